	.target	sm_80

	.elftype	@"ET_EXEC"


//--------------------- .note.nv.tkinfo           --------------------------
	.section	.note.nv.tkinfo,"",@"SHT_NOTE"
	.sectionflags	@"SHF_NOTE_NV_TKINFO"
	.tkinfo
        /*0018*/ 	.word	0x00000002
        /*0030*/ 	.string	""
        /*0030*/ 	.string	"ptxas"
        /*0030*/ 	.string	"Cuda compilation tools, release 13.0, V13.0.88"
        /*0030*/ 	.string	"Build cuda_13.0.r13.0/compiler.36424714_0"
        /*0030*/ 	.string	"-arch sm_80 -m 64 "



//--------------------- .note.nv.cuinfo           --------------------------
	.section	.note.nv.cuinfo,"",@"SHT_NOTE"
	.sectionflags	@"SHF_NOTE_NV_CUINFO"
        /*0018*/ 	.short	0x0002
        /*001a*/ 	.short	0x0050
        /*001c*/ 	.short	0x0082
	.zero		2


//--------------------- .nv.info                  --------------------------
	.section	.nv.info,"",@"SHT_CUDA_INFO"
	.align	4


	//----- nvinfo : EIATTR_REGCOUNT
	.align		4
        /*0000*/ 	.byte	0x04, 0x2f
        /*0002*/ 	.short	(.L_12 - .L_11)
	.align		4
.L_11:
        /*0004*/ 	.word	index@(_ZN7cutlass13device_kernelIN5flash19enable_sm80_to_sm89INS1_16FlashAttnFwdSm80INS1_25CollectiveMainloopFwdSm80ILi8ELi2ELb0EN4cute5tupleIJNS5_1CILi128EEENS7_ILi64EEENS7_ILi192EEEEEELi192ENS_10bfloat16_tEfNS_4arch4Sm80ELb1ELb0ELb0ELb1ELb1ELb1ELb1ELb0EEENS1_21CollectiveEpilogueFwdINS6_IJS8_SA_S9_EEENS6_IJNS7_ILi1EEESI_SI_EEESC_SE_Li256ELb1ELb1ELb0ELb0EEENS1_19SingleTileSchedulerILb1ELb0ELb1ELi128EEEEEEEEEvNT_6ParamsE)
        /*0008*/ 	.word	0x000000eb


	//----- nvinfo : EIATTR_FRAME_SIZE
	.align		4
.L_12:
        /*000c*/ 	.byte	0x04, 0x11
        /*000e*/ 	.short	(.L_14 - .L_13)
	.align		4
.L_13:
        /*0010*/ 	.word	index@(_ZN7cutlass13device_kernelIN5flash19enable_sm80_to_sm89INS1_16FlashAttnFwdSm80INS1_25CollectiveMainloopFwdSm80ILi8ELi2ELb0EN4cute5tupleIJNS5_1CILi128EEENS7_ILi64EEENS7_ILi192EEEEEELi192ENS_10bfloat16_tEfNS_4arch4Sm80ELb1ELb0ELb0ELb1ELb1ELb1ELb1ELb0EEENS1_21CollectiveEpilogueFwdINS6_IJS8_SA_S9_EEENS6_IJNS7_ILi1EEESI_SI_EEESC_SE_Li256ELb1ELb1ELb0ELb0EEENS1_19SingleTileSchedulerILb1ELb0ELb1ELi128EEEEEEEEEvNT_6ParamsE)
        /*0014*/ 	.word	0x00000000


	//----- nvinfo : EIATTR_REGCOUNT
	.align		4
.L_14:
        /*0018*/ 	.byte	0x04, 0x2f
        /*001a*/ 	.short	(.L_16 - .L_15)
	.align		4
.L_15:
        /*001c*/ 	.word	index@(_ZN7cutlass13device_kernelIN5flash19enable_sm80_to_sm89INS1_16FlashAttnFwdSm80INS1_25CollectiveMainloopFwdSm80ILi8ELi2ELb0EN4cute5tupleIJNS5_1CILi128EEENS7_ILi64EEENS7_ILi192EEEEEELi192ENS_10bfloat16_tEfNS_4arch4Sm80ELb1ELb0ELb0ELb1ELb1ELb0ELb1ELb0EEENS1_21CollectiveEpilogueFwdINS6_IJS8_SA_S9_EEENS6_IJNS7_ILi1EEESI_SI_EEESC_SE_Li256ELb1ELb1ELb0ELb0EEENS1_19SingleTileSchedulerILb1ELb0ELb1ELi128EEEEEEEEEvNT_6ParamsE)
        /*0020*/ 	.word	0x000000e8


	//----- nvinfo : EIATTR_FRAME_SIZE
	.align		4
.L_16:
        /*0024*/ 	.byte	0x04, 0x11
        /*0026*/ 	.short	(.L_18 - .L_17)
	.align		4
.L_17:
        /*0028*/ 	.word	index@(_ZN7cutlass13device_kernelIN5flash19enable_sm80_to_sm89INS1_16FlashAttnFwdSm80INS1_25CollectiveMainloopFwdSm80ILi8ELi2ELb0EN4cute5tupleIJNS5_1CILi128EEENS7_ILi64EEENS7_ILi192EEEEEELi192ENS_10bfloat16_tEfNS_4arch4Sm80ELb1ELb0ELb0ELb1ELb1ELb0ELb1ELb0EEENS1_21CollectiveEpilogueFwdINS6_IJS8_SA_S9_EEENS6_IJNS7_ILi1EEESI_SI_EEESC_SE_Li256ELb1ELb1ELb0ELb0EEENS1_19SingleTileSchedulerILb1ELb0ELb1ELi128EEEEEEEEEvNT_6ParamsE)
        /*002c*/ 	.word	0x00000000


	//----- nvinfo : EIATTR_REGCOUNT
	.align		4
.L_18:
        /*0030*/ 	.byte	0x04, 0x2f
        /*0032*/ 	.short	(.L_20 - .L_19)
	.align		4
.L_19:
        /*0034*/ 	.word	index@(_ZN7cutlass13device_kernelIN5flash19enable_sm80_to_sm89INS1_16FlashAttnFwdSm80INS1_25CollectiveMainloopFwdSm80ILi8ELi2ELb0EN4cute5tupleIJNS5_1CILi128EEENS7_ILi64EEENS7_ILi192EEEEEELi192ENS_10bfloat16_tEfNS_4arch4Sm80ELb1ELb0ELb0ELb0ELb1ELb0ELb1ELb0EEENS1_21CollectiveEpilogueFwdINS6_IJS8_SA_S9_EEENS6_IJNS7_ILi1EEESI_SI_EEESC_SE_Li256ELb0ELb1ELb0ELb0EEENS1_30DynamicPersistentTileSchedulerILi256ELi256ELb0ELb1ELb0EEEEEEEEEvNT_6ParamsE)
        /*0038*/ 	.word	0x000000ff


	//----- nvinfo : EIATTR_FRAME_SIZE
	.align		4
.L_20:
        /*003c*/ 	.byte	0x04, 0x11
        /*003e*/ 	.short	(.L_22 - .L_21)
	.align		4
.L_21:
        /*0040*/ 	.word	index@($__internal_7_$__cuda_sm70_shflsync_idx_p)
        /*0044*/ 	.word	0x00000000


	//----- nvinfo : EIATTR_FRAME_SIZE
	.align		4
.L_22:
        /*0048*/ 	.byte	0x04, 0x11
        /*004a*/ 	.short	(.L_24 - .L_23)
	.align		4
.L_23:
        /*004c*/ 	.word	index@($__internal_6_$__cuda_sm70_shflsync_bfly_p)
        /*0050*/ 	.word	0x00000000


	//----- nvinfo : EIATTR_FRAME_SIZE
	.align		4
.L_24:
        /*0054*/ 	.byte	0x04, 0x11
        /*0056*/ 	.short	(.L_26 - .L_25)
	.align		4
.L_25:
        /*0058*/ 	.word	index@(_ZN7cutlass13device_kernelIN5flash19enable_sm80_to_sm89INS1_16FlashAttnFwdSm80INS1_25CollectiveMainloopFwdSm80ILi8ELi2ELb0EN4cute5tupleIJNS5_1CILi128EEENS7_ILi64EEENS7_ILi192EEEEEELi192ENS_10bfloat16_tEfNS_4arch4Sm80ELb1ELb0ELb0ELb0ELb1ELb0ELb1ELb0EEENS1_21CollectiveEpilogueFwdINS6_IJS8_SA_S9_EEENS6_IJNS7_ILi1EEESI_SI_EEESC_SE_Li256ELb0ELb1ELb0ELb0EEENS1_30DynamicPersistentTileSchedulerILi256ELi256ELb0ELb1ELb0EEEEEEEEEvNT_6ParamsE)
        /*005c*/ 	.word	0x00000038


	//----- nvinfo : EIATTR_REGCOUNT
	.align		4
.L_26:
        /*0060*/ 	.byte	0x04, 0x2f
        /*0062*/ 	.short	(.L_28 - .L_27)
	.align		4
.L_27:
        /*0064*/ 	.word	index@(_ZN7cutlass13device_kernelIN5flash19enable_sm80_to_sm89INS1_16FlashAttnFwdSm80INS1_25CollectiveMainloopFwdSm80ILi8ELi2ELb0EN4cute5tupleIJNS5_1CILi128EEENS7_ILi64EEENS7_ILi192EEEEEELi192ENS_10bfloat16_tEfNS_4arch4Sm80ELb0ELb1ELb0ELb1ELb1ELb1ELb1ELb0EEENS1_21CollectiveEpilogueFwdINS6_IJS8_SA_S9_EEENS6_IJNS7_ILi1EEESI_SI_EEESC_SE_Li256ELb1ELb1ELb0ELb0EEENS1_19SingleTileSchedulerILb1ELb0ELb1ELi128EEEEEEEEEvNT_6ParamsE)
        /*0068*/ 	.word	0x000000ff


	//----- nvinfo : EIATTR_FRAME_SIZE
	.align		4
.L_28:
        /*006c*/ 	.byte	0x04, 0x11
        /*006e*/ 	.short	(.L_30 - .L_29)
	.align		4
.L_29:
        /*0070*/ 	.word	index@($__internal_5_$__cuda_sm70_shflsync_idx_p)
        /*0074*/ 	.word	0x00000000


	//----- nvinfo : EIATTR_FRAME_SIZE
	.align		4
.L_30:
        /*0078*/ 	.byte	0x04, 0x11
        /*007a*/ 	.short	(.L_32 - .L_31)
	.align		4
.L_31:
        /*007c*/ 	.word	index@($__internal_4_$__cuda_sm70_shflsync_bfly_p)
        /*0080*/ 	.word	0x00000000


	//----- nvinfo : EIATTR_FRAME_SIZE
	.align		4
.L_32:
        /*0084*/ 	.byte	0x04, 0x11
        /*0086*/ 	.short	(.L_34 - .L_33)
	.align		4
.L_33:
        /*0088*/ 	.word	index@($_ZN7cutlass13device_kernelIN5flash19enable_sm80_to_sm89INS1_16FlashAttnFwdSm80INS1_25CollectiveMainloopFwdSm80ILi8ELi2ELb0EN4cute5tupleIJNS5_1CILi128EEENS7_ILi64EEENS7_ILi192EEEEEELi192ENS_10bfloat16_tEfNS_4arch4Sm80ELb0ELb1ELb0ELb1ELb1ELb1ELb1ELb0EEENS1_21CollectiveEpilogueFwdINS6_IJS8_SA_S9_EEENS6_IJNS7_ILi1EEESI_SI_EEESC_SE_Li256ELb1ELb1ELb0ELb0EEENS1_19SingleTileSchedulerILb1ELb0ELb1ELi128EEEEEEEEEvNT_6ParamsE$_ZZN5flash25CollectiveMainloopFwdSm80ILi8ELi2ELb0EN4cute5tupleIJNS1_1CILi128EEENS3_ILi64EEENS3_ILi192EEEEEELi192EN7cutlass10bfloat16_tEfNS8_4arch4Sm80ELb0ELb1ELb0ELb1ELb1ELb1ELb1ELb0EE3mmaINS_16FlashAttnFwdSm80ISC_NS_21CollectiveEpilogueFwdINS2_IJS4_S6_S5_EEENS2_IJNS3_ILi1EEESH_SH_EEES9_SB_Li256ELb1ELb1ELb0ELb0EEENS_19SingleTileSchedulerILb1ELb0ELb1ELi128EEEE13SharedStorageENS1_6TensorINS1_11ArrayEngineIfLm96EEENS1_6LayoutINS2_IJNS2_IJNS3_ILi2EEESS_EEESH_NS3_ILi24EEEEEENS2_IJNS2_IJSH_SS_EEENS3_ILi0EEENS3_ILi4EEEEEEEEEENS_7SoftmaxILi2ELi0EEEEEbRKNSC_6ParamsERT0_RT1_iRKNS_16SeqlenInfoQKNewKILb1ELb1EEENS2_IJiiiiEEERT_ENKUlvE_clEv)
        /*008c*/ 	.word	0x00000000


	//----- nvinfo : EIATTR_FRAME_SIZE
	.align		4
.L_34:
        /*0090*/ 	.byte	0x04, 0x11
        /*0092*/ 	.short	(.L_36 - .L_35)
	.align		4
.L_35:
        /*0094*/ 	.word	index@(_ZN7cutlass13device_kernelIN5flash19enable_sm80_to_sm89INS1_16FlashAttnFwdSm80INS1_25CollectiveMainloopFwdSm80ILi8ELi2ELb0EN4cute5tupleIJNS5_1CILi128EEENS7_ILi64EEENS7_ILi192EEEEEELi192ENS_10bfloat16_tEfNS_4arch4Sm80ELb0ELb1ELb0ELb1ELb1ELb1ELb1ELb0EEENS1_21CollectiveEpilogueFwdINS6_IJS8_SA_S9_EEENS6_IJNS7_ILi1EEESI_SI_EEESC_SE_Li256ELb1ELb1ELb0ELb0EEENS1_19SingleTileSchedulerILb1ELb0ELb1ELi128EEEEEEEEEvNT_6ParamsE)
        /*0098*/ 	.word	0x00000070


	//----- nvinfo : EIATTR_REGCOUNT
	.align		4
.L_36:
        /*009c*/ 	.byte	0x04, 0x2f
        /*009e*/ 	.short	(.L_38 - .L_37)
	.align		4
.L_37:
        /*00a0*/ 	.word	index@(_ZN7cutlass13device_kernelIN5flash19enable_sm80_to_sm89INS1_16FlashAttnFwdSm80INS1_25CollectiveMainloopFwdSm80ILi8ELi2ELb0EN4cute5tupleIJNS5_1CILi128EEENS7_ILi64EEENS7_ILi192EEEEEELi192ENS_10bfloat16_tEfNS_4arch4Sm80ELb0ELb1ELb0ELb1ELb1ELb0ELb1ELb0EEENS1_21CollectiveEpilogueFwdINS6_IJS8_SA_S9_EEENS6_IJNS7_ILi1EEESI_SI_EEESC_SE_Li256ELb1ELb1ELb0ELb0EEENS1_19SingleTileSchedulerILb1ELb0ELb1ELi128EEEEEEEEEvNT_6ParamsE)
        /*00a4*/ 	.word	0x000000ea


	//----- nvinfo : EIATTR_FRAME_SIZE
	.align		4
.L_38:
        /*00a8*/ 	.byte	0x04, 0x11
        /*00aa*/ 	.short	(.L_40 - .L_39)
	.align		4
.L_39:
        /*00ac*/ 	.word	index@(_ZN7cutlass13device_kernelIN5flash19enable_sm80_to_sm89INS1_16FlashAttnFwdSm80INS1_25CollectiveMainloopFwdSm80ILi8ELi2ELb0EN4cute5tupleIJNS5_1CILi128EEENS7_ILi64EEENS7_ILi192EEEEEELi192ENS_10bfloat16_tEfNS_4arch4Sm80ELb0ELb1ELb0ELb1ELb1ELb0ELb1ELb0EEENS1_21CollectiveEpilogueFwdINS6_IJS8_SA_S9_EEENS6_IJNS7_ILi1EEESI_SI_EEESC_SE_Li256ELb1ELb1ELb0ELb0EEENS1_19SingleTileSchedulerILb1ELb0ELb1ELi128EEEEEEEEEvNT_6ParamsE)
        /*00b0*/ 	.word	0x00000000


	//----- nvinfo : EIATTR_REGCOUNT
	.align		4
.L_40:
        /*00b4*/ 	.byte	0x04, 0x2f
        /*00b6*/ 	.short	(.L_42 - .L_41)
	.align		4
.L_41:
        /*00b8*/ 	.word	index@(_ZN7cutlass13device_kernelIN5flash19enable_sm80_to_sm89INS1_16FlashAttnFwdSm80INS1_25CollectiveMainloopFwdSm80ILi8ELi2ELb0EN4cute5tupleIJNS5_1CILi128EEENS7_ILi64EEENS7_ILi192EEEEEELi192ENS_10bfloat16_tEfNS_4arch4Sm80ELb0ELb1ELb0ELb0ELb1ELb0ELb1ELb0EEENS1_21CollectiveEpilogueFwdINS6_IJS8_SA_S9_EEENS6_IJNS7_ILi1EEESI_SI_EEESC_SE_Li256ELb0ELb1ELb0ELb0EEENS1_19SingleTileSchedulerILb0ELb0ELb1ELi128EEEEEEEEEvNT_6ParamsE)
        /*00bc*/ 	.word	0x000000ec


	//----- nvinfo : EIATTR_FRAME_SIZE
	.align		4
.L_42:
        /*00c0*/ 	.byte	0x04, 0x11
        /*00c2*/ 	.short	(.L_44 - .L_43)
	.align		4
.L_43:
        /*00c4*/ 	.word	index@(_ZN7cutlass13device_kernelIN5flash19enable_sm80_to_sm89INS1_16FlashAttnFwdSm80INS1_25CollectiveMainloopFwdSm80ILi8ELi2ELb0EN4cute5tupleIJNS5_1CILi128EEENS7_ILi64EEENS7_ILi192EEEEEELi192ENS_10bfloat16_tEfNS_4arch4Sm80ELb0ELb1ELb0ELb0ELb1ELb0ELb1ELb0EEENS1_21CollectiveEpilogueFwdINS6_IJS8_SA_S9_EEENS6_IJNS7_ILi1EEESI_SI_EEESC_SE_Li256ELb0ELb1ELb0ELb0EEENS1_19SingleTileSchedulerILb0ELb0ELb1ELi128EEEEEEEEEvNT_6ParamsE)
        /*00c8*/ 	.word	0x00000000


	//----- nvinfo : EIATTR_REGCOUNT
	.align		4
.L_44:
        /*00cc*/ 	.byte	0x04, 0x2f
        /*00ce*/ 	.short	(.L_46 - .L_45)
	.align		4
.L_45:
        /*00d0*/ 	.word	index@(_ZN7cutlass13device_kernelIN5flash19enable_sm80_to_sm89INS1_16FlashAttnFwdSm80INS1_25CollectiveMainloopFwdSm80ILi8ELi2ELb0EN4cute5tupleIJNS5_1CILi128EEENS7_ILi64EEENS7_ILi192EEEEEELi192ENS_10bfloat16_tEfNS_4arch4Sm80ELb0ELb0ELb0ELb1ELb1ELb1ELb1ELb0EEENS1_21CollectiveEpilogueFwdINS6_IJS8_SA_S9_EEENS6_IJNS7_ILi1EEESI_SI_EEESC_SE_Li256ELb1ELb1ELb0ELb0EEENS1_19SingleTileSchedulerILb1ELb0ELb1ELi128EEEEEEEEEvNT_6ParamsE)
        /*00d4*/ 	.word	0x000000df


	//----- nvinfo : EIATTR_FRAME_SIZE
	.align		4
.L_46:
        /*00d8*/ 	.byte	0x04, 0x11
        /*00da*/ 	.short	(.L_48 - .L_47)
	.align		4
.L_47:
        /*00dc*/ 	.word	index@(_ZN7cutlass13device_kernelIN5flash19enable_sm80_to_sm89INS1_16FlashAttnFwdSm80INS1_25CollectiveMainloopFwdSm80ILi8ELi2ELb0EN4cute5tupleIJNS5_1CILi128EEENS7_ILi64EEENS7_ILi192EEEEEELi192ENS_10bfloat16_tEfNS_4arch4Sm80ELb0ELb0ELb0ELb1ELb1ELb1ELb1ELb0EEENS1_21CollectiveEpilogueFwdINS6_IJS8_SA_S9_EEENS6_IJNS7_ILi1EEESI_SI_EEESC_SE_Li256ELb1ELb1ELb0ELb0EEENS1_19SingleTileSchedulerILb1ELb0ELb1ELi128EEEEEEEEEvNT_6ParamsE)
        /*00e0*/ 	.word	0x00000000


	//----- nvinfo : EIATTR_REGCOUNT
	.align		4
.L_48:
        /*00e4*/ 	.byte	0x04, 0x2f
        /*00e6*/ 	.short	(.L_50 - .L_49)
	.align		4
.L_49:
        /*00e8*/ 	.word	index@(_ZN7cutlass13device_kernelIN5flash19enable_sm80_to_sm89INS1_16FlashAttnFwdSm80INS1_25CollectiveMainloopFwdSm80ILi8ELi2ELb0EN4cute5tupleIJNS5_1CILi128EEENS7_ILi64EEENS7_ILi192EEEEEELi192ENS_10bfloat16_tEfNS_4arch4Sm80ELb0ELb0ELb0ELb1ELb1ELb0ELb1ELb0EEENS1_21CollectiveEpilogueFwdINS6_IJS8_SA_S9_EEENS6_IJNS7_ILi1EEESI_SI_EEESC_SE_Li256ELb1ELb1ELb0ELb0EEENS1_19SingleTileSchedulerILb1ELb0ELb1ELi128EEEEEEEEEvNT_6ParamsE)
        /*00ec*/ 	.word	0x000000f6


	//----- nvinfo : EIATTR_FRAME_SIZE
	.align		4
.L_50:
        /*00f0*/ 	.byte	0x04, 0x11
        /*00f2*/ 	.short	(.L_52 - .L_51)
	.align		4
.L_51:
        /*00f4*/ 	.word	index@(_ZN7cutlass13device_kernelIN5flash19enable_sm80_to_sm89INS1_16FlashAttnFwdSm80INS1_25CollectiveMainloopFwdSm80ILi8ELi2ELb0EN4cute5tupleIJNS5_1CILi128EEENS7_ILi64EEENS7_ILi192EEEEEELi192ENS_10bfloat16_tEfNS_4arch4Sm80ELb0ELb0ELb0ELb1ELb1ELb0ELb1ELb0EEENS1_21CollectiveEpilogueFwdINS6_IJS8_SA_S9_EEENS6_IJNS7_ILi1EEESI_SI_EEESC_SE_Li256ELb1ELb1ELb0ELb0EEENS1_19SingleTileSchedulerILb1ELb0ELb1ELi128EEEEEEEEEvNT_6ParamsE)
        /*00f8*/ 	.word	0x00000000


	//----- nvinfo : EIATTR_REGCOUNT
	.align		4
.L_52:
        /*00fc*/ 	.byte	0x04, 0x2f
        /*00fe*/ 	.short	(.L_54 - .L_53)
	.align		4
.L_53:
        /*0100*/ 	.word	index@(_ZN7cutlass13device_kernelIN5flash19enable_sm80_to_sm89INS1_16FlashAttnFwdSm80INS1_25CollectiveMainloopFwdSm80ILi8ELi2ELb0EN4cute5tupleIJNS5_1CILi128EEENS7_ILi64EEENS7_ILi192EEEEEELi192ENS_10bfloat16_tEfNS_4arch4Sm80ELb0ELb0ELb0ELb0ELb1ELb0ELb1ELb0EEENS1_21CollectiveEpilogueFwdINS6_IJS8_SA_S9_EEENS6_IJNS7_ILi1EEESI_SI_EEESC_SE_Li256ELb0ELb1ELb0ELb0EEENS1_19SingleTileSchedulerILb0ELb0ELb1ELi128EEEEEEEEEvNT_6ParamsE)
        /*0104*/ 	.word	0x000000f4


	//----- nvinfo : EIATTR_FRAME_SIZE
	.align		4
.L_54:
        /*0108*/ 	.byte	0x04, 0x11
        /*010a*/ 	.short	(.L_56 - .L_55)
	.align		4
.L_55:
        /*010c*/ 	.word	index@(_ZN7cutlass13device_kernelIN5flash19enable_sm80_to_sm89INS1_16FlashAttnFwdSm80INS1_25CollectiveMainloopFwdSm80ILi8ELi2ELb0EN4cute5tupleIJNS5_1CILi128EEENS7_ILi64EEENS7_ILi192EEEEEELi192ENS_10bfloat16_tEfNS_4arch4Sm80ELb0ELb0ELb0ELb0ELb1ELb0ELb1ELb0EEENS1_21CollectiveEpilogueFwdINS6_IJS8_SA_S9_EEENS6_IJNS7_ILi1EEESI_SI_EEESC_SE_Li256ELb0ELb1ELb0ELb0EEENS1_19SingleTileSchedulerILb0ELb0ELb1ELi128EEEEEEEEEvNT_6ParamsE)
        /*0110*/ 	.word	0x00000000


	//----- nvinfo : EIATTR_REGCOUNT
	.align		4
.L_56:
        /*0114*/ 	.byte	0x04, 0x2f
        /*0116*/ 	.short	(.L_58 - .L_57)
	.align		4
.L_57:
        /*0118*/ 	.word	index@(_ZN7cutlass13device_kernelIN5flash19enable_sm80_to_sm89INS1_16FlashAttnFwdSm80INS1_25CollectiveMainloopFwdSm80ILi8ELi1ELb0EN4cute5tupleIJNS5_1CILi128EEENS7_ILi64EEENS7_ILi192EEEEEELi192ENS_10bfloat16_tEfNS_4arch4Sm80ELb1ELb0ELb0ELb1ELb1ELb1ELb1ELb0EEENS1_21CollectiveEpilogueFwdINS6_IJS8_SA_S9_EEENS6_IJNS7_ILi1EEESI_SI_EEESC_SE_Li256ELb1ELb1ELb0ELb0EEENS1_19SingleTileSchedulerILb1ELb0ELb1ELi128EEEEEEEEEvNT_6ParamsE)
        /*011c*/ 	.word	0x000000ec


	//----- nvinfo : EIATTR_FRAME_SIZE
	.align		4
.L_58:
        /*0120*/ 	.byte	0x04, 0x11
        /*0122*/ 	.short	(.L_60 - .L_59)
	.align		4
.L_59:
        /*0124*/ 	.word	index@(_ZN7cutlass13device_kernelIN5flash19enable_sm80_to_sm89INS1_16FlashAttnFwdSm80INS1_25CollectiveMainloopFwdSm80ILi8ELi1ELb0EN4cute5tupleIJNS5_1CILi128EEENS7_ILi64EEENS7_ILi192EEEEEELi192ENS_10bfloat16_tEfNS_4arch4Sm80ELb1ELb0ELb0ELb1ELb1ELb1ELb1ELb0EEENS1_21CollectiveEpilogueFwdINS6_IJS8_SA_S9_EEENS6_IJNS7_ILi1EEESI_SI_EEESC_SE_Li256ELb1ELb1ELb0ELb0EEENS1_19SingleTileSchedulerILb1ELb0ELb1ELi128EEEEEEEEEvNT_6ParamsE)
        /*0128*/ 	.word	0x00000000


	//----- nvinfo : EIATTR_REGCOUNT
	.align		4
.L_60:
        /*012c*/ 	.byte	0x04, 0x2f
        /*012e*/ 	.short	(.L_62 - .L_61)
	.align		4
.L_61:
        /*0130*/ 	.word	index@(_ZN7cutlass13device_kernelIN5flash19enable_sm80_to_sm89INS1_16FlashAttnFwdSm80INS1_25CollectiveMainloopFwdSm80ILi8ELi1ELb0EN4cute5tupleIJNS5_1CILi128EEENS7_ILi64EEENS7_ILi192EEEEEELi192ENS_10bfloat16_tEfNS_4arch4Sm80ELb1ELb0ELb0ELb1ELb1ELb0ELb1ELb0EEENS1_21CollectiveEpilogueFwdINS6_IJS8_SA_S9_EEENS6_IJNS7_ILi1EEESI_SI_EEESC_SE_Li256ELb1ELb1ELb0ELb0EEENS1_19SingleTileSchedulerILb1ELb0ELb1ELi128EEEEEEEEEvNT_6ParamsE)
        /*0134*/ 	.word	0x000000f1


	//----- nvinfo : EIATTR_FRAME_SIZE
	.align		4
.L_62:
        /*0138*/ 	.byte	0x04, 0x11
        /*013a*/ 	.short	(.L_64 - .L_63)
	.align		4
.L_63:
        /*013c*/ 	.word	index@(_ZN7cutlass13device_kernelIN5flash19enable_sm80_to_sm89INS1_16FlashAttnFwdSm80INS1_25CollectiveMainloopFwdSm80ILi8ELi1ELb0EN4cute5tupleIJNS5_1CILi128EEENS7_ILi64EEENS7_ILi192EEEEEELi192ENS_10bfloat16_tEfNS_4arch4Sm80ELb1ELb0ELb0ELb1ELb1ELb0ELb1ELb0EEENS1_21CollectiveEpilogueFwdINS6_IJS8_SA_S9_EEENS6_IJNS7_ILi1EEESI_SI_EEESC_SE_Li256ELb1ELb1ELb0ELb0EEENS1_19SingleTileSchedulerILb1ELb0ELb1ELi128EEEEEEEEEvNT_6ParamsE)
        /*0140*/ 	.word	0x00000000


	//----- nvinfo : EIATTR_REGCOUNT
	.align		4
.L_64:
        /*0144*/ 	.byte	0x04, 0x2f
        /*0146*/ 	.short	(.L_66 - .L_65)
	.align		4
.L_65:
        /*0148*/ 	.word	index@(_ZN7cutlass13device_kernelIN5flash19enable_sm80_to_sm89INS1_16FlashAttnFwdSm80INS1_25CollectiveMainloopFwdSm80ILi8ELi1ELb0EN4cute5tupleIJNS5_1CILi128EEENS7_ILi64EEENS7_ILi192EEEEEELi192ENS_10bfloat16_tEfNS_4arch4Sm80ELb1ELb0ELb0ELb0ELb1ELb0ELb1ELb0EEENS1_21CollectiveEpilogueFwdINS6_IJS8_SA_S9_EEENS6_IJNS7_ILi1EEESI_SI_EEESC_SE_Li256ELb0ELb1ELb0ELb0EEENS1_30DynamicPersistentTileSchedulerILi256ELi256ELb0ELb1ELb0EEEEEEEEEvNT_6ParamsE)
        /*014c*/ 	.word	0x000000fb


	//----- nvinfo : EIATTR_FRAME_SIZE
	.align		4
.L_66:
        /*0150*/ 	.byte	0x04, 0x11
        /*0152*/ 	.short	(.L_68 - .L_67)
	.align		4
.L_67:
        /*0154*/ 	.word	index@($__internal_3_$__cuda_sm70_shflsync_idx_p)
        /*0158*/ 	.word	0x00000000


	//----- nvinfo : EIATTR_FRAME_SIZE
	.align		4
.L_68:
        /*015c*/ 	.byte	0x04, 0x11
        /*015e*/ 	.short	(.L_70 - .L_69)
	.align		4
.L_69:
        /*0160*/ 	.word	index@($__internal_2_$__cuda_sm70_shflsync_bfly_p)
        /*0164*/ 	.word	0x00000000


	//----- nvinfo : EIATTR_FRAME_SIZE
	.align		4
.L_70:
        /*0168*/ 	.byte	0x04, 0x11
        /*016a*/ 	.short	(.L_72 - .L_71)
	.align		4
.L_71:
        /*016c*/ 	.word	index@(_ZN7cutlass13device_kernelIN5flash19enable_sm80_to_sm89INS1_16FlashAttnFwdSm80INS1_25CollectiveMainloopFwdSm80ILi8ELi1ELb0EN4cute5tupleIJNS5_1CILi128EEENS7_ILi64EEENS7_ILi192EEEEEELi192ENS_10bfloat16_tEfNS_4arch4Sm80ELb1ELb0ELb0ELb0ELb1ELb0ELb1ELb0EEENS1_21CollectiveEpilogueFwdINS6_IJS8_SA_S9_EEENS6_IJNS7_ILi1EEESI_SI_EEESC_SE_Li256ELb0ELb1ELb0ELb0EEENS1_30DynamicPersistentTileSchedulerILi256ELi256ELb0ELb1ELb0EEEEEEEEEvNT_6ParamsE)
        /*0170*/ 	.word	0x00000000


	//----- nvinfo : EIATTR_REGCOUNT
	.align		4
.L_72:
        /*0174*/ 	.byte	0x04, 0x2f
        /*0176*/ 	.short	(.L_74 - .L_73)
	.align		4
.L_73:
        /*0178*/ 	.word	index@(_ZN7cutlass13device_kernelIN5flash19enable_sm80_to_sm89INS1_16FlashAttnFwdSm80INS1_25CollectiveMainloopFwdSm80ILi8ELi1ELb0EN4cute5tupleIJNS5_1CILi128EEENS7_ILi64EEENS7_ILi192EEEEEELi192ENS_10bfloat16_tEfNS_4arch4Sm80ELb0ELb1ELb0ELb1ELb1ELb1ELb1ELb0EEENS1_21CollectiveEpilogueFwdINS6_IJS8_SA_S9_EEENS6_IJNS7_ILi1EEESI_SI_EEESC_SE_Li256ELb1ELb1ELb0ELb0EEENS1_19SingleTileSchedulerILb1ELb0ELb1ELi128EEEEEEEEEvNT_6ParamsE)
        /*017c*/ 	.word	0x000000fa


	//----- nvinfo : EIATTR_FRAME_SIZE
	.align		4
.L_74:
        /*0180*/ 	.byte	0x04, 0x11
        /*0182*/ 	.short	(.L_76 - .L_75)
	.align		4
.L_75:
        /*0184*/ 	.word	index@($__internal_1_$__cuda_sm70_shflsync_idx_p)
        /*0188*/ 	.word	0x00000000


	//----- nvinfo : EIATTR_FRAME_SIZE
	.align		4
.L_76:
        /*018c*/ 	.byte	0x04, 0x11
        /*018e*/ 	.short	(.L_78 - .L_77)
	.align		4
.L_77:
        /*0190*/ 	.word	index@($__internal_0_$__cuda_sm70_shflsync_bfly_p)
        /*0194*/ 	.word	0x00000000


	//----- nvinfo : EIATTR_FRAME_SIZE
	.align		4
.L_78:
        /*0198*/ 	.byte	0x04, 0x11
        /*019a*/ 	.short	(.L_80 - .L_79)
	.align		4
.L_79:
        /*019c*/ 	.word	index@($_ZN7cutlass13device_kernelIN5flash19enable_sm80_to_sm89INS1_16FlashAttnFwdSm80INS1_25CollectiveMainloopFwdSm80ILi8ELi1ELb0EN4cute5tupleIJNS5_1CILi128EEENS7_ILi64EEENS7_ILi192EEEEEELi192ENS_10bfloat16_tEfNS_4arch4Sm80ELb0ELb1ELb0ELb1ELb1ELb1ELb1ELb0EEENS1_21CollectiveEpilogueFwdINS6_IJS8_SA_S9_EEENS6_IJNS7_ILi1EEESI_SI_EEESC_SE_Li256ELb1ELb1ELb0ELb0EEENS1_19SingleTileSchedulerILb1ELb0ELb1ELi128EEEEEEEEEvNT_6ParamsE$_ZZN5flash25CollectiveMainloopFwdSm80ILi8ELi1ELb0EN4cute5tupleIJNS1_1CILi128EEENS3_ILi64EEENS3_ILi192EEEEEELi192EN7cutlass10bfloat16_tEfNS8_4arch4Sm80ELb0ELb1ELb0ELb1ELb1ELb1ELb1ELb0EE3mmaINS_16FlashAttnFwdSm80ISC_NS_21CollectiveEpilogueFwdINS2_IJS4_S6_S5_EEENS2_IJNS3_ILi1EEESH_SH_EEES9_SB_Li256ELb1ELb1ELb0ELb0EEENS_19SingleTileSchedulerILb1ELb0ELb1ELi128EEEE13SharedStorageENS1_6TensorINS1_11ArrayEngineIfLm96EEENS1_6LayoutINS2_IJNS2_IJNS3_ILi2EEESS_EEESH_NS3_ILi24EEEEEENS2_IJNS2_IJSH_SS_EEENS3_ILi0EEENS3_ILi4EEEEEEEEEENS_7SoftmaxILi2ELi0EEEEEbRKNSC_6ParamsERT0_RT1_iRKNS_16SeqlenInfoQKNewKILb1ELb1EEENS2_IJiiiiEEERT_ENKUlvE_clEv)
        /*01a0*/ 	.word	0x00000000


	//----- nvinfo : EIATTR_FRAME_SIZE
	.align		4
.L_80:
        /*01a4*/ 	.byte	0x04, 0x11
        /*01a6*/ 	.short	(.L_82 - .L_81)
	.align		4
.L_81:
        /*01a8*/ 	.word	index@(_ZN7cutlass13device_kernelIN5flash19enable_sm80_to_sm89INS1_16FlashAttnFwdSm80INS1_25CollectiveMainloopFwdSm80ILi8ELi1ELb0EN4cute5tupleIJNS5_1CILi128EEENS7_ILi64EEENS7_ILi192EEEEEELi192ENS_10bfloat16_tEfNS_4arch4Sm80ELb0ELb1ELb0ELb1ELb1ELb1ELb1ELb0EEENS1_21CollectiveEpilogueFwdINS6_IJS8_SA_S9_EEENS6_IJNS7_ILi1EEESI_SI_EEESC_SE_Li256ELb1ELb1ELb0ELb0EEENS1_19SingleTileSchedulerILb1ELb0ELb1ELi128EEEEEEEEEvNT_6ParamsE)
        /*01ac*/ 	.word	0x00000070


	//----- nvinfo : EIATTR_REGCOUNT
	.align		4
.L_82:
        /*01b0*/ 	.byte	0x04, 0x2f
        /*01b2*/ 	.short	(.L_84 - .L_83)
	.align		4
.L_83:
        /*01b4*/ 	.word	index@(_ZN7cutlass13device_kernelIN5flash19enable_sm80_to_sm89INS1_16FlashAttnFwdSm80INS1_25CollectiveMainloopFwdSm80ILi8ELi1ELb0EN4cute5tupleIJNS5_1CILi128EEENS7_ILi64EEENS7_ILi192EEEEEELi192ENS_10bfloat16_tEfNS_4arch4Sm80ELb0ELb1ELb0ELb1ELb1ELb0ELb1ELb0EEENS1_21CollectiveEpilogueFwdINS6_IJS8_SA_S9_EEENS6_IJNS7_ILi1EEESI_SI_EEESC_SE_Li256ELb1ELb1ELb0ELb0EEENS1_19SingleTileSchedulerILb1ELb0ELb1ELi128EEEEEEEEEvNT_6ParamsE)
        /*01b8*/ 	.word	0x000000ed


	//----- nvinfo : EIATTR_FRAME_SIZE
	.align		4
.L_84:
        /*01bc*/ 	.byte	0x04, 0x11
        /*01be*/ 	.short	(.L_86 - .L_85)
	.align		4
.L_85:
        /*01c0*/ 	.word	index@(_ZN7cutlass13device_kernelIN5flash19enable_sm80_to_sm89INS1_16FlashAttnFwdSm80INS1_25CollectiveMainloopFwdSm80ILi8ELi1ELb0EN4cute5tupleIJNS5_1CILi128EEENS7_ILi64EEENS7_ILi192EEEEEELi192ENS_10bfloat16_tEfNS_4arch4Sm80ELb0ELb1ELb0ELb1ELb1ELb0ELb1ELb0EEENS1_21CollectiveEpilogueFwdINS6_IJS8_SA_S9_EEENS6_IJNS7_ILi1EEESI_SI_EEESC_SE_Li256ELb1ELb1ELb0ELb0EEENS1_19SingleTileSchedulerILb1ELb0ELb1ELi128EEEEEEEEEvNT_6ParamsE)
        /*01c4*/ 	.word	0x00000000


	//----- nvinfo : EIATTR_REGCOUNT
	.align		4
.L_86:
        /*01c8*/ 	.byte	0x04, 0x2f
        /*01ca*/ 	.short	(.L_88 - .L_87)
	.align		4
.L_87:
        /*01cc*/ 	.word	index@(_ZN7cutlass13device_kernelIN5flash19enable_sm80_to_sm89INS1_16FlashAttnFwdSm80INS1_25CollectiveMainloopFwdSm80ILi8ELi1ELb0EN4cute5tupleIJNS5_1CILi128EEENS7_ILi64EEENS7_ILi192EEEEEELi192ENS_10bfloat16_tEfNS_4arch4Sm80ELb0ELb1ELb0ELb0ELb1ELb0ELb1ELb0EEENS1_21CollectiveEpilogueFwdINS6_IJS8_SA_S9_EEENS6_IJNS7_ILi1EEESI_SI_EEESC_SE_Li256ELb0ELb1ELb0ELb0EEENS1_19SingleTileSchedulerILb0ELb0ELb1ELi128EEEEEEEEEvNT_6ParamsE)
        /*01d0*/ 	.word	0x000000ed


	//----- nvinfo : EIATTR_FRAME_SIZE
	.align		4
.L_88:
        /*01d4*/ 	.byte	0x04, 0x11
        /*01d6*/ 	.short	(.L_90 - .L_89)
	.align		4
.L_89:
        /*01d8*/ 	.word	index@(_ZN7cutlass13device_kernelIN5flash19enable_sm80_to_sm89INS1_16FlashAttnFwdSm80INS1_25CollectiveMainloopFwdSm80ILi8ELi1ELb0EN4cute5tupleIJNS5_1CILi128EEENS7_ILi64EEENS7_ILi192EEEEEELi192ENS_10bfloat16_tEfNS_4arch4Sm80ELb0ELb1ELb0ELb0ELb1ELb0ELb1ELb0EEENS1_21CollectiveEpilogueFwdINS6_IJS8_SA_S9_EEENS6_IJNS7_ILi1EEESI_SI_EEESC_SE_Li256ELb0ELb1ELb0ELb0EEENS1_19SingleTileSchedulerILb0ELb0ELb1ELi128EEEEEEEEEvNT_6ParamsE)
        /*01dc*/ 	.word	0x00000000


	//----- nvinfo : EIATTR_REGCOUNT
	.align		4
.L_90:
        /*01e0*/ 	.byte	0x04, 0x2f
        /*01e2*/ 	.short	(.L_92 - .L_91)
	.align		4
.L_91:
        /*01e4*/ 	.word	index@(_ZN7cutlass13device_kernelIN5flash19enable_sm80_to_sm89INS1_16FlashAttnFwdSm80INS1_25CollectiveMainloopFwdSm80ILi8ELi1ELb0EN4cute5tupleIJNS5_1CILi128EEENS7_ILi64EEENS7_ILi192EEEEEELi192ENS_10bfloat16_tEfNS_4arch4Sm80ELb0ELb0ELb0ELb1ELb1ELb1ELb1ELb0EEENS1_21CollectiveEpilogueFwdINS6_IJS8_SA_S9_EEENS6_IJNS7_ILi1EEESI_SI_EEESC_SE_Li256ELb1ELb1ELb0ELb0EEENS1_19SingleTileSchedulerILb1ELb0ELb1ELi128EEEEEEEEEvNT_6ParamsE)
        /*01e8*/ 	.word	0x000000ea


	//----- nvinfo : EIATTR_FRAME_SIZE
	.align		4
.L_92:
        /*01ec*/ 	.byte	0x04, 0x11
        /*01ee*/ 	.short	(.L_94 - .L_93)
	.align		4
.L_93:
        /*01f0*/ 	.word	index@(_ZN7cutlass13device_kernelIN5flash19enable_sm80_to_sm89INS1_16FlashAttnFwdSm80INS1_25CollectiveMainloopFwdSm80ILi8ELi1ELb0EN4cute5tupleIJNS5_1CILi128EEENS7_ILi64EEENS7_ILi192EEEEEELi192ENS_10bfloat16_tEfNS_4arch4Sm80ELb0ELb0ELb0ELb1ELb1ELb1ELb1ELb0EEENS1_21CollectiveEpilogueFwdINS6_IJS8_SA_S9_EEENS6_IJNS7_ILi1EEESI_SI_EEESC_SE_Li256ELb1ELb1ELb0ELb0EEENS1_19SingleTileSchedulerILb1ELb0ELb1ELi128EEEEEEEEEvNT_6ParamsE)
        /*01f4*/ 	.word	0x00000000


	//----- nvinfo : EIATTR_REGCOUNT
	.align		4
.L_94:
        /*01f8*/ 	.byte	0x04, 0x2f
        /*01fa*/ 	.short	(.L_96 - .L_95)
	.align		4
.L_95:
        /*01fc*/ 	.word	index@(_ZN7cutlass13device_kernelIN5flash19enable_sm80_to_sm89INS1_16FlashAttnFwdSm80INS1_25CollectiveMainloopFwdSm80ILi8ELi1ELb0EN4cute5tupleIJNS5_1CILi128EEENS7_ILi64EEENS7_ILi192EEEEEELi192ENS_10bfloat16_tEfNS_4arch4Sm80ELb0ELb0ELb0ELb1ELb1ELb0ELb1ELb0EEENS1_21CollectiveEpilogueFwdINS6_IJS8_SA_S9_EEENS6_IJNS7_ILi1EEESI_SI_EEESC_SE_Li256ELb1ELb1ELb0ELb0EEENS1_19SingleTileSchedulerILb1ELb0ELb1ELi128EEEEEEEEEvNT_6ParamsE)
        /*0200*/ 	.word	0x000000e6


	//----- nvinfo : EIATTR_FRAME_SIZE
	.align		4
.L_96:
        /*0204*/ 	.byte	0x04, 0x11
        /*0206*/ 	.short	(.L_98 - .L_97)
	.align		4
.L_97:
        /*0208*/ 	.word	index@(_ZN7cutlass13device_kernelIN5flash19enable_sm80_to_sm89INS1_16FlashAttnFwdSm80INS1_25CollectiveMainloopFwdSm80ILi8ELi1ELb0EN4cute5tupleIJNS5_1CILi128EEENS7_ILi64EEENS7_ILi192EEEEEELi192ENS_10bfloat16_tEfNS_4arch4Sm80ELb0ELb0ELb0ELb1ELb1ELb0ELb1ELb0EEENS1_21CollectiveEpilogueFwdINS6_IJS8_SA_S9_EEENS6_IJNS7_ILi1EEESI_SI_EEESC_SE_Li256ELb1ELb1ELb0ELb0EEENS1_19SingleTileSchedulerILb1ELb0ELb1ELi128EEEEEEEEEvNT_6ParamsE)
        /*020c*/ 	.word	0x00000000


	//----- nvinfo : EIATTR_REGCOUNT
	.align		4
.L_98:
        /*0210*/ 	.byte	0x04, 0x2f
        /*0212*/ 	.short	(.L_100 - .L_99)
	.align		4
.L_99:
        /*0214*/ 	.word	index@(_ZN7cutlass13device_kernelIN5flash19enable_sm80_to_sm89INS1_16FlashAttnFwdSm80INS1_25CollectiveMainloopFwdSm80ILi8ELi1ELb0EN4cute5tupleIJNS5_1CILi128EEENS7_ILi64EEENS7_ILi192EEEEEELi192ENS_10bfloat16_tEfNS_4arch4Sm80ELb0ELb0ELb0ELb0ELb1ELb0ELb1ELb0EEENS1_21CollectiveEpilogueFwdINS6_IJS8_SA_S9_EEENS6_IJNS7_ILi1EEESI_SI_EEESC_SE_Li256ELb0ELb1ELb0ELb0EEENS1_19SingleTileSchedulerILb0ELb0ELb1ELi128EEEEEEEEEvNT_6ParamsE)
        /*0218*/ 	.word	0x000000ee


	//----- nvinfo : EIATTR_FRAME_SIZE
	.align		4
.L_100:
        /*021c*/ 	.byte	0x04, 0x11
        /*021e*/ 	.short	(.L_102 - .L_101)
	.align		4
.L_101:
        /*0220*/ 	.word	index@(_ZN7cutlass13device_kernelIN5flash19enable_sm80_to_sm89INS1_16FlashAttnFwdSm80INS1_25CollectiveMainloopFwdSm80ILi8ELi1ELb0EN4cute5tupleIJNS5_1CILi128EEENS7_ILi64EEENS7_ILi192EEEEEELi192ENS_10bfloat16_tEfNS_4arch4Sm80ELb0ELb0ELb0ELb0ELb1ELb0ELb1ELb0EEENS1_21CollectiveEpilogueFwdINS6_IJS8_SA_S9_EEENS6_IJNS7_ILi1EEESI_SI_EEESC_SE_Li256ELb0ELb1ELb0ELb0EEENS1_19SingleTileSchedulerILb0ELb0ELb1ELi128EEEEEEEEEvNT_6ParamsE)
        /*0224*/ 	.word	0x00000000


	//----- nvinfo : EIATTR_MIN_STACK_SIZE
	.align		4
.L_102:
        /*0228*/ 	.byte	0x04, 0x12
        /*022a*/ 	.short	(.L_104 - .L_103)
	.align		4
.L_103:
        /*022c*/ 	.word	index@(_ZN7cutlass13device_kernelIN5flash19enable_sm80_to_sm89INS1_16FlashAttnFwdSm80INS1_25CollectiveMainloopFwdSm80ILi8ELi1ELb0EN4cute5tupleIJNS5_1CILi128EEENS7_ILi64EEENS7_ILi192EEEEEELi192ENS_10bfloat16_tEfNS_4arch4Sm80ELb0ELb0ELb0ELb0ELb1ELb0ELb1ELb0EEENS1_21CollectiveEpilogueFwdINS6_IJS8_SA_S9_EEENS6_IJNS7_ILi1EEESI_SI_EEESC_SE_Li256ELb0ELb1ELb0ELb0EEENS1_19SingleTileSchedulerILb0ELb0ELb1ELi128EEEEEEEEEvNT_6ParamsE)
        /*0230*/ 	.word	0x00000000


	//----- nvinfo : EIATTR_MIN_STACK_SIZE
	.align		4
.L_104:
        /*0234*/ 	.byte	0x04, 0x12
        /*0236*/ 	.short	(.L_106 - .L_105)
	.align		4
.L_105:
        /*0238*/ 	.word	index@(_ZN7cutlass13device_kernelIN5flash19enable_sm80_to_sm89INS1_16FlashAttnFwdSm80INS1_25CollectiveMainloopFwdSm80ILi8ELi1ELb0EN4cute5tupleIJNS5_1CILi128EEENS7_ILi64EEENS7_ILi192EEEEEELi192ENS_10bfloat16_tEfNS_4arch4Sm80ELb0ELb0ELb0ELb1ELb1ELb0ELb1ELb0EEENS1_21CollectiveEpilogueFwdINS6_IJS8_SA_S9_EEENS6_IJNS7_ILi1EEESI_SI_EEESC_SE_Li256ELb1ELb1ELb0ELb0EEENS1_19SingleTileSchedulerILb1ELb0ELb1ELi128EEEEEEEEEvNT_6ParamsE)
        /*023c*/ 	.word	0x00000000


	//----- nvinfo : EIATTR_MIN_STACK_SIZE
	.align		4
.L_106:
        /*0240*/ 	.byte	0x04, 0x12
        /*0242*/ 	.short	(.L_108 - .L_107)
	.align		4
.L_107:
        /*0244*/ 	.word	index@(_ZN7cutlass13device_kernelIN5flash19enable_sm80_to_sm89INS1_16FlashAttnFwdSm80INS1_25CollectiveMainloopFwdSm80ILi8ELi1ELb0EN4cute5tupleIJNS5_1CILi128EEENS7_ILi64EEENS7_ILi192EEEEEELi192ENS_10bfloat16_tEfNS_4arch4Sm80ELb0ELb0ELb0ELb1ELb1ELb1ELb1ELb0EEENS1_21CollectiveEpilogueFwdINS6_IJS8_SA_S9_EEENS6_IJNS7_ILi1EEESI_SI_EEESC_SE_Li256ELb1ELb1ELb0ELb0EEENS1_19SingleTileSchedulerILb1ELb0ELb1ELi128EEEEEEEEEvNT_6ParamsE)
        /*0248*/ 	.word	0x00000000


	//----- nvinfo : EIATTR_MIN_STACK_SIZE
	.align		4
.L_108:
        /*024c*/ 	.byte	0x04, 0x12
        /*024e*/ 	.short	(.L_110 - .L_109)
	.align		4
.L_109:
        /*0250*/ 	.word	index@(_ZN7cutlass13device_kernelIN5flash19enable_sm80_to_sm89INS1_16FlashAttnFwdSm80INS1_25CollectiveMainloopFwdSm80ILi8ELi1ELb0EN4cute5tupleIJNS5_1CILi128EEENS7_ILi64EEENS7_ILi192EEEEEELi192ENS_10bfloat16_tEfNS_4arch4Sm80ELb0ELb1ELb0ELb0ELb1ELb0ELb1ELb0EEENS1_21CollectiveEpilogueFwdINS6_IJS8_SA_S9_EEENS6_IJNS7_ILi1EEESI_SI_EEESC_SE_Li256ELb0ELb1ELb0ELb0EEENS1_19SingleTileSchedulerILb0ELb0ELb1ELi128EEEEEEEEEvNT_6ParamsE)
        /*0254*/ 	.word	0x00000000


	//----- nvinfo : EIATTR_MIN_STACK_SIZE
	.align		4
.L_110:
        /*0258*/ 	.byte	0x04, 0x12
        /*025a*/ 	.short	(.L_112 - .L_111)
	.align		4
.L_111:
        /*025c*/ 	.word	index@(_ZN7cutlass13device_kernelIN5flash19enable_sm80_to_sm89INS1_16FlashAttnFwdSm80INS1_25CollectiveMainloopFwdSm80ILi8ELi1ELb0EN4cute5tupleIJNS5_1CILi128EEENS7_ILi64EEENS7_ILi192EEEEEELi192ENS_10bfloat16_tEfNS_4arch4Sm80ELb0ELb1ELb0ELb1ELb1ELb0ELb1ELb0EEENS1_21CollectiveEpilogueFwdINS6_IJS8_SA_S9_EEENS6_IJNS7_ILi1EEESI_SI_EEESC_SE_Li256ELb1ELb1ELb0ELb0EEENS1_19SingleTileSchedulerILb1ELb0ELb1ELi128EEEEEEEEEvNT_6ParamsE)
        /*0260*/ 	.word	0x00000000


	//----- nvinfo : EIATTR_MIN_STACK_SIZE
	.align		4
.L_112:
        /*0264*/ 	.byte	0x04, 0x12
        /*0266*/ 	.short	(.L_114 - .L_113)
	.align		4
.L_113:
        /*0268*/ 	.word	index@(_ZN7cutlass13device_kernelIN5flash19enable_sm80_to_sm89INS1_16FlashAttnFwdSm80INS1_25CollectiveMainloopFwdSm80ILi8ELi1ELb0EN4cute5tupleIJNS5_1CILi128EEENS7_ILi64EEENS7_ILi192EEEEEELi192ENS_10bfloat16_tEfNS_4arch4Sm80ELb0ELb1ELb0ELb1ELb1ELb1ELb1ELb0EEENS1_21CollectiveEpilogueFwdINS6_IJS8_SA_S9_EEENS6_IJNS7_ILi1EEESI_SI_EEESC_SE_Li256ELb1ELb1ELb0ELb0EEENS1_19SingleTileSchedulerILb1ELb0ELb1ELi128EEEEEEEEEvNT_6ParamsE)
        /*026c*/ 	.word	0x00000070


	//----- nvinfo : EIATTR_MIN_STACK_SIZE
	.align		4
.L_114:
        /*0270*/ 	.byte	0x04, 0x12
        /*0272*/ 	.short	(.L_116 - .L_115)
	.align		4
.L_115:
        /*0274*/ 	.word	index@(_ZN7cutlass13device_kernelIN5flash19enable_sm80_to_sm89INS1_16FlashAttnFwdSm80INS1_25CollectiveMainloopFwdSm80ILi8ELi1ELb0EN4cute5tupleIJNS5_1CILi128EEENS7_ILi64EEENS7_ILi192EEEEEELi192ENS_10bfloat16_tEfNS_4arch4Sm80ELb1ELb0ELb0ELb0ELb1ELb0ELb1ELb0EEENS1_21CollectiveEpilogueFwdINS6_IJS8_SA_S9_EEENS6_IJNS7_ILi1EEESI_SI_EEESC_SE_Li256ELb0ELb1ELb0ELb0EEENS1_30DynamicPersistentTileSchedulerILi256ELi256ELb0ELb1ELb0EEEEEEEEEvNT_6ParamsE)
        /*0278*/ 	.word	0x00000000


	//----- nvinfo : EIATTR_MIN_STACK_SIZE
	.align		4
.L_116:
        /*027c*/ 	.byte	0x04, 0x12
        /*027e*/ 	.short	(.L_118 - .L_117)
	.align		4
.L_117:
        /*0280*/ 	.word	index@(_ZN7cutlass13device_kernelIN5flash19enable_sm80_to_sm89INS1_16FlashAttnFwdSm80INS1_25CollectiveMainloopFwdSm80ILi8ELi1ELb0EN4cute5tupleIJNS5_1CILi128EEENS7_ILi64EEENS7_ILi192EEEEEELi192ENS_10bfloat16_tEfNS_4arch4Sm80ELb1ELb0ELb0ELb1ELb1ELb0ELb1ELb0EEENS1_21CollectiveEpilogueFwdINS6_IJS8_SA_S9_EEENS6_IJNS7_ILi1EEESI_SI_EEESC_SE_Li256ELb1ELb1ELb0ELb0EEENS1_19SingleTileSchedulerILb1ELb0ELb1ELi128EEEEEEEEEvNT_6ParamsE)
        /*0284*/ 	.word	0x00000000


	//----- nvinfo : EIATTR_MIN_STACK_SIZE
	.align		4
.L_118:
        /*0288*/ 	.byte	0x04, 0x12
        /*028a*/ 	.short	(.L_120 - .L_119)
	.align		4
.L_119:
        /*028c*/ 	.word	index@(_ZN7cutlass13device_kernelIN5flash19enable_sm80_to_sm89INS1_16FlashAttnFwdSm80INS1_25CollectiveMainloopFwdSm80ILi8ELi1ELb0EN4cute5tupleIJNS5_1CILi128EEENS7_ILi64EEENS7_ILi192EEEEEELi192ENS_10bfloat16_tEfNS_4arch4Sm80ELb1ELb0ELb0ELb1ELb1ELb1ELb1ELb0EEENS1_21CollectiveEpilogueFwdINS6_IJS8_SA_S9_EEENS6_IJNS7_ILi1EEESI_SI_EEESC_SE_Li256ELb1ELb1ELb0ELb0EEENS1_19SingleTileSchedulerILb1ELb0ELb1ELi128EEEEEEEEEvNT_6ParamsE)
        /*0290*/ 	.word	0x00000000


	//----- nvinfo : EIATTR_MIN_STACK_SIZE
	.align		4
.L_120:
        /*0294*/ 	.byte	0x04, 0x12
        /*0296*/ 	.short	(.L_122 - .L_121)
	.align		4
.L_121:
        /*0298*/ 	.word	index@(_ZN7cutlass13device_kernelIN5flash19enable_sm80_to_sm89INS1_16FlashAttnFwdSm80INS1_25CollectiveMainloopFwdSm80ILi8ELi2ELb0EN4cute5tupleIJNS5_1CILi128EEENS7_ILi64EEENS7_ILi192EEEEEELi192ENS_10bfloat16_tEfNS_4arch4Sm80ELb0ELb0ELb0ELb0ELb1ELb0ELb1ELb0EEENS1_21CollectiveEpilogueFwdINS6_IJS8_SA_S9_EEENS6_IJNS7_ILi1EEESI_SI_EEESC_SE_Li256ELb0ELb1ELb0ELb0EEENS1_19SingleTileSchedulerILb0ELb0ELb1ELi128EEEEEEEEEvNT_6ParamsE)
        /*029c*/ 	.word	0x00000000


	//----- nvinfo : EIATTR_MIN_STACK_SIZE
	.align		4
.L_122:
        /*02a0*/ 	.byte	0x04, 0x12
        /*02a2*/ 	.short	(.L_124 - .L_123)
	.align		4
.L_123:
        /*02a4*/ 	.word	index@(_ZN7cutlass13device_kernelIN5flash19enable_sm80_to_sm89INS1_16FlashAttnFwdSm80INS1_25CollectiveMainloopFwdSm80ILi8ELi2ELb0EN4cute5tupleIJNS5_1CILi128EEENS7_ILi64EEENS7_ILi192EEEEEELi192ENS_10bfloat16_tEfNS_4arch4Sm80ELb0ELb0ELb0ELb1ELb1ELb0ELb1ELb0EEENS1_21CollectiveEpilogueFwdINS6_IJS8_SA_S9_EEENS6_IJNS7_ILi1EEESI_SI_EEESC_SE_Li256ELb1ELb1ELb0ELb0EEENS1_19SingleTileSchedulerILb1ELb0ELb1ELi128EEEEEEEEEvNT_6ParamsE)
        /*02a8*/ 	.word	0x00000000


	//----- nvinfo : EIATTR_MIN_STACK_SIZE
	.align		4
.L_124:
        /*02ac*/ 	.byte	0x04, 0x12
        /*02ae*/ 	.short	(.L_126 - .L_125)
	.align		4
.L_125:
        /*02b0*/ 	.word	index@(_ZN7cutlass13device_kernelIN5flash19enable_sm80_to_sm89INS1_16FlashAttnFwdSm80INS1_25CollectiveMainloopFwdSm80ILi8ELi2ELb0EN4cute5tupleIJNS5_1CILi128EEENS7_ILi64EEENS7_ILi192EEEEEELi192ENS_10bfloat16_tEfNS_4arch4Sm80ELb0ELb0ELb0ELb1ELb1ELb1ELb1ELb0EEENS1_21CollectiveEpilogueFwdINS6_IJS8_SA_S9_EEENS6_IJNS7_ILi1EEESI_SI_EEESC_SE_Li256ELb1ELb1ELb0ELb0EEENS1_19SingleTileSchedulerILb1ELb0ELb1ELi128EEEEEEEEEvNT_6ParamsE)
        /*02b4*/ 	.word	0x00000000


	//----- nvinfo : EIATTR_MIN_STACK_SIZE
	.align		4
.L_126:
        /*02b8*/ 	.byte	0x04, 0x12
        /*02ba*/ 	.short	(.L_128 - .L_127)
	.align		4
.L_127:
        /*02bc*/ 	.word	index@(_ZN7cutlass13device_kernelIN5flash19enable_sm80_to_sm89INS1_16FlashAttnFwdSm80INS1_25CollectiveMainloopFwdSm80ILi8ELi2ELb0EN4cute5tupleIJNS5_1CILi128EEENS7_ILi64EEENS7_ILi192EEEEEELi192ENS_10bfloat16_tEfNS_4arch4Sm80ELb0ELb1ELb0ELb0ELb1ELb0ELb1ELb0EEENS1_21CollectiveEpilogueFwdINS6_IJS8_SA_S9_EEENS6_IJNS7_ILi1EEESI_SI_EEESC_SE_Li256ELb0ELb1ELb0ELb0EEENS1_19SingleTileSchedulerILb0ELb0ELb1ELi128EEEEEEEEEvNT_6ParamsE)
        /*02c0*/ 	.word	0x00000000


	//----- nvinfo : EIATTR_MIN_STACK_SIZE
	.align		4
.L_128:
        /*02c4*/ 	.byte	0x04, 0x12
        /*02c6*/ 	.short	(.L_130 - .L_129)
	.align		4
.L_129:
        /*02c8*/ 	.word	index@(_ZN7cutlass13device_kernelIN5flash19enable_sm80_to_sm89INS1_16FlashAttnFwdSm80INS1_25CollectiveMainloopFwdSm80ILi8ELi2ELb0EN4cute5tupleIJNS5_1CILi128EEENS7_ILi64EEENS7_ILi192EEEEEELi192ENS_10bfloat16_tEfNS_4arch4Sm80ELb0ELb1ELb0ELb1ELb1ELb0ELb1ELb0EEENS1_21CollectiveEpilogueFwdINS6_IJS8_SA_S9_EEENS6_IJNS7_ILi1EEESI_SI_EEESC_SE_Li256ELb1ELb1ELb0ELb0EEENS1_19SingleTileSchedulerILb1ELb0ELb1ELi128EEEEEEEEEvNT_6ParamsE)
        /*02cc*/ 	.word	0x00000000


	//----- nvinfo : EIATTR_MIN_STACK_SIZE
	.align		4
.L_130:
        /*02d0*/ 	.byte	0x04, 0x12
        /*02d2*/ 	.short	(.L_132 - .L_131)
	.align		4
.L_131:
        /*02d4*/ 	.word	index@(_ZN7cutlass13device_kernelIN5flash19enable_sm80_to_sm89INS1_16FlashAttnFwdSm80INS1_25CollectiveMainloopFwdSm80ILi8ELi2ELb0EN4cute5tupleIJNS5_1CILi128EEENS7_ILi64EEENS7_ILi192EEEEEELi192ENS_10bfloat16_tEfNS_4arch4Sm80ELb0ELb1ELb0ELb1ELb1ELb1ELb1ELb0EEENS1_21CollectiveEpilogueFwdINS6_IJS8_SA_S9_EEENS6_IJNS7_ILi1EEESI_SI_EEESC_SE_Li256ELb1ELb1ELb0ELb0EEENS1_19SingleTileSchedulerILb1ELb0ELb1ELi128EEEEEEEEEvNT_6ParamsE)
        /*02d8*/ 	.word	0x00000070


	//----- nvinfo : EIATTR_MIN_STACK_SIZE
	.align		4
.L_132:
        /*02dc*/ 	.byte	0x04, 0x12
        /*02de*/ 	.short	(.L_134 - .L_133)
	.align		4
.L_133:
        /*02e0*/ 	.word	index@(_ZN7cutlass13device_kernelIN5flash19enable_sm80_to_sm89INS1_16FlashAttnFwdSm80INS1_25CollectiveMainloopFwdSm80ILi8ELi2ELb0EN4cute5tupleIJNS5_1CILi128EEENS7_ILi64EEENS7_ILi192EEEEEELi192ENS_10bfloat16_tEfNS_4arch4Sm80ELb1ELb0ELb0ELb0ELb1ELb0ELb1ELb0EEENS1_21CollectiveEpilogueFwdINS6_IJS8_SA_S9_EEENS6_IJNS7_ILi1EEESI_SI_EEESC_SE_Li256ELb0ELb1ELb0ELb0EEENS1_30DynamicPersistentTileSchedulerILi256ELi256ELb0ELb1ELb0EEEEEEEEEvNT_6ParamsE)
        /*02e4*/ 	.word	0x00000038


	//----- nvinfo : EIATTR_MIN_STACK_SIZE
	.align		4
.L_134:
        /*02e8*/ 	.byte	0x04, 0x12
        /*02ea*/ 	.short	(.L_136 - .L_135)
	.align		4
.L_135:
        /*02ec*/ 	.word	index@(_ZN7cutlass13device_kernelIN5flash19enable_sm80_to_sm89INS1_16FlashAttnFwdSm80INS1_25CollectiveMainloopFwdSm80ILi8ELi2ELb0EN4cute5tupleIJNS5_1CILi128EEENS7_ILi64EEENS7_ILi192EEEEEELi192ENS_10bfloat16_tEfNS_4arch4Sm80ELb1ELb0ELb0ELb1ELb1ELb0ELb1ELb0EEENS1_21CollectiveEpilogueFwdINS6_IJS8_SA_S9_EEENS6_IJNS7_ILi1EEESI_SI_EEESC_SE_Li256ELb1ELb1ELb0ELb0EEENS1_19SingleTileSchedulerILb1ELb0ELb1ELi128EEEEEEEEEvNT_6ParamsE)
        /*02f0*/ 	.word	0x00000000


	//----- nvinfo : EIATTR_MIN_STACK_SIZE
	.align		4
.L_136:
        /*02f4*/ 	.byte	0x04, 0x12
        /*02f6*/ 	.short	(.L_138 - .L_137)
	.align		4
.L_137:
        /*02f8*/ 	.word	index@(_ZN7cutlass13device_kernelIN5flash19enable_sm80_to_sm89INS1_16FlashAttnFwdSm80INS1_25CollectiveMainloopFwdSm80ILi8ELi2ELb0EN4cute5tupleIJNS5_1CILi128EEENS7_ILi64EEENS7_ILi192EEEEEELi192ENS_10bfloat16_tEfNS_4arch4Sm80ELb1ELb0ELb0ELb1ELb1ELb1ELb1ELb0EEENS1_21CollectiveEpilogueFwdINS6_IJS8_SA_S9_EEENS6_IJNS7_ILi1EEESI_SI_EEESC_SE_Li256ELb1ELb1ELb0ELb0EEENS1_19SingleTileSchedulerILb1ELb0ELb1ELi128EEEEEEEEEvNT_6ParamsE)
        /*02fc*/ 	.word	0x00000000
.L_138:


//--------------------- .nv.info._ZN7cutlass13device_kernelIN5flash19enable_sm80_to_sm89INS1_16FlashAttnFwdSm80INS1_25CollectiveMainloopFwdSm80ILi8ELi1ELb0EN4cute5tupleIJNS5_1CILi128EEENS7_ILi64EEENS7_ILi192EEEEEELi192ENS_10bfloat16_tEfNS_4arch4Sm80ELb0ELb0ELb0ELb0ELb1ELb0ELb1ELb0EEENS1_21CollectiveEpilogueFwdINS6_IJS8_SA_S9_EEENS6_IJNS7_ILi1EEESI_SI_EEESC_SE_Li256ELb0ELb1ELb0ELb0EEENS1_19SingleTileSchedulerILb0ELb0ELb1ELi128EEEEEEEEEvNT_6ParamsE --------------------------
	.section	.nv.info._ZN7cutlass13device_kernelIN5flash19enable_sm80_to_sm89INS1_16FlashAttnFwdSm80INS1_25CollectiveMainloopFwdSm80ILi8ELi1ELb0EN4cute5tupleIJNS5_1CILi128EEENS7_ILi64EEENS7_ILi192EEEEEELi192ENS_10bfloat16_tEfNS_4arch4Sm80ELb0ELb0ELb0ELb0ELb1ELb0ELb1ELb0EEENS1_21CollectiveEpilogueFwdINS6_IJS8_SA_S9_EEENS6_IJNS7_ILi1EEESI_SI_EEESC_SE_Li256ELb0ELb1ELb0ELb0EEENS1_19SingleTileSchedulerILb0ELb0ELb1ELi128EEEEEEEEEvNT_6ParamsE,"",@"SHT_CUDA_INFO"
	.sectionflags	@""
	.align	4


	//----- nvinfo : EIATTR_CUDA_API_VERSION
	.align		4
        /*0000*/ 	.byte	0x04, 0x37
        /*0002*/ 	.short	(.L_140 - .L_139)
.L_139:
        /*0004*/ 	.word	0x00000082


	//----- nvinfo : EIATTR_SW2861232_WAR
	.align		4
.L_140:
        /*0008*/ 	.byte	0x01, 0x35
	.zero		2


	//----- nvinfo : EIATTR_PARAM_CBANK
	.align		4
        /*000c*/ 	.byte	0x04, 0x0a
        /*000e*/ 	.short	(.L_142 - .L_141)
	.align		4
.L_141:
        /*0010*/ 	.word	index@(.nv.constant0._ZN7cutlass13device_kernelIN5flash19enable_sm80_to_sm89INS1_16FlashAttnFwdSm80INS1_25CollectiveMainloopFwdSm80ILi8ELi1ELb0EN4cute5tupleIJNS5_1CILi128EEENS7_ILi64EEENS7_ILi192EEEEEELi192ENS_10bfloat16_tEfNS_4arch4Sm80ELb0ELb0ELb0ELb0ELb1ELb0ELb1ELb0EEENS1_21CollectiveEpilogueFwdINS6_IJS8_SA_S9_EEENS6_IJNS7_ILi1EEESI_SI_EEESC_SE_Li256ELb0ELb1ELb0ELb0EEENS1_19SingleTileSchedulerILb0ELb0ELb1ELi128EEEEEEEEEvNT_6ParamsE)
        /*0014*/ 	.short	0x0160
        /*0016*/ 	.short	0x0418


	//----- nvinfo : EIATTR_CBANK_PARAM_SIZE
	.align		4
.L_142:
        /*0018*/ 	.byte	0x03, 0x19
        /*001a*/ 	.short	0x0418


	//----- nvinfo : EIATTR_KPARAM_INFO
	.align		4
        /*001c*/ 	.byte	0x04, 0x17
        /*001e*/ 	.short	(.L_144 - .L_143)
.L_143:
        /*0020*/ 	.word	0x00000000
        /*0024*/ 	.short	0x0000
        /*0026*/ 	.short	0x0000
        /*0028*/ 	.byte	0x00, 0xf0, 0x61, 0x10


	//----- nvinfo : EIATTR_MAXREG_COUNT
	.align		4
.L_144:
        /*002c*/ 	.byte	0x03, 0x1b
        /*002e*/ 	.short	0x00ff


	//----- nvinfo : EIATTR_NUM_BARRIERS
	.align		4
        /*0030*/ 	.byte	0x02, 0x4c
        /*0032*/ 	.byte	0x02
	.zero		1


	//----- nvinfo : EIATTR_MERCURY_ISA_VERSION
	.align		4
        /*0034*/ 	.byte	0x03, 0x5f
        /*0036*/ 	.short	0x0000


	//----- nvinfo : EIATTR_COOP_GROUP_MASK_REGIDS
	.align		4
        /*0038*/ 	.byte	0x04, 0x29
        /*003a*/ 	.short	(.L_146 - .L_145)


	//   ....[0]....
.L_145:
        /*003c*/ 	.word	0xffffffff


	//   ....[1]....
        /*0040*/ 	.word	0xffffffff


	//   ....[2]....
        /*0044*/ 	.word	0xffffffff


	//   ....[3]....
        /*0048*/ 	.word	0xffffffff


	//   ....[4]....
        /*004c*/ 	.word	0xffffffff


	//   ....[5]....
        /*0050*/ 	.word	0xffffffff


	//   ....[6]....
        /*0054*/ 	.word	0xffffffff


	//   ....[7]....
        /*0058*/ 	.word	0xffffffff


	//   ....[8]....
        /*005c*/ 	.word	0xffffffff


	//   ....[9]....
        /*0060*/ 	.word	0xffffffff


	//   ....[10]....
        /*0064*/ 	.word	0xffffffff


	//   ....[11]....
        /*0068*/ 	.word	0xffffffff


	//   ....[12]....
        /*006c*/ 	.word	0xffffffff


	//   ....[13]....
        /*0070*/ 	.word	0xffffffff


	//   ....[14]....
        /*0074*/ 	.word	0xffffffff


	//   ....[15]....
        /*0078*/ 	.word	0xffffffff


	//   ....[16]....
        /*007c*/ 	.word	0xffffffff


	//   ....[17]....
        /*0080*/ 	.word	0xffffffff


	//   ....[18]....
        /*0084*/ 	.word	0xffffffff


	//   ....[19]....
        /*0088*/ 	.word	0xffffffff


	//   ....[20]....
        /*008c*/ 	.word	0xffffffff


	//   ....[21]....
        /*0090*/ 	.word	0xffffffff


	//   ....[22]....
        /*0094*/ 	.word	0xffffffff


	//   ....[23]....
        /*0098*/ 	.word	0xffffffff


	//   ....[24]....
        /*009c*/ 	.word	0xffffffff


	//   ....[25]....
        /*00a0*/ 	.word	0xffffffff


	//   ....[26]....
        /*00a4*/ 	.word	0xffffffff


	//   ....[27]....
        /*00a8*/ 	.word	0xffffffff


	//   ....[28]....
        /*00ac*/ 	.word	0xffffffff


	//   ....[29]....
        /*00b0*/ 	.word	0xffffffff


	//   ....[30]....
        /*00b4*/ 	.word	0xffffffff


	//   ....[31]....
        /*00b8*/ 	.word	0xffffffff


	//   ....[32]....
        /*00bc*/ 	.word	0xffffffff


	//   ....[33]....
        /*00c0*/ 	.word	0xffffffff


	//   ....[34]....
        /*00c4*/ 	.word	0xffffffff


	//   ....[35]....
        /*00c8*/ 	.word	0xffffffff


	//   ....[36]....
        /*00cc*/ 	.word	0xffffffff


	//   ....[37]....
        /*00d0*/ 	.word	0xffffffff


	//   ....[38]....
        /*00d4*/ 	.word	0xffffffff


	//   ....[39]....
        /*00d8*/ 	.word	0xffffffff


	//   ....[40]....
        /*00dc*/ 	.word	0xffffffff


	//   ....[41]....
        /*00e0*/ 	.word	0xffffffff


	//   ....[42]....
        /*00e4*/ 	.word	0xffffffff


	//   ....[43]....
        /*00e8*/ 	.word	0xffffffff


	//   ....[44]....
        /*00ec*/ 	.word	0xffffffff


	//   ....[45]....
        /*00f0*/ 	.word	0xffffffff


	//   ....[46]....
        /*00f4*/ 	.word	0xffffffff


	//   ....[47]....
        /*00f8*/ 	.word	0xffffffff


	//   ....[48]....
        /*00fc*/ 	.word	0xffffffff


	//   ....[49]....
        /*0100*/ 	.word	0xffffffff


	//   ....[50]....
        /*0104*/ 	.word	0xffffffff


	//   ....[51]....
        /*0108*/ 	.word	0xffffffff


	//----- nvinfo : EIATTR_COOP_GROUP_INSTR_OFFSETS
	.align		4
.L_146:
        /*010c*/ 	.byte	0x04, 0x28
        /*010e*/ 	.short	(.L_148 - .L_147)


	//   ....[0]....
.L_147:
        /*0110*/ 	.word	0x00000610


	//   ....[1]....
        /*0114*/ 	.word	0x00000650


	//   ....[2]....
        /*0118*/ 	.word	0x00000680


	//   ....[3]....
        /*011c*/ 	.word	0x000006b0


	//   ....[4]....
        /*0120*/ 	.word	0x000006e0


	//   ....[5]....
        /*0124*/ 	.word	0x00000910


	//   ....[6]....
        /*0128*/ 	.word	0x00000a90


	//   ....[7]....
        /*012c*/ 	.word	0x00000aa0


	//   ....[8]....
        /*0130*/ 	.word	0x00000f40


	//   ....[9]....
        /*0134*/ 	.word	0x00000f70


	//   ....[10]....
        /*0138*/ 	.word	0x00000fb0


	//   ....[11]....
        /*013c*/ 	.word	0x00000fe0


	//   ....[12]....
        /*0140*/ 	.word	0x00001580


	//   ....[13]....
        /*0144*/ 	.word	0x000015b0


	//   ....[14]....
        /*0148*/ 	.word	0x000015e0


	//   ....[15]....
        /*014c*/ 	.word	0x00001600


	//   ....[16]....
        /*0150*/ 	.word	0x00002480


	//   ....[17]....
        /*0154*/ 	.word	0x000024b0


	//   ....[18]....
        /*0158*/ 	.word	0x000024e0


	//   ....[19]....
        /*015c*/ 	.word	0x00002500


	//   ....[20]....
        /*0160*/ 	.word	0x00002cb0


	//   ....[21]....
        /*0164*/ 	.word	0x00002ce0


	//   ....[22]....
        /*0168*/ 	.word	0x00002d10


	//   ....[23]....
        /*016c*/ 	.word	0x00002d30


	//   ....[24]....
        /*0170*/ 	.word	0x000040b0


	//   ....[25]....
        /*0174*/ 	.word	0x000040c0


	//   ....[26]....
        /*0178*/ 	.word	0x00004140


	//   ....[27]....
        /*017c*/ 	.word	0x00004170


	//   ....[28]....
        /*0180*/ 	.word	0x000043b0


	//   ....[29]....
        /*0184*/ 	.word	0x000043c0


	//   ....[30]....
        /*0188*/ 	.word	0x000043d0


	//   ....[31]....
        /*018c*/ 	.word	0x000043f0


	//   ....[32]....
        /*0190*/ 	.word	0x00005180


	//   ....[33]....
        /*0194*/ 	.word	0x000051a0


	//   ....[34]....
        /*0198*/ 	.word	0x000051d0


	//   ....[35]....
        /*019c*/ 	.word	0x000051e0


	//   ....[36]....
        /*01a0*/ 	.word	0x00006860


	//   ....[37]....
        /*01a4*/ 	.word	0x000068a0


	//   ....[38]....
        /*01a8*/ 	.word	0x00006980


	//   ....[39]....
        /*01ac*/ 	.word	0x000069b0


	//   ....[40]....
        /*01b0*/ 	.word	0x00007d30


	//   ....[41]....
        /*01b4*/ 	.word	0x00007d40


	//   ....[42]....
        /*01b8*/ 	.word	0x00007d60


	//   ....[43]....
        /*01bc*/ 	.word	0x00007d70


	//   ....[44]....
        /*01c0*/ 	.word	0x00007d80


	//   ....[45]....
        /*01c4*/ 	.word	0x00007e60


	//   ....[46]....
        /*01c8*/ 	.word	0x00007fc0


	//   ....[47]....
        /*01cc*/ 	.word	0x00007ff0


	//   ....[48]....
        /*01d0*/ 	.word	0x00008120


	//   ....[49]....
        /*01d4*/ 	.word	0x00008150


	//   ....[50]....
        /*01d8*/ 	.word	0x00008280


	//   ....[51]....
        /*01dc*/ 	.word	0x000082a0


	//----- nvinfo : EIATTR_EXIT_INSTR_OFFSETS
	.align		4
.L_148:
        /*01e0*/ 	.byte	0x04, 0x1c
        /*01e2*/ 	.short	(.L_150 - .L_149)


	//   ....[0]....
.L_149:
        /*01e4*/ 	.word	0x00000030


	//   ....[1]....
        /*01e8*/ 	.word	0x000082b0


	//   ....[2]....
        /*01ec*/ 	.word	0x00008360


	//   ....[3]....
        /*01f0*/ 	.word	0x000083c0


	//----- nvinfo : EIATTR_CTAIDZ_USED
	.align		4
.L_150:
        /*01f4*/ 	.byte	0x01, 0x04
	.zero		2


	//----- nvinfo : EIATTR_MAX_THREADS
	.align		4
        /*01f8*/ 	.byte	0x04, 0x05
        /*01fa*/ 	.short	(.L_152 - .L_151)
.L_151:
        /*01fc*/ 	.word	0x00000100
        /*0200*/ 	.word	0x00000001
        /*0204*/ 	.word	0x00000001


	//----- nvinfo : EIATTR_CRS_STACK_SIZE
	.align		4
.L_152:
        /*0208*/ 	.byte	0x04, 0x1e
        /*020a*/ 	.short	(.L_154 - .L_153)
.L_153:
        /*020c*/ 	.word	0x00000000
.L_154:


//--------------------- .nv.info._ZN7cutlass13device_kernelIN5flash19enable_sm80_to_sm89INS1_16FlashAttnFwdSm80INS1_25CollectiveMainloopFwdSm80ILi8ELi1ELb0EN4cute5tupleIJNS5_1CILi128EEENS7_ILi64EEENS7_ILi192EEEEEELi192ENS_10bfloat16_tEfNS_4arch4Sm80ELb0ELb0ELb0ELb1ELb1ELb0ELb1ELb0EEENS1_21CollectiveEpilogueFwdINS6_IJS8_SA_S9_EEENS6_IJNS7_ILi1EEESI_SI_EEESC_SE_Li256ELb1ELb1ELb0ELb0EEENS1_19SingleTileSchedulerILb1ELb0ELb1ELi128EEEEEEEEEvNT_6ParamsE --------------------------
	.section	.nv.info._ZN7cutlass13device_kernelIN5flash19enable_sm80_to_sm89INS1_16FlashAttnFwdSm80INS1_25CollectiveMainloopFwdSm80ILi8ELi1ELb0EN4cute5tupleIJNS5_1CILi128EEENS7_ILi64EEENS7_ILi192EEEEEELi192ENS_10bfloat16_tEfNS_4arch4Sm80ELb0ELb0ELb0ELb1ELb1ELb0ELb1ELb0EEENS1_21CollectiveEpilogueFwdINS6_IJS8_SA_S9_EEENS6_IJNS7_ILi1EEESI_SI_EEESC_SE_Li256ELb1ELb1ELb0ELb0EEENS1_19SingleTileSchedulerILb1ELb0ELb1ELi128EEEEEEEEEvNT_6ParamsE,"",@"SHT_CUDA_INFO"
	.sectionflags	@""
	.align	4


	//----- nvinfo : EIATTR_CUDA_API_VERSION
	.align		4
        /*0000*/ 	.byte	0x04, 0x37
        /*0002*/ 	.short	(.L_156 - .L_155)
.L_155:
        /*0004*/ 	.word	0x00000082


	//----- nvinfo : EIATTR_SW2861232_WAR
	.align		4
.L_156:
        /*0008*/ 	.byte	0x01, 0x35
	.zero		2


	//----- nvinfo : EIATTR_PARAM_CBANK
	.align		4
        /*000c*/ 	.byte	0x04, 0x0a
        /*000e*/ 	.short	(.L_158 - .L_157)
	.align		4
.L_157:
        /*0010*/ 	.word	index@(.nv.constant0._ZN7cutlass13device_kernelIN5flash19enable_sm80_to_sm89INS1_16FlashAttnFwdSm80INS1_25CollectiveMainloopFwdSm80ILi8ELi1ELb0EN4cute5tupleIJNS5_1CILi128EEENS7_ILi64EEENS7_ILi192EEEEEELi192ENS_10bfloat16_tEfNS_4arch4Sm80ELb0ELb0ELb0ELb1ELb1ELb0ELb1ELb0EEENS1_21CollectiveEpilogueFwdINS6_IJS8_SA_S9_EEENS6_IJNS7_ILi1EEESI_SI_EEESC_SE_Li256ELb1ELb1ELb0ELb0EEENS1_19SingleTileSchedulerILb1ELb0ELb1ELi128EEEEEEEEEvNT_6ParamsE)
        /*0014*/ 	.short	0x0160
        /*0016*/ 	.short	0x0418


	//----- nvinfo : EIATTR_CBANK_PARAM_SIZE
	.align		4
.L_158:
        /*0018*/ 	.byte	0x03, 0x19
        /*001a*/ 	.short	0x0418


	//----- nvinfo : EIATTR_KPARAM_INFO
	.align		4
        /*001c*/ 	.byte	0x04, 0x17
        /*001e*/ 	.short	(.L_160 - .L_159)
.L_159:
        /*0020*/ 	.word	0x00000000
        /*0024*/ 	.short	0x0000
        /*0026*/ 	.short	0x0000
        /*0028*/ 	.byte	0x00, 0xf0, 0x61, 0x10


	//----- nvinfo : EIATTR_MAXREG_COUNT
	.align		4
.L_160:
        /*002c*/ 	.byte	0x03, 0x1b
        /*002e*/ 	.short	0x00ff


	//----- nvinfo : EIATTR_NUM_BARRIERS
	.align		4
        /*0030*/ 	.byte	0x02, 0x4c
        /*0032*/ 	.byte	0x02
	.zero		1


	//----- nvinfo : EIATTR_MERCURY_ISA_VERSION
	.align		4
        /*0034*/ 	.byte	0x03, 0x5f
        /*0036*/ 	.short	0x0000


	//----- nvinfo : EIATTR_COOP_GROUP_MASK_REGIDS
	.align		4
        /*0038*/ 	.byte	0x04, 0x29
        /*003a*/ 	.short	(.L_162 - .L_161)


	//   ....[0]....
.L_161:
        /*003c*/ 	.word	0xffffffff


	//   ....[1]....
        /*0040*/ 	.word	0xffffffff


	//   ....[2]....
        /*0044*/ 	.word	0xffffffff


	//   ....[3]....
        /*0048*/ 	.word	0xffffffff


	//   ....[4]....
        /*004c*/ 	.word	0xffffffff


	//   ....[5]....
        /*0050*/ 	.word	0xffffffff


	//   ....[6]....
        /*0054*/ 	.word	0xffffffff


	//   ....[7]....
        /*0058*/ 	.word	0xffffffff


	//   ....[8]....
        /*005c*/ 	.word	0xffffffff


	//   ....[9]....
        /*0060*/ 	.word	0xffffffff


	//   ....[10]....
        /*0064*/ 	.word	0xffffffff


	//   ....[11]....
        /*0068*/ 	.word	0xffffffff


	//   ....[12]....
        /*006c*/ 	.word	0xffffffff


	//   ....[13]....
        /*0070*/ 	.word	0xffffffff


	//   ....[14]....
        /*0074*/ 	.word	0xffffffff


	//   ....[15]....
        /*0078*/ 	.word	0xffffffff


	//   ....[16]....
        /*007c*/ 	.word	0xffffffff


	//   ....[17]....
        /*0080*/ 	.word	0xffffffff


	//   ....[18]....
        /*0084*/ 	.word	0xffffffff


	//   ....[19]....
        /*0088*/ 	.word	0xffffffff


	//   ....[20]....
        /*008c*/ 	.word	0xffffffff


	//   ....[21]....
        /*0090*/ 	.word	0xffffffff


	//   ....[22]....
        /*0094*/ 	.word	0xffffffff


	//   ....[23]....
        /*0098*/ 	.word	0xffffffff


	//   ....[24]....
        /*009c*/ 	.word	0xffffffff


	//   ....[25]....
        /*00a0*/ 	.word	0xffffffff


	//   ....[26]....
        /*00a4*/ 	.word	0xffffffff


	//   ....[27]....
        /*00a8*/ 	.word	0xffffffff


	//   ....[28]....
        /*00ac*/ 	.word	0xffffffff


	//   ....[29]....
        /*00b0*/ 	.word	0xffffffff


	//   ....[30]....
        /*00b4*/ 	.word	0xffffffff


	//   ....[31]....
        /*00b8*/ 	.word	0xffffffff


	//   ....[32]....
        /*00bc*/ 	.word	0xffffffff


	//   ....[33]....
        /*00c0*/ 	.word	0xffffffff


	//   ....[34]....
        /*00c4*/ 	.word	0xffffffff


	//   ....[35]....
        /*00c8*/ 	.word	0xffffffff


	//   ....[36]....
        /*00cc*/ 	.word	0xffffffff


	//   ....[37]....
        /*00d0*/ 	.word	0xffffffff


	//   ....[38]....
        /*00d4*/ 	.word	0xffffffff


	//   ....[39]....
        /*00d8*/ 	.word	0xffffffff


	//   ....[40]....
        /*00dc*/ 	.word	0xffffffff


	//   ....[41]....
        /*00e0*/ 	.word	0xffffffff


	//   ....[42]....
        /*00e4*/ 	.word	0xffffffff


	//   ....[43]....
        /*00e8*/ 	.word	0xffffffff


	//   ....[44]....
        /*00ec*/ 	.word	0xffffffff


	//   ....[45]....
        /*00f0*/ 	.word	0xffffffff


	//   ....[46]....
        /*00f4*/ 	.word	0xffffffff


	//   ....[47]....
        /*00f8*/ 	.word	0xffffffff


	//   ....[48]....
        /*00fc*/ 	.word	0xffffffff


	//   ....[49]....
        /*0100*/ 	.word	0xffffffff


	//   ....[50]....
        /*0104*/ 	.word	0xffffffff


	//   ....[51]....
        /*0108*/ 	.word	0xffffffff


	//   ....[52]....
        /*010c*/ 	.word	0xffffffff


	//   ....[53]....
        /*0110*/ 	.word	0xffffffff


	//   ....[54]....
        /*0114*/ 	.word	0xffffffff


	//   ....[55]....
        /*0118*/ 	.word	0xffffffff


	//   ....[56]....
        /*011c*/ 	.word	0xffffffff


	//   ....[57]....
        /*0120*/ 	.word	0xffffffff


	//   ....[58]....
        /*0124*/ 	.word	0xffffffff


	//   ....[59]....
        /*0128*/ 	.word	0xffffffff


	//   ....[60]....
        /*012c*/ 	.word	0xffffffff


	//----- nvinfo : EIATTR_COOP_GROUP_INSTR_OFFSETS
	.align		4
.L_162:
        /*0130*/ 	.byte	0x04, 0x28
        /*0132*/ 	.short	(.L_164 - .L_163)


	//   ....[0]....
.L_163:
        /*0134*/ 	.word	0x00000090


	//   ....[1]....
        /*0138*/ 	.word	0x00001060


	//   ....[2]....
        /*013c*/ 	.word	0x00001090


	//   ....[3]....
        /*0140*/ 	.word	0x00001290


	//   ....[4]....
        /*0144*/ 	.word	0x000012c0


	//   ....[5]....
        /*0148*/ 	.word	0x000013e0


	//   ....[6]....
        /*014c*/ 	.word	0x00001410


	//   ....[7]....
        /*0150*/ 	.word	0x00001520


	//   ....[8]....
        /*0154*/ 	.word	0x00001560


	//   ....[9]....
        /*0158*/ 	.word	0x00001c50


	//   ....[10]....
        /*015c*/ 	.word	0x00001c90


	//   ....[11]....
        /*0160*/ 	.word	0x00001cd0


	//   ....[12]....
        /*0164*/ 	.word	0x00001d00


	//   ....[13]....
        /*0168*/ 	.word	0x00001d30


	//   ....[14]....
        /*016c*/ 	.word	0x00001d60


	//   ....[15]....
        /*0170*/ 	.word	0x00001d90


	//   ....[16]....
        /*0174*/ 	.word	0x00001dd0


	//   ....[17]....
        /*0178*/ 	.word	0x00002e10


	//   ....[18]....
        /*017c*/ 	.word	0x00002e40


	//   ....[19]....
        /*0180*/ 	.word	0x00002e60


	//   ....[20]....
        /*0184*/ 	.word	0x00002e70


	//   ....[21]....
        /*0188*/ 	.word	0x000035f0


	//   ....[22]....
        /*018c*/ 	.word	0x00003650


	//   ....[23]....
        /*0190*/ 	.word	0x00003680


	//   ....[24]....
        /*0194*/ 	.word	0x000036a0


	//   ....[25]....
        /*0198*/ 	.word	0x00004890


	//   ....[26]....
        /*019c*/ 	.word	0x000048a0


	//   ....[27]....
        /*01a0*/ 	.word	0x000048b0


	//   ....[28]....
        /*01a4*/ 	.word	0x000048c0


	//   ....[29]....
        /*01a8*/ 	.word	0x00004b70


	//   ....[30]....
        /*01ac*/ 	.word	0x00004b80


	//   ....[31]....
        /*01b0*/ 	.word	0x00004b90


	//   ....[32]....
        /*01b4*/ 	.word	0x00004bb0


	//   ....[33]....
        /*01b8*/ 	.word	0x00005900


	//   ....[34]....
        /*01bc*/ 	.word	0x00005920


	//   ....[35]....
        /*01c0*/ 	.word	0x00005950


	//   ....[36]....
        /*01c4*/ 	.word	0x00005960


	//   ....[37]....
        /*01c8*/ 	.word	0x00007000


	//   ....[38]....
        /*01cc*/ 	.word	0x00007030


	//   ....[39]....
        /*01d0*/ 	.word	0x00007080


	//   ....[40]....
        /*01d4*/ 	.word	0x00007090


	//   ....[41]....
        /*01d8*/ 	.word	0x000086f0


	//   ....[42]....
        /*01dc*/ 	.word	0x00008730


	//   ....[43]....
        /*01e0*/ 	.word	0x00008770


	//   ....[44]....
        /*01e4*/ 	.word	0x000087b0


	//   ....[45]....
        /*01e8*/ 	.word	0x000089b0


	//   ....[46]....
        /*01ec*/ 	.word	0x000089c0


	//   ....[47]....
        /*01f0*/ 	.word	0x00008b40


	//   ....[48]....
        /*01f4*/ 	.word	0x00008b70


	//   ....[49]....
        /*01f8*/ 	.word	0x00008cc0


	//   ....[50]....
        /*01fc*/ 	.word	0x00008cf0


	//   ....[51]....
        /*0200*/ 	.word	0x00008e40


	//   ....[52]....
        /*0204*/ 	.word	0x00008e60


	//   ....[53]....
        /*0208*/ 	.word	0x00009780


	//   ....[54]....
        /*020c*/ 	.word	0x000097b0


	//   ....[55]....
        /*0210*/ 	.word	0x000098e0


	//   ....[56]....
        /*0214*/ 	.word	0x00009910


	//   ....[57]....
        /*0218*/ 	.word	0x00009a40


	//   ....[58]....
        /*021c*/ 	.word	0x00009a70


	//   ....[59]....
        /*0220*/ 	.word	0x00009ba0


	//   ....[60]....
        /*0224*/ 	.word	0x00009bc0


	//----- nvinfo : EIATTR_EXIT_INSTR_OFFSETS
	.align		4
.L_164:
        /*0228*/ 	.byte	0x04, 0x1c
        /*022a*/ 	.short	(.L_166 - .L_165)


	//   ....[0]....
.L_165:
        /*022c*/ 	.word	0x00000440


	//   ....[1]....
        /*0230*/ 	.word	0x00008e70


	//   ....[2]....
        /*0234*/ 	.word	0x00008f40


	//   ....[3]....
        /*0238*/ 	.word	0x00008fa0


	//   ....[4]....
        /*023c*/ 	.word	0x00009bd0


	//   ....[5]....
        /*0240*/ 	.word	0x00009c80


	//   ....[6]....
        /*0244*/ 	.word	0x00009ce0


	//----- nvinfo : EIATTR_CTAIDZ_USED
	.align		4
.L_166:
        /*0248*/ 	.byte	0x01, 0x04
	.zero		2


	//----- nvinfo : EIATTR_MAX_THREADS
	.align		4
        /*024c*/ 	.byte	0x04, 0x05
        /*024e*/ 	.short	(.L_168 - .L_167)
.L_167:
        /*0250*/ 	.word	0x00000100
        /*0254*/ 	.word	0x00000001
        /*0258*/ 	.word	0x00000001


	//----- nvinfo : EIATTR_CRS_STACK_SIZE
	.align		4
.L_168:
        /*025c*/ 	.byte	0x04, 0x1e
        /*025e*/ 	.short	(.L_170 - .L_169)
.L_169:
        /*0260*/ 	.word	0x00000000
.L_170:


//--------------------- .nv.info._ZN7cutlass13device_kernelIN5flash19enable_sm80_to_sm89INS1_16FlashAttnFwdSm80INS1_25CollectiveMainloopFwdSm80ILi8ELi1ELb0EN4cute5tupleIJNS5_1CILi128EEENS7_ILi64EEENS7_ILi192EEEEEELi192ENS_10bfloat16_tEfNS_4arch4Sm80ELb0ELb0ELb0ELb1ELb1ELb1ELb1ELb0EEENS1_21CollectiveEpilogueFwdINS6_IJS8_SA_S9_EEENS6_IJNS7_ILi1EEESI_SI_EEESC_SE_Li256ELb1ELb1ELb0ELb0EEENS1_19SingleTileSchedulerILb1ELb0ELb1ELi128EEEEEEEEEvNT_6ParamsE --------------------------
	.section	.nv.info._ZN7cutlass13device_kernelIN5flash19enable_sm80_to_sm89INS1_16FlashAttnFwdSm80INS1_25CollectiveMainloopFwdSm80ILi8ELi1ELb0EN4cute5tupleIJNS5_1CILi128EEENS7_ILi64EEENS7_ILi192EEEEEELi192ENS_10bfloat16_tEfNS_4arch4Sm80ELb0ELb0ELb0ELb1ELb1ELb1ELb1ELb0EEENS1_21CollectiveEpilogueFwdINS6_IJS8_SA_S9_EEENS6_IJNS7_ILi1EEESI_SI_EEESC_SE_Li256ELb1ELb1ELb0ELb0EEENS1_19SingleTileSchedulerILb1ELb0ELb1ELi128EEEEEEEEEvNT_6ParamsE,"",@"SHT_CUDA_INFO"
	.sectionflags	@""
	.align	4


	//----- nvinfo : EIATTR_CUDA_API_VERSION
	.align		4
        /*0000*/ 	.byte	0x04, 0x37
        /*0002*/ 	.short	(.L_172 - .L_171)
.L_171:
        /*0004*/ 	.word	0x00000082


	//----- nvinfo : EIATTR_SW2861232_WAR
	.align		4
.L_172:
        /*0008*/ 	.byte	0x01, 0x35
	.zero		2


	//----- nvinfo : EIATTR_PARAM_CBANK
	.align		4
        /*000c*/ 	.byte	0x04, 0x0a
        /*000e*/ 	.short	(.L_174 - .L_173)
	.align		4
.L_173:
        /*0010*/ 	.word	index@(.nv.constant0._ZN7cutlass13device_kernelIN5flash19enable_sm80_to_sm89INS1_16FlashAttnFwdSm80INS1_25CollectiveMainloopFwdSm80ILi8ELi1ELb0EN4cute5tupleIJNS5_1CILi128EEENS7_ILi64EEENS7_ILi192EEEEEELi192ENS_10bfloat16_tEfNS_4arch4Sm80ELb0ELb0ELb0ELb1ELb1ELb1ELb1ELb0EEENS1_21CollectiveEpilogueFwdINS6_IJS8_SA_S9_EEENS6_IJNS7_ILi1EEESI_SI_EEESC_SE_Li256ELb1ELb1ELb0ELb0EEENS1_19SingleTileSchedulerILb1ELb0ELb1ELi128EEEEEEEEEvNT_6ParamsE)
        /*0014*/ 	.short	0x0160
        /*0016*/ 	.short	0x0418


	//----- nvinfo : EIATTR_CBANK_PARAM_SIZE
	.align		4
.L_174:
        /*0018*/ 	.byte	0x03, 0x19
        /*001a*/ 	.short	0x0418


	//----- nvinfo : EIATTR_KPARAM_INFO
	.align		4
        /*001c*/ 	.byte	0x04, 0x17
        /*001e*/ 	.short	(.L_176 - .L_175)
.L_175:
        /*0020*/ 	.word	0x00000000
        /*0024*/ 	.short	0x0000
        /*0026*/ 	.short	0x0000
        /*0028*/ 	.byte	0x00, 0xf0, 0x61, 0x10


	//----- nvinfo : EIATTR_MAXREG_COUNT
	.align		4
.L_176:
        /*002c*/ 	.byte	0x03, 0x1b
        /*002e*/ 	.short	0x00ff


	//----- nvinfo : EIATTR_NUM_BARRIERS
	.align		4
        /*0030*/ 	.byte	0x02, 0x4c
        /*0032*/ 	.byte	0x02
	.zero		1


	//----- nvinfo : EIATTR_MERCURY_ISA_VERSION
	.align		4
        /*0034*/ 	.byte	0x03, 0x5f
        /*0036*/ 	.short	0x0000


	//----- nvinfo : EIATTR_COOP_GROUP_MASK_REGIDS
	.align		4
        /*0038*/ 	.byte	0x04, 0x29
        /*003a*/ 	.short	(.L_178 - .L_177)


	//   ....[0]....
.L_177:
        /*003c*/ 	.word	0xffffffff


	//   ....[1]....
        /*0040*/ 	.word	0xffffffff


	//   ....[2]....
        /*0044*/ 	.word	0xffffffff


	//   ....[3]....
        /*0048*/ 	.word	0xffffffff


	//   ....[4]....
        /*004c*/ 	.word	0xffffffff


	//   ....[5]....
        /*0050*/ 	.word	0xffffffff


	//   ....[6]....
        /*0054*/ 	.word	0xffffffff


	//   ....[7]....
        /*0058*/ 	.word	0xffffffff


	//   ....[8]....
        /*005c*/ 	.word	0xffffffff


	//   ....[9]....
        /*0060*/ 	.word	0xffffffff


	//   ....[10]....
        /*0064*/ 	.word	0xffffffff


	//   ....[11]....
        /*0068*/ 	.word	0xffffffff


	//   ....[12]....
        /*006c*/ 	.word	0xffffffff


	//   ....[13]....
        /*0070*/ 	.word	0xffffffff


	//   ....[14]....
        /*0074*/ 	.word	0xffffffff


	//   ....[15]....
        /*0078*/ 	.word	0xffffffff


	//   ....[16]....
        /*007c*/ 	.word	0xffffffff


	//   ....[17]....
        /*0080*/ 	.word	0xffffffff


	//   ....[18]....
        /*0084*/ 	.word	0xffffffff


	//   ....[19]....
        /*0088*/ 	.word	0xffffffff


	//   ....[20]....
        /*008c*/ 	.word	0xffffffff


	//   ....[21]....
        /*0090*/ 	.word	0xffffffff


	//   ....[22]....
        /*0094*/ 	.word	0xffffffff


	//   ....[23]....
        /*0098*/ 	.word	0xffffffff


	//   ....[24]....
        /*009c*/ 	.word	0xffffffff


	//   ....[25]....
        /*00a0*/ 	.word	0xffffffff


	//   ....[26]....
        /*00a4*/ 	.word	0xffffffff


	//   ....[27]....
        /*00a8*/ 	.word	0xffffffff


	//   ....[28]....
        /*00ac*/ 	.word	0xffffffff


	//   ....[29]....
        /*00b0*/ 	.word	0xffffffff


	//   ....[30]....
        /*00b4*/ 	.word	0xffffffff


	//   ....[31]....
        /*00b8*/ 	.word	0xffffffff


	//   ....[32]....
        /*00bc*/ 	.word	0xffffffff


	//   ....[33]....
        /*00c0*/ 	.word	0xffffffff


	//   ....[34]....
        /*00c4*/ 	.word	0xffffffff


	//   ....[35]....
        /*00c8*/ 	.word	0xffffffff


	//   ....[36]....
        /*00cc*/ 	.word	0xffffffff


	//   ....[37]....
        /*00d0*/ 	.word	0xffffffff


	//   ....[38]....
        /*00d4*/ 	.word	0xffffffff


	//   ....[39]....
        /*00d8*/ 	.word	0xffffffff


	//   ....[40]....
        /*00dc*/ 	.word	0xffffffff


	//   ....[41]....
        /*00e0*/ 	.word	0xffffffff


	//   ....[42]....
        /*00e4*/ 	.word	0xffffffff


	//   ....[43]....
        /*00e8*/ 	.word	0xffffffff


	//   ....[44]....
        /*00ec*/ 	.word	0xffffffff


	//   ....[45]....
        /*00f0*/ 	.word	0xffffffff


	//   ....[46]....
        /*00f4*/ 	.word	0xffffffff


	//   ....[47]....
        /*00f8*/ 	.word	0xffffffff


	//   ....[48]....
        /*00fc*/ 	.word	0xffffffff


	//   ....[49]....
        /*0100*/ 	.word	0xffffffff


	//   ....[50]....
        /*0104*/ 	.word	0xffffffff


	//   ....[51]....
        /*0108*/ 	.word	0xffffffff


	//   ....[52]....
        /*010c*/ 	.word	0xffffffff


	//   ....[53]....
        /*0110*/ 	.word	0xffffffff


	//   ....[54]....
        /*0114*/ 	.word	0xffffffff


	//   ....[55]....
        /*0118*/ 	.word	0xffffffff


	//   ....[56]....
        /*011c*/ 	.word	0xffffffff


	//   ....[57]....
        /*0120*/ 	.word	0xffffffff


	//   ....[58]....
        /*0124*/ 	.word	0xffffffff


	//   ....[59]....
        /*0128*/ 	.word	0xffffffff


	//   ....[60]....
        /*012c*/ 	.word	0xffffffff


	//   ....[61]....
        /*0130*/ 	.word	0xffffffff


	//   ....[62]....
        /*0134*/ 	.word	0xffffffff


	//   ....[63]....
        /*0138*/ 	.word	0xffffffff


	//   ....[64]....
        /*013c*/ 	.word	0xffffffff


	//   ....[65]....
        /*0140*/ 	.word	0xffffffff


	//   ....[66]....
        /*0144*/ 	.word	0xffffffff


	//   ....[67]....
        /*0148*/ 	.word	0xffffffff


	//   ....[68]....
        /*014c*/ 	.word	0xffffffff


	//----- nvinfo : EIATTR_COOP_GROUP_INSTR_OFFSETS
	.align		4
.L_178:
        /*0150*/ 	.byte	0x04, 0x28
        /*0152*/ 	.short	(.L_180 - .L_179)


	//   ....[0]....
.L_179:
        /*0154*/ 	.word	0x00000060


	//   ....[1]....
        /*0158*/ 	.word	0x00001f20


	//   ....[2]....
        /*015c*/ 	.word	0x00001f30


	//   ....[3]....
        /*0160*/ 	.word	0x00003b10


	//   ....[4]....
        /*0164*/ 	.word	0x00003b20


	//   ....[5]....
        /*0168*/ 	.word	0x00005520


	//   ....[6]....
        /*016c*/ 	.word	0x00005540


	//   ....[7]....
        /*0170*/ 	.word	0x00005a20


	//   ....[8]....
        /*0174*/ 	.word	0x00005a50


	//   ....[9]....
        /*0178*/ 	.word	0x000065a0


	//   ....[10]....
        /*017c*/ 	.word	0x00006660


	//   ....[11]....
        /*0180*/ 	.word	0x00006820


	//   ....[12]....
        /*0184*/ 	.word	0x00006850


	//   ....[13]....
        /*0188*/ 	.word	0x00006970


	//   ....[14]....
        /*018c*/ 	.word	0x000069a0


	//   ....[15]....
        /*0190*/ 	.word	0x00006ac0


	//   ....[16]....
        /*0194*/ 	.word	0x00006b10


	//   ....[17]....
        /*0198*/ 	.word	0x00006f50


	//   ....[18]....
        /*019c*/ 	.word	0x00006f80


	//   ....[19]....
        /*01a0*/ 	.word	0x00006fb0


	//   ....[20]....
        /*01a4*/ 	.word	0x00006fd0


	//   ....[21]....
        /*01a8*/ 	.word	0x0000cf50


	//   ....[22]....
        /*01ac*/ 	.word	0x0000cf90


	//   ....[23]....
        /*01b0*/ 	.word	0x0000cfc0


	//   ....[24]....
        /*01b4*/ 	.word	0x0000d000


	//   ....[25]....
        /*01b8*/ 	.word	0x0000e110


	//   ....[26]....
        /*01bc*/ 	.word	0x0000e140


	//   ....[27]....
        /*01c0*/ 	.word	0x0000e160


	//   ....[28]....
        /*01c4*/ 	.word	0x0000e170


	//   ....[29]....
        /*01c8*/ 	.word	0x0000e8f0


	//   ....[30]....
        /*01cc*/ 	.word	0x0000e950


	//   ....[31]....
        /*01d0*/ 	.word	0x0000e980


	//   ....[32]....
        /*01d4*/ 	.word	0x0000e9a0


	//   ....[33]....
        /*01d8*/ 	.word	0x0000fc00


	//   ....[34]....
        /*01dc*/ 	.word	0x0000fc10


	//   ....[35]....
        /*01e0*/ 	.word	0x0000fc20


	//   ....[36]....
        /*01e4*/ 	.word	0x0000fc30


	//   ....[37]....
        /*01e8*/ 	.word	0x0000fe90


	//   ....[38]....
        /*01ec*/ 	.word	0x0000fea0


	//   ....[39]....
        /*01f0*/ 	.word	0x0000ff00


	//   ....[40]....
        /*01f4*/ 	.word	0x0000ff20


	//   ....[41]....
        /*01f8*/ 	.word	0x00010c70


	//   ....[42]....
        /*01fc*/ 	.word	0x00010c90


	//   ....[43]....
        /*0200*/ 	.word	0x00010cc0


	//   ....[44]....
        /*0204*/ 	.word	0x00010cd0


	//   ....[45]....
        /*0208*/ 	.word	0x00012370


	//   ....[46]....
        /*020c*/ 	.word	0x000123a0


	//   ....[47]....
        /*0210*/ 	.word	0x000123f0


	//   ....[48]....
        /*0214*/ 	.word	0x00012400


	//   ....[49]....
        /*0218*/ 	.word	0x00013940


	//   ....[50]....
        /*021c*/ 	.word	0x00013980


	//   ....[51]....
        /*0220*/ 	.word	0x000139c0


	//   ....[52]....
        /*0224*/ 	.word	0x000139f0


	//   ....[53]....
        /*0228*/ 	.word	0x00013bd0


	//   ....[54]....
        /*022c*/ 	.word	0x00013be0


	//   ....[55]....
        /*0230*/ 	.word	0x00013d60


	//   ....[56]....
        /*0234*/ 	.word	0x00013d90


	//   ....[57]....
        /*0238*/ 	.word	0x00013ee0


	//   ....[58]....
        /*023c*/ 	.word	0x00013f10


	//   ....[59]....
        /*0240*/ 	.word	0x00014060


	//   ....[60]....
        /*0244*/ 	.word	0x00014080


	//   ....[61]....
        /*0248*/ 	.word	0x00014850


	//   ....[62]....
        /*024c*/ 	.word	0x00014870


	//   ....[63]....
        /*0250*/ 	.word	0x000149a0


	//   ....[64]....
        /*0254*/ 	.word	0x000149d0


	//   ....[65]....
        /*0258*/ 	.word	0x00014b00


	//   ....[66]....
        /*025c*/ 	.word	0x00014b30


	//   ....[67]....
        /*0260*/ 	.word	0x00014c60


	//   ....[68]....
        /*0264*/ 	.word	0x00014c80


	//----- nvinfo : EIATTR_EXIT_INSTR_OFFSETS
	.align		4
.L_180:
        /*0268*/ 	.byte	0x04, 0x1c
        /*026a*/ 	.short	(.L_182 - .L_181)


	//   ....[0]....
.L_181:
        /*026c*/ 	.word	0x00000310


	//   ....[1]....
        /*0270*/ 	.word	0x00014090


	//   ....[2]....
        /*0274*/ 	.word	0x00014160


	//   ....[3]....
        /*0278*/ 	.word	0x000141c0


	//   ....[4]....
        /*027c*/ 	.word	0x00014c90


	//   ....[5]....
        /*0280*/ 	.word	0x00014d40


	//   ....[6]....
        /*0284*/ 	.word	0x00014da0


	//----- nvinfo : EIATTR_CTAIDZ_USED
	.align		4
.L_182:
        /*0288*/ 	.byte	0x01, 0x04
	.zero		2


	//----- nvinfo : EIATTR_MAX_THREADS
	.align		4
        /*028c*/ 	.byte	0x04, 0x05
        /*028e*/ 	.short	(.L_184 - .L_183)
.L_183:
        /*0290*/ 	.word	0x00000100
        /*0294*/ 	.word	0x00000001
        /*0298*/ 	.word	0x00000001


	//----- nvinfo : EIATTR_CRS_STACK_SIZE
	.align		4
.L_184:
        /*029c*/ 	.byte	0x04, 0x1e
        /*029e*/ 	.short	(.L_186 - .L_185)
.L_185:
        /*02a0*/ 	.word	0x00000000
.L_186:


//--------------------- .nv.info._ZN7cutlass13device_kernelIN5flash19enable_sm80_to_sm89INS1_16FlashAttnFwdSm80INS1_25CollectiveMainloopFwdSm80ILi8ELi1ELb0EN4cute5tupleIJNS5_1CILi128EEENS7_ILi64EEENS7_ILi192EEEEEELi192ENS_10bfloat16_tEfNS_4arch4Sm80ELb0ELb1ELb0ELb0ELb1ELb0ELb1ELb0EEENS1_21CollectiveEpilogueFwdINS6_IJS8_SA_S9_EEENS6_IJNS7_ILi1EEESI_SI_EEESC_SE_Li256ELb0ELb1ELb0ELb0EEENS1_19SingleTileSchedulerILb0ELb0ELb1ELi128EEEEEEEEEvNT_6ParamsE --------------------------
	.section	.nv.info._ZN7cutlass13device_kernelIN5flash19enable_sm80_to_sm89INS1_16FlashAttnFwdSm80INS1_25CollectiveMainloopFwdSm80ILi8ELi1ELb0EN4cute5tupleIJNS5_1CILi128EEENS7_ILi64EEENS7_ILi192EEEEEELi192ENS_10bfloat16_tEfNS_4arch4Sm80ELb0ELb1ELb0ELb0ELb1ELb0ELb1ELb0EEENS1_21CollectiveEpilogueFwdINS6_IJS8_SA_S9_EEENS6_IJNS7_ILi1EEESI_SI_EEESC_SE_Li256ELb0ELb1ELb0ELb0EEENS1_19SingleTileSchedulerILb0ELb0ELb1ELi128EEEEEEEEEvNT_6ParamsE,"",@"SHT_CUDA_INFO"
	.sectionflags	@""
	.align	4


	//----- nvinfo : EIATTR_CUDA_API_VERSION
	.align		4
        /*0000*/ 	.byte	0x04, 0x37
        /*0002*/ 	.short	(.L_188 - .L_187)
.L_187:
        /*0004*/ 	.word	0x00000082


	//----- nvinfo : EIATTR_SW2861232_WAR
	.align		4
.L_188:
        /*0008*/ 	.byte	0x01, 0x35
	.zero		2


	//----- nvinfo : EIATTR_PARAM_CBANK
	.align		4
        /*000c*/ 	.byte	0x04, 0x0a
        /*000e*/ 	.short	(.L_190 - .L_189)
	.align		4
.L_189:
        /*0010*/ 	.word	index@(.nv.constant0._ZN7cutlass13device_kernelIN5flash19enable_sm80_to_sm89INS1_16FlashAttnFwdSm80INS1_25CollectiveMainloopFwdSm80ILi8ELi1ELb0EN4cute5tupleIJNS5_1CILi128EEENS7_ILi64EEENS7_ILi192EEEEEELi192ENS_10bfloat16_tEfNS_4arch4Sm80ELb0ELb1ELb0ELb0ELb1ELb0ELb1ELb0EEENS1_21CollectiveEpilogueFwdINS6_IJS8_SA_S9_EEENS6_IJNS7_ILi1EEESI_SI_EEESC_SE_Li256ELb0ELb1ELb0ELb0EEENS1_19SingleTileSchedulerILb0ELb0ELb1ELi128EEEEEEEEEvNT_6ParamsE)
        /*0014*/ 	.short	0x0160
        /*0016*/ 	.short	0x0418


	//----- nvinfo : EIATTR_CBANK_PARAM_SIZE
	.align		4
.L_190:
        /*0018*/ 	.byte	0x03, 0x19
        /*001a*/ 	.short	0x0418


	//----- nvinfo : EIATTR_KPARAM_INFO
	.align		4
        /*001c*/ 	.byte	0x04, 0x17
        /*001e*/ 	.short	(.L_192 - .L_191)
.L_191:
        /*0020*/ 	.word	0x00000000
        /*0024*/ 	.short	0x0000
        /*0026*/ 	.short	0x0000
        /*0028*/ 	.byte	0x00, 0xf0, 0x61, 0x10


	//----- nvinfo : EIATTR_MAXREG_COUNT
	.align		4
.L_192:
        /*002c*/ 	.byte	0x03, 0x1b
        /*002e*/ 	.short	0x00ff


	//----- nvinfo : EIATTR_NUM_BARRIERS
	.align		4
        /*0030*/ 	.byte	0x02, 0x4c
        /*0032*/ 	.byte	0x02
	.zero		1


	//----- nvinfo : EIATTR_MERCURY_ISA_VERSION
	.align		4
        /*0034*/ 	.byte	0x03, 0x5f
        /*0036*/ 	.short	0x0000


	//----- nvinfo : EIATTR_COOP_GROUP_MASK_REGIDS
	.align		4
        /*0038*/ 	.byte	0x04, 0x29
        /*003a*/ 	.short	(.L_194 - .L_193)


	//   ....[0]....
.L_193:
        /*003c*/ 	.word	0xffffffff


	//   ....[1]....
        /*0040*/ 	.word	0xffffffff


	//   ....[2]....
        /*0044*/ 	.word	0xffffffff


	//   ....[3]....
        /*0048*/ 	.word	0xffffffff


	//   ....[4]....
        /*004c*/ 	.word	0xffffffff


	//   ....[5]....
        /*0050*/ 	.word	0xffffffff


	//   ....[6]....
        /*0054*/ 	.word	0xffffffff


	//   ....[7]....
        /*0058*/ 	.word	0xffffffff


	//   ....[8]....
        /*005c*/ 	.word	0xffffffff


	//   ....[9]....
        /*0060*/ 	.word	0xffffffff


	//   ....[10]....
        /*0064*/ 	.word	0xffffffff


	//   ....[11]....
        /*0068*/ 	.word	0xffffffff


	//   ....[12]....
        /*006c*/ 	.word	0xffffffff


	//   ....[13]....
        /*0070*/ 	.word	0xffffffff


	//   ....[14]....
        /*0074*/ 	.word	0xffffffff


	//   ....[15]....
        /*0078*/ 	.word	0xffffffff


	//   ....[16]....
        /*007c*/ 	.word	0xffffffff


	//   ....[17]....
        /*0080*/ 	.word	0xffffffff


	//   ....[18]....
        /*0084*/ 	.word	0xffffffff


	//   ....[19]....
        /*0088*/ 	.word	0xffffffff


	//   ....[20]....
        /*008c*/ 	.word	0xffffffff


	//   ....[21]....
        /*0090*/ 	.word	0xffffffff


	//   ....[22]....
        /*0094*/ 	.word	0xffffffff


	//   ....[23]....
        /*0098*/ 	.word	0xffffffff


	//   ....[24]....
        /*009c*/ 	.word	0xffffffff


	//   ....[25]....
        /*00a0*/ 	.word	0xffffffff


	//   ....[26]....
        /*00a4*/ 	.word	0xffffffff


	//   ....[27]....
        /*00a8*/ 	.word	0xffffffff


	//   ....[28]....
        /*00ac*/ 	.word	0xffffffff


	//   ....[29]....
        /*00b0*/ 	.word	0xffffffff


	//   ....[30]....
        /*00b4*/ 	.word	0xffffffff


	//   ....[31]....
        /*00b8*/ 	.word	0xffffffff


	//   ....[32]....
        /*00bc*/ 	.word	0xffffffff


	//   ....[33]....
        /*00c0*/ 	.word	0xffffffff


	//   ....[34]....
        /*00c4*/ 	.word	0xffffffff


	//   ....[35]....
        /*00c8*/ 	.word	0xffffffff


	//   ....[36]....
        /*00cc*/ 	.word	0xffffffff


	//   ....[37]....
        /*00d0*/ 	.word	0xffffffff


	//   ....[38]....
        /*00d4*/ 	.word	0xffffffff


	//   ....[39]....
        /*00d8*/ 	.word	0xffffffff


	//   ....[40]....
        /*00dc*/ 	.word	0xffffffff


	//   ....[41]....
        /*00e0*/ 	.word	0xffffffff


	//   ....[42]....
        /*00e4*/ 	.word	0xffffffff


	//   ....[43]....
        /*00e8*/ 	.word	0xffffffff


	//   ....[44]....
        /*00ec*/ 	.word	0xffffffff


	//   ....[45]....
        /*00f0*/ 	.word	0xffffffff


	//   ....[46]....
        /*00f4*/ 	.word	0xffffffff


	//   ....[47]....
        /*00f8*/ 	.word	0xffffffff


	//   ....[48]....
        /*00fc*/ 	.word	0xffffffff


	//   ....[49]....
        /*0100*/ 	.word	0xffffffff


	//   ....[50]....
        /*0104*/ 	.word	0xffffffff


	//   ....[51]....
        /*0108*/ 	.word	0xffffffff


	//   ....[52]....
        /*010c*/ 	.word	0xffffffff


	//   ....[53]....
        /*0110*/ 	.word	0xffffffff


	//   ....[54]....
        /*0114*/ 	.word	0xffffffff


	//   ....[55]....
        /*0118*/ 	.word	0xffffffff


	//   ....[56]....
        /*011c*/ 	.word	0xffffffff


	//   ....[57]....
        /*0120*/ 	.word	0xffffffff


	//   ....[58]....
        /*0124*/ 	.word	0xffffffff


	//   ....[59]....
        /*0128*/ 	.word	0xffffffff


	//   ....[60]....
        /*012c*/ 	.word	0xffffffff


	//   ....[61]....
        /*0130*/ 	.word	0xffffffff


	//   ....[62]....
        /*0134*/ 	.word	0xffffffff


	//   ....[63]....
        /*0138*/ 	.word	0xffffffff


	//   ....[64]....
        /*013c*/ 	.word	0xffffffff


	//   ....[65]....
        /*0140*/ 	.word	0xffffffff


	//   ....[66]....
        /*0144*/ 	.word	0xffffffff


	//   ....[67]....
        /*0148*/ 	.word	0xffffffff


	//   ....[68]....
        /*014c*/ 	.word	0xffffffff


	//   ....[69]....
        /*0150*/ 	.word	0xffffffff


	//   ....[70]....
        /*0154*/ 	.word	0xffffffff


	//   ....[71]....
        /*0158*/ 	.word	0xffffffff


	//   ....[72]....
        /*015c*/ 	.word	0xffffffff


	//   ....[73]....
        /*0160*/ 	.word	0xffffffff


	//   ....[74]....
        /*0164*/ 	.word	0xffffffff


	//   ....[75]....
        /*0168*/ 	.word	0xffffffff


	//   ....[76]....
        /*016c*/ 	.word	0xffffffff


	//   ....[77]....
        /*0170*/ 	.word	0xffffffff


	//   ....[78]....
        /*0174*/ 	.word	0xffffffff


	//   ....[79]....
        /*0178*/ 	.word	0xffffffff


	//   ....[80]....
        /*017c*/ 	.word	0xffffffff


	//   ....[81]....
        /*0180*/ 	.word	0xffffffff


	//   ....[82]....
        /*0184*/ 	.word	0xffffffff


	//   ....[83]....
        /*0188*/ 	.word	0xffffffff


	//   ....[84]....
        /*018c*/ 	.word	0xffffffff


	//   ....[85]....
        /*0190*/ 	.word	0xffffffff


	//   ....[86]....
        /*0194*/ 	.word	0xffffffff


	//   ....[87]....
        /*0198*/ 	.word	0xffffffff


	//   ....[88]....
        /*019c*/ 	.word	0xffffffff


	//   ....[89]....
        /*01a0*/ 	.word	0xffffffff


	//----- nvinfo : EIATTR_COOP_GROUP_INSTR_OFFSETS
	.align		4
.L_194:
        /*01a4*/ 	.byte	0x04, 0x28
        /*01a6*/ 	.short	(.L_196 - .L_195)


	//   ....[0]....
.L_195:
        /*01a8*/ 	.word	0x00000ec0


	//   ....[1]....
        /*01ac*/ 	.word	0x00000f00


	//   ....[2]....
        /*01b0*/ 	.word	0x00000f30


	//   ....[3]....
        /*01b4*/ 	.word	0x00000f70


	//   ....[4]....
        /*01b8*/ 	.word	0x00000fa0


	//   ....[5]....
        /*01bc*/ 	.word	0x00001070


	//   ....[6]....
        /*01c0*/ 	.word	0x000010d0


	//   ....[7]....
        /*01c4*/ 	.word	0x000010e0


	//   ....[8]....
        /*01c8*/ 	.word	0x00001650


	//   ....[9]....
        /*01cc*/ 	.word	0x00001680


	//   ....[10]....
        /*01d0*/ 	.word	0x000016b0


	//   ....[11]....
        /*01d4*/ 	.word	0x000016e0


	//   ....[12]....
        /*01d8*/ 	.word	0x00001720


	//   ....[13]....
        /*01dc*/ 	.word	0x00001760


	//   ....[14]....
        /*01e0*/ 	.word	0x00001780


	//   ....[15]....
        /*01e4*/ 	.word	0x000017b0


	//   ....[16]....
        /*01e8*/ 	.word	0x00002a20


	//   ....[17]....
        /*01ec*/ 	.word	0x00002a40


	//   ....[18]....
        /*01f0*/ 	.word	0x00002a50


	//   ....[19]....
        /*01f4*/ 	.word	0x00002a60


	//   ....[20]....
        /*01f8*/ 	.word	0x00002da0


	//   ....[21]....
        /*01fc*/ 	.word	0x00003000


	//   ....[22]....
        /*0200*/ 	.word	0x00003890


	//   ....[23]....
        /*0204*/ 	.word	0x00003b60


	//   ....[24]....
        /*0208*/ 	.word	0x00003b70


	//   ....[25]....
        /*020c*/ 	.word	0x00003bd0


	//   ....[26]....
        /*0210*/ 	.word	0x00004f70


	//   ....[27]....
        /*0214*/ 	.word	0x00004f90


	//   ....[28]....
        /*0218*/ 	.word	0x00004fb0


	//   ....[29]....
        /*021c*/ 	.word	0x00004fc0


	//   ....[30]....
        /*0220*/ 	.word	0x00005c70


	//   ....[31]....
        /*0224*/ 	.word	0x00005c90


	//   ....[32]....
        /*0228*/ 	.word	0x00005ca0


	//   ....[33]....
        /*022c*/ 	.word	0x00005cb0


	//   ....[34]....
        /*0230*/ 	.word	0x00005eb0


	//   ....[35]....
        /*0234*/ 	.word	0x00006190


	//   ....[36]....
        /*0238*/ 	.word	0x00006be0


	//   ....[37]....
        /*023c*/ 	.word	0x00006d50


	//   ....[38]....
        /*0240*/ 	.word	0x00006d60


	//   ....[39]....
        /*0244*/ 	.word	0x00006d80


	//   ....[40]....
        /*0248*/ 	.word	0x00008a30


	//   ....[41]....
        /*024c*/ 	.word	0x00008a40


	//   ....[42]....
        /*0250*/ 	.word	0x00008a50


	//   ....[43]....
        /*0254*/ 	.word	0x00008a60


	//   ....[44]....
        /*0258*/ 	.word	0x00009720


	//   ....[45]....
        /*025c*/ 	.word	0x00009730


	//   ....[46]....
        /*0260*/ 	.word	0x00009740


	//   ....[47]....
        /*0264*/ 	.word	0x00009750


	//   ....[48]....
        /*0268*/ 	.word	0x00009b10


	//   ....[49]....
        /*026c*/ 	.word	0x00009b30


	//   ....[50]....
        /*0270*/ 	.word	0x00009b70


	//   ....[51]....
        /*0274*/ 	.word	0x00009b80


	//   ....[52]....
        /*0278*/ 	.word	0x0000b480


	//   ....[53]....
        /*027c*/ 	.word	0x0000b4a0


	//   ....[54]....
        /*0280*/ 	.word	0x0000b4b0


	//   ....[55]....
        /*0284*/ 	.word	0x0000b4d0


	//   ....[56]....
        /*0288*/ 	.word	0x0000c100


	//   ....[57]....
        /*028c*/ 	.word	0x0000c110


	//   ....[58]....
        /*0290*/ 	.word	0x0000c120


	//   ....[59]....
        /*0294*/ 	.word	0x0000c130


	//   ....[60]....
        /*0298*/ 	.word	0x0000c310


	//   ....[61]....
        /*029c*/ 	.word	0x0000c5d0


	//   ....[62]....
        /*02a0*/ 	.word	0x0000d100


	//   ....[63]....
        /*02a4*/ 	.word	0x0000d150


	//   ....[64]....
        /*02a8*/ 	.word	0x0000d170


	//   ....[65]....
        /*02ac*/ 	.word	0x0000d190


	//   ....[66]....
        /*02b0*/ 	.word	0x0000e8e0


	//   ....[67]....
        /*02b4*/ 	.word	0x0000e910


	//   ....[68]....
        /*02b8*/ 	.word	0x0000e950


	//   ....[69]....
        /*02bc*/ 	.word	0x0000e960


	//   ....[70]....
        /*02c0*/ 	.word	0x0000fed0


	//   ....[71]....
        /*02c4*/ 	.word	0x0000fee0


	//   ....[72]....
        /*02c8*/ 	.word	0x0000ff00


	//   ....[73]....
        /*02cc*/ 	.word	0x0000ff20


	//   ....[74]....
        /*02d0*/ 	.word	0x0000ff50


	//   ....[75]....
        /*02d4*/ 	.word	0x0000ff70


	//   ....[76]....
        /*02d8*/ 	.word	0x000101a0


	//   ....[77]....
        /*02dc*/ 	.word	0x000101d0


	//   ....[78]....
        /*02e0*/ 	.word	0x00010320


	//   ....[79]....
        /*02e4*/ 	.word	0x00010350


	//   ....[80]....
        /*02e8*/ 	.word	0x000104a0


	//   ....[81]....
        /*02ec*/ 	.word	0x000104c0


	//   ....[82]....
        /*02f0*/ 	.word	0x00010b90


	//   ....[83]....
        /*02f4*/ 	.word	0x00010bb0


	//   ....[84]....
        /*02f8*/ 	.word	0x00010ce0


	//   ....[85]....
        /*02fc*/ 	.word	0x00010d10


	//   ....[86]....
        /*0300*/ 	.word	0x00010e40


	//   ....[87]....
        /*0304*/ 	.word	0x00010e70


	//   ....[88]....
        /*0308*/ 	.word	0x00010fa0


	//   ....[89]....
        /*030c*/ 	.word	0x00010fc0


	//----- nvinfo : EIATTR_EXIT_INSTR_OFFSETS
	.align		4
.L_196:
        /*0310*/ 	.byte	0x04, 0x1c
        /*0312*/ 	.short	(.L_198 - .L_197)


	//   ....[0]....
.L_197:
        /*0314*/ 	.word	0x00000030


	//   ....[1]....
        /*0318*/ 	.word	0x000104d0


	//   ....[2]....
        /*031c*/ 	.word	0x000105a0


	//   ....[3]....
        /*0320*/ 	.word	0x00010600


	//   ....[4]....
        /*0324*/ 	.word	0x00010fd0


	//   ....[5]....
        /*0328*/ 	.word	0x00011080


	//   ....[6]....
        /*032c*/ 	.word	0x000110e0


	//----- nvinfo : EIATTR_CTAIDZ_USED
	.align		4
.L_198:
        /*0330*/ 	.byte	0x01, 0x04
	.zero		2


	//----- nvinfo : EIATTR_MAX_THREADS
	.align		4
        /*0334*/ 	.byte	0x04, 0x05
        /*0336*/ 	.short	(.L_200 - .L_199)
.L_199:
        /*0338*/ 	.word	0x00000100
        /*033c*/ 	.word	0x00000001
        /*0340*/ 	.word	0x00000001


	//----- nvinfo : EIATTR_CRS_STACK_SIZE
	.align		4
.L_200:
        /*0344*/ 	.byte	0x04, 0x1e
        /*0346*/ 	.short	(.L_202 - .L_201)
.L_201:
        /*0348*/ 	.word	0x00000000
.L_202:


//--------------------- .nv.info._ZN7cutlass13device_kernelIN5flash19enable_sm80_to_sm89INS1_16FlashAttnFwdSm80INS1_25CollectiveMainloopFwdSm80ILi8ELi1ELb0EN4cute5tupleIJNS5_1CILi128EEENS7_ILi64EEENS7_ILi192EEEEEELi192ENS_10bfloat16_tEfNS_4arch4Sm80ELb0ELb1ELb0ELb1ELb1ELb0ELb1ELb0EEENS1_21CollectiveEpilogueFwdINS6_IJS8_SA_S9_EEENS6_IJNS7_ILi1EEESI_SI_EEESC_SE_Li256ELb1ELb1ELb0ELb0EEENS1_19SingleTileSchedulerILb1ELb0ELb1ELi128EEEEEEEEEvNT_6ParamsE --------------------------
	.section	.nv.info._ZN7cutlass13device_kernelIN5flash19enable_sm80_to_sm89INS1_16FlashAttnFwdSm80INS1_25CollectiveMainloopFwdSm80ILi8ELi1ELb0EN4cute5tupleIJNS5_1CILi128EEENS7_ILi64EEENS7_ILi192EEEEEELi192ENS_10bfloat16_tEfNS_4arch4Sm80ELb0ELb1ELb0ELb1ELb1ELb0ELb1ELb0EEENS1_21CollectiveEpilogueFwdINS6_IJS8_SA_S9_EEENS6_IJNS7_ILi1EEESI_SI_EEESC_SE_Li256ELb1ELb1ELb0ELb0EEENS1_19SingleTileSchedulerILb1ELb0ELb1ELi128EEEEEEEEEvNT_6ParamsE,"",@"SHT_CUDA_INFO"
	.sectionflags	@""
	.align	4


	//----- nvinfo : EIATTR_CUDA_API_VERSION
	.align		4
        /*0000*/ 	.byte	0x04, 0x37
        /*0002*/ 	.short	(.L_204 - .L_203)
.L_203:
        /*0004*/ 	.word	0x00000082


	//----- nvinfo : EIATTR_SW2861232_WAR
	.align		4
.L_204:
        /*0008*/ 	.byte	0x01, 0x35
	.zero		2


	//----- nvinfo : EIATTR_PARAM_CBANK
	.align		4
        /*000c*/ 	.byte	0x04, 0x0a
        /*000e*/ 	.short	(.L_206 - .L_205)
	.align		4
.L_205:
        /*0010*/ 	.word	index@(.nv.constant0._ZN7cutlass13device_kernelIN5flash19enable_sm80_to_sm89INS1_16FlashAttnFwdSm80INS1_25CollectiveMainloopFwdSm80ILi8ELi1ELb0EN4cute5tupleIJNS5_1CILi128EEENS7_ILi64EEENS7_ILi192EEEEEELi192ENS_10bfloat16_tEfNS_4arch4Sm80ELb0ELb1ELb0ELb1ELb1ELb0ELb1ELb0EEENS1_21CollectiveEpilogueFwdINS6_IJS8_SA_S9_EEENS6_IJNS7_ILi1EEESI_SI_EEESC_SE_Li256ELb1ELb1ELb0ELb0EEENS1_19SingleTileSchedulerILb1ELb0ELb1ELi128EEEEEEEEEvNT_6ParamsE)
        /*0014*/ 	.short	0x0160
        /*0016*/ 	.short	0x0418


	//----- nvinfo : EIATTR_CBANK_PARAM_SIZE
	.align		4
.L_206:
        /*0018*/ 	.byte	0x03, 0x19
        /*001a*/ 	.short	0x0418


	//----- nvinfo : EIATTR_KPARAM_INFO
	.align		4
        /*001c*/ 	.byte	0x04, 0x17
        /*001e*/ 	.short	(.L_208 - .L_207)
.L_207:
        /*0020*/ 	.word	0x00000000
        /*0024*/ 	.short	0x0000
        /*0026*/ 	.short	0x0000
        /*0028*/ 	.byte	0x00, 0xf0, 0x61, 0x10


	//----- nvinfo : EIATTR_MAXREG_COUNT
	.align		4
.L_208:
        /*002c*/ 	.byte	0x03, 0x1b
        /*002e*/ 	.short	0x00ff


	//----- nvinfo : EIATTR_NUM_BARRIERS
	.align		4
        /*0030*/ 	.byte	0x02, 0x4c
        /*0032*/ 	.byte	0x02
	.zero		1


	//----- nvinfo : EIATTR_MERCURY_ISA_VERSION
	.align		4
        /*0034*/ 	.byte	0x03, 0x5f
        /*0036*/ 	.short	0x0000


	//----- nvinfo : EIATTR_COOP_GROUP_MASK_REGIDS
	.align		4
        /*0038*/ 	.byte	0x04, 0x29
        /*003a*/ 	.short	(.L_210 - .L_209)


	//   ....[0]....
.L_209:
        /*003c*/ 	.word	0xffffffff


	//   ....[1]....
        /*0040*/ 	.word	0xffffffff


	//   ....[2]....
        /*0044*/ 	.word	0xffffffff


	//   ....[3]....
        /*0048*/ 	.word	0xffffffff


	//   ....[4]....
        /*004c*/ 	.word	0xffffffff


	//   ....[5]....
        /*0050*/ 	.word	0xffffffff


	//   ....[6]....
        /*0054*/ 	.word	0xffffffff


	//   ....[7]....
        /*0058*/ 	.word	0xffffffff


	//   ....[8]....
        /*005c*/ 	.word	0xffffffff


	//   ....[9]....
        /*0060*/ 	.word	0xffffffff


	//   ....[10]....
        /*0064*/ 	.word	0xffffffff


	//   ....[11]....
        /*0068*/ 	.word	0xffffffff


	//   ....[12]....
        /*006c*/ 	.word	0xffffffff


	//   ....[13]....
        /*0070*/ 	.word	0xffffffff


	//   ....[14]....
        /*0074*/ 	.word	0xffffffff


	//   ....[15]....
        /*0078*/ 	.word	0xffffffff


	//   ....[16]....
        /*007c*/ 	.word	0xffffffff


	//   ....[17]....
        /*0080*/ 	.word	0xffffffff


	//   ....[18]....
        /*0084*/ 	.word	0xffffffff


	//   ....[19]....
        /*0088*/ 	.word	0xffffffff


	//   ....[20]....
        /*008c*/ 	.word	0xffffffff


	//   ....[21]....
        /*0090*/ 	.word	0xffffffff


	//   ....[22]....
        /*0094*/ 	.word	0xffffffff


	//   ....[23]....
        /*0098*/ 	.word	0xffffffff


	//   ....[24]....
        /*009c*/ 	.word	0xffffffff


	//   ....[25]....
        /*00a0*/ 	.word	0xffffffff


	//   ....[26]....
        /*00a4*/ 	.word	0xffffffff


	//   ....[27]....
        /*00a8*/ 	.word	0xffffffff


	//   ....[28]....
        /*00ac*/ 	.word	0xffffffff


	//   ....[29]....
        /*00b0*/ 	.word	0xffffffff


	//   ....[30]....
        /*00b4*/ 	.word	0xffffffff


	//   ....[31]....
        /*00b8*/ 	.word	0xffffffff


	//   ....[32]....
        /*00bc*/ 	.word	0xffffffff


	//   ....[33]....
        /*00c0*/ 	.word	0xffffffff


	//   ....[34]....
        /*00c4*/ 	.word	0xffffffff


	//   ....[35]....
        /*00c8*/ 	.word	0xffffffff


	//   ....[36]....
        /*00cc*/ 	.word	0xffffffff


	//   ....[37]....
        /*00d0*/ 	.word	0xffffffff


	//   ....[38]....
        /*00d4*/ 	.word	0xffffffff


	//   ....[39]....
        /*00d8*/ 	.word	0xffffffff


	//   ....[40]....
        /*00dc*/ 	.word	0xffffffff


	//   ....[41]....
        /*00e0*/ 	.word	0xffffffff


	//   ....[42]....
        /*00e4*/ 	.word	0xffffffff


	//   ....[43]....
        /*00e8*/ 	.word	0xffffffff


	//   ....[44]....
        /*00ec*/ 	.word	0xffffffff


	//   ....[45]....
        /*00f0*/ 	.word	0xffffffff


	//   ....[46]....
        /*00f4*/ 	.word	0xffffffff


	//   ....[47]....
        /*00f8*/ 	.word	0xffffffff


	//   ....[48]....
        /*00fc*/ 	.word	0xffffffff


	//   ....[49]....
        /*0100*/ 	.word	0xffffffff


	//   ....[50]....
        /*0104*/ 	.word	0xffffffff


	//   ....[51]....
        /*0108*/ 	.word	0xffffffff


	//   ....[52]....
        /*010c*/ 	.word	0xffffffff


	//   ....[53]....
        /*0110*/ 	.word	0xffffffff


	//   ....[54]....
        /*0114*/ 	.word	0xffffffff


	//   ....[55]....
        /*0118*/ 	.word	0xffffffff


	//   ....[56]....
        /*011c*/ 	.word	0xffffffff


	//   ....[57]....
        /*0120*/ 	.word	0xffffffff


	//   ....[58]....
        /*0124*/ 	.word	0xffffffff


	//   ....[59]....
        /*0128*/ 	.word	0xffffffff


	//   ....[60]....
        /*012c*/ 	.word	0xffffffff


	//   ....[61]....
        /*0130*/ 	.word	0xffffffff


	//   ....[62]....
        /*0134*/ 	.word	0xffffffff


	//   ....[63]....
        /*0138*/ 	.word	0xffffffff


	//   ....[64]....
        /*013c*/ 	.word	0xffffffff


	//   ....[65]....
        /*0140*/ 	.word	0xffffffff


	//   ....[66]....
        /*0144*/ 	.word	0xffffffff


	//   ....[67]....
        /*0148*/ 	.word	0xffffffff


	//   ....[68]....
        /*014c*/ 	.word	0xffffffff


	//   ....[69]....
        /*0150*/ 	.word	0xffffffff


	//   ....[70]....
        /*0154*/ 	.word	0xffffffff


	//   ....[71]....
        /*0158*/ 	.word	0xffffffff


	//   ....[72]....
        /*015c*/ 	.word	0xffffffff


	//   ....[73]....
        /*0160*/ 	.word	0xffffffff


	//   ....[74]....
        /*0164*/ 	.word	0xffffffff


	//   ....[75]....
        /*0168*/ 	.word	0xffffffff


	//   ....[76]....
        /*016c*/ 	.word	0xffffffff


	//   ....[77]....
        /*0170*/ 	.word	0xffffffff


	//   ....[78]....
        /*0174*/ 	.word	0xffffffff


	//   ....[79]....
        /*0178*/ 	.word	0xffffffff


	//   ....[80]....
        /*017c*/ 	.word	0xffffffff


	//   ....[81]....
        /*0180*/ 	.word	0xffffffff


	//   ....[82]....
        /*0184*/ 	.word	0xffffffff


	//   ....[83]....
        /*0188*/ 	.word	0xffffffff


	//   ....[84]....
        /*018c*/ 	.word	0xffffffff


	//   ....[85]....
        /*0190*/ 	.word	0xffffffff


	//   ....[86]....
        /*0194*/ 	.word	0xffffffff


	//   ....[87]....
        /*0198*/ 	.word	0xffffffff


	//   ....[88]....
        /*019c*/ 	.word	0xffffffff


	//   ....[89]....
        /*01a0*/ 	.word	0xffffffff


	//   ....[90]....
        /*01a4*/ 	.word	0xffffffff


	//----- nvinfo : EIATTR_COOP_GROUP_INSTR_OFFSETS
	.align		4
.L_210:
        /*01a8*/ 	.byte	0x04, 0x28
        /*01aa*/ 	.short	(.L_212 - .L_211)


	//   ....[0]....
.L_211:
        /*01ac*/ 	.word	0x00000090


	//   ....[1]....
        /*01b0*/ 	.word	0x00001540


	//   ....[2]....
        /*01b4*/ 	.word	0x00001570


	//   ....[3]....
        /*01b8*/ 	.word	0x000017a0


	//   ....[4]....
        /*01bc*/ 	.word	0x000017d0


	//   ....[5]....
        /*01c0*/ 	.word	0x000018f0


	//   ....[6]....
        /*01c4*/ 	.word	0x00001920


	//   ....[7]....
        /*01c8*/ 	.word	0x00001a50


	//   ....[8]....
        /*01cc*/ 	.word	0x00001aa0


	//   ....[9]....
        /*01d0*/ 	.word	0x000020f0


	//   ....[10]....
        /*01d4*/ 	.word	0x00002110


	//   ....[11]....
        /*01d8*/ 	.word	0x00002140


	//   ....[12]....
        /*01dc*/ 	.word	0x00002160


	//   ....[13]....
        /*01e0*/ 	.word	0x000021a0


	//   ....[14]....
        /*01e4*/ 	.word	0x000021d0


	//   ....[15]....
        /*01e8*/ 	.word	0x00002200


	//   ....[16]....
        /*01ec*/ 	.word	0x00002230


	//   ....[17]....
        /*01f0*/ 	.word	0x000032f0


	//   ....[18]....
        /*01f4*/ 	.word	0x00003330


	//   ....[19]....
        /*01f8*/ 	.word	0x00003350


	//   ....[20]....
        /*01fc*/ 	.word	0x00003360


	//   ....[21]....
        /*0200*/ 	.word	0x000036d0


	//   ....[22]....
        /*0204*/ 	.word	0x00003ad0


	//   ....[23]....
        /*0208*/ 	.word	0x00004410


	//   ....[24]....
        /*020c*/ 	.word	0x00004440


	//   ....[25]....
        /*0210*/ 	.word	0x00004460


	//   ....[26]....
        /*0214*/ 	.word	0x00004480


	//   ....[27]....
        /*0218*/ 	.word	0x000058a0


	//   ....[28]....
        /*021c*/ 	.word	0x000058c0


	//   ....[29]....
        /*0220*/ 	.word	0x000058e0


	//   ....[30]....
        /*0224*/ 	.word	0x000058f0


	//   ....[31]....
        /*0228*/ 	.word	0x000065a0


	//   ....[32]....
        /*022c*/ 	.word	0x000065c0


	//   ....[33]....
        /*0230*/ 	.word	0x000065d0


	//   ....[34]....
        /*0234*/ 	.word	0x000065e0


	//   ....[35]....
        /*0238*/ 	.word	0x000067e0


	//   ....[36]....
        /*023c*/ 	.word	0x00006aa0


	//   ....[37]....
        /*0240*/ 	.word	0x000074a0


	//   ....[38]....
        /*0244*/ 	.word	0x00007650


	//   ....[39]....
        /*0248*/ 	.word	0x00007660


	//   ....[40]....
        /*024c*/ 	.word	0x000076d0


	//   ....[41]....
        /*0250*/ 	.word	0x00009320


	//   ....[42]....
        /*0254*/ 	.word	0x00009340


	//   ....[43]....
        /*0258*/ 	.word	0x00009360


	//   ....[44]....
        /*025c*/ 	.word	0x00009370


	//   ....[45]....
        /*0260*/ 	.word	0x0000a030


	//   ....[46]....
        /*0264*/ 	.word	0x0000a040


	//   ....[47]....
        /*0268*/ 	.word	0x0000a050


	//   ....[48]....
        /*026c*/ 	.word	0x0000a060


	//   ....[49]....
        /*0270*/ 	.word	0x0000a430


	//   ....[50]....
        /*0274*/ 	.word	0x0000a450


	//   ....[51]....
        /*0278*/ 	.word	0x0000a480


	//   ....[52]....
        /*027c*/ 	.word	0x0000a490


	//   ....[53]....
        /*0280*/ 	.word	0x0000bd90


	//   ....[54]....
        /*0284*/ 	.word	0x0000bdb0


	//   ....[55]....
        /*0288*/ 	.word	0x0000bdc0


	//   ....[56]....
        /*028c*/ 	.word	0x0000bde0


	//   ....[57]....
        /*0290*/ 	.word	0x0000ca10


	//   ....[58]....
        /*0294*/ 	.word	0x0000ca20


	//   ....[59]....
        /*0298*/ 	.word	0x0000ca30


	//   ....[60]....
        /*029c*/ 	.word	0x0000ca40


	//   ....[61]....
        /*02a0*/ 	.word	0x0000cc20


	//   ....[62]....
        /*02a4*/ 	.word	0x0000cee0


	//   ....[63]....
        /*02a8*/ 	.word	0x0000da10


	//   ....[64]....
        /*02ac*/ 	.word	0x0000da60


	//   ....[65]....
        /*02b0*/ 	.word	0x0000da80


	//   ....[66]....
        /*02b4*/ 	.word	0x0000daa0


	//   ....[67]....
        /*02b8*/ 	.word	0x0000f1f0


	//   ....[68]....
        /*02bc*/ 	.word	0x0000f220


	//   ....[69]....
        /*02c0*/ 	.word	0x0000f260


	//   ....[70]....
        /*02c4*/ 	.word	0x0000f270


	//   ....[71]....
        /*02c8*/ 	.word	0x00010860


	//   ....[72]....
        /*02cc*/ 	.word	0x000108d0


	//   ....[73]....
        /*02d0*/ 	.word	0x00010910


	//   ....[74]....
        /*02d4*/ 	.word	0x00010950


	//   ....[75]....
        /*02d8*/ 	.word	0x00010ba0


	//   ....[76]....
        /*02dc*/ 	.word	0x00010bb0


	//   ....[77]....
        /*02e0*/ 	.word	0x00010d30


	//   ....[78]....
        /*02e4*/ 	.word	0x00010d60


	//   ....[79]....
        /*02e8*/ 	.word	0x00010eb0


	//   ....[80]....
        /*02ec*/ 	.word	0x00010ee0


	//   ....[81]....
        /*02f0*/ 	.word	0x00011030


	//   ....[82]....
        /*02f4*/ 	.word	0x00011050


	//   ....[83]....
        /*02f8*/ 	.word	0x00011990


	//   ....[84]....
        /*02fc*/ 	.word	0x000119a0


	//   ....[85]....
        /*0300*/ 	.word	0x00011ad0


	//   ....[86]....
        /*0304*/ 	.word	0x00011b00


	//   ....[87]....
        /*0308*/ 	.word	0x00011c30


	//   ....[88]....
        /*030c*/ 	.word	0x00011c60


	//   ....[89]....
        /*0310*/ 	.word	0x00011d90


	//   ....[90]....
        /*0314*/ 	.word	0x00011db0


	//----- nvinfo : EIATTR_EXIT_INSTR_OFFSETS
	.align		4
.L_212:
        /*0318*/ 	.byte	0x04, 0x1c
        /*031a*/ 	.short	(.L_214 - .L_213)


	//   ....[0]....
.L_213:
        /*031c*/ 	.word	0x00000440


	//   ....[1]....
        /*0320*/ 	.word	0x00011060


	//   ....[2]....
        /*0324*/ 	.word	0x00011130


	//   ....[3]....
        /*0328*/ 	.word	0x00011190


	//   ....[4]....
        /*032c*/ 	.word	0x00011dc0


	//   ....[5]....
        /*0330*/ 	.word	0x00011e70


	//   ....[6]....
        /*0334*/ 	.word	0x00011ed0


	//----- nvinfo : EIATTR_CTAIDZ_USED
	.align		4
.L_214:
        /*0338*/ 	.byte	0x01, 0x04
	.zero		2


	//----- nvinfo : EIATTR_MAX_THREADS
	.align		4
        /*033c*/ 	.byte	0x04, 0x05
        /*033e*/ 	.short	(.L_216 - .L_215)
.L_215:
        /*0340*/ 	.word	0x00000100
        /*0344*/ 	.word	0x00000001
        /*0348*/ 	.word	0x00000001


	//----- nvinfo : EIATTR_CRS_STACK_SIZE
	.align		4
.L_216:
        /*034c*/ 	.byte	0x04, 0x1e
        /*034e*/ 	.short	(.L_218 - .L_217)
.L_217:
        /*0350*/ 	.word	0x00000000
.L_218:


//--------------------- .nv.info._ZN7cutlass13device_kernelIN5flash19enable_sm80_to_sm89INS1_16FlashAttnFwdSm80INS1_25CollectiveMainloopFwdSm80ILi8ELi1ELb0EN4cute5tupleIJNS5_1CILi128EEENS7_ILi64EEENS7_ILi192EEEEEELi192ENS_10bfloat16_tEfNS_4arch4Sm80ELb0ELb1ELb0ELb1ELb1ELb1ELb1ELb0EEENS1_21CollectiveEpilogueFwdINS6_IJS8_SA_S9_EEENS6_IJNS7_ILi1EEESI_SI_EEESC_SE_Li256ELb1ELb1ELb0ELb0EEENS1_19SingleTileSchedulerILb1ELb0ELb1ELi128EEEEEEEEEvNT_6ParamsE --------------------------
	.section	.nv.info._ZN7cutlass13device_kernelIN5flash19enable_sm80_to_sm89INS1_16FlashAttnFwdSm80INS1_25CollectiveMainloopFwdSm80ILi8ELi1ELb0EN4cute5tupleIJNS5_1CILi128EEENS7_ILi64EEENS7_ILi192EEEEEELi192ENS_10bfloat16_tEfNS_4arch4Sm80ELb0ELb1ELb0ELb1ELb1ELb1ELb1ELb0EEENS1_21CollectiveEpilogueFwdINS6_IJS8_SA_S9_EEENS6_IJNS7_ILi1EEESI_SI_EEESC_SE_Li256ELb1ELb1ELb0ELb0EEENS1_19SingleTileSchedulerILb1ELb0ELb1ELi128EEEEEEEEEvNT_6ParamsE,"",@"SHT_CUDA_INFO"
	.sectionflags	@""
	.align	4


	//----- nvinfo : EIATTR_CUDA_API_VERSION
	.align		4
        /*0000*/ 	.byte	0x04, 0x37
        /*0002*/ 	.short	(.L_220 - .L_219)
.L_219:
        /*0004*/ 	.word	0x00000082


	//----- nvinfo : EIATTR_SW2861232_WAR
	.align		4
.L_220:
        /*0008*/ 	.byte	0x01, 0x35
	.zero		2


	//----- nvinfo : EIATTR_PARAM_CBANK
	.align		4
        /*000c*/ 	.byte	0x04, 0x0a
        /*000e*/ 	.short	(.L_222 - .L_221)
	.align		4
.L_221:
        /*0010*/ 	.word	index@(.nv.constant0._ZN7cutlass13device_kernelIN5flash19enable_sm80_to_sm89INS1_16FlashAttnFwdSm80INS1_25CollectiveMainloopFwdSm80ILi8ELi1ELb0EN4cute5tupleIJNS5_1CILi128EEENS7_ILi64EEENS7_ILi192EEEEEELi192ENS_10bfloat16_tEfNS_4arch4Sm80ELb0ELb1ELb0ELb1ELb1ELb1ELb1ELb0EEENS1_21CollectiveEpilogueFwdINS6_IJS8_SA_S9_EEENS6_IJNS7_ILi1EEESI_SI_EEESC_SE_Li256ELb1ELb1ELb0ELb0EEENS1_19SingleTileSchedulerILb1ELb0ELb1ELi128EEEEEEEEEvNT_6ParamsE)
        /*0014*/ 	.short	0x0160
        /*0016*/ 	.short	0x0418


	//----- nvinfo : EIATTR_CBANK_PARAM_SIZE
	.align		4
.L_222:
        /*0018*/ 	.byte	0x03, 0x19
        /*001a*/ 	.short	0x0418


	//----- nvinfo : EIATTR_KPARAM_INFO
	.align		4
        /*001c*/ 	.byte	0x04, 0x17
        /*001e*/ 	.short	(.L_224 - .L_223)
.L_223:
        /*0020*/ 	.word	0x00000000
        /*0024*/ 	.short	0x0000
        /*0026*/ 	.short	0x0000
        /*0028*/ 	.byte	0x00, 0xf0, 0x61, 0x10


	//----- nvinfo : EIATTR_MAXREG_COUNT
	.align		4
.L_224:
        /*002c*/ 	.byte	0x03, 0x1b
        /*002e*/ 	.short	0x00ff


	//----- nvinfo : EIATTR_NUM_BARRIERS
	.align		4
        /*0030*/ 	.byte	0x02, 0x4c
        /*0032*/ 	.byte	0x02
	.zero		1


	//----- nvinfo : EIATTR_MERCURY_ISA_VERSION
	.align		4
        /*0034*/ 	.byte	0x03, 0x5f
        /*0036*/ 	.short	0x0000


	//----- nvinfo : EIATTR_COOP_GROUP_MASK_REGIDS
	.align		4
        /*0038*/ 	.byte	0x04, 0x29
        /*003a*/ 	.short	(.L_226 - .L_225)


	//   ....[0]....
.L_225:
        /*003c*/ 	.word	0xffffffff


	//   ....[1]....
        /*0040*/ 	.word	0xffffffff


	//   ....[2]....
        /*0044*/ 	.word	0xffffffff


	//   ....[3]....
        /*0048*/ 	.word	0xffffffff


	//   ....[4]....
        /*004c*/ 	.word	0xffffffff


	//   ....[5]....
        /*0050*/ 	.word	0xffffffff


	//   ....[6]....
        /*0054*/ 	.word	0xffffffff


	//   ....[7]....
        /*0058*/ 	.word	0xffffffff


	//   ....[8]....
        /*005c*/ 	.word	0xffffffff


	//   ....[9]....
        /*0060*/ 	.word	0xffffffff


	//   ....[10]....
        /*0064*/ 	.word	0xffffffff


	//   ....[11]....
        /*0068*/ 	.word	0xffffffff


	//   ....[12]....
        /*006c*/ 	.word	0xffffffff


	//   ....[13]....
        /*0070*/ 	.word	0xffffffff


	//   ....[14]....
        /*0074*/ 	.word	0xffffffff


	//   ....[15]....
        /*0078*/ 	.word	0xffffffff


	//   ....[16]....
        /*007c*/ 	.word	0xffffffff


	//   ....[17]....
        /*0080*/ 	.word	0xffffffff


	//   ....[18]....
        /*0084*/ 	.word	0xffffffff


	//   ....[19]....
        /*0088*/ 	.word	0xffffffff


	//   ....[20]....
        /*008c*/ 	.word	0xffffffff


	//   ....[21]....
        /*0090*/ 	.word	0xffffffff


	//   ....[22]....
        /*0094*/ 	.word	0xffffffff


	//   ....[23]....
        /*0098*/ 	.word	0xffffffff


	//   ....[24]....
        /*009c*/ 	.word	0xffffffff


	//   ....[25]....
        /*00a0*/ 	.word	0xffffffff


	//   ....[26]....
        /*00a4*/ 	.word	0xffffffff


	//   ....[27]....
        /*00a8*/ 	.word	0xffffffff


	//   ....[28]....
        /*00ac*/ 	.word	0xffffffff


	//   ....[29]....
        /*00b0*/ 	.word	0xffffffff


	//   ....[30]....
        /*00b4*/ 	.word	0xffffffff


	//   ....[31]....
        /*00b8*/ 	.word	0xffffffff


	//   ....[32]....
        /*00bc*/ 	.word	0xffffffff


	//   ....[33]....
        /*00c0*/ 	.word	0xffffffff


	//   ....[34]....
        /*00c4*/ 	.word	0xffffffff


	//   ....[35]....
        /*00c8*/ 	.word	0xffffffff


	//   ....[36]....
        /*00cc*/ 	.word	0xffffffff


	//   ....[37]....
        /*00d0*/ 	.word	0xffffffff


	//   ....[38]....
        /*00d4*/ 	.word	0xffffffff


	//   ....[39]....
        /*00d8*/ 	.word	0xffffffff


	//   ....[40]....
        /*00dc*/ 	.word	0xffffffff


	//   ....[41]....
        /*00e0*/ 	.word	0xffffffff


	//   ....[42]....
        /*00e4*/ 	.word	0xffffffff


	//   ....[43]....
        /*00e8*/ 	.word	0xffffffff


	//   ....[44]....
        /*00ec*/ 	.word	0xffffffff


	//   ....[45]....
        /*00f0*/ 	.word	0xffffffff


	//   ....[46]....
        /*00f4*/ 	.word	0xffffffff


	//   ....[47]....
        /*00f8*/ 	.word	0xffffffff


	//   ....[48]....
        /*00fc*/ 	.word	0xffffffff


	//   ....[49]....
        /*0100*/ 	.word	0xffffffff


	//   ....[50]....
        /*0104*/ 	.word	0xffffffff


	//   ....[51]....
        /*0108*/ 	.word	0xffffffff


	//   ....[52]....
        /*010c*/ 	.word	0xffffffff


	//   ....[53]....
        /*0110*/ 	.word	0xffffffff


	//   ....[54]....
        /*0114*/ 	.word	0xffffffff


	//   ....[55]....
        /*0118*/ 	.word	0xffffffff


	//   ....[56]....
        /*011c*/ 	.word	0xffffffff


	//   ....[57]....
        /*0120*/ 	.word	0xffffffff


	//   ....[58]....
        /*0124*/ 	.word	0xffffffff


	//   ....[59]....
        /*0128*/ 	.word	0xffffffff


	//   ....[60]....
        /*012c*/ 	.word	0xffffffff


	//   ....[61]....
        /*0130*/ 	.word	0xffffffff


	//   ....[62]....
        /*0134*/ 	.word	0xffffffff


	//   ....[63]....
        /*0138*/ 	.word	0xffffffff


	//   ....[64]....
        /*013c*/ 	.word	0xffffffff


	//   ....[65]....
        /*0140*/ 	.word	0xffffffff


	//   ....[66]....
        /*0144*/ 	.word	0xffffffff


	//   ....[67]....
        /*0148*/ 	.word	0xffffffff


	//   ....[68]....
        /*014c*/ 	.word	0xffffffff


	//   ....[69]....
        /*0150*/ 	.word	0xffffffff


	//   ....[70]....
        /*0154*/ 	.word	0xffffffff


	//   ....[71]....
        /*0158*/ 	.word	0xffffffff


	//   ....[72]....
        /*015c*/ 	.word	0xffffffff


	//   ....[73]....
        /*0160*/ 	.word	0xffffffff


	//   ....[74]....
        /*0164*/ 	.word	0xffffffff


	//   ....[75]....
        /*0168*/ 	.word	0xffffffff


	//   ....[76]....
        /*016c*/ 	.word	0xffffffff


	//   ....[77]....
        /*0170*/ 	.word	0xffffffff


	//   ....[78]....
        /*0174*/ 	.word	0xffffffff


	//   ....[79]....
        /*0178*/ 	.word	0xffffffff


	//   ....[80]....
        /*017c*/ 	.word	0xffffffff


	//   ....[81]....
        /*0180*/ 	.word	0xffffffff


	//   ....[82]....
        /*0184*/ 	.word	0xffffffff


	//   ....[83]....
        /*0188*/ 	.word	0xffffffff


	//   ....[84]....
        /*018c*/ 	.word	0xffffffff


	//   ....[85]....
        /*0190*/ 	.word	0xffffffff


	//   ....[86]....
        /*0194*/ 	.word	0xffffffff


	//   ....[87]....
        /*0198*/ 	.word	0xffffffff


	//   ....[88]....
        /*019c*/ 	.word	0xffffffff


	//   ....[89]....
        /*01a0*/ 	.word	0xffffffff


	//   ....[90]....
        /*01a4*/ 	.word	0xffffffff


	//   ....[91]....
        /*01a8*/ 	.word	0xffffffff


	//   ....[92]....
        /*01ac*/ 	.word	0xffffffff


	//   ....[93]....
        /*01b0*/ 	.word	0xffffffff


	//   ....[94]....
        /*01b4*/ 	.word	0xffffffff


	//   ....[95]....
        /*01b8*/ 	.word	0xffffffff


	//   ....[96]....
        /*01bc*/ 	.word	0xffffffff


	//   ....[97]....
        /*01c0*/ 	.word	0xffffffff


	//   ....[98]....
        /*01c4*/ 	.word	0xffffffff


	//   ....[99]....
        /*01c8*/ 	.word	0xffffffff


	//   ....[100]....
        /*01cc*/ 	.word	0xffffffff


	//   ....[101]....
        /*01d0*/ 	.word	0xffffffff


	//   ....[102]....
        /*01d4*/ 	.word	0xffffffff


	//   ....[103]....
        /*01d8*/ 	.word	0xffffffff


	//   ....[104]....
        /*01dc*/ 	.word	0xffffffff


	//   ....[105]....
        /*01e0*/ 	.word	0xffffffff


	//   ....[106]....
        /*01e4*/ 	.word	0xffffffff


	//   ....[107]....
        /*01e8*/ 	.word	0xffffffff


	//   ....[108]....
        /*01ec*/ 	.word	0xffffffff


	//   ....[109]....
        /*01f0*/ 	.word	0xffffffff


	//   ....[110]....
        /*01f4*/ 	.word	0xffffffff


	//   ....[111]....
        /*01f8*/ 	.word	0xffffffff


	//   ....[112]....
        /*01fc*/ 	.word	0xffffffff


	//   ....[113]....
        /*0200*/ 	.word	0xffffffff


	//   ....[114]....
        /*0204*/ 	.word	0xffffffff


	//   ....[115]....
        /*0208*/ 	.word	0xffffffff


	//   ....[116]....
        /*020c*/ 	.word	0xffffffff


	//   ....[117]....
        /*0210*/ 	.word	0xffffffff


	//   ....[118]....
        /*0214*/ 	.word	0xffffffff


	//   ....[119]....
        /*0218*/ 	.word	0xffffffff


	//   ....[120]....
        /*021c*/ 	.word	0xffffffff


	//   ....[121]....
        /*0220*/ 	.word	0xffffffff


	//   ....[122]....
        /*0224*/ 	.word	0xffffffff


	//   ....[123]....
        /*0228*/ 	.word	0xffffffff


	//   ....[124]....
        /*022c*/ 	.word	0xffffffff


	//   ....[125]....
        /*0230*/ 	.word	0xffffffff


	//   ....[126]....
        /*0234*/ 	.word	0xffffffff


	//   ....[127]....
        /*0238*/ 	.word	0xffffffff


	//   ....[128]....
        /*023c*/ 	.word	0xffffffff


	//   ....[129]....
        /*0240*/ 	.word	0xffffffff


	//   ....[130]....
        /*0244*/ 	.word	0xffffffff


	//   ....[131]....
        /*0248*/ 	.word	0xffffffff


	//   ....[132]....
        /*024c*/ 	.word	0xffffffff


	//   ....[133]....
        /*0250*/ 	.word	0xffffffff


	//   ....[134]....
        /*0254*/ 	.word	0xffffffff


	//   ....[135]....
        /*0258*/ 	.word	0xffffffff


	//   ....[136]....
        /*025c*/ 	.word	0xffffffff


	//   ....[137]....
        /*0260*/ 	.word	0xffffffff


	//   ....[138]....
        /*0264*/ 	.word	0xffffffff


	//   ....[139]....
        /*0268*/ 	.word	0xffffffff


	//   ....[140]....
        /*026c*/ 	.word	0xffffffff


	//   ....[141]....
        /*0270*/ 	.word	0xffffffff


	//   ....[142]....
        /*0274*/ 	.word	0xffffffff


	//   ....[143]....
        /*0278*/ 	.word	0xffffffff


	//   ....[144]....
        /*027c*/ 	.word	0xffffffff


	//   ....[145]....
        /*0280*/ 	.word	0xffffffff


	//   ....[146]....
        /*0284*/ 	.word	0xffffffff


	//   ....[147]....
        /*0288*/ 	.word	0xffffffff


	//   ....[148]....
        /*028c*/ 	.word	0xffffffff


	//   ....[149]....
        /*0290*/ 	.word	0xffffffff


	//   ....[150]....
        /*0294*/ 	.word	0xffffffff


	//   ....[151]....
        /*0298*/ 	.word	0xffffffff


	//   ....[152]....
        /*029c*/ 	.word	0xffffffff


	//   ....[153]....
        /*02a0*/ 	.word	0xffffffff


	//   ....[154]....
        /*02a4*/ 	.word	0xffffffff


	//   ....[155]....
        /*02a8*/ 	.word	0xffffffff


	//   ....[156]....
        /*02ac*/ 	.word	0xffffffff


	//   ....[157]....
        /*02b0*/ 	.word	0xffffffff


	//   ....[158]....
        /*02b4*/ 	.word	0xffffffff


	//   ....[159]....
        /*02b8*/ 	.word	0xffffffff


	//   ....[160]....
        /*02bc*/ 	.word	0xffffffff


	//   ....[161]....
        /*02c0*/ 	.word	0xffffffff


	//   ....[162]....
        /*02c4*/ 	.word	0xffffffff


	//   ....[163]....
        /*02c8*/ 	.word	0xffffffff


	//   ....[164]....
        /*02cc*/ 	.word	0xffffffff


	//   ....[165]....
        /*02d0*/ 	.word	0xffffffff


	//   ....[166]....
        /*02d4*/ 	.word	0xffffffff


	//   ....[167]....
        /*02d8*/ 	.word	0xffffffff


	//   ....[168]....
        /*02dc*/ 	.word	0xffffffff


	//   ....[169]....
        /*02e0*/ 	.word	0xffffffff


	//   ....[170]....
        /*02e4*/ 	.word	0xffffffff


	//   ....[171]....
        /*02e8*/ 	.word	0xffffffff


	//   ....[172]....
        /*02ec*/ 	.word	0xffffffff


	//   ....[173]....
        /*02f0*/ 	.word	0xffffffff


	//   ....[174]....
        /*02f4*/ 	.word	0xffffffff


	//   ....[175]....
        /*02f8*/ 	.word	0xffffffff


	//   ....[176]....
        /*02fc*/ 	.word	0xffffffff


	//   ....[177]....
        /*0300*/ 	.word	0xffffffff


	//   ....[178]....
        /*0304*/ 	.word	0xffffffff


	//   ....[179]....
        /*0308*/ 	.word	0xffffffff


	//   ....[180]....
        /*030c*/ 	.word	0xffffffff


	//   ....[181]....
        /*0310*/ 	.word	0xffffffff


	//   ....[182]....
        /*0314*/ 	.word	0xffffffff


	//   ....[183]....
        /*0318*/ 	.word	0xffffffff


	//   ....[184]....
        /*031c*/ 	.word	0xffffffff


	//   ....[185]....
        /*0320*/ 	.word	0xffffffff


	//   ....[186]....
        /*0324*/ 	.word	0xffffffff


	//   ....[187]....
        /*0328*/ 	.word	0xffffffff


	//   ....[188]....
        /*032c*/ 	.word	0xffffffff


	//   ....[189]....
        /*0330*/ 	.word	0xffffffff


	//   ....[190]....
        /*0334*/ 	.word	0xffffffff


	//   ....[191]....
        /*0338*/ 	.word	0xffffffff


	//   ....[192]....
        /*033c*/ 	.word	0xffffffff


	//   ....[193]....
        /*0340*/ 	.word	0xffffffff


	//   ....[194]....
        /*0344*/ 	.word	0xffffffff


	//   ....[195]....
        /*0348*/ 	.word	0xffffffff


	//   ....[196]....
        /*034c*/ 	.word	0xffffffff


	//   ....[197]....
        /*0350*/ 	.word	0xffffffff


	//   ....[198]....
        /*0354*/ 	.word	0xffffffff


	//----- nvinfo : EIATTR_COOP_GROUP_INSTR_OFFSETS
	.align		4
.L_226:
        /*0358*/ 	.byte	0x04, 0x28
        /*035a*/ 	.short	(.L_228 - .L_227)


	//   ....[0]....
.L_227:
        /*035c*/ 	.word	0x00000090


	//   ....[1]....
        /*0360*/ 	.word	0x00002280


	//   ....[2]....
        /*0364*/ 	.word	0x00002290


	//   ....[3]....
        /*0368*/ 	.word	0x00003e70


	//   ....[4]....
        /*036c*/ 	.word	0x00003e80


	//   ....[5]....
        /*0370*/ 	.word	0x00005880


	//   ....[6]....
        /*0374*/ 	.word	0x000058a0


	//   ....[7]....
        /*0378*/ 	.word	0x00005d90


	//   ....[8]....
        /*037c*/ 	.word	0x00005db0


	//   ....[9]....
        /*0380*/ 	.word	0x00006eb0


	//   ....[10]....
        /*0384*/ 	.word	0x00006ed0


	//   ....[11]....
        /*0388*/ 	.word	0x00007060


	//   ....[12]....
        /*038c*/ 	.word	0x00007070


	//   ....[13]....
        /*0390*/ 	.word	0x000071f0


	//   ....[14]....
        /*0394*/ 	.word	0x00007210


	//   ....[15]....
        /*0398*/ 	.word	0x00007390


	//   ....[16]....
        /*039c*/ 	.word	0x000073a0


	//   ....[17]....
        /*03a0*/ 	.word	0x00007cd0


	//   ....[18]....
        /*03a4*/ 	.word	0x00007cf0


	//   ....[19]....
        /*03a8*/ 	.word	0x00007d00


	//   ....[20]....
        /*03ac*/ 	.word	0x00007d10


	//   ....[21]....
        /*03b0*/ 	.word	0x000080e0


	//   ....[22]....
        /*03b4*/ 	.word	0x000080f0


	//   ....[23]....
        /*03b8*/ 	.word	0x00008130


	//   ....[24]....
        /*03bc*/ 	.word	0x00008170


	//   ....[25]....
        /*03c0*/ 	.word	0x00008ed0


	//   ....[26]....
        /*03c4*/ 	.word	0x00008ef0


	//   ....[27]....
        /*03c8*/ 	.word	0x00008f60


	//   ....[28]....
        /*03cc*/ 	.word	0x00008f90


	//   ....[29]....
        /*03d0*/ 	.word	0x00009400


	//   ....[30]....
        /*03d4*/ 	.word	0x000098c0


	//   ....[31]....
        /*03d8*/ 	.word	0x00009f70


	//   ....[32]....
        /*03dc*/ 	.word	0x00009fa0


	//   ....[33]....
        /*03e0*/ 	.word	0x00009fb0


	//   ....[34]....
        /*03e4*/ 	.word	0x00009fe0


	//   ....[35]....
        /*03e8*/ 	.word	0x0000b540


	//   ....[36]....
        /*03ec*/ 	.word	0x0000b560


	//   ....[37]....
        /*03f0*/ 	.word	0x0000b580


	//   ....[38]....
        /*03f4*/ 	.word	0x0000b590


	//   ....[39]....
        /*03f8*/ 	.word	0x0000c2e0


	//   ....[40]....
        /*03fc*/ 	.word	0x0000c300


	//   ....[41]....
        /*0400*/ 	.word	0x0000c320


	//   ....[42]....
        /*0404*/ 	.word	0x0000c330


	//   ....[43]....
        /*0408*/ 	.word	0x0000c5d0


	//   ....[44]....
        /*040c*/ 	.word	0x0000cab0


	//   ....[45]....
        /*0410*/ 	.word	0x0000d180


	//   ....[46]....
        /*0414*/ 	.word	0x0000d1b0


	//   ....[47]....
        /*0418*/ 	.word	0x0000d1c0


	//   ....[48]....
        /*041c*/ 	.word	0x0000d1f0


	//   ....[49]....
        /*0420*/ 	.word	0x0000ee60


	//   ....[50]....
        /*0424*/ 	.word	0x0000ee80


	//   ....[51]....
        /*0428*/ 	.word	0x0000ee90


	//   ....[52]....
        /*042c*/ 	.word	0x0000eea0


	//   ....[53]....
        /*0430*/ 	.word	0x0000fbf0


	//   ....[54]....
        /*0434*/ 	.word	0x0000fc10


	//   ....[55]....
        /*0438*/ 	.word	0x0000fc20


	//   ....[56]....
        /*043c*/ 	.word	0x0000fc30


	//   ....[57]....
        /*0440*/ 	.word	0x00010030


	//   ....[58]....
        /*0444*/ 	.word	0x00010060


	//   ....[59]....
        /*0448*/ 	.word	0x00010070


	//   ....[60]....
        /*044c*/ 	.word	0x000100a0


	//   ....[61]....
        /*0450*/ 	.word	0x000119c0


	//   ....[62]....
        /*0454*/ 	.word	0x000119e0


	//   ....[63]....
        /*0458*/ 	.word	0x00011a20


	//   ....[64]....
        /*045c*/ 	.word	0x00011a60


	//   ....[65]....
        /*0460*/ 	.word	0x000126e0


	//   ....[66]....
        /*0464*/ 	.word	0x00012700


	//   ....[67]....
        /*0468*/ 	.word	0x00012710


	//   ....[68]....
        /*046c*/ 	.word	0x00012720


	//   ....[69]....
        /*0470*/ 	.word	0x00012960


	//   ....[70]....
        /*0474*/ 	.word	0x00012e40


	//   ....[71]....
        /*0478*/ 	.word	0x00013510


	//   ....[72]....
        /*047c*/ 	.word	0x00013540


	//   ....[73]....
        /*0480*/ 	.word	0x00013550


	//   ....[74]....
        /*0484*/ 	.word	0x00013580


	//   ....[75]....
        /*0488*/ 	.word	0x00014d20


	//   ....[76]....
        /*048c*/ 	.word	0x00014d50


	//   ....[77]....
        /*0490*/ 	.word	0x00014d60


	//   ....[78]....
        /*0494*/ 	.word	0x00014d90


	//   ....[79]....
        /*0498*/ 	.word	0x00016300


	//   ....[80]....
        /*049c*/ 	.word	0x00016340


	//   ....[81]....
        /*04a0*/ 	.word	0x00016380


	//   ....[82]....
        /*04a4*/ 	.word	0x000163b0


	//   ....[83]....
        /*04a8*/ 	.word	0x00016580


	//   ....[84]....
        /*04ac*/ 	.word	0x00016590


	//   ....[85]....
        /*04b0*/ 	.word	0x00016710


	//   ....[86]....
        /*04b4*/ 	.word	0x00016740


	//   ....[87]....
        /*04b8*/ 	.word	0x00016890


	//   ....[88]....
        /*04bc*/ 	.word	0x000168c0


	//   ....[89]....
        /*04c0*/ 	.word	0x00016a10


	//   ....[90]....
        /*04c4*/ 	.word	0x00016a30


	//   ....[91]....
        /*04c8*/ 	.word	0x000171f0


	//   ....[92]....
        /*04cc*/ 	.word	0x00017210


	//   ....[93]....
        /*04d0*/ 	.word	0x00017380


	//   ....[94]....
        /*04d4*/ 	.word	0x00017390


	//   ....[95]....
        /*04d8*/ 	.word	0x00017500


	//   ....[96]....
        /*04dc*/ 	.word	0x00017520


	//   ....[97]....
        /*04e0*/ 	.word	0x00017690


	//   ....[98]....
        /*04e4*/ 	.word	0x000176a0


	//   ....[99]....
        /*04e8*/ 	.word	0x00017850


	//   ....[100]....
        /*04ec*/ 	.word	0x000178d0


	//   ....[101]....
        /*04f0*/ 	.word	0x00017950


	//   ....[102]....
        /*04f4*/ 	.word	0x000179c0


	//   ....[103]....
        /*04f8*/ 	.word	0x00017a40


	//   ....[104]....
        /*04fc*/ 	.word	0x00017ac0


	//   ....[105]....
        /*0500*/ 	.word	0x00017b40


	//   ....[106]....
        /*0504*/ 	.word	0x00017bb0


	//   ....[107]....
        /*0508*/ 	.word	0x00017c20


	//   ....[108]....
        /*050c*/ 	.word	0x00017c90


	//   ....[109]....
        /*0510*/ 	.word	0x00017d10


	//   ....[110]....
        /*0514*/ 	.word	0x00017ec0


	//   ....[111]....
        /*0518*/ 	.word	0x00017f30


	//   ....[112]....
        /*051c*/ 	.word	0x00017f90


	//   ....[113]....
        /*0520*/ 	.word	0x00017ff0


	//   ....[114]....
        /*0524*/ 	.word	0x00018030


	//   ....[115]....
        /*0528*/ 	.word	0x00018080


	//   ....[116]....
        /*052c*/ 	.word	0x000180d0


	//   ....[117]....
        /*0530*/ 	.word	0x00018110


	//   ....[118]....
        /*0534*/ 	.word	0x00018180


	//   ....[119]....
        /*0538*/ 	.word	0x00018200


	//   ....[120]....
        /*053c*/ 	.word	0x00018330


	//   ....[121]....
        /*0540*/ 	.word	0x000183a0


	//   ....[122]....
        /*0544*/ 	.word	0x00018410


	//   ....[123]....
        /*0548*/ 	.word	0x00018490


	//   ....[124]....
        /*054c*/ 	.word	0x000185c0


	//   ....[125]....
        /*0550*/ 	.word	0x00018630


	//   ....[126]....
        /*0554*/ 	.word	0x00018690


	//   ....[127]....
        /*0558*/ 	.word	0x000186f0


	//   ....[128]....
        /*055c*/ 	.word	0x00018730


	//   ....[129]....
        /*0560*/ 	.word	0x00018780


	//   ....[130]....
        /*0564*/ 	.word	0x000187d0


	//   ....[131]....
        /*0568*/ 	.word	0x00018810


	//   ....[132]....
        /*056c*/ 	.word	0x00018890


	//   ....[133]....
        /*0570*/ 	.word	0x00018910


	//   ....[134]....
        /*0574*/ 	.word	0x00018a30


	//   ....[135]....
        /*0578*/ 	.word	0x00018aa0


	//   ....[136]....
        /*057c*/ 	.word	0x00018b10


	//   ....[137]....
        /*0580*/ 	.word	0x00018b90


	//   ....[138]....
        /*0584*/ 	.word	0x00018cb0


	//   ....[139]....
        /*0588*/ 	.word	0x00018d20


	//   ....[140]....
        /*058c*/ 	.word	0x00018d60


	//   ....[141]....
        /*0590*/ 	.word	0x00018db0


	//   ....[142]....
        /*0594*/ 	.word	0x00018e00


	//   ....[143]....
        /*0598*/ 	.word	0x00018e40


	//   ....[144]....
        /*059c*/ 	.word	0x00018eb0


	//   ....[145]....
        /*05a0*/ 	.word	0x00018f20


	//   ....[146]....
        /*05a4*/ 	.word	0x00018fa0


	//   ....[147]....
        /*05a8*/ 	.word	0x000190c0


	//   ....[148]....
        /*05ac*/ 	.word	0x00019130


	//   ....[149]....
        /*05b0*/ 	.word	0x00019190


	//   ....[150]....
        /*05b4*/ 	.word	0x000191f0


	//   ....[151]....
        /*05b8*/ 	.word	0x00019230


	//   ....[152]....
        /*05bc*/ 	.word	0x00019270


	//   ....[153]....
        /*05c0*/ 	.word	0x000192c0


	//   ....[154]....
        /*05c4*/ 	.word	0x00019310


	//   ....[155]....
        /*05c8*/ 	.word	0x00019370


	//   ....[156]....
        /*05cc*/ 	.word	0x000193b0


	//   ....[157]....
        /*05d0*/ 	.word	0x00019400


	//   ....[158]....
        /*05d4*/ 	.word	0x00019450


	//   ....[159]....
        /*05d8*/ 	.word	0x000194c0


	//   ....[160]....
        /*05dc*/ 	.word	0x00019540


	//   ....[161]....
        /*05e0*/ 	.word	0x000195c0


	//   ....[162]....
        /*05e4*/ 	.word	0x00019630


	//   ....[163]....
        /*05e8*/ 	.word	0x000196b0


	//   ....[164]....
        /*05ec*/ 	.word	0x00019730


	//   ....[165]....
        /*05f0*/ 	.word	0x000197b0


	//   ....[166]....
        /*05f4*/ 	.word	0x00019820


	//   ....[167]....
        /*05f8*/ 	.word	0x00019c60


	//   ....[168]....
        /*05fc*/ 	.word	0x00019c80


	//   ....[169]....
        /*0600*/ 	.word	0x00019c90


	//   ....[170]....
        /*0604*/ 	.word	0x00019ca0


	//   ....[171]....
        /*0608*/ 	.word	0x0001a520


	//   ....[172]....
        /*060c*/ 	.word	0x0001a530


	//   ....[173]....
        /*0610*/ 	.word	0x0001a540


	//   ....[174]....
        /*0614*/ 	.word	0x0001a550


	//   ....[175]....
        /*0618*/ 	.word	0x0001d8d0


	//   ....[176]....
        /*061c*/ 	.word	0x0001d8f0


	//   ....[177]....
        /*0620*/ 	.word	0x0001d900


	//   ....[178]....
        /*0624*/ 	.word	0x0001d910


	//   ....[179]....
        /*0628*/ 	.word	0x0001df90


	//   ....[180]....
        /*062c*/ 	.word	0x0001dfa0


	//   ....[181]....
        /*0630*/ 	.word	0x0001dfb0


	//   ....[182]....
        /*0634*/ 	.word	0x0001dfc0


	//   ....[183]....
        /*0638*/ 	.word	0x000214c0


	//   ....[184]....
        /*063c*/ 	.word	0x00021540


	//   ....[185]....
        /*0640*/ 	.word	0x000215b0


	//   ....[186]....
        /*0644*/ 	.word	0x00021620


	//   ....[187]....
        /*0648*/ 	.word	0x00021690


	//   ....[188]....
        /*064c*/ 	.word	0x00021700


	//   ....[189]....
        /*0650*/ 	.word	0x00021770


	//   ....[190]....
        /*0654*/ 	.word	0x000217e0


	//   ....[191]....
        /*0658*/ 	.word	0x00021850


	//   ....[192]....
        /*065c*/ 	.word	0x000218d0


	//   ....[193]....
        /*0660*/ 	.word	0x00021940


	//   ....[194]....
        /*0664*/ 	.word	0x000219b0


	//   ....[195]....
        /*0668*/ 	.word	0x00021a20


	//   ....[196]....
        /*066c*/ 	.word	0x00021a90


	//   ....[197]....
        /*0670*/ 	.word	0x00021b10


	//   ....[198]....
        /*0674*/ 	.word	0x00021b80


	//----- nvinfo : EIATTR_EXIT_INSTR_OFFSETS
	.align		4
.L_228:
        /*0678*/ 	.byte	0x04, 0x1c
        /*067a*/ 	.short	(.L_230 - .L_229)


	//   ....[0]....
.L_229:
        /*067c*/ 	.word	0x00000320


	//   ....[1]....
        /*0680*/ 	.word	0x00016a40


	//   ....[2]....
        /*0684*/ 	.word	0x00016b10


	//   ....[3]....
        /*0688*/ 	.word	0x00016b70


	//   ....[4]....
        /*068c*/ 	.word	0x000176e0


	//   ....[5]....
        /*0690*/ 	.word	0x00017790


	//   ....[6]....
        /*0694*/ 	.word	0x000177f0


	//----- nvinfo : EIATTR_CTAIDZ_USED
	.align		4
.L_230:
        /*0698*/ 	.byte	0x01, 0x04
	.zero		2


	//----- nvinfo : EIATTR_MAX_THREADS
	.align		4
        /*069c*/ 	.byte	0x04, 0x05
        /*069e*/ 	.short	(.L_232 - .L_231)
.L_231:
        /*06a0*/ 	.word	0x00000100
        /*06a4*/ 	.word	0x00000001
        /*06a8*/ 	.word	0x00000001


	//----- nvinfo : EIATTR_CRS_STACK_SIZE
	.align		4
.L_232:
        /*06ac*/ 	.byte	0x04, 0x1e
        /*06ae*/ 	.short	(.L_234 - .L_233)
.L_233:
        /*06b0*/ 	.word	0x00000000
.L_234:


//--------------------- .nv.info._ZN7cutlass13device_kernelIN5flash19enable_sm80_to_sm89INS1_16FlashAttnFwdSm80INS1_25CollectiveMainloopFwdSm80ILi8ELi1ELb0EN4cute5tupleIJNS5_1CILi128EEENS7_ILi64EEENS7_ILi192EEEEEELi192ENS_10bfloat16_tEfNS_4arch4Sm80ELb1ELb0ELb0ELb0ELb1ELb0ELb1ELb0EEENS1_21CollectiveEpilogueFwdINS6_IJS8_SA_S9_EEENS6_IJNS7_ILi1EEESI_SI_EEESC_SE_Li256ELb0ELb1ELb0ELb0EEENS1_30DynamicPersistentTileSchedulerILi256ELi256ELb0ELb1ELb0EEEEEEEEEvNT_6ParamsE --------------------------
	.section	.nv.info._ZN7cutlass13device_kernelIN5flash19enable_sm80_to_sm89INS1_16FlashAttnFwdSm80INS1_25CollectiveMainloopFwdSm80ILi8ELi1ELb0EN4cute5tupleIJNS5_1CILi128EEENS7_ILi64EEENS7_ILi192EEEEEELi192ENS_10bfloat16_tEfNS_4arch4Sm80ELb1ELb0ELb0ELb0ELb1ELb0ELb1ELb0EEENS1_21CollectiveEpilogueFwdINS6_IJS8_SA_S9_EEENS6_IJNS7_ILi1EEESI_SI_EEESC_SE_Li256ELb0ELb1ELb0ELb0EEENS1_30DynamicPersistentTileSchedulerILi256ELi256ELb0ELb1ELb0EEEEEEEEEvNT_6ParamsE,"",@"SHT_CUDA_INFO"
	.sectionflags	@""
	.align	4


	//----- nvinfo : EIATTR_CUDA_API_VERSION
	.align		4
        /*0000*/ 	.byte	0x04, 0x37
        /*0002*/ 	.short	(.L_236 - .L_235)
.L_235:
        /*0004*/ 	.word	0x00000082


	//----- nvinfo : EIATTR_SW2861232_WAR
	.align		4
.L_236:
        /*0008*/ 	.byte	0x01, 0x35
	.zero		2


	//----- nvinfo : EIATTR_PARAM_CBANK
	.align		4
        /*000c*/ 	.byte	0x04, 0x0a
        /*000e*/ 	.short	(.L_238 - .L_237)
	.align		4
.L_237:
        /*0010*/ 	.word	index@(.nv.constant0._ZN7cutlass13device_kernelIN5flash19enable_sm80_to_sm89INS1_16FlashAttnFwdSm80INS1_25CollectiveMainloopFwdSm80ILi8ELi1ELb0EN4cute5tupleIJNS5_1CILi128EEENS7_ILi64EEENS7_ILi192EEEEEELi192ENS_10bfloat16_tEfNS_4arch4Sm80ELb1ELb0ELb0ELb0ELb1ELb0ELb1ELb0EEENS1_21CollectiveEpilogueFwdINS6_IJS8_SA_S9_EEENS6_IJNS7_ILi1EEESI_SI_EEESC_SE_Li256ELb0ELb1ELb0ELb0EEENS1_30DynamicPersistentTileSchedulerILi256ELi256ELb0ELb1ELb0EEEEEEEEEvNT_6ParamsE)
        /*0014*/ 	.short	0x0160
        /*0016*/ 	.short	0x0428


	//----- nvinfo : EIATTR_CBANK_PARAM_SIZE
	.align		4
.L_238:
        /*0018*/ 	.byte	0x03, 0x19
        /*001a*/ 	.short	0x0428


	//----- nvinfo : EIATTR_KPARAM_INFO
	.align		4
        /*001c*/ 	.byte	0x04, 0x17
        /*001e*/ 	.short	(.L_240 - .L_239)
.L_239:
        /*0020*/ 	.word	0x00000000
        /*0024*/ 	.short	0x0000
        /*0026*/ 	.short	0x0000
        /*0028*/ 	.byte	0x00, 0xf0, 0xa1, 0x10


	//----- nvinfo : EIATTR_MAXREG_COUNT
	.align		4
.L_240:
        /*002c*/ 	.byte	0x03, 0x1b
        /*002e*/ 	.short	0x00ff


	//----- nvinfo : EIATTR_NUM_BARRIERS
	.align		4
        /*0030*/ 	.byte	0x02, 0x4c
        /*0032*/ 	.byte	0x06
	.zero		1


	//----- nvinfo : EIATTR_MERCURY_ISA_VERSION
	.align		4
        /*0034*/ 	.byte	0x03, 0x5f
        /*0036*/ 	.short	0x0000


	//----- nvinfo : EIATTR_INT_WARP_WIDE_INSTR_OFFSETS
	.align		4
        /*0038*/ 	.byte	0x04, 0x31
        /*003a*/ 	.short	(.L_242 - .L_241)


	//   ....[0]....
.L_241:
        /*003c*/ 	.word	0x0000ad20


	//   ....[1]....
        /*0040*/ 	.word	0x0000adc0


	//----- nvinfo : EIATTR_COOP_GROUP_MASK_REGIDS
	.align		4
.L_242:
        /*0044*/ 	.byte	0x04, 0x29
        /*0046*/ 	.short	(.L_244 - .L_243)


	//   ....[0]....
.L_243:
        /*0048*/ 	.word	0xffffffff


	//   ....[1]....
        /*004c*/ 	.word	0xffffffff


	//   ....[2]....
        /*0050*/ 	.word	0xffffffff


	//   ....[3]....
        /*0054*/ 	.word	0xffffffff


	//   ....[4]....
        /*0058*/ 	.word	0xffffffff


	//   ....[5]....
        /*005c*/ 	.word	0xffffffff


	//   ....[6]....
        /*0060*/ 	.word	0xffffffff


	//   ....[7]....
        /*0064*/ 	.word	0xffffffff


	//   ....[8]....
        /*0068*/ 	.word	0xffffffff


	//   ....[9]....
        /*006c*/ 	.word	0xffffffff


	//   ....[10]....
        /*0070*/ 	.word	0xffffffff


	//   ....[11]....
        /*0074*/ 	.word	0xffffffff


	//   ....[12]....
        /*0078*/ 	.word	0xffffffff


	//   ....[13]....
        /*007c*/ 	.word	0xffffffff


	//   ....[14]....
        /*0080*/ 	.word	0xffffffff


	//   ....[15]....
        /*0084*/ 	.word	0xffffffff


	//   ....[16]....
        /*0088*/ 	.word	0xffffffff


	//   ....[17]....
        /*008c*/ 	.word	0xffffffff


	//   ....[18]....
        /*0090*/ 	.word	0xffffffff


	//   ....[19]....
        /*0094*/ 	.word	0xffffffff


	//   ....[20]....
        /*0098*/ 	.word	0xffffffff


	//   ....[21]....
        /*009c*/ 	.word	0xffffffff


	//   ....[22]....
        /*00a0*/ 	.word	0xffffffff


	//   ....[23]....
        /*00a4*/ 	.word	0xffffffff


	//   ....[24]....
        /*00a8*/ 	.word	0xffffffff


	//   ....[25]....
        /*00ac*/ 	.word	0xffffffff


	//   ....[26]....
        /*00b0*/ 	.word	0xffffffff


	//   ....[27]....
        /*00b4*/ 	.word	0xffffffff


	//   ....[28]....
        /*00b8*/ 	.word	0xffffffff


	//   ....[29]....
        /*00bc*/ 	.word	0xffffffff


	//   ....[30]....
        /*00c0*/ 	.word	0xffffffff


	//   ....[31]....
        /*00c4*/ 	.word	0xffffffff


	//   ....[32]....
        /*00c8*/ 	.word	0xffffffff


	//   ....[33]....
        /*00cc*/ 	.word	0xffffffff


	//   ....[34]....
        /*00d0*/ 	.word	0xffffffff


	//   ....[35]....
        /*00d4*/ 	.word	0xffffffff


	//   ....[36]....
        /*00d8*/ 	.word	0xffffffff


	//   ....[37]....
        /*00dc*/ 	.word	0xffffffff


	//   ....[38]....
        /*00e0*/ 	.word	0xffffffff


	//   ....[39]....
        /*00e4*/ 	.word	0xffffffff


	//   ....[40]....
        /*00e8*/ 	.word	0xffffffff


	//   ....[41]....
        /*00ec*/ 	.word	0xffffffff


	//   ....[42]....
        /*00f0*/ 	.word	0xffffffff


	//   ....[43]....
        /*00f4*/ 	.word	0xffffffff


	//   ....[44]....
        /*00f8*/ 	.word	0xffffffff


	//   ....[45]....
        /*00fc*/ 	.word	0xffffffff


	//   ....[46]....
        /*0100*/ 	.word	0xffffffff


	//   ....[47]....
        /*0104*/ 	.word	0xffffffff


	//   ....[48]....
        /*0108*/ 	.word	0xffffffff


	//   ....[49]....
        /*010c*/ 	.word	0xffffffff


	//   ....[50]....
        /*0110*/ 	.word	0xffffffff


	//   ....[51]....
        /*0114*/ 	.word	0xffffffff


	//   ....[52]....
        /*0118*/ 	.word	0xffffffff


	//   ....[53]....
        /*011c*/ 	.word	0xffffffff


	//   ....[54]....
        /*0120*/ 	.word	0xffffffff


	//   ....[55]....
        /*0124*/ 	.word	0xffffffff


	//   ....[56]....
        /*0128*/ 	.word	0xffffffff


	//   ....[57]....
        /*012c*/ 	.word	0xffffffff


	//   ....[58]....
        /*0130*/ 	.word	0xffffffff


	//   ....[59]....
        /*0134*/ 	.word	0xffffffff


	//   ....[60]....
        /*0138*/ 	.word	0xffffffff


	//   ....[61]....
        /*013c*/ 	.word	0xffffffff


	//   ....[62]....
        /*0140*/ 	.word	0xffffffff


	//   ....[63]....
        /*0144*/ 	.word	0xffffffff


	//   ....[64]....
        /*0148*/ 	.word	0xffffffff


	//   ....[65]....
        /*014c*/ 	.word	0xffffffff


	//   ....[66]....
        /*0150*/ 	.word	0xffffffff


	//   ....[67]....
        /*0154*/ 	.word	0xffffffff


	//   ....[68]....
        /*0158*/ 	.word	0xffffffff


	//   ....[69]....
        /*015c*/ 	.word	0xffffffff


	//   ....[70]....
        /*0160*/ 	.word	0xffffffff


	//   ....[71]....
        /*0164*/ 	.word	0xffffffff


	//   ....[72]....
        /*0168*/ 	.word	0xffffffff


	//   ....[73]....
        /*016c*/ 	.word	0xffffffff


	//   ....[74]....
        /*0170*/ 	.word	0xffffffff


	//   ....[75]....
        /*0174*/ 	.word	0xffffffff


	//   ....[76]....
        /*0178*/ 	.word	0xffffffff


	//   ....[77]....
        /*017c*/ 	.word	0xffffffff


	//   ....[78]....
        /*0180*/ 	.word	0xffffffff


	//   ....[79]....
        /*0184*/ 	.word	0xffffffff


	//   ....[80]....
        /*0188*/ 	.word	0xffffffff


	//   ....[81]....
        /*018c*/ 	.word	0xffffffff


	//   ....[82]....
        /*0190*/ 	.word	0xffffffff


	//   ....[83]....
        /*0194*/ 	.word	0xffffffff


	//   ....[84]....
        /*0198*/ 	.word	0xffffffff


	//   ....[85]....
        /*019c*/ 	.word	0xffffffff


	//   ....[86]....
        /*01a0*/ 	.word	0xffffffff


	//   ....[87]....
        /*01a4*/ 	.word	0xffffffff


	//   ....[88]....
        /*01a8*/ 	.word	0xffffffff


	//   ....[89]....
        /*01ac*/ 	.word	0xffffffff


	//   ....[90]....
        /*01b0*/ 	.word	0xffffffff


	//   ....[91]....
        /*01b4*/ 	.word	0xffffffff


	//   ....[92]....
        /*01b8*/ 	.word	0xffffffff


	//   ....[93]....
        /*01bc*/ 	.word	0xffffffff


	//   ....[94]....
        /*01c0*/ 	.word	0xffffffff


	//   ....[95]....
        /*01c4*/ 	.word	0xffffffff


	//   ....[96]....
        /*01c8*/ 	.word	0xffffffff


	//   ....[97]....
        /*01cc*/ 	.word	0xffffffff


	//   ....[98]....
        /*01d0*/ 	.word	0xffffffff


	//   ....[99]....
        /*01d4*/ 	.word	0xffffffff


	//   ....[100]....
        /*01d8*/ 	.word	0xffffffff


	//   ....[101]....
        /*01dc*/ 	.word	0xffffffff


	//   ....[102]....
        /*01e0*/ 	.word	0xffffffff


	//   ....[103]....
        /*01e4*/ 	.word	0xffffffff


	//   ....[104]....
        /*01e8*/ 	.word	0xffffffff


	//   ....[105]....
        /*01ec*/ 	.word	0xffffffff


	//   ....[106]....
        /*01f0*/ 	.word	0xffffffff


	//   ....[107]....
        /*01f4*/ 	.word	0xffffffff


	//   ....[108]....
        /*01f8*/ 	.word	0xffffffff


	//   ....[109]....
        /*01fc*/ 	.word	0xffffffff


	//   ....[110]....
        /*0200*/ 	.word	0xffffffff


	//   ....[111]....
        /*0204*/ 	.word	0xffffffff


	//   ....[112]....
        /*0208*/ 	.word	0xffffffff


	//   ....[113]....
        /*020c*/ 	.word	0xffffffff


	//   ....[114]....
        /*0210*/ 	.word	0xffffffff


	//   ....[115]....
        /*0214*/ 	.word	0xffffffff


	//   ....[116]....
        /*0218*/ 	.word	0xffffffff


	//   ....[117]....
        /*021c*/ 	.word	0xffffffff


	//   ....[118]....
        /*0220*/ 	.word	0xffffffff


	//   ....[119]....
        /*0224*/ 	.word	0xffffffff


	//   ....[120]....
        /*0228*/ 	.word	0xffffffff


	//   ....[121]....
        /*022c*/ 	.word	0xffffffff


	//   ....[122]....
        /*0230*/ 	.word	0xffffffff


	//   ....[123]....
        /*0234*/ 	.word	0xffffffff


	//   ....[124]....
        /*0238*/ 	.word	0xffffffff


	//   ....[125]....
        /*023c*/ 	.word	0xffffffff


	//   ....[126]....
        /*0240*/ 	.word	0xffffffff


	//   ....[127]....
        /*0244*/ 	.word	0xffffffff


	//   ....[128]....
        /*0248*/ 	.word	0xffffffff


	//   ....[129]....
        /*024c*/ 	.word	0xffffffff


	//   ....[130]....
        /*0250*/ 	.word	0xffffffff


	//   ....[131]....
        /*0254*/ 	.word	0xffffffff


	//   ....[132]....
        /*0258*/ 	.word	0xffffffff


	//   ....[133]....
        /*025c*/ 	.word	0xffffffff


	//----- nvinfo : EIATTR_COOP_GROUP_INSTR_OFFSETS
	.align		4
.L_244:
        /*0260*/ 	.byte	0x04, 0x28
        /*0262*/ 	.short	(.L_246 - .L_245)


	//   ....[0]....
.L_245:
        /*0264*/ 	.word	0x00000040


	//   ....[1]....
        /*0268*/ 	.word	0x00000050


	//   ....[2]....
        /*026c*/ 	.word	0x00001150


	//   ....[3]....
        /*0270*/ 	.word	0x00001170


	//   ....[4]....
        /*0274*/ 	.word	0x000012c0


	//   ....[5]....
        /*0278*/ 	.word	0x000012d0


	//   ....[6]....
        /*027c*/ 	.word	0x00001400


	//   ....[7]....
        /*0280*/ 	.word	0x00001420


	//   ....[8]....
        /*0284*/ 	.word	0x00001550


	//   ....[9]....
        /*0288*/ 	.word	0x00001560


	//   ....[10]....
        /*028c*/ 	.word	0x00001a20


	//   ....[11]....
        /*0290*/ 	.word	0x00001a40


	//   ....[12]....
        /*0294*/ 	.word	0x00001a50


	//   ....[13]....
        /*0298*/ 	.word	0x00001a70


	//   ....[14]....
        /*029c*/ 	.word	0x00001cd0


	//   ....[15]....
        /*02a0*/ 	.word	0x00001ce0


	//   ....[16]....
        /*02a4*/ 	.word	0x00001cf0


	//   ....[17]....
        /*02a8*/ 	.word	0x00001d30


	//   ....[18]....
        /*02ac*/ 	.word	0x00002b40


	//   ....[19]....
        /*02b0*/ 	.word	0x00002b60


	//   ....[20]....
        /*02b4*/ 	.word	0x00002b90


	//   ....[21]....
        /*02b8*/ 	.word	0x00002bb0


	//   ....[22]....
        /*02bc*/ 	.word	0x00002e90


	//   ....[23]....
        /*02c0*/ 	.word	0x000030f0


	//   ....[24]....
        /*02c4*/ 	.word	0x000034f0


	//   ....[25]....
        /*02c8*/ 	.word	0x00003510


	//   ....[26]....
        /*02cc*/ 	.word	0x00003530


	//   ....[27]....
        /*02d0*/ 	.word	0x00003550


	//   ....[28]....
        /*02d4*/ 	.word	0x000048f0


	//   ....[29]....
        /*02d8*/ 	.word	0x00004910


	//   ....[30]....
        /*02dc*/ 	.word	0x00004940


	//   ....[31]....
        /*02e0*/ 	.word	0x00004960


	//   ....[32]....
        /*02e4*/ 	.word	0x00005740


	//   ....[33]....
        /*02e8*/ 	.word	0x00005760


	//   ....[34]....
        /*02ec*/ 	.word	0x00005790


	//   ....[35]....
        /*02f0*/ 	.word	0x000057b0


	//   ....[36]....
        /*02f4*/ 	.word	0x00005a90


	//   ....[37]....
        /*02f8*/ 	.word	0x00005cd0


	//   ....[38]....
        /*02fc*/ 	.word	0x000060d0


	//   ....[39]....
        /*0300*/ 	.word	0x000060f0


	//   ....[40]....
        /*0304*/ 	.word	0x00006110


	//   ....[41]....
        /*0308*/ 	.word	0x00006130


	//   ....[42]....
        /*030c*/ 	.word	0x00007b70


	//   ....[43]....
        /*0310*/ 	.word	0x00007b90


	//   ....[44]....
        /*0314*/ 	.word	0x00007bd0


	//   ....[45]....
        /*0318*/ 	.word	0x00007c10


	//   ....[46]....
        /*031c*/ 	.word	0x00008960


	//   ....[47]....
        /*0320*/ 	.word	0x00008980


	//   ....[48]....
        /*0324*/ 	.word	0x000089b0


	//   ....[49]....
        /*0328*/ 	.word	0x000089d0


	//   ....[50]....
        /*032c*/ 	.word	0x00008d90


	//   ....[51]....
        /*0330*/ 	.word	0x00008da0


	//   ....[52]....
        /*0334*/ 	.word	0x00008dd0


	//   ....[53]....
        /*0338*/ 	.word	0x00008de0


	//   ....[54]....
        /*033c*/ 	.word	0x0000a510


	//   ....[55]....
        /*0340*/ 	.word	0x0000a540


	//   ....[56]....
        /*0344*/ 	.word	0x0000a550


	//   ....[57]....
        /*0348*/ 	.word	0x0000a580


	//   ....[58]....
        /*034c*/ 	.word	0x0000b4c0


	//   ....[59]....
        /*0350*/ 	.word	0x0000b750


	//   ....[60]....
        /*0354*/ 	.word	0x0000b7a0


	//   ....[61]....
        /*0358*/ 	.word	0x0000b7d0


	//   ....[62]....
        /*035c*/ 	.word	0x0000b810


	//   ....[63]....
        /*0360*/ 	.word	0x0000b9d0


	//   ....[64]....
        /*0364*/ 	.word	0x0000b9e0


	//   ....[65]....
        /*0368*/ 	.word	0x0000bb10


	//   ....[66]....
        /*036c*/ 	.word	0x0000bb40


	//   ....[67]....
        /*0370*/ 	.word	0x0000bc40


	//   ....[68]....
        /*0374*/ 	.word	0x0000bc70


	//   ....[69]....
        /*0378*/ 	.word	0x0000bd70


	//   ....[70]....
        /*037c*/ 	.word	0x0000bd90


	//   ....[71]....
        /*0380*/ 	.word	0x0000c2a0


	//   ....[72]....
        /*0384*/ 	.word	0x0000c2c0


	//   ....[73]....
        /*0388*/ 	.word	0x0000c410


	//   ....[74]....
        /*038c*/ 	.word	0x0000c420


	//   ....[75]....
        /*0390*/ 	.word	0x0000c550


	//   ....[76]....
        /*0394*/ 	.word	0x0000c570


	//   ....[77]....
        /*0398*/ 	.word	0x0000c6a0


	//   ....[78]....
        /*039c*/ 	.word	0x0000c6b0


	//   ....[79]....
        /*03a0*/ 	.word	0x0000c830


	//   ....[80]....
        /*03a4*/ 	.word	0x0000c910


	//   ....[81]....
        /*03a8*/ 	.word	0x0000c980


	//   ....[82]....
        /*03ac*/ 	.word	0x0000c9e0


	//   ....[83]....
        /*03b0*/ 	.word	0x0000ca40


	//   ....[84]....
        /*03b4*/ 	.word	0x0000caa0


	//   ....[85]....
        /*03b8*/ 	.word	0x0000cb10


	//   ....[86]....
        /*03bc*/ 	.word	0x0000cb70


	//   ....[87]....
        /*03c0*/ 	.word	0x0000cbd0


	//   ....[88]....
        /*03c4*/ 	.word	0x0000cc30


	//   ....[89]....
        /*03c8*/ 	.word	0x0000cca0


	//   ....[90]....
        /*03cc*/ 	.word	0x0000ce10


	//   ....[91]....
        /*03d0*/ 	.word	0x0000ce70


	//   ....[92]....
        /*03d4*/ 	.word	0x0000cec0


	//   ....[93]....
        /*03d8*/ 	.word	0x0000cf10


	//   ....[94]....
        /*03dc*/ 	.word	0x0000d340


	//   ....[95]....
        /*03e0*/ 	.word	0x0000d380


	//   ....[96]....
        /*03e4*/ 	.word	0x0000d3d0


	//   ....[97]....
        /*03e8*/ 	.word	0x0000d410


	//   ....[98]....
        /*03ec*/ 	.word	0x0000d470


	//   ....[99]....
        /*03f0*/ 	.word	0x0000d4e0


	//   ....[100]....
        /*03f4*/ 	.word	0x0000d650


	//   ....[101]....
        /*03f8*/ 	.word	0x0000d6b0


	//   ....[102]....
        /*03fc*/ 	.word	0x0000d710


	//   ....[103]....
        /*0400*/ 	.word	0x0000d780


	//   ....[104]....
        /*0404*/ 	.word	0x0000d8f0


	//   ....[105]....
        /*0408*/ 	.word	0x0000d950


	//   ....[106]....
        /*040c*/ 	.word	0x0000d9a0


	//   ....[107]....
        /*0410*/ 	.word	0x0000d9f0


	//   ....[108]....
        /*0414*/ 	.word	0x0000de30


	//   ....[109]....
        /*0418*/ 	.word	0x0000de70


	//   ....[110]....
        /*041c*/ 	.word	0x0000dec0


	//   ....[111]....
        /*0420*/ 	.word	0x0000df00


	//   ....[112]....
        /*0424*/ 	.word	0x0000df60


	//   ....[113]....
        /*0428*/ 	.word	0x0000dfc0


	//   ....[114]....
        /*042c*/ 	.word	0x0000e030


	//   ....[115]....
        /*0430*/ 	.word	0x0000e170


	//   ....[116]....
        /*0434*/ 	.word	0x0000e1d0


	//   ....[117]....
        /*0438*/ 	.word	0x0000e210


	//   ....[118]....
        /*043c*/ 	.word	0x0000e250


	//   ....[119]....
        /*0440*/ 	.word	0x0000e2a0


	//   ....[120]....
        /*0444*/ 	.word	0x0000e2e0


	//   ....[121]....
        /*0448*/ 	.word	0x0000e340


	//   ....[122]....
        /*044c*/ 	.word	0x0000e380


	//   ....[123]....
        /*0450*/ 	.word	0x0000e3d0


	//   ....[124]....
        /*0454*/ 	.word	0x0000e420


	//   ....[125]....
        /*0458*/ 	.word	0x0000e480


	//   ....[126]....
        /*045c*/ 	.word	0x0000e4f0


	//   ....[127]....
        /*0460*/ 	.word	0x0000e550


	//   ....[128]....
        /*0464*/ 	.word	0x0000e5b0


	//   ....[129]....
        /*0468*/ 	.word	0x0000e610


	//   ....[130]....
        /*046c*/ 	.word	0x0000e680


	//   ....[131]....
        /*0470*/ 	.word	0x0000e6e0


	//   ....[132]....
        /*0474*/ 	.word	0x0000e740


	//   ....[133]....
        /*0478*/ 	.word	0x0000e7a0


	//----- nvinfo : EIATTR_EXIT_INSTR_OFFSETS
	.align		4
.L_246:
        /*047c*/ 	.byte	0x04, 0x1c
        /*047e*/ 	.short	(.L_248 - .L_247)


	//   ....[0]....
.L_247:
        /*0480*/ 	.word	0x00000090


	//   ....[1]....
        /*0484*/ 	.word	0x0000c8c0


	//----- nvinfo : EIATTR_MAX_THREADS
	.align		4
.L_248:
        /*0488*/ 	.byte	0x04, 0x05
        /*048a*/ 	.short	(.L_250 - .L_249)
.L_249:
        /*048c*/ 	.word	0x00000100
        /*0490*/ 	.word	0x00000001
        /*0494*/ 	.word	0x00000001


	//----- nvinfo : EIATTR_CRS_STACK_SIZE
	.align		4
.L_250:
        /*0498*/ 	.byte	0x04, 0x1e
        /*049a*/ 	.short	(.L_252 - .L_251)
.L_251:
        /*049c*/ 	.word	0x00000000
.L_252:


//--------------------- .nv.info._ZN7cutlass13device_kernelIN5flash19enable_sm80_to_sm89INS1_16FlashAttnFwdSm80INS1_25CollectiveMainloopFwdSm80ILi8ELi1ELb0EN4cute5tupleIJNS5_1CILi128EEENS7_ILi64EEENS7_ILi192EEEEEELi192ENS_10bfloat16_tEfNS_4arch4Sm80ELb1ELb0ELb0ELb1ELb1ELb0ELb1ELb0EEENS1_21CollectiveEpilogueFwdINS6_IJS8_SA_S9_EEENS6_IJNS7_ILi1EEESI_SI_EEESC_SE_Li256ELb1ELb1ELb0ELb0EEENS1_19SingleTileSchedulerILb1ELb0ELb1ELi128EEEEEEEEEvNT_6ParamsE --------------------------
	.section	.nv.info._ZN7cutlass13device_kernelIN5flash19enable_sm80_to_sm89INS1_16FlashAttnFwdSm80INS1_25CollectiveMainloopFwdSm80ILi8ELi1ELb0EN4cute5tupleIJNS5_1CILi128EEENS7_ILi64EEENS7_ILi192EEEEEELi192ENS_10bfloat16_tEfNS_4arch4Sm80ELb1ELb0ELb0ELb1ELb1ELb0ELb1ELb0EEENS1_21CollectiveEpilogueFwdINS6_IJS8_SA_S9_EEENS6_IJNS7_ILi1EEESI_SI_EEESC_SE_Li256ELb1ELb1ELb0ELb0EEENS1_19SingleTileSchedulerILb1ELb0ELb1ELi128EEEEEEEEEvNT_6ParamsE,"",@"SHT_CUDA_INFO"
	.sectionflags	@""
	.align	4


	//----- nvinfo : EIATTR_CUDA_API_VERSION
	.align		4
        /*0000*/ 	.byte	0x04, 0x37
        /*0002*/ 	.short	(.L_254 - .L_253)
.L_253:
        /*0004*/ 	.word	0x00000082


	//----- nvinfo : EIATTR_SW2861232_WAR
	.align		4
.L_254:
        /*0008*/ 	.byte	0x01, 0x35
	.zero		2


	//----- nvinfo : EIATTR_PARAM_CBANK
	.align		4
        /*000c*/ 	.byte	0x04, 0x0a
        /*000e*/ 	.short	(.L_256 - .L_255)
	.align		4
.L_255:
        /*0010*/ 	.word	index@(.nv.constant0._ZN7cutlass13device_kernelIN5flash19enable_sm80_to_sm89INS1_16FlashAttnFwdSm80INS1_25CollectiveMainloopFwdSm80ILi8ELi1ELb0EN4cute5tupleIJNS5_1CILi128EEENS7_ILi64EEENS7_ILi192EEEEEELi192ENS_10bfloat16_tEfNS_4arch4Sm80ELb1ELb0ELb0ELb1ELb1ELb0ELb1ELb0EEENS1_21CollectiveEpilogueFwdINS6_IJS8_SA_S9_EEENS6_IJNS7_ILi1EEESI_SI_EEESC_SE_Li256ELb1ELb1ELb0ELb0EEENS1_19SingleTileSchedulerILb1ELb0ELb1ELi128EEEEEEEEEvNT_6ParamsE)
        /*0014*/ 	.short	0x0160
        /*0016*/ 	.short	0x0418


	//----- nvinfo : EIATTR_CBANK_PARAM_SIZE
	.align		4
.L_256:
        /*0018*/ 	.byte	0x03, 0x19
        /*001a*/ 	.short	0x0418


	//----- nvinfo : EIATTR_KPARAM_INFO
	.align		4
        /*001c*/ 	.byte	0x04, 0x17
        /*001e*/ 	.short	(.L_258 - .L_257)
.L_257:
        /*0020*/ 	.word	0x00000000
        /*0024*/ 	.short	0x0000
        /*0026*/ 	.short	0x0000
        /*0028*/ 	.byte	0x00, 0xf0, 0x61, 0x10


	//----- nvinfo : EIATTR_MAXREG_COUNT
	.align		4
.L_258:
        /*002c*/ 	.byte	0x03, 0x1b
        /*002e*/ 	.short	0x00ff


	//----- nvinfo : EIATTR_NUM_BARRIERS
	.align		4
        /*0030*/ 	.byte	0x02, 0x4c
        /*0032*/ 	.byte	0x02
	.zero		1


	//----- nvinfo : EIATTR_MERCURY_ISA_VERSION
	.align		4
        /*0034*/ 	.byte	0x03, 0x5f
        /*0036*/ 	.short	0x0000


	//----- nvinfo : EIATTR_COOP_GROUP_MASK_REGIDS
	.align		4
        /*0038*/ 	.byte	0x04, 0x29
        /*003a*/ 	.short	(.L_260 - .L_259)


	//   ....[0]....
.L_259:
        /*003c*/ 	.word	0xffffffff


	//   ....[1]....
        /*0040*/ 	.word	0xffffffff


	//   ....[2]....
        /*0044*/ 	.word	0xffffffff


	//   ....[3]....
        /*0048*/ 	.word	0xffffffff


	//   ....[4]....
        /*004c*/ 	.word	0xffffffff


	//   ....[5]....
        /*0050*/ 	.word	0xffffffff


	//   ....[6]....
        /*0054*/ 	.word	0xffffffff


	//   ....[7]....
        /*0058*/ 	.word	0xffffffff


	//   ....[8]....
        /*005c*/ 	.word	0xffffffff


	//   ....[9]....
        /*0060*/ 	.word	0xffffffff


	//   ....[10]....
        /*0064*/ 	.word	0xffffffff


	//   ....[11]....
        /*0068*/ 	.word	0xffffffff


	//   ....[12]....
        /*006c*/ 	.word	0xffffffff


	//   ....[13]....
        /*0070*/ 	.word	0xffffffff


	//   ....[14]....
        /*0074*/ 	.word	0xffffffff


	//   ....[15]....
        /*0078*/ 	.word	0xffffffff


	//   ....[16]....
        /*007c*/ 	.word	0xffffffff


	//   ....[17]....
        /*0080*/ 	.word	0xffffffff


	//   ....[18]....
        /*0084*/ 	.word	0xffffffff


	//   ....[19]....
        /*0088*/ 	.word	0xffffffff


	//   ....[20]....
        /*008c*/ 	.word	0xffffffff


	//   ....[21]....
        /*0090*/ 	.word	0xffffffff


	//   ....[22]....
        /*0094*/ 	.word	0xffffffff


	//   ....[23]....
        /*0098*/ 	.word	0xffffffff


	//   ....[24]....
        /*009c*/ 	.word	0xffffffff


	//   ....[25]....
        /*00a0*/ 	.word	0xffffffff


	//   ....[26]....
        /*00a4*/ 	.word	0xffffffff


	//   ....[27]....
        /*00a8*/ 	.word	0xffffffff


	//   ....[28]....
        /*00ac*/ 	.word	0xffffffff


	//   ....[29]....
        /*00b0*/ 	.word	0xffffffff


	//   ....[30]....
        /*00b4*/ 	.word	0xffffffff


	//   ....[31]....
        /*00b8*/ 	.word	0xffffffff


	//   ....[32]....
        /*00bc*/ 	.word	0xffffffff


	//   ....[33]....
        /*00c0*/ 	.word	0xffffffff


	//   ....[34]....
        /*00c4*/ 	.word	0xffffffff


	//   ....[35]....
        /*00c8*/ 	.word	0xffffffff


	//   ....[36]....
        /*00cc*/ 	.word	0xffffffff


	//   ....[37]....
        /*00d0*/ 	.word	0xffffffff


	//   ....[38]....
        /*00d4*/ 	.word	0xffffffff


	//   ....[39]....
        /*00d8*/ 	.word	0xffffffff


	//   ....[40]....
        /*00dc*/ 	.word	0xffffffff


	//   ....[41]....
        /*00e0*/ 	.word	0xffffffff


	//   ....[42]....
        /*00e4*/ 	.word	0xffffffff


	//   ....[43]....
        /*00e8*/ 	.word	0xffffffff


	//   ....[44]....
        /*00ec*/ 	.word	0xffffffff


	//   ....[45]....
        /*00f0*/ 	.word	0xffffffff


	//   ....[46]....
        /*00f4*/ 	.word	0xffffffff


	//   ....[47]....
        /*00f8*/ 	.word	0xffffffff


	//   ....[48]....
        /*00fc*/ 	.word	0xffffffff


	//   ....[49]....
        /*0100*/ 	.word	0xffffffff


	//   ....[50]....
        /*0104*/ 	.word	0xffffffff


	//   ....[51]....
        /*0108*/ 	.word	0xffffffff


	//   ....[52]....
        /*010c*/ 	.word	0xffffffff


	//   ....[53]....
        /*0110*/ 	.word	0xffffffff


	//   ....[54]....
        /*0114*/ 	.word	0xffffffff


	//   ....[55]....
        /*0118*/ 	.word	0xffffffff


	//   ....[56]....
        /*011c*/ 	.word	0xffffffff


	//   ....[57]....
        /*0120*/ 	.word	0xffffffff


	//   ....[58]....
        /*0124*/ 	.word	0xffffffff


	//   ....[59]....
        /*0128*/ 	.word	0xffffffff


	//   ....[60]....
        /*012c*/ 	.word	0xffffffff


	//   ....[61]....
        /*0130*/ 	.word	0xffffffff


	//   ....[62]....
        /*0134*/ 	.word	0xffffffff


	//   ....[63]....
        /*0138*/ 	.word	0xffffffff


	//   ....[64]....
        /*013c*/ 	.word	0xffffffff


	//   ....[65]....
        /*0140*/ 	.word	0xffffffff


	//   ....[66]....
        /*0144*/ 	.word	0xffffffff


	//   ....[67]....
        /*0148*/ 	.word	0xffffffff


	//   ....[68]....
        /*014c*/ 	.word	0xffffffff


	//   ....[69]....
        /*0150*/ 	.word	0xffffffff


	//   ....[70]....
        /*0154*/ 	.word	0xffffffff


	//   ....[71]....
        /*0158*/ 	.word	0xffffffff


	//   ....[72]....
        /*015c*/ 	.word	0xffffffff


	//   ....[73]....
        /*0160*/ 	.word	0xffffffff


	//   ....[74]....
        /*0164*/ 	.word	0xffffffff


	//   ....[75]....
        /*0168*/ 	.word	0xffffffff


	//   ....[76]....
        /*016c*/ 	.word	0xffffffff


	//----- nvinfo : EIATTR_COOP_GROUP_INSTR_OFFSETS
	.align		4
.L_260:
        /*0170*/ 	.byte	0x04, 0x28
        /*0172*/ 	.short	(.L_262 - .L_261)


	//   ....[0]....
.L_261:
        /*0174*/ 	.word	0x00000090


	//   ....[1]....
        /*0178*/ 	.word	0x00001190


	//   ....[2]....
        /*017c*/ 	.word	0x000011c0


	//   ....[3]....
        /*0180*/ 	.word	0x000013f0


	//   ....[4]....
        /*0184*/ 	.word	0x00001420


	//   ....[5]....
        /*0188*/ 	.word	0x00001540


	//   ....[6]....
        /*018c*/ 	.word	0x00001570


	//   ....[7]....
        /*0190*/ 	.word	0x00001690


	//   ....[8]....
        /*0194*/ 	.word	0x00001700


	//   ....[9]....
        /*0198*/ 	.word	0x00001e70


	//   ....[10]....
        /*019c*/ 	.word	0x00001e90


	//   ....[11]....
        /*01a0*/ 	.word	0x00001ec0


	//   ....[12]....
        /*01a4*/ 	.word	0x00001ee0


	//   ....[13]....
        /*01a8*/ 	.word	0x00001f00


	//   ....[14]....
        /*01ac*/ 	.word	0x00001f10


	//   ....[15]....
        /*01b0*/ 	.word	0x00001f20


	//   ....[16]....
        /*01b4*/ 	.word	0x00001f40


	//   ....[17]....
        /*01b8*/ 	.word	0x00002f90


	//   ....[18]....
        /*01bc*/ 	.word	0x00002fc0


	//   ....[19]....
        /*01c0*/ 	.word	0x00002fd0


	//   ....[20]....
        /*01c4*/ 	.word	0x00002fe0


	//   ....[21]....
        /*01c8*/ 	.word	0x000033e0


	//   ....[22]....
        /*01cc*/ 	.word	0x00003400


	//   ....[23]....
        /*01d0*/ 	.word	0x00003b10


	//   ....[24]....
        /*01d4*/ 	.word	0x00003b50


	//   ....[25]....
        /*01d8*/ 	.word	0x00003b70


	//   ....[26]....
        /*01dc*/ 	.word	0x00003b90


	//   ....[27]....
        /*01e0*/ 	.word	0x00004e20


	//   ....[28]....
        /*01e4*/ 	.word	0x00004e30


	//   ....[29]....
        /*01e8*/ 	.word	0x00004e40


	//   ....[30]....
        /*01ec*/ 	.word	0x00004e50


	//   ....[31]....
        /*01f0*/ 	.word	0x00005b10


	//   ....[32]....
        /*01f4*/ 	.word	0x00005b20


	//   ....[33]....
        /*01f8*/ 	.word	0x00005b30


	//   ....[34]....
        /*01fc*/ 	.word	0x00005b40


	//   ....[35]....
        /*0200*/ 	.word	0x00005d10


	//   ....[36]....
        /*0204*/ 	.word	0x00005d20


	//   ....[37]....
        /*0208*/ 	.word	0x00006270


	//   ....[38]....
        /*020c*/ 	.word	0x000063a0


	//   ....[39]....
        /*0210*/ 	.word	0x000063b0


	//   ....[40]....
        /*0214*/ 	.word	0x00006420


	//   ....[41]....
        /*0218*/ 	.word	0x00007d70


	//   ....[42]....
        /*021c*/ 	.word	0x00007d80


	//   ....[43]....
        /*0220*/ 	.word	0x00007d90


	//   ....[44]....
        /*0224*/ 	.word	0x00007da0


	//   ....[45]....
        /*0228*/ 	.word	0x00008080


	//   ....[46]....
        /*022c*/ 	.word	0x000080a0


	//   ....[47]....
        /*0230*/ 	.word	0x000080b0


	//   ....[48]....
        /*0234*/ 	.word	0x000080d0


	//   ....[49]....
        /*0238*/ 	.word	0x00008db0


	//   ....[50]....
        /*023c*/ 	.word	0x00008dd0


	//   ....[51]....
        /*0240*/ 	.word	0x00008e10


	//   ....[52]....
        /*0244*/ 	.word	0x00008e20


	//   ....[53]....
        /*0248*/ 	.word	0x0000a4b0


	//   ....[54]....
        /*024c*/ 	.word	0x0000a4e0


	//   ....[55]....
        /*0250*/ 	.word	0x0000a520


	//   ....[56]....
        /*0254*/ 	.word	0x0000a530


	//   ....[57]....
        /*0258*/ 	.word	0x0000bb20


	//   ....[58]....
        /*025c*/ 	.word	0x0000bb90


	//   ....[59]....
        /*0260*/ 	.word	0x0000bbd0


	//   ....[60]....
        /*0264*/ 	.word	0x0000bc10


	//   ....[61]....
        /*0268*/ 	.word	0x0000be60


	//   ....[62]....
        /*026c*/ 	.word	0x0000be70


	//   ....[63]....
        /*0270*/ 	.word	0x0000bff0


	//   ....[64]....
        /*0274*/ 	.word	0x0000c020


	//   ....[65]....
        /*0278*/ 	.word	0x0000c170


	//   ....[66]....
        /*027c*/ 	.word	0x0000c1a0


	//   ....[67]....
        /*0280*/ 	.word	0x0000c2f0


	//   ....[68]....
        /*0284*/ 	.word	0x0000c310


	//   ....[69]....
        /*0288*/ 	.word	0x0000cc50


	//   ....[70]....
        /*028c*/ 	.word	0x0000cc60


	//   ....[71]....
        /*0290*/ 	.word	0x0000cd90


	//   ....[72]....
        /*0294*/ 	.word	0x0000cdc0


	//   ....[73]....
        /*0298*/ 	.word	0x0000cef0


	//   ....[74]....
        /*029c*/ 	.word	0x0000cf20


	//   ....[75]....
        /*02a0*/ 	.word	0x0000d050


	//   ....[76]....
        /*02a4*/ 	.word	0x0000d070


	//----- nvinfo : EIATTR_EXIT_INSTR_OFFSETS
	.align		4
.L_262:
        /*02a8*/ 	.byte	0x04, 0x1c
        /*02aa*/ 	.short	(.L_264 - .L_263)


	//   ....[0]....
.L_263:
        /*02ac*/ 	.word	0x00000440


	//   ....[1]....
        /*02b0*/ 	.word	0x0000c320


	//   ....[2]....
        /*02b4*/ 	.word	0x0000c3f0


	//   ....[3]....
        /*02b8*/ 	.word	0x0000c450


	//   ....[4]....
        /*02bc*/ 	.word	0x0000d080


	//   ....[5]....
        /*02c0*/ 	.word	0x0000d130


	//   ....[6]....
        /*02c4*/ 	.word	0x0000d190


	//----- nvinfo : EIATTR_CTAIDZ_USED
	.align		4
.L_264:
        /*02c8*/ 	.byte	0x01, 0x04
	.zero		2


	//----- nvinfo : EIATTR_MAX_THREADS
	.align		4
        /*02cc*/ 	.byte	0x04, 0x05
        /*02ce*/ 	.short	(.L_266 - .L_265)
.L_265:
        /*02d0*/ 	.word	0x00000100
        /*02d4*/ 	.word	0x00000001
        /*02d8*/ 	.word	0x00000001


	//----- nvinfo : EIATTR_CRS_STACK_SIZE
	.align		4
.L_266:
        /*02dc*/ 	.byte	0x04, 0x1e
        /*02de*/ 	.short	(.L_268 - .L_267)
.L_267:
        /*02e0*/ 	.word	0x00000000
.L_268:


//--------------------- .nv.info._ZN7cutlass13device_kernelIN5flash19enable_sm80_to_sm89INS1_16FlashAttnFwdSm80INS1_25CollectiveMainloopFwdSm80ILi8ELi1ELb0EN4cute5tupleIJNS5_1CILi128EEENS7_ILi64EEENS7_ILi192EEEEEELi192ENS_10bfloat16_tEfNS_4arch4Sm80ELb1ELb0ELb0ELb1ELb1ELb1ELb1ELb0EEENS1_21CollectiveEpilogueFwdINS6_IJS8_SA_S9_EEENS6_IJNS7_ILi1EEESI_SI_EEESC_SE_Li256ELb1ELb1ELb0ELb0EEENS1_19SingleTileSchedulerILb1ELb0ELb1ELi128EEEEEEEEEvNT_6ParamsE --------------------------
	.section	.nv.info._ZN7cutlass13device_kernelIN5flash19enable_sm80_to_sm89INS1_16FlashAttnFwdSm80INS1_25CollectiveMainloopFwdSm80ILi8ELi1ELb0EN4cute5tupleIJNS5_1CILi128EEENS7_ILi64EEENS7_ILi192EEEEEELi192ENS_10bfloat16_tEfNS_4arch4Sm80ELb1ELb0ELb0ELb1ELb1ELb1ELb1ELb0EEENS1_21CollectiveEpilogueFwdINS6_IJS8_SA_S9_EEENS6_IJNS7_ILi1EEESI_SI_EEESC_SE_Li256ELb1ELb1ELb0ELb0EEENS1_19SingleTileSchedulerILb1ELb0ELb1ELi128EEEEEEEEEvNT_6ParamsE,"",@"SHT_CUDA_INFO"
	.sectionflags	@""
	.align	4


	//----- nvinfo : EIATTR_CUDA_API_VERSION
	.align		4
        /*0000*/ 	.byte	0x04, 0x37
        /*0002*/ 	.short	(.L_270 - .L_269)
.L_269:
        /*0004*/ 	.word	0x00000082


	//----- nvinfo : EIATTR_SW2861232_WAR
	.align		4
.L_270:
        /*0008*/ 	.byte	0x01, 0x35
	.zero		2


	//----- nvinfo : EIATTR_PARAM_CBANK
	.align		4
        /*000c*/ 	.byte	0x04, 0x0a
        /*000e*/ 	.short	(.L_272 - .L_271)
	.align		4
.L_271:
        /*0010*/ 	.word	index@(.nv.constant0._ZN7cutlass13device_kernelIN5flash19enable_sm80_to_sm89INS1_16FlashAttnFwdSm80INS1_25CollectiveMainloopFwdSm80ILi8ELi1ELb0EN4cute5tupleIJNS5_1CILi128EEENS7_ILi64EEENS7_ILi192EEEEEELi192ENS_10bfloat16_tEfNS_4arch4Sm80ELb1ELb0ELb0ELb1ELb1ELb1ELb1ELb0EEENS1_21CollectiveEpilogueFwdINS6_IJS8_SA_S9_EEENS6_IJNS7_ILi1EEESI_SI_EEESC_SE_Li256ELb1ELb1ELb0ELb0EEENS1_19SingleTileSchedulerILb1ELb0ELb1ELi128EEEEEEEEEvNT_6ParamsE)
        /*0014*/ 	.short	0x0160
        /*0016*/ 	.short	0x0418


	//----- nvinfo : EIATTR_CBANK_PARAM_SIZE
	.align		4
.L_272:
        /*0018*/ 	.byte	0x03, 0x19
        /*001a*/ 	.short	0x0418


	//----- nvinfo : EIATTR_KPARAM_INFO
	.align		4
        /*001c*/ 	.byte	0x04, 0x17
        /*001e*/ 	.short	(.L_274 - .L_273)
.L_273:
        /*0020*/ 	.word	0x00000000
        /*0024*/ 	.short	0x0000
        /*0026*/ 	.short	0x0000
        /*0028*/ 	.byte	0x00, 0xf0, 0x61, 0x10


	//----- nvinfo : EIATTR_MAXREG_COUNT
	.align		4
.L_274:
        /*002c*/ 	.byte	0x03, 0x1b
        /*002e*/ 	.short	0x00ff


	//----- nvinfo : EIATTR_NUM_BARRIERS
	.align		4
        /*0030*/ 	.byte	0x02, 0x4c
        /*0032*/ 	.byte	0x02
	.zero		1


	//----- nvinfo : EIATTR_MERCURY_ISA_VERSION
	.align		4
        /*0034*/ 	.byte	0x03, 0x5f
        /*0036*/ 	.short	0x0000


	//----- nvinfo : EIATTR_COOP_GROUP_MASK_REGIDS
	.align		4
        /*0038*/ 	.byte	0x04, 0x29
        /*003a*/ 	.short	(.L_276 - .L_275)


	//   ....[0]....
.L_275:
        /*003c*/ 	.word	0xffffffff


	//   ....[1]....
        /*0040*/ 	.word	0xffffffff


	//   ....[2]....
        /*0044*/ 	.word	0xffffffff


	//   ....[3]....
        /*0048*/ 	.word	0xffffffff


	//   ....[4]....
        /*004c*/ 	.word	0xffffffff


	//   ....[5]....
        /*0050*/ 	.word	0xffffffff


	//   ....[6]....
        /*0054*/ 	.word	0xffffffff


	//   ....[7]....
        /*0058*/ 	.word	0xffffffff


	//   ....[8]....
        /*005c*/ 	.word	0xffffffff


	//   ....[9]....
        /*0060*/ 	.word	0xffffffff


	//   ....[10]....
        /*0064*/ 	.word	0xffffffff


	//   ....[11]....
        /*0068*/ 	.word	0xffffffff


	//   ....[12]....
        /*006c*/ 	.word	0xffffffff


	//   ....[13]....
        /*0070*/ 	.word	0xffffffff


	//   ....[14]....
        /*0074*/ 	.word	0xffffffff


	//   ....[15]....
        /*0078*/ 	.word	0xffffffff


	//   ....[16]....
        /*007c*/ 	.word	0xffffffff


	//   ....[17]....
        /*0080*/ 	.word	0xffffffff


	//   ....[18]....
        /*0084*/ 	.word	0xffffffff


	//   ....[19]....
        /*0088*/ 	.word	0xffffffff


	//   ....[20]....
        /*008c*/ 	.word	0xffffffff


	//   ....[21]....
        /*0090*/ 	.word	0xffffffff


	//   ....[22]....
        /*0094*/ 	.word	0xffffffff


	//   ....[23]....
        /*0098*/ 	.word	0xffffffff


	//   ....[24]....
        /*009c*/ 	.word	0xffffffff


	//   ....[25]....
        /*00a0*/ 	.word	0xffffffff


	//   ....[26]....
        /*00a4*/ 	.word	0xffffffff


	//   ....[27]....
        /*00a8*/ 	.word	0xffffffff


	//   ....[28]....
        /*00ac*/ 	.word	0xffffffff


	//   ....[29]....
        /*00b0*/ 	.word	0xffffffff


	//   ....[30]....
        /*00b4*/ 	.word	0xffffffff


	//   ....[31]....
        /*00b8*/ 	.word	0xffffffff


	//   ....[32]....
        /*00bc*/ 	.word	0xffffffff


	//   ....[33]....
        /*00c0*/ 	.word	0xffffffff


	//   ....[34]....
        /*00c4*/ 	.word	0xffffffff


	//   ....[35]....
        /*00c8*/ 	.word	0xffffffff


	//   ....[36]....
        /*00cc*/ 	.word	0xffffffff


	//   ....[37]....
        /*00d0*/ 	.word	0xffffffff


	//   ....[38]....
        /*00d4*/ 	.word	0xffffffff


	//   ....[39]....
        /*00d8*/ 	.word	0xffffffff


	//   ....[40]....
        /*00dc*/ 	.word	0xffffffff


	//   ....[41]....
        /*00e0*/ 	.word	0xffffffff


	//   ....[42]....
        /*00e4*/ 	.word	0xffffffff


	//   ....[43]....
        /*00e8*/ 	.word	0xffffffff


	//   ....[44]....
        /*00ec*/ 	.word	0xffffffff


	//   ....[45]....
        /*00f0*/ 	.word	0xffffffff


	//   ....[46]....
        /*00f4*/ 	.word	0xffffffff


	//   ....[47]....
        /*00f8*/ 	.word	0xffffffff


	//   ....[48]....
        /*00fc*/ 	.word	0xffffffff


	//   ....[49]....
        /*0100*/ 	.word	0xffffffff


	//   ....[50]....
        /*0104*/ 	.word	0xffffffff


	//   ....[51]....
        /*0108*/ 	.word	0xffffffff


	//   ....[52]....
        /*010c*/ 	.word	0xffffffff


	//   ....[53]....
        /*0110*/ 	.word	0xffffffff


	//   ....[54]....
        /*0114*/ 	.word	0xffffffff


	//   ....[55]....
        /*0118*/ 	.word	0xffffffff


	//   ....[56]....
        /*011c*/ 	.word	0xffffffff


	//   ....[57]....
        /*0120*/ 	.word	0xffffffff


	//   ....[58]....
        /*0124*/ 	.word	0xffffffff


	//   ....[59]....
        /*0128*/ 	.word	0xffffffff


	//   ....[60]....
        /*012c*/ 	.word	0xffffffff


	//   ....[61]....
        /*0130*/ 	.word	0xffffffff


	//   ....[62]....
        /*0134*/ 	.word	0xffffffff


	//   ....[63]....
        /*0138*/ 	.word	0xffffffff


	//   ....[64]....
        /*013c*/ 	.word	0xffffffff


	//   ....[65]....
        /*0140*/ 	.word	0xffffffff


	//   ....[66]....
        /*0144*/ 	.word	0xffffffff


	//   ....[67]....
        /*0148*/ 	.word	0xffffffff


	//   ....[68]....
        /*014c*/ 	.word	0xffffffff


	//   ....[69]....
        /*0150*/ 	.word	0xffffffff


	//   ....[70]....
        /*0154*/ 	.word	0xffffffff


	//   ....[71]....
        /*0158*/ 	.word	0xffffffff


	//   ....[72]....
        /*015c*/ 	.word	0xffffffff


	//   ....[73]....
        /*0160*/ 	.word	0xffffffff


	//   ....[74]....
        /*0164*/ 	.word	0xffffffff


	//   ....[75]....
        /*0168*/ 	.word	0xffffffff


	//   ....[76]....
        /*016c*/ 	.word	0xffffffff


	//   ....[77]....
        /*0170*/ 	.word	0xffffffff


	//   ....[78]....
        /*0174*/ 	.word	0xffffffff


	//   ....[79]....
        /*0178*/ 	.word	0xffffffff


	//   ....[80]....
        /*017c*/ 	.word	0xffffffff


	//   ....[81]....
        /*0180*/ 	.word	0xffffffff


	//   ....[82]....
        /*0184*/ 	.word	0xffffffff


	//   ....[83]....
        /*0188*/ 	.word	0xffffffff


	//   ....[84]....
        /*018c*/ 	.word	0xffffffff


	//   ....[85]....
        /*0190*/ 	.word	0xffffffff


	//   ....[86]....
        /*0194*/ 	.word	0xffffffff


	//   ....[87]....
        /*0198*/ 	.word	0xffffffff


	//   ....[88]....
        /*019c*/ 	.word	0xffffffff


	//   ....[89]....
        /*01a0*/ 	.word	0xffffffff


	//   ....[90]....
        /*01a4*/ 	.word	0xffffffff


	//   ....[91]....
        /*01a8*/ 	.word	0xffffffff


	//   ....[92]....
        /*01ac*/ 	.word	0xffffffff


	//   ....[93]....
        /*01b0*/ 	.word	0xffffffff


	//   ....[94]....
        /*01b4*/ 	.word	0xffffffff


	//   ....[95]....
        /*01b8*/ 	.word	0xffffffff


	//   ....[96]....
        /*01bc*/ 	.word	0xffffffff


	//   ....[97]....
        /*01c0*/ 	.word	0xffffffff


	//   ....[98]....
        /*01c4*/ 	.word	0xffffffff


	//   ....[99]....
        /*01c8*/ 	.word	0xffffffff


	//   ....[100]....
        /*01cc*/ 	.word	0xffffffff


	//----- nvinfo : EIATTR_COOP_GROUP_INSTR_OFFSETS
	.align		4
.L_276:
        /*01d0*/ 	.byte	0x04, 0x28
        /*01d2*/ 	.short	(.L_278 - .L_277)


	//   ....[0]....
.L_277:
        /*01d4*/ 	.word	0x00000090


	//   ....[1]....
        /*01d8*/ 	.word	0x00002460


	//   ....[2]....
        /*01dc*/ 	.word	0x00002470


	//   ....[3]....
        /*01e0*/ 	.word	0x00004050


	//   ....[4]....
        /*01e4*/ 	.word	0x00004060


	//   ....[5]....
        /*01e8*/ 	.word	0x00005a60


	//   ....[6]....
        /*01ec*/ 	.word	0x00005a80


	//   ....[7]....
        /*01f0*/ 	.word	0x00005f60


	//   ....[8]....
        /*01f4*/ 	.word	0x00005fc0


	//   ....[9]....
        /*01f8*/ 	.word	0x00006c60


	//   ....[10]....
        /*01fc*/ 	.word	0x00006ce0


	//   ....[11]....
        /*0200*/ 	.word	0x00006ed0


	//   ....[12]....
        /*0204*/ 	.word	0x00006f00


	//   ....[13]....
        /*0208*/ 	.word	0x00007020


	//   ....[14]....
        /*020c*/ 	.word	0x00007050


	//   ....[15]....
        /*0210*/ 	.word	0x00007170


	//   ....[16]....
        /*0214*/ 	.word	0x000071c0


	//   ....[17]....
        /*0218*/ 	.word	0x000076d0


	//   ....[18]....
        /*021c*/ 	.word	0x00007700


	//   ....[19]....
        /*0220*/ 	.word	0x00007720


	//   ....[20]....
        /*0224*/ 	.word	0x00007730


	//   ....[21]....
        /*0228*/ 	.word	0x00007b90


	//   ....[22]....
        /*022c*/ 	.word	0x00007be0


	//   ....[23]....
        /*0230*/ 	.word	0x00007c50


	//   ....[24]....
        /*0234*/ 	.word	0x00007c60


	//   ....[25]....
        /*0238*/ 	.word	0x000080a0


	//   ....[26]....
        /*023c*/ 	.word	0x00008360


	//   ....[27]....
        /*0240*/ 	.word	0x000083a0


	//   ....[28]....
        /*0244*/ 	.word	0x000083e0


	//   ....[29]....
        /*0248*/ 	.word	0x0000b560


	//   ....[30]....
        /*024c*/ 	.word	0x0000b580


	//   ....[31]....
        /*0250*/ 	.word	0x0000b590


	//   ....[32]....
        /*0254*/ 	.word	0x0000b5a0


	//   ....[33]....
        /*0258*/ 	.word	0x0000b830


	//   ....[34]....
        /*025c*/ 	.word	0x0000baf0


	//   ....[35]....
        /*0260*/ 	.word	0x0000bb30


	//   ....[36]....
        /*0264*/ 	.word	0x0000bb70


	//   ....[37]....
        /*0268*/ 	.word	0x0000f0e0


	//   ....[38]....
        /*026c*/ 	.word	0x0000f140


	//   ....[39]....
        /*0270*/ 	.word	0x0000f170


	//   ....[40]....
        /*0274*/ 	.word	0x0000f1b0


	//   ....[41]....
        /*0278*/ 	.word	0x000102a0


	//   ....[42]....
        /*027c*/ 	.word	0x000102d0


	//   ....[43]....
        /*0280*/ 	.word	0x00010300


	//   ....[44]....
        /*0284*/ 	.word	0x00010320


	//   ....[45]....
        /*0288*/ 	.word	0x00010720


	//   ....[46]....
        /*028c*/ 	.word	0x00010760


	//   ....[47]....
        /*0290*/ 	.word	0x00010e80


	//   ....[48]....
        /*0294*/ 	.word	0x00010eb0


	//   ....[49]....
        /*0298*/ 	.word	0x00010ed0


	//   ....[50]....
        /*029c*/ 	.word	0x00010ef0


	//   ....[51]....
        /*02a0*/ 	.word	0x00012270


	//   ....[52]....
        /*02a4*/ 	.word	0x00012280


	//   ....[53]....
        /*02a8*/ 	.word	0x00012290


	//   ....[54]....
        /*02ac*/ 	.word	0x000122a0


	//   ....[55]....
        /*02b0*/ 	.word	0x00012f60


	//   ....[56]....
        /*02b4*/ 	.word	0x00012f70


	//   ....[57]....
        /*02b8*/ 	.word	0x00012f80


	//   ....[58]....
        /*02bc*/ 	.word	0x00012f90


	//   ....[59]....
        /*02c0*/ 	.word	0x00013150


	//   ....[60]....
        /*02c4*/ 	.word	0x00013160


	//   ....[61]....
        /*02c8*/ 	.word	0x000137b0


	//   ....[62]....
        /*02cc*/ 	.word	0x000137c0


	//   ....[63]....
        /*02d0*/ 	.word	0x000137e0


	//   ....[64]....
        /*02d4*/ 	.word	0x00013800


	//   ....[65]....
        /*02d8*/ 	.word	0x00015290


	//   ....[66]....
        /*02dc*/ 	.word	0x000152a0


	//   ....[67]....
        /*02e0*/ 	.word	0x000152b0


	//   ....[68]....
        /*02e4*/ 	.word	0x000152c0


	//   ....[69]....
        /*02e8*/ 	.word	0x00015590


	//   ....[70]....
        /*02ec*/ 	.word	0x000155b0


	//   ....[71]....
        /*02f0*/ 	.word	0x000155c0


	//   ....[72]....
        /*02f4*/ 	.word	0x000155e0


	//   ....[73]....
        /*02f8*/ 	.word	0x000162b0


	//   ....[74]....
        /*02fc*/ 	.word	0x000162d0


	//   ....[75]....
        /*0300*/ 	.word	0x00016310


	//   ....[76]....
        /*0304*/ 	.word	0x00016320


	//   ....[77]....
        /*0308*/ 	.word	0x000179d0


	//   ....[78]....
        /*030c*/ 	.word	0x00017a00


	//   ....[79]....
        /*0310*/ 	.word	0x00017a50


	//   ....[80]....
        /*0314*/ 	.word	0x00017a60


	//   ....[81]....
        /*0318*/ 	.word	0x00019050


	//   ....[82]....
        /*031c*/ 	.word	0x000190d0


	//   ....[83]....
        /*0320*/ 	.word	0x00019110


	//   ....[84]....
        /*0324*/ 	.word	0x00019150


	//   ....[85]....
        /*0328*/ 	.word	0x00019380


	//   ....[86]....
        /*032c*/ 	.word	0x00019390


	//   ....[87]....
        /*0330*/ 	.word	0x00019510


	//   ....[88]....
        /*0334*/ 	.word	0x00019540


	//   ....[89]....
        /*0338*/ 	.word	0x00019690


	//   ....[90]....
        /*033c*/ 	.word	0x000196c0


	//   ....[91]....
        /*0340*/ 	.word	0x00019810


	//   ....[92]....
        /*0344*/ 	.word	0x00019830


	//   ....[93]....
        /*0348*/ 	.word	0x0001a170


	//   ....[94]....
        /*034c*/ 	.word	0x0001a180


	//   ....[95]....
        /*0350*/ 	.word	0x0001a2b0


	//   ....[96]....
        /*0354*/ 	.word	0x0001a2e0


	//   ....[97]....
        /*0358*/ 	.word	0x0001a410


	//   ....[98]....
        /*035c*/ 	.word	0x0001a440


	//   ....[99]....
        /*0360*/ 	.word	0x0001a570


	//   ....[100]....
        /*0364*/ 	.word	0x0001a590


	//----- nvinfo : EIATTR_EXIT_INSTR_OFFSETS
	.align		4
.L_278:
        /*0368*/ 	.byte	0x04, 0x1c
        /*036a*/ 	.short	(.L_280 - .L_279)


	//   ....[0]....
.L_279:
        /*036c*/ 	.word	0x00000440


	//   ....[1]....
        /*0370*/ 	.word	0x00019840


	//   ....[2]....
        /*0374*/ 	.word	0x00019910


	//   ....[3]....
        /*0378*/ 	.word	0x00019970


	//   ....[4]....
        /*037c*/ 	.word	0x0001a5a0


	//   ....[5]....
        /*0380*/ 	.word	0x0001a650


	//   ....[6]....
        /*0384*/ 	.word	0x0001a6b0


	//----- nvinfo : EIATTR_CTAIDZ_USED
	.align		4
.L_280:
        /*0388*/ 	.byte	0x01, 0x04
	.zero		2


	//----- nvinfo : EIATTR_MAX_THREADS
	.align		4
        /*038c*/ 	.byte	0x04, 0x05
        /*038e*/ 	.short	(.L_282 - .L_281)
.L_281:
        /*0390*/ 	.word	0x00000100
        /*0394*/ 	.word	0x00000001
        /*0398*/ 	.word	0x00000001


	//----- nvinfo : EIATTR_CRS_STACK_SIZE
	.align		4
.L_282:
        /*039c*/ 	.byte	0x04, 0x1e
        /*039e*/ 	.short	(.L_284 - .L_283)
.L_283:
        /*03a0*/ 	.word	0x00000000
.L_284:


//--------------------- .nv.info._ZN7cutlass13device_kernelIN5flash19enable_sm80_to_sm89INS1_16FlashAttnFwdSm80INS1_25CollectiveMainloopFwdSm80ILi8ELi2ELb0EN4cute5tupleIJNS5_1CILi128EEENS7_ILi64EEENS7_ILi192EEEEEELi192ENS_10bfloat16_tEfNS_4arch4Sm80ELb0ELb0ELb0ELb0ELb1ELb0ELb1ELb0EEENS1_21CollectiveEpilogueFwdINS6_IJS8_SA_S9_EEENS6_IJNS7_ILi1EEESI_SI_EEESC_SE_Li256ELb0ELb1ELb0ELb0EEENS1_19SingleTileSchedulerILb0ELb0ELb1ELi128EEEEEEEEEvNT_6ParamsE --------------------------
	.section	.nv.info._ZN7cutlass13device_kernelIN5flash19enable_sm80_to_sm89INS1_16FlashAttnFwdSm80INS1_25CollectiveMainloopFwdSm80ILi8ELi2ELb0EN4cute5tupleIJNS5_1CILi128EEENS7_ILi64EEENS7_ILi192EEEEEELi192ENS_10bfloat16_tEfNS_4arch4Sm80ELb0ELb0ELb0ELb0ELb1ELb0ELb1ELb0EEENS1_21CollectiveEpilogueFwdINS6_IJS8_SA_S9_EEENS6_IJNS7_ILi1EEESI_SI_EEESC_SE_Li256ELb0ELb1ELb0ELb0EEENS1_19SingleTileSchedulerILb0ELb0ELb1ELi128EEEEEEEEEvNT_6ParamsE,"",@"SHT_CUDA_INFO"
	.sectionflags	@""
	.align	4


	//----- nvinfo : EIATTR_CUDA_API_VERSION
	.align		4
        /*0000*/ 	.byte	0x04, 0x37
        /*0002*/ 	.short	(.L_286 - .L_285)
.L_285:
        /*0004*/ 	.word	0x00000082


	//----- nvinfo : EIATTR_SW2861232_WAR
	.align		4
.L_286:
        /*0008*/ 	.byte	0x01, 0x35
	.zero		2


	//----- nvinfo : EIATTR_PARAM_CBANK
	.align		4
        /*000c*/ 	.byte	0x04, 0x0a
        /*000e*/ 	.short	(.L_288 - .L_287)
	.align		4
.L_287:
        /*0010*/ 	.word	index@(.nv.constant0._ZN7cutlass13device_kernelIN5flash19enable_sm80_to_sm89INS1_16FlashAttnFwdSm80INS1_25CollectiveMainloopFwdSm80ILi8ELi2ELb0EN4cute5tupleIJNS5_1CILi128EEENS7_ILi64EEENS7_ILi192EEEEEELi192ENS_10bfloat16_tEfNS_4arch4Sm80ELb0ELb0ELb0ELb0ELb1ELb0ELb1ELb0EEENS1_21CollectiveEpilogueFwdINS6_IJS8_SA_S9_EEENS6_IJNS7_ILi1EEESI_SI_EEESC_SE_Li256ELb0ELb1ELb0ELb0EEENS1_19SingleTileSchedulerILb0ELb0ELb1ELi128EEEEEEEEEvNT_6ParamsE)
        /*0014*/ 	.short	0x0160
        /*0016*/ 	.short	0x0418


	//----- nvinfo : EIATTR_CBANK_PARAM_SIZE
	.align		4
.L_288:
        /*0018*/ 	.byte	0x03, 0x19
        /*001a*/ 	.short	0x0418


	//----- nvinfo : EIATTR_KPARAM_INFO
	.align		4
        /*001c*/ 	.byte	0x04, 0x17
        /*001e*/ 	.short	(.L_290 - .L_289)
.L_289:
        /*0020*/ 	.word	0x00000000
        /*0024*/ 	.short	0x0000
        /*0026*/ 	.short	0x0000
        /*0028*/ 	.byte	0x00, 0xf0, 0x61, 0x10


	//----- nvinfo : EIATTR_MAXREG_COUNT
	.align		4
.L_290:
        /*002c*/ 	.byte	0x03, 0x1b
        /*002e*/ 	.short	0x00ff


	//----- nvinfo : EIATTR_NUM_BARRIERS
	.align		4
        /*0030*/ 	.byte	0x02, 0x4c
        /*0032*/ 	.byte	0x02
	.zero		1


	//----- nvinfo : EIATTR_MERCURY_ISA_VERSION
	.align		4
        /*0034*/ 	.byte	0x03, 0x5f
        /*0036*/ 	.short	0x0000


	//----- nvinfo : EIATTR_COOP_GROUP_MASK_REGIDS
	.align		4
        /*0038*/ 	.byte	0x04, 0x29
        /*003a*/ 	.short	(.L_292 - .L_291)


	//   ....[0]....
.L_291:
        /*003c*/ 	.word	0xffffffff


	//   ....[1]....
        /*0040*/ 	.word	0xffffffff


	//   ....[2]....
        /*0044*/ 	.word	0xffffffff


	//   ....[3]....
        /*0048*/ 	.word	0xffffffff


	//   ....[4]....
        /*004c*/ 	.word	0xffffffff


	//   ....[5]....
        /*0050*/ 	.word	0xffffffff


	//   ....[6]....
        /*0054*/ 	.word	0xffffffff


	//   ....[7]....
        /*0058*/ 	.word	0xffffffff


	//   ....[8]....
        /*005c*/ 	.word	0xffffffff


	//   ....[9]....
        /*0060*/ 	.word	0xffffffff


	//   ....[10]....
        /*0064*/ 	.word	0xffffffff


	//   ....[11]....
        /*0068*/ 	.word	0xffffffff


	//   ....[12]....
        /*006c*/ 	.word	0xffffffff


	//   ....[13]....
        /*0070*/ 	.word	0xffffffff


	//   ....[14]....
        /*0074*/ 	.word	0xffffffff


	//   ....[15]....
        /*0078*/ 	.word	0xffffffff


	//   ....[16]....
        /*007c*/ 	.word	0xffffffff


	//   ....[17]....
        /*0080*/ 	.word	0xffffffff


	//   ....[18]....
        /*0084*/ 	.word	0xffffffff


	//   ....[19]....
        /*0088*/ 	.word	0xffffffff


	//   ....[20]....
        /*008c*/ 	.word	0xffffffff


	//   ....[21]....
        /*0090*/ 	.word	0xffffffff


	//   ....[22]....
        /*0094*/ 	.word	0xffffffff


	//   ....[23]....
        /*0098*/ 	.word	0xffffffff


	//   ....[24]....
        /*009c*/ 	.word	0xffffffff


	//   ....[25]....
        /*00a0*/ 	.word	0xffffffff


	//   ....[26]....
        /*00a4*/ 	.word	0xffffffff


	//   ....[27]....
        /*00a8*/ 	.word	0xffffffff


	//   ....[28]....
        /*00ac*/ 	.word	0xffffffff


	//   ....[29]....
        /*00b0*/ 	.word	0xffffffff


	//   ....[30]....
        /*00b4*/ 	.word	0xffffffff


	//   ....[31]....
        /*00b8*/ 	.word	0xffffffff


	//   ....[32]....
        /*00bc*/ 	.word	0xffffffff


	//   ....[33]....
        /*00c0*/ 	.word	0xffffffff


	//   ....[34]....
        /*00c4*/ 	.word	0xffffffff


	//   ....[35]....
        /*00c8*/ 	.word	0xffffffff


	//   ....[36]....
        /*00cc*/ 	.word	0xffffffff


	//   ....[37]....
        /*00d0*/ 	.word	0xffffffff


	//   ....[38]....
        /*00d4*/ 	.word	0xffffffff


	//   ....[39]....
        /*00d8*/ 	.word	0xffffffff


	//   ....[40]....
        /*00dc*/ 	.word	0xffffffff


	//   ....[41]....
        /*00e0*/ 	.word	0xffffffff


	//   ....[42]....
        /*00e4*/ 	.word	0xffffffff


	//   ....[43]....
        /*00e8*/ 	.word	0xffffffff


	//   ....[44]....
        /*00ec*/ 	.word	0xffffffff


	//   ....[45]....
        /*00f0*/ 	.word	0xffffffff


	//   ....[46]....
        /*00f4*/ 	.word	0xffffffff


	//   ....[47]....
        /*00f8*/ 	.word	0xffffffff


	//   ....[48]....
        /*00fc*/ 	.word	0xffffffff


	//   ....[49]....
        /*0100*/ 	.word	0xffffffff


	//   ....[50]....
        /*0104*/ 	.word	0xffffffff


	//   ....[51]....
        /*0108*/ 	.word	0xffffffff


	//   ....[52]....
        /*010c*/ 	.word	0xffffffff


	//   ....[53]....
        /*0110*/ 	.word	0xffffffff


	//   ....[54]....
        /*0114*/ 	.word	0xffffffff


	//   ....[55]....
        /*0118*/ 	.word	0xffffffff


	//   ....[56]....
        /*011c*/ 	.word	0xffffffff


	//   ....[57]....
        /*0120*/ 	.word	0xffffffff


	//   ....[58]....
        /*0124*/ 	.word	0xffffffff


	//   ....[59]....
        /*0128*/ 	.word	0xffffffff


	//----- nvinfo : EIATTR_COOP_GROUP_INSTR_OFFSETS
	.align		4
.L_292:
        /*012c*/ 	.byte	0x04, 0x28
        /*012e*/ 	.short	(.L_294 - .L_293)


	//   ....[0]....
.L_293:
        /*0130*/ 	.word	0x000005e0


	//   ....[1]....
        /*0134*/ 	.word	0x00000620


	//   ....[2]....
        /*0138*/ 	.word	0x00000660


	//   ....[3]....
        /*013c*/ 	.word	0x00000690


	//   ....[4]....
        /*0140*/ 	.word	0x000006c0


	//   ....[5]....
        /*0144*/ 	.word	0x00000700


	//   ....[6]....
        /*0148*/ 	.word	0x00000830


	//   ....[7]....
        /*014c*/ 	.word	0x00000840


	//   ....[8]....
        /*0150*/ 	.word	0x00000d80


	//   ....[9]....
        /*0154*/ 	.word	0x00000da0


	//   ....[10]....
        /*0158*/ 	.word	0x00000dd0


	//   ....[11]....
        /*015c*/ 	.word	0x00000df0


	//   ....[12]....
        /*0160*/ 	.word	0x00000e10


	//   ....[13]....
        /*0164*/ 	.word	0x00000e20


	//   ....[14]....
        /*0168*/ 	.word	0x00000e30


	//   ....[15]....
        /*016c*/ 	.word	0x00000e50


	//   ....[16]....
        /*0170*/ 	.word	0x00001480


	//   ....[17]....
        /*0174*/ 	.word	0x000014a0


	//   ....[18]....
        /*0178*/ 	.word	0x00001500


	//   ....[19]....
        /*017c*/ 	.word	0x00001520


	//   ....[20]....
        /*0180*/ 	.word	0x00001a50


	//   ....[21]....
        /*0184*/ 	.word	0x00001a80


	//   ....[22]....
        /*0188*/ 	.word	0x00001af0


	//   ....[23]....
        /*018c*/ 	.word	0x00001b10


	//   ....[24]....
        /*0190*/ 	.word	0x00002f60


	//   ....[25]....
        /*0194*/ 	.word	0x00002ff0


	//   ....[26]....
        /*0198*/ 	.word	0x000030a0


	//   ....[27]....
        /*019c*/ 	.word	0x000031d0


	//   ....[28]....
        /*01a0*/ 	.word	0x00004280


	//   ....[29]....
        /*01a4*/ 	.word	0x00004290


	//   ....[30]....
        /*01a8*/ 	.word	0x000042a0


	//   ....[31]....
        /*01ac*/ 	.word	0x000042b0


	//   ....[32]....
        /*01b0*/ 	.word	0x00004720


	//   ....[33]....
        /*01b4*/ 	.word	0x00004750


	//   ....[34]....
        /*01b8*/ 	.word	0x00004780


	//   ....[35]....
        /*01bc*/ 	.word	0x00004790


	//   ....[36]....
        /*01c0*/ 	.word	0x000054f0


	//   ....[37]....
        /*01c4*/ 	.word	0x00005510


	//   ....[38]....
        /*01c8*/ 	.word	0x00005530


	//   ....[39]....
        /*01cc*/ 	.word	0x00005550


	//   ....[40]....
        /*01d0*/ 	.word	0x00006e30


	//   ....[41]....
        /*01d4*/ 	.word	0x00006e50


	//   ....[42]....
        /*01d8*/ 	.word	0x00006e70


	//   ....[43]....
        /*01dc*/ 	.word	0x00006e90


	//   ....[44]....
        /*01e0*/ 	.word	0x000070a0


	//   ....[45]....
        /*01e4*/ 	.word	0x000070e0


	//   ....[46]....
        /*01e8*/ 	.word	0x000071a0


	//   ....[47]....
        /*01ec*/ 	.word	0x000071d0


	//   ....[48]....
        /*01f0*/ 	.word	0x00008580


	//   ....[49]....
        /*01f4*/ 	.word	0x00008590


	//   ....[50]....
        /*01f8*/ 	.word	0x000085b0


	//   ....[51]....
        /*01fc*/ 	.word	0x000085c0


	//   ....[52]....
        /*0200*/ 	.word	0x000086c0


	//   ....[53]....
        /*0204*/ 	.word	0x000086d0


	//   ....[54]....
        /*0208*/ 	.word	0x00008800


	//   ....[55]....
        /*020c*/ 	.word	0x00008830


	//   ....[56]....
        /*0210*/ 	.word	0x00008930


	//   ....[57]....
        /*0214*/ 	.word	0x00008960


	//   ....[58]....
        /*0218*/ 	.word	0x00008a60


	//   ....[59]....
        /*021c*/ 	.word	0x00008a80


	//----- nvinfo : EIATTR_EXIT_INSTR_OFFSETS
	.align		4
.L_294:
        /*0220*/ 	.byte	0x04, 0x1c
        /*0222*/ 	.short	(.L_296 - .L_295)


	//   ....[0]....
.L_295:
        /*0224*/ 	.word	0x00000030


	//   ....[1]....
        /*0228*/ 	.word	0x00008a90


	//   ....[2]....
        /*022c*/ 	.word	0x00008b30


	//   ....[3]....
        /*0230*/ 	.word	0x00008b70


	//----- nvinfo : EIATTR_CTAIDZ_USED
	.align		4
.L_296:
        /*0234*/ 	.byte	0x01, 0x04
	.zero		2


	//----- nvinfo : EIATTR_MAX_THREADS
	.align		4
        /*0238*/ 	.byte	0x04, 0x05
        /*023a*/ 	.short	(.L_298 - .L_297)
.L_297:
        /*023c*/ 	.word	0x00000100
        /*0240*/ 	.word	0x00000001
        /*0244*/ 	.word	0x00000001


	//----- nvinfo : EIATTR_CRS_STACK_SIZE
	.align		4
.L_298:
        /*0248*/ 	.byte	0x04, 0x1e
        /*024a*/ 	.short	(.L_300 - .L_299)
.L_299:
        /*024c*/ 	.word	0x00000000
.L_300:


//--------------------- .nv.info._ZN7cutlass13device_kernelIN5flash19enable_sm80_to_sm89INS1_16FlashAttnFwdSm80INS1_25CollectiveMainloopFwdSm80ILi8ELi2ELb0EN4cute5tupleIJNS5_1CILi128EEENS7_ILi64EEENS7_ILi192EEEEEELi192ENS_10bfloat16_tEfNS_4arch4Sm80ELb0ELb0ELb0ELb1ELb1ELb0ELb1ELb0EEENS1_21CollectiveEpilogueFwdINS6_IJS8_SA_S9_EEENS6_IJNS7_ILi1EEESI_SI_EEESC_SE_Li256ELb1ELb1ELb0ELb0EEENS1_19SingleTileSchedulerILb1ELb0ELb1ELi128EEEEEEEEEvNT_6ParamsE --------------------------
	.section	.nv.info._ZN7cutlass13device_kernelIN5flash19enable_sm80_to_sm89INS1_16FlashAttnFwdSm80INS1_25CollectiveMainloopFwdSm80ILi8ELi2ELb0EN4cute5tupleIJNS5_1CILi128EEENS7_ILi64EEENS7_ILi192EEEEEELi192ENS_10bfloat16_tEfNS_4arch4Sm80ELb0ELb0ELb0ELb1ELb1ELb0ELb1ELb0EEENS1_21CollectiveEpilogueFwdINS6_IJS8_SA_S9_EEENS6_IJNS7_ILi1EEESI_SI_EEESC_SE_Li256ELb1ELb1ELb0ELb0EEENS1_19SingleTileSchedulerILb1ELb0ELb1ELi128EEEEEEEEEvNT_6ParamsE,"",@"SHT_CUDA_INFO"
	.sectionflags	@""
	.align	4


	//----- nvinfo : EIATTR_CUDA_API_VERSION
	.align		4
        /*0000*/ 	.byte	0x04, 0x37
        /*0002*/ 	.short	(.L_302 - .L_301)
.L_301:
        /*0004*/ 	.word	0x00000082


	//----- nvinfo : EIATTR_SW2861232_WAR
	.align		4
.L_302:
        /*0008*/ 	.byte	0x01, 0x35
	.zero		2


	//----- nvinfo : EIATTR_PARAM_CBANK
	.align		4
        /*000c*/ 	.byte	0x04, 0x0a
        /*000e*/ 	.short	(.L_304 - .L_303)
	.align		4
.L_303:
        /*0010*/ 	.word	index@(.nv.constant0._ZN7cutlass13device_kernelIN5flash19enable_sm80_to_sm89INS1_16FlashAttnFwdSm80INS1_25CollectiveMainloopFwdSm80ILi8ELi2ELb0EN4cute5tupleIJNS5_1CILi128EEENS7_ILi64EEENS7_ILi192EEEEEELi192ENS_10bfloat16_tEfNS_4arch4Sm80ELb0ELb0ELb0ELb1ELb1ELb0ELb1ELb0EEENS1_21CollectiveEpilogueFwdINS6_IJS8_SA_S9_EEENS6_IJNS7_ILi1EEESI_SI_EEESC_SE_Li256ELb1ELb1ELb0ELb0EEENS1_19SingleTileSchedulerILb1ELb0ELb1ELi128EEEEEEEEEvNT_6ParamsE)
        /*0014*/ 	.short	0x0160
        /*0016*/ 	.short	0x0418


	//----- nvinfo : EIATTR_CBANK_PARAM_SIZE
	.align		4
.L_304:
        /*0018*/ 	.byte	0x03, 0x19
        /*001a*/ 	.short	0x0418


	//----- nvinfo : EIATTR_KPARAM_INFO
	.align		4
        /*001c*/ 	.byte	0x04, 0x17
        /*001e*/ 	.short	(.L_306 - .L_305)
.L_305:
        /*0020*/ 	.word	0x00000000
        /*0024*/ 	.short	0x0000
        /*0026*/ 	.short	0x0000
        /*0028*/ 	.byte	0x00, 0xf0, 0x61, 0x10


	//----- nvinfo : EIATTR_MAXREG_COUNT
	.align		4
.L_306:
        /*002c*/ 	.byte	0x03, 0x1b
        /*002e*/ 	.short	0x00ff


	//----- nvinfo : EIATTR_NUM_BARRIERS
	.align		4
        /*0030*/ 	.byte	0x02, 0x4c
        /*0032*/ 	.byte	0x02
	.zero		1


	//----- nvinfo : EIATTR_MERCURY_ISA_VERSION
	.align		4
        /*0034*/ 	.byte	0x03, 0x5f
        /*0036*/ 	.short	0x0000


	//----- nvinfo : EIATTR_COOP_GROUP_MASK_REGIDS
	.align		4
        /*0038*/ 	.byte	0x04, 0x29
        /*003a*/ 	.short	(.L_308 - .L_307)


	//   ....[0]....
.L_307:
        /*003c*/ 	.word	0xffffffff


	//   ....[1]....
        /*0040*/ 	.word	0xffffffff


	//   ....[2]....
        /*0044*/ 	.word	0xffffffff


	//   ....[3]....
        /*0048*/ 	.word	0xffffffff


	//   ....[4]....
        /*004c*/ 	.word	0xffffffff


	//   ....[5]....
        /*0050*/ 	.word	0xffffffff


	//   ....[6]....
        /*0054*/ 	.word	0xffffffff


	//   ....[7]....
        /*0058*/ 	.word	0xffffffff


	//   ....[8]....
        /*005c*/ 	.word	0xffffffff


	//   ....[9]....
        /*0060*/ 	.word	0xffffffff


	//   ....[10]....
        /*0064*/ 	.word	0xffffffff


	//   ....[11]....
        /*0068*/ 	.word	0xffffffff


	//   ....[12]....
        /*006c*/ 	.word	0xffffffff


	//   ....[13]....
        /*0070*/ 	.word	0xffffffff


	//   ....[14]....
        /*0074*/ 	.word	0xffffffff


	//   ....[15]....
        /*0078*/ 	.word	0xffffffff


	//   ....[16]....
        /*007c*/ 	.word	0xffffffff


	//   ....[17]....
        /*0080*/ 	.word	0xffffffff


	//   ....[18]....
        /*0084*/ 	.word	0xffffffff


	//   ....[19]....
        /*0088*/ 	.word	0xffffffff


	//   ....[20]....
        /*008c*/ 	.word	0xffffffff


	//   ....[21]....
        /*0090*/ 	.word	0xffffffff


	//   ....[22]....
        /*0094*/ 	.word	0xffffffff


	//   ....[23]....
        /*0098*/ 	.word	0xffffffff


	//   ....[24]....
        /*009c*/ 	.word	0xffffffff


	//   ....[25]....
        /*00a0*/ 	.word	0xffffffff


	//   ....[26]....
        /*00a4*/ 	.word	0xffffffff


	//   ....[27]....
        /*00a8*/ 	.word	0xffffffff


	//   ....[28]....
        /*00ac*/ 	.word	0xffffffff


	//   ....[29]....
        /*00b0*/ 	.word	0xffffffff


	//   ....[30]....
        /*00b4*/ 	.word	0xffffffff


	//   ....[31]....
        /*00b8*/ 	.word	0xffffffff


	//   ....[32]....
        /*00bc*/ 	.word	0xffffffff


	//   ....[33]....
        /*00c0*/ 	.word	0xffffffff


	//   ....[34]....
        /*00c4*/ 	.word	0xffffffff


	//   ....[35]....
        /*00c8*/ 	.word	0xffffffff


	//   ....[36]....
        /*00cc*/ 	.word	0xffffffff


	//   ....[37]....
        /*00d0*/ 	.word	0xffffffff


	//   ....[38]....
        /*00d4*/ 	.word	0xffffffff


	//   ....[39]....
        /*00d8*/ 	.word	0xffffffff


	//   ....[40]....
        /*00dc*/ 	.word	0xffffffff


	//   ....[41]....
        /*00e0*/ 	.word	0xffffffff


	//   ....[42]....
        /*00e4*/ 	.word	0xffffffff


	//   ....[43]....
        /*00e8*/ 	.word	0xffffffff


	//   ....[44]....
        /*00ec*/ 	.word	0xffffffff


	//   ....[45]....
        /*00f0*/ 	.word	0xffffffff


	//   ....[46]....
        /*00f4*/ 	.word	0xffffffff


	//   ....[47]....
        /*00f8*/ 	.word	0xffffffff


	//   ....[48]....
        /*00fc*/ 	.word	0xffffffff


	//   ....[49]....
        /*0100*/ 	.word	0xffffffff


	//   ....[50]....
        /*0104*/ 	.word	0xffffffff


	//   ....[51]....
        /*0108*/ 	.word	0xffffffff


	//   ....[52]....
        /*010c*/ 	.word	0xffffffff


	//   ....[53]....
        /*0110*/ 	.word	0xffffffff


	//   ....[54]....
        /*0114*/ 	.word	0xffffffff


	//   ....[55]....
        /*0118*/ 	.word	0xffffffff


	//   ....[56]....
        /*011c*/ 	.word	0xffffffff


	//   ....[57]....
        /*0120*/ 	.word	0xffffffff


	//   ....[58]....
        /*0124*/ 	.word	0xffffffff


	//   ....[59]....
        /*0128*/ 	.word	0xffffffff


	//   ....[60]....
        /*012c*/ 	.word	0xffffffff


	//   ....[61]....
        /*0130*/ 	.word	0xffffffff


	//   ....[62]....
        /*0134*/ 	.word	0xffffffff


	//   ....[63]....
        /*0138*/ 	.word	0xffffffff


	//   ....[64]....
        /*013c*/ 	.word	0xffffffff


	//   ....[65]....
        /*0140*/ 	.word	0xffffffff


	//   ....[66]....
        /*0144*/ 	.word	0xffffffff


	//   ....[67]....
        /*0148*/ 	.word	0xffffffff


	//   ....[68]....
        /*014c*/ 	.word	0xffffffff


	//----- nvinfo : EIATTR_COOP_GROUP_INSTR_OFFSETS
	.align		4
.L_308:
        /*0150*/ 	.byte	0x04, 0x28
        /*0152*/ 	.short	(.L_310 - .L_309)


	//   ....[0]....
.L_309:
        /*0154*/ 	.word	0x00000080


	//   ....[1]....
        /*0158*/ 	.word	0x00000cc0


	//   ....[2]....
        /*015c*/ 	.word	0x00000d20


	//   ....[3]....
        /*0160*/ 	.word	0x00000ed0


	//   ....[4]....
        /*0164*/ 	.word	0x00000f00


	//   ....[5]....
        /*0168*/ 	.word	0x00001020


	//   ....[6]....
        /*016c*/ 	.word	0x00001050


	//   ....[7]....
        /*0170*/ 	.word	0x00001160


	//   ....[8]....
        /*0174*/ 	.word	0x000011a0


	//   ....[9]....
        /*0178*/ 	.word	0x00001700


	//   ....[10]....
        /*017c*/ 	.word	0x00001730


	//   ....[11]....
        /*0180*/ 	.word	0x00001770


	//   ....[12]....
        /*0184*/ 	.word	0x00001790


	//   ....[13]....
        /*0188*/ 	.word	0x000017c0


	//   ....[14]....
        /*018c*/ 	.word	0x000017d0


	//   ....[15]....
        /*0190*/ 	.word	0x000017e0


	//   ....[16]....
        /*0194*/ 	.word	0x000018f0


	//   ....[17]....
        /*0198*/ 	.word	0x00001d70


	//   ....[18]....
        /*019c*/ 	.word	0x00001da0


	//   ....[19]....
        /*01a0*/ 	.word	0x00001dc0


	//   ....[20]....
        /*01a4*/ 	.word	0x00001e20


	//   ....[21]....
        /*01a8*/ 	.word	0x00002390


	//   ....[22]....
        /*01ac*/ 	.word	0x000023d0


	//   ....[23]....
        /*01b0*/ 	.word	0x000023f0


	//   ....[24]....
        /*01b4*/ 	.word	0x00002450


	//   ....[25]....
        /*01b8*/ 	.word	0x000035b0


	//   ....[26]....
        /*01bc*/ 	.word	0x000035d0


	//   ....[27]....
        /*01c0*/ 	.word	0x00003600


	//   ....[28]....
        /*01c4*/ 	.word	0x00003620


	//   ....[29]....
        /*01c8*/ 	.word	0x00004880


	//   ....[30]....
        /*01cc*/ 	.word	0x000048a0


	//   ....[31]....
        /*01d0*/ 	.word	0x00004920


	//   ....[32]....
        /*01d4*/ 	.word	0x00004940


	//   ....[33]....
        /*01d8*/ 	.word	0x00004d70


	//   ....[34]....
        /*01dc*/ 	.word	0x00004da0


	//   ....[35]....
        /*01e0*/ 	.word	0x00004dd0


	//   ....[36]....
        /*01e4*/ 	.word	0x00004df0


	//   ....[37]....
        /*01e8*/ 	.word	0x00005b70


	//   ....[38]....
        /*01ec*/ 	.word	0x00005b90


	//   ....[39]....
        /*01f0*/ 	.word	0x00005bb0


	//   ....[40]....
        /*01f4*/ 	.word	0x00005bd0


	//   ....[41]....
        /*01f8*/ 	.word	0x00007480


	//   ....[42]....
        /*01fc*/ 	.word	0x000074b0


	//   ....[43]....
        /*0200*/ 	.word	0x000074d0


	//   ....[44]....
        /*0204*/ 	.word	0x000074f0


	//   ....[45]....
        /*0208*/ 	.word	0x00007710


	//   ....[46]....
        /*020c*/ 	.word	0x00007740


	//   ....[47]....
        /*0210*/ 	.word	0x00007780


	//   ....[48]....
        /*0214*/ 	.word	0x00007790


	//   ....[49]....
        /*0218*/ 	.word	0x00008cb0


	//   ....[50]....
        /*021c*/ 	.word	0x00008cf0


	//   ....[51]....
        /*0220*/ 	.word	0x00008d30


	//   ....[52]....
        /*0224*/ 	.word	0x00008d60


	//   ....[53]....
        /*0228*/ 	.word	0x00008f60


	//   ....[54]....
        /*022c*/ 	.word	0x00008f70


	//   ....[55]....
        /*0230*/ 	.word	0x000090f0


	//   ....[56]....
        /*0234*/ 	.word	0x00009120


	//   ....[57]....
        /*0238*/ 	.word	0x00009270


	//   ....[58]....
        /*023c*/ 	.word	0x000092a0


	//   ....[59]....
        /*0240*/ 	.word	0x000093f0


	//   ....[60]....
        /*0244*/ 	.word	0x00009410


	//   ....[61]....
        /*0248*/ 	.word	0x00009be0


	//   ....[62]....
        /*024c*/ 	.word	0x00009c00


	//   ....[63]....
        /*0250*/ 	.word	0x00009d30


	//   ....[64]....
        /*0254*/ 	.word	0x00009d60


	//   ....[65]....
        /*0258*/ 	.word	0x00009e90


	//   ....[66]....
        /*025c*/ 	.word	0x00009ec0


	//   ....[67]....
        /*0260*/ 	.word	0x00009ff0


	//   ....[68]....
        /*0264*/ 	.word	0x0000a010


	//----- nvinfo : EIATTR_EXIT_INSTR_OFFSETS
	.align		4
.L_310:
        /*0268*/ 	.byte	0x04, 0x1c
        /*026a*/ 	.short	(.L_312 - .L_311)


	//   ....[0]....
.L_311:
        /*026c*/ 	.word	0x00000310


	//   ....[1]....
        /*0270*/ 	.word	0x00009420


	//   ....[2]....
        /*0274*/ 	.word	0x000094f0


	//   ....[3]....
        /*0278*/ 	.word	0x00009550


	//   ....[4]....
        /*027c*/ 	.word	0x0000a020


	//   ....[5]....
        /*0280*/ 	.word	0x0000a0d0


	//   ....[6]....
        /*0284*/ 	.word	0x0000a130


	//----- nvinfo : EIATTR_CTAIDZ_USED
	.align		4
.L_312:
        /*0288*/ 	.byte	0x01, 0x04
	.zero		2


	//----- nvinfo : EIATTR_MAX_THREADS
	.align		4
        /*028c*/ 	.byte	0x04, 0x05
        /*028e*/ 	.short	(.L_314 - .L_313)
.L_313:
        /*0290*/ 	.word	0x00000100
        /*0294*/ 	.word	0x00000001
        /*0298*/ 	.word	0x00000001


	//----- nvinfo : EIATTR_CRS_STACK_SIZE
	.align		4
.L_314:
        /*029c*/ 	.byte	0x04, 0x1e
        /*029e*/ 	.short	(.L_316 - .L_315)
.L_315:
        /*02a0*/ 	.word	0x00000000
.L_316:


//--------------------- .nv.info._ZN7cutlass13device_kernelIN5flash19enable_sm80_to_sm89INS1_16FlashAttnFwdSm80INS1_25CollectiveMainloopFwdSm80ILi8ELi2ELb0EN4cute5tupleIJNS5_1CILi128EEENS7_ILi64EEENS7_ILi192EEEEEELi192ENS_10bfloat16_tEfNS_4arch4Sm80ELb0ELb0ELb0ELb1ELb1ELb1ELb1ELb0EEENS1_21CollectiveEpilogueFwdINS6_IJS8_SA_S9_EEENS6_IJNS7_ILi1EEESI_SI_EEESC_SE_Li256ELb1ELb1ELb0ELb0EEENS1_19SingleTileSchedulerILb1ELb0ELb1ELi128EEEEEEEEEvNT_6ParamsE --------------------------
	.section	.nv.info._ZN7cutlass13device_kernelIN5flash19enable_sm80_to_sm89INS1_16FlashAttnFwdSm80INS1_25CollectiveMainloopFwdSm80ILi8ELi2ELb0EN4cute5tupleIJNS5_1CILi128EEENS7_ILi64EEENS7_ILi192EEEEEELi192ENS_10bfloat16_tEfNS_4arch4Sm80ELb0ELb0ELb0ELb1ELb1ELb1ELb1ELb0EEENS1_21CollectiveEpilogueFwdINS6_IJS8_SA_S9_EEENS6_IJNS7_ILi1EEESI_SI_EEESC_SE_Li256ELb1ELb1ELb0ELb0EEENS1_19SingleTileSchedulerILb1ELb0ELb1ELi128EEEEEEEEEvNT_6ParamsE,"",@"SHT_CUDA_INFO"
	.sectionflags	@""
	.align	4


	//----- nvinfo : EIATTR_CUDA_API_VERSION
	.align		4
        /*0000*/ 	.byte	0x04, 0x37
        /*0002*/ 	.short	(.L_318 - .L_317)
.L_317:
        /*0004*/ 	.word	0x00000082


	//----- nvinfo : EIATTR_SW2861232_WAR
	.align		4
.L_318:
        /*0008*/ 	.byte	0x01, 0x35
	.zero		2


	//----- nvinfo : EIATTR_PARAM_CBANK
	.align		4
        /*000c*/ 	.byte	0x04, 0x0a
        /*000e*/ 	.short	(.L_320 - .L_319)
	.align		4
.L_319:
        /*0010*/ 	.word	index@(.nv.constant0._ZN7cutlass13device_kernelIN5flash19enable_sm80_to_sm89INS1_16FlashAttnFwdSm80INS1_25CollectiveMainloopFwdSm80ILi8ELi2ELb0EN4cute5tupleIJNS5_1CILi128EEENS7_ILi64EEENS7_ILi192EEEEEELi192ENS_10bfloat16_tEfNS_4arch4Sm80ELb0ELb0ELb0ELb1ELb1ELb1ELb1ELb0EEENS1_21CollectiveEpilogueFwdINS6_IJS8_SA_S9_EEENS6_IJNS7_ILi1EEESI_SI_EEESC_SE_Li256ELb1ELb1ELb0ELb0EEENS1_19SingleTileSchedulerILb1ELb0ELb1ELi128EEEEEEEEEvNT_6ParamsE)
        /*0014*/ 	.short	0x0160
        /*0016*/ 	.short	0x0418


	//----- nvinfo : EIATTR_CBANK_PARAM_SIZE
	.align		4
.L_320:
        /*0018*/ 	.byte	0x03, 0x19
        /*001a*/ 	.short	0x0418


	//----- nvinfo : EIATTR_KPARAM_INFO
	.align		4
        /*001c*/ 	.byte	0x04, 0x17
        /*001e*/ 	.short	(.L_322 - .L_321)
.L_321:
        /*0020*/ 	.word	0x00000000
        /*0024*/ 	.short	0x0000
        /*0026*/ 	.short	0x0000
        /*0028*/ 	.byte	0x00, 0xf0, 0x61, 0x10


	//----- nvinfo : EIATTR_MAXREG_COUNT
	.align		4
.L_322:
        /*002c*/ 	.byte	0x03, 0x1b
        /*002e*/ 	.short	0x00ff


	//----- nvinfo : EIATTR_NUM_BARRIERS
	.align		4
        /*0030*/ 	.byte	0x02, 0x4c
        /*0032*/ 	.byte	0x02
	.zero		1


	//----- nvinfo : EIATTR_MERCURY_ISA_VERSION
	.align		4
        /*0034*/ 	.byte	0x03, 0x5f
        /*0036*/ 	.short	0x0000


	//----- nvinfo : EIATTR_COOP_GROUP_MASK_REGIDS
	.align		4
        /*0038*/ 	.byte	0x04, 0x29
        /*003a*/ 	.short	(.L_324 - .L_323)


	//   ....[0]....
.L_323:
        /*003c*/ 	.word	0xffffffff


	//   ....[1]....
        /*0040*/ 	.word	0xffffffff


	//   ....[2]....
        /*0044*/ 	.word	0xffffffff


	//   ....[3]....
        /*0048*/ 	.word	0xffffffff


	//   ....[4]....
        /*004c*/ 	.word	0xffffffff


	//   ....[5]....
        /*0050*/ 	.word	0xffffffff


	//   ....[6]....
        /*0054*/ 	.word	0xffffffff


	//   ....[7]....
        /*0058*/ 	.word	0xffffffff


	//   ....[8]....
        /*005c*/ 	.word	0xffffffff


	//   ....[9]....
        /*0060*/ 	.word	0xffffffff


	//   ....[10]....
        /*0064*/ 	.word	0xffffffff


	//   ....[11]....
        /*0068*/ 	.word	0xffffffff


	//   ....[12]....
        /*006c*/ 	.word	0xffffffff


	//   ....[13]....
        /*0070*/ 	.word	0xffffffff


	//   ....[14]....
        /*0074*/ 	.word	0xffffffff


	//   ....[15]....
        /*0078*/ 	.word	0xffffffff


	//   ....[16]....
        /*007c*/ 	.word	0xffffffff


	//   ....[17]....
        /*0080*/ 	.word	0xffffffff


	//   ....[18]....
        /*0084*/ 	.word	0xffffffff


	//   ....[19]....
        /*0088*/ 	.word	0xffffffff


	//   ....[20]....
        /*008c*/ 	.word	0xffffffff


	//   ....[21]....
        /*0090*/ 	.word	0xffffffff


	//   ....[22]....
        /*0094*/ 	.word	0xffffffff


	//   ....[23]....
        /*0098*/ 	.word	0xffffffff


	//   ....[24]....
        /*009c*/ 	.word	0xffffffff


	//   ....[25]....
        /*00a0*/ 	.word	0xffffffff


	//   ....[26]....
        /*00a4*/ 	.word	0xffffffff


	//   ....[27]....
        /*00a8*/ 	.word	0xffffffff


	//   ....[28]....
        /*00ac*/ 	.word	0xffffffff


	//   ....[29]....
        /*00b0*/ 	.word	0xffffffff


	//   ....[30]....
        /*00b4*/ 	.word	0xffffffff


	//   ....[31]....
        /*00b8*/ 	.word	0xffffffff


	//   ....[32]....
        /*00bc*/ 	.word	0xffffffff


	//   ....[33]....
        /*00c0*/ 	.word	0xffffffff


	//   ....[34]....
        /*00c4*/ 	.word	0xffffffff


	//   ....[35]....
        /*00c8*/ 	.word	0xffffffff


	//   ....[36]....
        /*00cc*/ 	.word	0xffffffff


	//   ....[37]....
        /*00d0*/ 	.word	0xffffffff


	//   ....[38]....
        /*00d4*/ 	.word	0xffffffff


	//   ....[39]....
        /*00d8*/ 	.word	0xffffffff


	//   ....[40]....
        /*00dc*/ 	.word	0xffffffff


	//   ....[41]....
        /*00e0*/ 	.word	0xffffffff


	//   ....[42]....
        /*00e4*/ 	.word	0xffffffff


	//   ....[43]....
        /*00e8*/ 	.word	0xffffffff


	//   ....[44]....
        /*00ec*/ 	.word	0xffffffff


	//   ....[45]....
        /*00f0*/ 	.word	0xffffffff


	//   ....[46]....
        /*00f4*/ 	.word	0xffffffff


	//   ....[47]....
        /*00f8*/ 	.word	0xffffffff


	//   ....[48]....
        /*00fc*/ 	.word	0xffffffff


	//   ....[49]....
        /*0100*/ 	.word	0xffffffff


	//   ....[50]....
        /*0104*/ 	.word	0xffffffff


	//   ....[51]....
        /*0108*/ 	.word	0xffffffff


	//   ....[52]....
        /*010c*/ 	.word	0xffffffff


	//   ....[53]....
        /*0110*/ 	.word	0xffffffff


	//   ....[54]....
        /*0114*/ 	.word	0xffffffff


	//   ....[55]....
        /*0118*/ 	.word	0xffffffff


	//   ....[56]....
        /*011c*/ 	.word	0xffffffff


	//   ....[57]....
        /*0120*/ 	.word	0xffffffff


	//   ....[58]....
        /*0124*/ 	.word	0xffffffff


	//   ....[59]....
        /*0128*/ 	.word	0xffffffff


	//   ....[60]....
        /*012c*/ 	.word	0xffffffff


	//   ....[61]....
        /*0130*/ 	.word	0xffffffff


	//   ....[62]....
        /*0134*/ 	.word	0xffffffff


	//   ....[63]....
        /*0138*/ 	.word	0xffffffff


	//   ....[64]....
        /*013c*/ 	.word	0xffffffff


	//   ....[65]....
        /*0140*/ 	.word	0xffffffff


	//   ....[66]....
        /*0144*/ 	.word	0xffffffff


	//   ....[67]....
        /*0148*/ 	.word	0xffffffff


	//   ....[68]....
        /*014c*/ 	.word	0xffffffff


	//   ....[69]....
        /*0150*/ 	.word	0xffffffff


	//   ....[70]....
        /*0154*/ 	.word	0xffffffff


	//   ....[71]....
        /*0158*/ 	.word	0xffffffff


	//   ....[72]....
        /*015c*/ 	.word	0xffffffff


	//   ....[73]....
        /*0160*/ 	.word	0xffffffff


	//   ....[74]....
        /*0164*/ 	.word	0xffffffff


	//   ....[75]....
        /*0168*/ 	.word	0xffffffff


	//   ....[76]....
        /*016c*/ 	.word	0xffffffff


	//----- nvinfo : EIATTR_COOP_GROUP_INSTR_OFFSETS
	.align		4
.L_324:
        /*0170*/ 	.byte	0x04, 0x28
        /*0172*/ 	.short	(.L_326 - .L_325)


	//   ....[0]....
.L_325:
        /*0174*/ 	.word	0x00000080


	//   ....[1]....
        /*0178*/ 	.word	0x000022b0


	//   ....[2]....
        /*017c*/ 	.word	0x000022c0


	//   ....[3]....
        /*0180*/ 	.word	0x00003ea0


	//   ....[4]....
        /*0184*/ 	.word	0x00003eb0


	//   ....[5]....
        /*0188*/ 	.word	0x00005a40


	//   ....[6]....
        /*018c*/ 	.word	0x00005a60


	//   ....[7]....
        /*0190*/ 	.word	0x00005f20


	//   ....[8]....
        /*0194*/ 	.word	0x00005f30


	//   ....[9]....
        /*0198*/ 	.word	0x00006ac0


	//   ....[10]....
        /*019c*/ 	.word	0x00006af0


	//   ....[11]....
        /*01a0*/ 	.word	0x00006d00


	//   ....[12]....
        /*01a4*/ 	.word	0x00006d30


	//   ....[13]....
        /*01a8*/ 	.word	0x00006e50


	//   ....[14]....
        /*01ac*/ 	.word	0x00006e80


	//   ....[15]....
        /*01b0*/ 	.word	0x00006f90


	//   ....[16]....
        /*01b4*/ 	.word	0x00006fd0


	//   ....[17]....
        /*01b8*/ 	.word	0x00007520


	//   ....[18]....
        /*01bc*/ 	.word	0x00007540


	//   ....[19]....
        /*01c0*/ 	.word	0x00007570


	//   ....[20]....
        /*01c4*/ 	.word	0x00007590


	//   ....[21]....
        /*01c8*/ 	.word	0x000075b0


	//   ....[22]....
        /*01cc*/ 	.word	0x000075c0


	//   ....[23]....
        /*01d0*/ 	.word	0x000075d0


	//   ....[24]....
        /*01d4*/ 	.word	0x000075f0


	//   ....[25]....
        /*01d8*/ 	.word	0x00007b50


	//   ....[26]....
        /*01dc*/ 	.word	0x00007b80


	//   ....[27]....
        /*01e0*/ 	.word	0x00007ba0


	//   ....[28]....
        /*01e4*/ 	.word	0x00007bb0


	//   ....[29]....
        /*01e8*/ 	.word	0x0000de30


	//   ....[30]....
        /*01ec*/ 	.word	0x0000de60


	//   ....[31]....
        /*01f0*/ 	.word	0x0000de90


	//   ....[32]....
        /*01f4*/ 	.word	0x0000dec0


	//   ....[33]....
        /*01f8*/ 	.word	0x0000f2b0


	//   ....[34]....
        /*01fc*/ 	.word	0x0000f340


	//   ....[35]....
        /*0200*/ 	.word	0x0000f3f0


	//   ....[36]....
        /*0204*/ 	.word	0x0000f510


	//   ....[37]....
        /*0208*/ 	.word	0x00010640


	//   ....[38]....
        /*020c*/ 	.word	0x00010650


	//   ....[39]....
        /*0210*/ 	.word	0x00010660


	//   ....[40]....
        /*0214*/ 	.word	0x00010670


	//   ....[41]....
        /*0218*/ 	.word	0x00010b00


	//   ....[42]....
        /*021c*/ 	.word	0x00010b30


	//   ....[43]....
        /*0220*/ 	.word	0x00010b60


	//   ....[44]....
        /*0224*/ 	.word	0x00010ba0


	//   ....[45]....
        /*0228*/ 	.word	0x000118f0


	//   ....[46]....
        /*022c*/ 	.word	0x00011910


	//   ....[47]....
        /*0230*/ 	.word	0x00011930


	//   ....[48]....
        /*0234*/ 	.word	0x00011950


	//   ....[49]....
        /*0238*/ 	.word	0x00013240


	//   ....[50]....
        /*023c*/ 	.word	0x00013270


	//   ....[51]....
        /*0240*/ 	.word	0x00013290


	//   ....[52]....
        /*0244*/ 	.word	0x000132b0


	//   ....[53]....
        /*0248*/ 	.word	0x000134b0


	//   ....[54]....
        /*024c*/ 	.word	0x000134e0


	//   ....[55]....
        /*0250*/ 	.word	0x00013530


	//   ....[56]....
        /*0254*/ 	.word	0x00013540


	//   ....[57]....
        /*0258*/ 	.word	0x00014a90


	//   ....[58]....
        /*025c*/ 	.word	0x00014ad0


	//   ....[59]....
        /*0260*/ 	.word	0x00014b10


	//   ....[60]....
        /*0264*/ 	.word	0x00014b50


	//   ....[61]....
        /*0268*/ 	.word	0x00014d00


	//   ....[62]....
        /*026c*/ 	.word	0x00014d10


	//   ....[63]....
        /*0270*/ 	.word	0x00014e90


	//   ....[64]....
        /*0274*/ 	.word	0x00014ec0


	//   ....[65]....
        /*0278*/ 	.word	0x00015010


	//   ....[66]....
        /*027c*/ 	.word	0x00015040


	//   ....[67]....
        /*0280*/ 	.word	0x00015190


	//   ....[68]....
        /*0284*/ 	.word	0x000151b0


	//   ....[69]....
        /*0288*/ 	.word	0x00015990


	//   ....[70]....
        /*028c*/ 	.word	0x000159b0


	//   ....[71]....
        /*0290*/ 	.word	0x00015ae0


	//   ....[72]....
        /*0294*/ 	.word	0x00015b10


	//   ....[73]....
        /*0298*/ 	.word	0x00015c40


	//   ....[74]....
        /*029c*/ 	.word	0x00015c70


	//   ....[75]....
        /*02a0*/ 	.word	0x00015da0


	//   ....[76]....
        /*02a4*/ 	.word	0x00015dc0


	//----- nvinfo : EIATTR_EXIT_INSTR_OFFSETS
	.align		4
.L_326:
        /*02a8*/ 	.byte	0x04, 0x1c
        /*02aa*/ 	.short	(.L_328 - .L_327)


	//   ....[0]....
.L_327:
        /*02ac*/ 	.word	0x00000310


	//   ....[1]....
        /*02b0*/ 	.word	0x000151c0


	//   ....[2]....
        /*02b4*/ 	.word	0x00015290


	//   ....[3]....
        /*02b8*/ 	.word	0x000152f0


	//   ....[4]....
        /*02bc*/ 	.word	0x00015dd0


	//   ....[5]....
        /*02c0*/ 	.word	0x00015e80


	//   ....[6]....
        /*02c4*/ 	.word	0x00015ee0


	//----- nvinfo : EIATTR_CTAIDZ_USED
	.align		4
.L_328:
        /*02c8*/ 	.byte	0x01, 0x04
	.zero		2


	//----- nvinfo : EIATTR_MAX_THREADS
	.align		4
        /*02cc*/ 	.byte	0x04, 0x05
        /*02ce*/ 	.short	(.L_330 - .L_329)
.L_329:
        /*02d0*/ 	.word	0x00000100
        /*02d4*/ 	.word	0x00000001
        /*02d8*/ 	.word	0x00000001


	//----- nvinfo : EIATTR_CRS_STACK_SIZE
	.align		4
.L_330:
        /*02dc*/ 	.byte	0x04, 0x1e
        /*02de*/ 	.short	(.L_332 - .L_331)
.L_331:
        /*02e0*/ 	.word	0x00000000
.L_332:


//--------------------- .nv.info._ZN7cutlass13device_kernelIN5flash19enable_sm80_to_sm89INS1_16FlashAttnFwdSm80INS1_25CollectiveMainloopFwdSm80ILi8ELi2ELb0EN4cute5tupleIJNS5_1CILi128EEENS7_ILi64EEENS7_ILi192EEEEEELi192ENS_10bfloat16_tEfNS_4arch4Sm80ELb0ELb1ELb0ELb0ELb1ELb0ELb1ELb0EEENS1_21CollectiveEpilogueFwdINS6_IJS8_SA_S9_EEENS6_IJNS7_ILi1EEESI_SI_EEESC_SE_Li256ELb0ELb1ELb0ELb0EEENS1_19SingleTileSchedulerILb0ELb0ELb1ELi128EEEEEEEEEvNT_6ParamsE --------------------------
	.section	.nv.info._ZN7cutlass13device_kernelIN5flash19enable_sm80_to_sm89INS1_16FlashAttnFwdSm80INS1_25CollectiveMainloopFwdSm80ILi8ELi2ELb0EN4cute5tupleIJNS5_1CILi128EEENS7_ILi64EEENS7_ILi192EEEEEELi192ENS_10bfloat16_tEfNS_4arch4Sm80ELb0ELb1ELb0ELb0ELb1ELb0ELb1ELb0EEENS1_21CollectiveEpilogueFwdINS6_IJS8_SA_S9_EEENS6_IJNS7_ILi1EEESI_SI_EEESC_SE_Li256ELb0ELb1ELb0ELb0EEENS1_19SingleTileSchedulerILb0ELb0ELb1ELi128EEEEEEEEEvNT_6ParamsE,"",@"SHT_CUDA_INFO"
	.sectionflags	@""
	.align	4


	//----- nvinfo : EIATTR_CUDA_API_VERSION
	.align		4
        /*0000*/ 	.byte	0x04, 0x37
        /*0002*/ 	.short	(.L_334 - .L_333)
.L_333:
        /*0004*/ 	.word	0x00000082


	//----- nvinfo : EIATTR_SW2861232_WAR
	.align		4
.L_334:
        /*0008*/ 	.byte	0x01, 0x35
	.zero		2


	//----- nvinfo : EIATTR_PARAM_CBANK
	.align		4
        /*000c*/ 	.byte	0x04, 0x0a
        /*000e*/ 	.short	(.L_336 - .L_335)
	.align		4
.L_335:
        /*0010*/ 	.word	index@(.nv.constant0._ZN7cutlass13device_kernelIN5flash19enable_sm80_to_sm89INS1_16FlashAttnFwdSm80INS1_25CollectiveMainloopFwdSm80ILi8ELi2ELb0EN4cute5tupleIJNS5_1CILi128EEENS7_ILi64EEENS7_ILi192EEEEEELi192ENS_10bfloat16_tEfNS_4arch4Sm80ELb0ELb1ELb0ELb0ELb1ELb0ELb1ELb0EEENS1_21CollectiveEpilogueFwdINS6_IJS8_SA_S9_EEENS6_IJNS7_ILi1EEESI_SI_EEESC_SE_Li256ELb0ELb1ELb0ELb0EEENS1_19SingleTileSchedulerILb0ELb0ELb1ELi128EEEEEEEEEvNT_6ParamsE)
        /*0014*/ 	.short	0x0160
        /*0016*/ 	.short	0x0418


	//----- nvinfo : EIATTR_CBANK_PARAM_SIZE
	.align		4
.L_336:
        /*0018*/ 	.byte	0x03, 0x19
        /*001a*/ 	.short	0x0418


	//----- nvinfo : EIATTR_KPARAM_INFO
	.align		4
        /*001c*/ 	.byte	0x04, 0x17
        /*001e*/ 	.short	(.L_338 - .L_337)
.L_337:
        /*0020*/ 	.word	0x00000000
        /*0024*/ 	.short	0x0000
        /*0026*/ 	.short	0x0000
        /*0028*/ 	.byte	0x00, 0xf0, 0x61, 0x10


	//----- nvinfo : EIATTR_MAXREG_COUNT
	.align		4
.L_338:
        /*002c*/ 	.byte	0x03, 0x1b
        /*002e*/ 	.short	0x00ff


	//----- nvinfo : EIATTR_NUM_BARRIERS
	.align		4
        /*0030*/ 	.byte	0x02, 0x4c
        /*0032*/ 	.byte	0x02
	.zero		1


	//----- nvinfo : EIATTR_MERCURY_ISA_VERSION
	.align		4
        /*0034*/ 	.byte	0x03, 0x5f
        /*0036*/ 	.short	0x0000


	//----- nvinfo : EIATTR_COOP_GROUP_MASK_REGIDS
	.align		4
        /*0038*/ 	.byte	0x04, 0x29
        /*003a*/ 	.short	(.L_340 - .L_339)


	//   ....[0]....
.L_339:
        /*003c*/ 	.word	0xffffffff


	//   ....[1]....
        /*0040*/ 	.word	0xffffffff


	//   ....[2]....
        /*0044*/ 	.word	0xffffffff


	//   ....[3]....
        /*0048*/ 	.word	0xffffffff


	//   ....[4]....
        /*004c*/ 	.word	0xffffffff


	//   ....[5]....
        /*0050*/ 	.word	0xffffffff


	//   ....[6]....
        /*0054*/ 	.word	0xffffffff


	//   ....[7]....
        /*0058*/ 	.word	0xffffffff


	//   ....[8]....
        /*005c*/ 	.word	0xffffffff


	//   ....[9]....
        /*0060*/ 	.word	0xffffffff


	//   ....[10]....
        /*0064*/ 	.word	0xffffffff


	//   ....[11]....
        /*0068*/ 	.word	0xffffffff


	//   ....[12]....
        /*006c*/ 	.word	0xffffffff


	//   ....[13]....
        /*0070*/ 	.word	0xffffffff


	//   ....[14]....
        /*0074*/ 	.word	0xffffffff


	//   ....[15]....
        /*0078*/ 	.word	0xffffffff


	//   ....[16]....
        /*007c*/ 	.word	0xffffffff


	//   ....[17]....
        /*0080*/ 	.word	0xffffffff


	//   ....[18]....
        /*0084*/ 	.word	0xffffffff


	//   ....[19]....
        /*0088*/ 	.word	0xffffffff


	//   ....[20]....
        /*008c*/ 	.word	0xffffffff


	//   ....[21]....
        /*0090*/ 	.word	0xffffffff


	//   ....[22]....
        /*0094*/ 	.word	0xffffffff


	//   ....[23]....
        /*0098*/ 	.word	0xffffffff


	//   ....[24]....
        /*009c*/ 	.word	0xffffffff


	//   ....[25]....
        /*00a0*/ 	.word	0xffffffff


	//   ....[26]....
        /*00a4*/ 	.word	0xffffffff


	//   ....[27]....
        /*00a8*/ 	.word	0xffffffff


	//   ....[28]....
        /*00ac*/ 	.word	0xffffffff


	//   ....[29]....
        /*00b0*/ 	.word	0xffffffff


	//   ....[30]....
        /*00b4*/ 	.word	0xffffffff


	//   ....[31]....
        /*00b8*/ 	.word	0xffffffff


	//   ....[32]....
        /*00bc*/ 	.word	0xffffffff


	//   ....[33]....
        /*00c0*/ 	.word	0xffffffff


	//   ....[34]....
        /*00c4*/ 	.word	0xffffffff


	//   ....[35]....
        /*00c8*/ 	.word	0xffffffff


	//   ....[36]....
        /*00cc*/ 	.word	0xffffffff


	//   ....[37]....
        /*00d0*/ 	.word	0xffffffff


	//   ....[38]....
        /*00d4*/ 	.word	0xffffffff


	//   ....[39]....
        /*00d8*/ 	.word	0xffffffff


	//   ....[40]....
        /*00dc*/ 	.word	0xffffffff


	//   ....[41]....
        /*00e0*/ 	.word	0xffffffff


	//   ....[42]....
        /*00e4*/ 	.word	0xffffffff


	//   ....[43]....
        /*00e8*/ 	.word	0xffffffff


	//   ....[44]....
        /*00ec*/ 	.word	0xffffffff


	//   ....[45]....
        /*00f0*/ 	.word	0xffffffff


	//   ....[46]....
        /*00f4*/ 	.word	0xffffffff


	//   ....[47]....
        /*00f8*/ 	.word	0xffffffff


	//   ....[48]....
        /*00fc*/ 	.word	0xffffffff


	//   ....[49]....
        /*0100*/ 	.word	0xffffffff


	//   ....[50]....
        /*0104*/ 	.word	0xffffffff


	//   ....[51]....
        /*0108*/ 	.word	0xffffffff


	//   ....[52]....
        /*010c*/ 	.word	0xffffffff


	//   ....[53]....
        /*0110*/ 	.word	0xffffffff


	//   ....[54]....
        /*0114*/ 	.word	0xffffffff


	//   ....[55]....
        /*0118*/ 	.word	0xffffffff


	//   ....[56]....
        /*011c*/ 	.word	0xffffffff


	//   ....[57]....
        /*0120*/ 	.word	0xffffffff


	//   ....[58]....
        /*0124*/ 	.word	0xffffffff


	//   ....[59]....
        /*0128*/ 	.word	0xffffffff


	//   ....[60]....
        /*012c*/ 	.word	0xffffffff


	//   ....[61]....
        /*0130*/ 	.word	0xffffffff


	//   ....[62]....
        /*0134*/ 	.word	0xffffffff


	//   ....[63]....
        /*0138*/ 	.word	0xffffffff


	//   ....[64]....
        /*013c*/ 	.word	0xffffffff


	//   ....[65]....
        /*0140*/ 	.word	0xffffffff


	//   ....[66]....
        /*0144*/ 	.word	0xffffffff


	//   ....[67]....
        /*0148*/ 	.word	0xffffffff


	//   ....[68]....
        /*014c*/ 	.word	0xffffffff


	//   ....[69]....
        /*0150*/ 	.word	0xffffffff


	//   ....[70]....
        /*0154*/ 	.word	0xffffffff


	//   ....[71]....
        /*0158*/ 	.word	0xffffffff


	//   ....[72]....
        /*015c*/ 	.word	0xffffffff


	//   ....[73]....
        /*0160*/ 	.word	0xffffffff


	//   ....[74]....
        /*0164*/ 	.word	0xffffffff


	//   ....[75]....
        /*0168*/ 	.word	0xffffffff


	//   ....[76]....
        /*016c*/ 	.word	0xffffffff


	//   ....[77]....
        /*0170*/ 	.word	0xffffffff


	//   ....[78]....
        /*0174*/ 	.word	0xffffffff


	//   ....[79]....
        /*0178*/ 	.word	0xffffffff


	//   ....[80]....
        /*017c*/ 	.word	0xffffffff


	//   ....[81]....
        /*0180*/ 	.word	0xffffffff


	//   ....[82]....
        /*0184*/ 	.word	0xffffffff


	//   ....[83]....
        /*0188*/ 	.word	0xffffffff


	//   ....[84]....
        /*018c*/ 	.word	0xffffffff


	//   ....[85]....
        /*0190*/ 	.word	0xffffffff


	//   ....[86]....
        /*0194*/ 	.word	0xffffffff


	//   ....[87]....
        /*0198*/ 	.word	0xffffffff


	//   ....[88]....
        /*019c*/ 	.word	0xffffffff


	//   ....[89]....
        /*01a0*/ 	.word	0xffffffff


	//   ....[90]....
        /*01a4*/ 	.word	0xffffffff


	//   ....[91]....
        /*01a8*/ 	.word	0xffffffff


	//   ....[92]....
        /*01ac*/ 	.word	0xffffffff


	//   ....[93]....
        /*01b0*/ 	.word	0xffffffff


	//   ....[94]....
        /*01b4*/ 	.word	0xffffffff


	//   ....[95]....
        /*01b8*/ 	.word	0xffffffff


	//   ....[96]....
        /*01bc*/ 	.word	0xffffffff


	//   ....[97]....
        /*01c0*/ 	.word	0xffffffff


	//----- nvinfo : EIATTR_COOP_GROUP_INSTR_OFFSETS
	.align		4
.L_340:
        /*01c4*/ 	.byte	0x04, 0x28
        /*01c6*/ 	.short	(.L_342 - .L_341)


	//   ....[0]....
.L_341:
        /*01c8*/ 	.word	0x00000c90


	//   ....[1]....
        /*01cc*/ 	.word	0x00000cd0


	//   ....[2]....
        /*01d0*/ 	.word	0x00000d10


	//   ....[3]....
        /*01d4*/ 	.word	0x00000d40


	//   ....[4]....
        /*01d8*/ 	.word	0x00000d90


	//   ....[5]....
        /*01dc*/ 	.word	0x00000dc0


	//   ....[6]....
        /*01e0*/ 	.word	0x00000df0


	//   ....[7]....
        /*01e4*/ 	.word	0x00000f70


	//   ....[8]....
        /*01e8*/ 	.word	0x00001400


	//   ....[9]....
        /*01ec*/ 	.word	0x00001430


	//   ....[10]....
        /*01f0*/ 	.word	0x00001480


	//   ....[11]....
        /*01f4*/ 	.word	0x000014a0


	//   ....[12]....
        /*01f8*/ 	.word	0x00001550


	//   ....[13]....
        /*01fc*/ 	.word	0x00001570


	//   ....[14]....
        /*0200*/ 	.word	0x00001590


	//   ....[15]....
        /*0204*/ 	.word	0x000015b0


	//   ....[16]....
        /*0208*/ 	.word	0x00001b90


	//   ....[17]....
        /*020c*/ 	.word	0x00001bb0


	//   ....[18]....
        /*0210*/ 	.word	0x00001c10


	//   ....[19]....
        /*0214*/ 	.word	0x00001c30


	//   ....[20]....
        /*0218*/ 	.word	0x00002170


	//   ....[21]....
        /*021c*/ 	.word	0x000021a0


	//   ....[22]....
        /*0220*/ 	.word	0x000021c0


	//   ....[23]....
        /*0224*/ 	.word	0x00002220


	//   ....[24]....
        /*0228*/ 	.word	0x00002e60


	//   ....[25]....
        /*022c*/ 	.word	0x00003090


	//   ....[26]....
        /*0230*/ 	.word	0x000038c0


	//   ....[27]....
        /*0234*/ 	.word	0x00003a70


	//   ....[28]....
        /*0238*/ 	.word	0x00003c30


	//   ....[29]....
        /*023c*/ 	.word	0x00003d30


	//   ....[30]....
        /*0240*/ 	.word	0x00004df0


	//   ....[31]....
        /*0244*/ 	.word	0x00004e10


	//   ....[32]....
        /*0248*/ 	.word	0x00004e30


	//   ....[33]....
        /*024c*/ 	.word	0x00004e40


	//   ....[34]....
        /*0250*/ 	.word	0x000054b0


	//   ....[35]....
        /*0254*/ 	.word	0x000054d0


	//   ....[36]....
        /*0258*/ 	.word	0x000054f0


	//   ....[37]....
        /*025c*/ 	.word	0x00005550


	//   ....[38]....
        /*0260*/ 	.word	0x000057e0


	//   ....[39]....
        /*0264*/ 	.word	0x000062c0


	//   ....[40]....
        /*0268*/ 	.word	0x000069f0


	//   ....[41]....
        /*026c*/ 	.word	0x00006aa0


	//   ....[42]....
        /*0270*/ 	.word	0x00006d30


	//   ....[43]....
        /*0274*/ 	.word	0x00006ea0


	//   ....[44]....
        /*0278*/ 	.word	0x00008670


	//   ....[45]....
        /*027c*/ 	.word	0x00008690


	//   ....[46]....
        /*0280*/ 	.word	0x000086b0


	//   ....[47]....
        /*0284*/ 	.word	0x00008720


	//   ....[48]....
        /*0288*/ 	.word	0x00008e50


	//   ....[49]....
        /*028c*/ 	.word	0x00008e70


	//   ....[50]....
        /*0290*/ 	.word	0x00008e90


	//   ....[51]....
        /*0294*/ 	.word	0x00008f00


	//   ....[52]....
        /*0298*/ 	.word	0x00009c00


	//   ....[53]....
        /*029c*/ 	.word	0x00009c20


	//   ....[54]....
        /*02a0*/ 	.word	0x00009c40


	//   ....[55]....
        /*02a4*/ 	.word	0x00009c60


	//   ....[56]....
        /*02a8*/ 	.word	0x0000b570


	//   ....[57]....
        /*02ac*/ 	.word	0x0000b580


	//   ....[58]....
        /*02b0*/ 	.word	0x0000b590


	//   ....[59]....
        /*02b4*/ 	.word	0x0000b600


	//   ....[60]....
        /*02b8*/ 	.word	0x0000bad0


	//   ....[61]....
        /*02bc*/ 	.word	0x0000bae0


	//   ....[62]....
        /*02c0*/ 	.word	0x0000baf0


	//   ....[63]....
        /*02c4*/ 	.word	0x0000bb70


	//   ....[64]....
        /*02c8*/ 	.word	0x0000c590


	//   ....[65]....
        /*02cc*/ 	.word	0x0000c880


	//   ....[66]....
        /*02d0*/ 	.word	0x0000cfb0


	//   ....[67]....
        /*02d4*/ 	.word	0x0000d280


	//   ....[68]....
        /*02d8*/ 	.word	0x0000d2d0


	//   ....[69]....
        /*02dc*/ 	.word	0x0000d380


	//   ....[70]....
        /*02e0*/ 	.word	0x0000ec00


	//   ....[71]....
        /*02e4*/ 	.word	0x0000ec10


	//   ....[72]....
        /*02e8*/ 	.word	0x0000ec20


	//   ....[73]....
        /*02ec*/ 	.word	0x0000ec90


	//   ....[74]....
        /*02f0*/ 	.word	0x0000ee30


	//   ....[75]....
        /*02f4*/ 	.word	0x0000ee60


	//   ....[76]....
        /*02f8*/ 	.word	0x0000eea0


	//   ....[77]....
        /*02fc*/ 	.word	0x0000eeb0


	//   ....[78]....
        /*0300*/ 	.word	0x00010440


	//   ....[79]....
        /*0304*/ 	.word	0x00010450


	//   ....[80]....
        /*0308*/ 	.word	0x00010470


	//   ....[81]....
        /*030c*/ 	.word	0x00010480


	//   ....[82]....
        /*0310*/ 	.word	0x00010490


	//   ....[83]....
        /*0314*/ 	.word	0x00010580


	//   ....[84]....
        /*0318*/ 	.word	0x00010700


	//   ....[85]....
        /*031c*/ 	.word	0x00010730


	//   ....[86]....
        /*0320*/ 	.word	0x00010880


	//   ....[87]....
        /*0324*/ 	.word	0x000108b0


	//   ....[88]....
        /*0328*/ 	.word	0x00010a00


	//   ....[89]....
        /*032c*/ 	.word	0x00010a20


	//   ....[90]....
        /*0330*/ 	.word	0x000110f0


	//   ....[91]....
        /*0334*/ 	.word	0x00011110


	//   ....[92]....
        /*0338*/ 	.word	0x00011240


	//   ....[93]....
        /*033c*/ 	.word	0x00011270


	//   ....[94]....
        /*0340*/ 	.word	0x000113a0


	//   ....[95]....
        /*0344*/ 	.word	0x000113d0


	//   ....[96]....
        /*0348*/ 	.word	0x00011500


	//   ....[97]....
        /*034c*/ 	.word	0x00011520


	//----- nvinfo : EIATTR_EXIT_INSTR_OFFSETS
	.align		4
.L_342:
        /*0350*/ 	.byte	0x04, 0x1c
        /*0352*/ 	.short	(.L_344 - .L_343)


	//   ....[0]....
.L_343:
        /*0354*/ 	.word	0x00000030


	//   ....[1]....
        /*0358*/ 	.word	0x00010a30


	//   ....[2]....
        /*035c*/ 	.word	0x00010b00


	//   ....[3]....
        /*0360*/ 	.word	0x00010b60


	//   ....[4]....
        /*0364*/ 	.word	0x00011530


	//   ....[5]....
        /*0368*/ 	.word	0x000115e0


	//   ....[6]....
        /*036c*/ 	.word	0x00011640


	//----- nvinfo : EIATTR_CTAIDZ_USED
	.align		4
.L_344:
        /*0370*/ 	.byte	0x01, 0x04
	.zero		2


	//----- nvinfo : EIATTR_MAX_THREADS
	.align		4
        /*0374*/ 	.byte	0x04, 0x05
        /*0376*/ 	.short	(.L_346 - .L_345)
.L_345:
        /*0378*/ 	.word	0x00000100
        /*037c*/ 	.word	0x00000001
        /*0380*/ 	.word	0x00000001


	//----- nvinfo : EIATTR_CRS_STACK_SIZE
	.align		4
.L_346:
        /*0384*/ 	.byte	0x04, 0x1e
        /*0386*/ 	.short	(.L_348 - .L_347)
.L_347:
        /*0388*/ 	.word	0x00000000
.L_348:


//--------------------- .nv.info._ZN7cutlass13device_kernelIN5flash19enable_sm80_to_sm89INS1_16FlashAttnFwdSm80INS1_25CollectiveMainloopFwdSm80ILi8ELi2ELb0EN4cute5tupleIJNS5_1CILi128EEENS7_ILi64EEENS7_ILi192EEEEEELi192ENS_10bfloat16_tEfNS_4arch4Sm80ELb0ELb1ELb0ELb1ELb1ELb0ELb1ELb0EEENS1_21CollectiveEpilogueFwdINS6_IJS8_SA_S9_EEENS6_IJNS7_ILi1EEESI_SI_EEESC_SE_Li256ELb1ELb1ELb0ELb0EEENS1_19SingleTileSchedulerILb1ELb0ELb1ELi128EEEEEEEEEvNT_6ParamsE --------------------------
	.section	.nv.info._ZN7cutlass13device_kernelIN5flash19enable_sm80_to_sm89INS1_16FlashAttnFwdSm80INS1_25CollectiveMainloopFwdSm80ILi8ELi2ELb0EN4cute5tupleIJNS5_1CILi128EEENS7_ILi64EEENS7_ILi192EEEEEELi192ENS_10bfloat16_tEfNS_4arch4Sm80ELb0ELb1ELb0ELb1ELb1ELb0ELb1ELb0EEENS1_21CollectiveEpilogueFwdINS6_IJS8_SA_S9_EEENS6_IJNS7_ILi1EEESI_SI_EEESC_SE_Li256ELb1ELb1ELb0ELb0EEENS1_19SingleTileSchedulerILb1ELb0ELb1ELi128EEEEEEEEEvNT_6ParamsE,"",@"SHT_CUDA_INFO"
	.sectionflags	@""
	.align	4


	//----- nvinfo : EIATTR_CUDA_API_VERSION
	.align		4
        /*0000*/ 	.byte	0x04, 0x37
        /*0002*/ 	.short	(.L_350 - .L_349)
.L_349:
        /*0004*/ 	.word	0x00000082


	//----- nvinfo : EIATTR_SW2861232_WAR
	.align		4
.L_350:
        /*0008*/ 	.byte	0x01, 0x35
	.zero		2


	//----- nvinfo : EIATTR_PARAM_CBANK
	.align		4
        /*000c*/ 	.byte	0x04, 0x0a
        /*000e*/ 	.short	(.L_352 - .L_351)
	.align		4
.L_351:
        /*0010*/ 	.word	index@(.nv.constant0._ZN7cutlass13device_kernelIN5flash19enable_sm80_to_sm89INS1_16FlashAttnFwdSm80INS1_25CollectiveMainloopFwdSm80ILi8ELi2ELb0EN4cute5tupleIJNS5_1CILi128EEENS7_ILi64EEENS7_ILi192EEEEEELi192ENS_10bfloat16_tEfNS_4arch4Sm80ELb0ELb1ELb0ELb1ELb1ELb0ELb1ELb0EEENS1_21CollectiveEpilogueFwdINS6_IJS8_SA_S9_EEENS6_IJNS7_ILi1EEESI_SI_EEESC_SE_Li256ELb1ELb1ELb0ELb0EEENS1_19SingleTileSchedulerILb1ELb0ELb1ELi128EEEEEEEEEvNT_6ParamsE)
        /*0014*/ 	.short	0x0160
        /*0016*/ 	.short	0x0418


	//----- nvinfo : EIATTR_CBANK_PARAM_SIZE
	.align		4
.L_352:
        /*0018*/ 	.byte	0x03, 0x19
        /*001a*/ 	.short	0x0418


	//----- nvinfo : EIATTR_KPARAM_INFO
	.align		4
        /*001c*/ 	.byte	0x04, 0x17
        /*001e*/ 	.short	(.L_354 - .L_353)
.L_353:
        /*0020*/ 	.word	0x00000000
        /*0024*/ 	.short	0x0000
        /*0026*/ 	.short	0x0000
        /*0028*/ 	.byte	0x00, 0xf0, 0x61, 0x10


	//----- nvinfo : EIATTR_MAXREG_COUNT
	.align		4
.L_354:
        /*002c*/ 	.byte	0x03, 0x1b
        /*002e*/ 	.short	0x00ff


	//----- nvinfo : EIATTR_NUM_BARRIERS
	.align		4
        /*0030*/ 	.byte	0x02, 0x4c
        /*0032*/ 	.byte	0x02
	.zero		1


	//----- nvinfo : EIATTR_MERCURY_ISA_VERSION
	.align		4
        /*0034*/ 	.byte	0x03, 0x5f
        /*0036*/ 	.short	0x0000


	//----- nvinfo : EIATTR_COOP_GROUP_MASK_REGIDS
	.align		4
        /*0038*/ 	.byte	0x04, 0x29
        /*003a*/ 	.short	(.L_356 - .L_355)


	//   ....[0]....
.L_355:
        /*003c*/ 	.word	0xffffffff


	//   ....[1]....
        /*0040*/ 	.word	0xffffffff


	//   ....[2]....
        /*0044*/ 	.word	0xffffffff


	//   ....[3]....
        /*0048*/ 	.word	0xffffffff


	//   ....[4]....
        /*004c*/ 	.word	0xffffffff


	//   ....[5]....
        /*0050*/ 	.word	0xffffffff


	//   ....[6]....
        /*0054*/ 	.word	0xffffffff


	//   ....[7]....
        /*0058*/ 	.word	0xffffffff


	//   ....[8]....
        /*005c*/ 	.word	0xffffffff


	//   ....[9]....
        /*0060*/ 	.word	0xffffffff


	//   ....[10]....
        /*0064*/ 	.word	0xffffffff


	//   ....[11]....
        /*0068*/ 	.word	0xffffffff


	//   ....[12]....
        /*006c*/ 	.word	0xffffffff


	//   ....[13]....
        /*0070*/ 	.word	0xffffffff


	//   ....[14]....
        /*0074*/ 	.word	0xffffffff


	//   ....[15]....
        /*0078*/ 	.word	0xffffffff


	//   ....[16]....
        /*007c*/ 	.word	0xffffffff


	//   ....[17]....
        /*0080*/ 	.word	0xffffffff


	//   ....[18]....
        /*0084*/ 	.word	0xffffffff


	//   ....[19]....
        /*0088*/ 	.word	0xffffffff


	//   ....[20]....
        /*008c*/ 	.word	0xffffffff


	//   ....[21]....
        /*0090*/ 	.word	0xffffffff


	//   ....[22]....
        /*0094*/ 	.word	0xffffffff


	//   ....[23]....
        /*0098*/ 	.word	0xffffffff


	//   ....[24]....
        /*009c*/ 	.word	0xffffffff


	//   ....[25]....
        /*00a0*/ 	.word	0xffffffff


	//   ....[26]....
        /*00a4*/ 	.word	0xffffffff


	//   ....[27]....
        /*00a8*/ 	.word	0xffffffff


	//   ....[28]....
        /*00ac*/ 	.word	0xffffffff


	//   ....[29]....
        /*00b0*/ 	.word	0xffffffff


	//   ....[30]....
        /*00b4*/ 	.word	0xffffffff


	//   ....[31]....
        /*00b8*/ 	.word	0xffffffff


	//   ....[32]....
        /*00bc*/ 	.word	0xffffffff


	//   ....[33]....
        /*00c0*/ 	.word	0xffffffff


	//   ....[34]....
        /*00c4*/ 	.word	0xffffffff


	//   ....[35]....
        /*00c8*/ 	.word	0xffffffff


	//   ....[36]....
        /*00cc*/ 	.word	0xffffffff


	//   ....[37]....
        /*00d0*/ 	.word	0xffffffff


	//   ....[38]....
        /*00d4*/ 	.word	0xffffffff


	//   ....[39]....
        /*00d8*/ 	.word	0xffffffff


	//   ....[40]....
        /*00dc*/ 	.word	0xffffffff


	//   ....[41]....
        /*00e0*/ 	.word	0xffffffff


	//   ....[42]....
        /*00e4*/ 	.word	0xffffffff


	//   ....[43]....
        /*00e8*/ 	.word	0xffffffff


	//   ....[44]....
        /*00ec*/ 	.word	0xffffffff


	//   ....[45]....
        /*00f0*/ 	.word	0xffffffff


	//   ....[46]....
        /*00f4*/ 	.word	0xffffffff


	//   ....[47]....
        /*00f8*/ 	.word	0xffffffff


	//   ....[48]....
        /*00fc*/ 	.word	0xffffffff


	//   ....[49]....
        /*0100*/ 	.word	0xffffffff


	//   ....[50]....
        /*0104*/ 	.word	0xffffffff


	//   ....[51]....
        /*0108*/ 	.word	0xffffffff


	//   ....[52]....
        /*010c*/ 	.word	0xffffffff


	//   ....[53]....
        /*0110*/ 	.word	0xffffffff


	//   ....[54]....
        /*0114*/ 	.word	0xffffffff


	//   ....[55]....
        /*0118*/ 	.word	0xffffffff


	//   ....[56]....
        /*011c*/ 	.word	0xffffffff


	//   ....[57]....
        /*0120*/ 	.word	0xffffffff


	//   ....[58]....
        /*0124*/ 	.word	0xffffffff


	//   ....[59]....
        /*0128*/ 	.word	0xffffffff


	//   ....[60]....
        /*012c*/ 	.word	0xffffffff


	//   ....[61]....
        /*0130*/ 	.word	0xffffffff


	//   ....[62]....
        /*0134*/ 	.word	0xffffffff


	//   ....[63]....
        /*0138*/ 	.word	0xffffffff


	//   ....[64]....
        /*013c*/ 	.word	0xffffffff


	//   ....[65]....
        /*0140*/ 	.word	0xffffffff


	//   ....[66]....
        /*0144*/ 	.word	0xffffffff


	//   ....[67]....
        /*0148*/ 	.word	0xffffffff


	//   ....[68]....
        /*014c*/ 	.word	0xffffffff


	//   ....[69]....
        /*0150*/ 	.word	0xffffffff


	//   ....[70]....
        /*0154*/ 	.word	0xffffffff


	//   ....[71]....
        /*0158*/ 	.word	0xffffffff


	//   ....[72]....
        /*015c*/ 	.word	0xffffffff


	//   ....[73]....
        /*0160*/ 	.word	0xffffffff


	//   ....[74]....
        /*0164*/ 	.word	0xffffffff


	//   ....[75]....
        /*0168*/ 	.word	0xffffffff


	//   ....[76]....
        /*016c*/ 	.word	0xffffffff


	//   ....[77]....
        /*0170*/ 	.word	0xffffffff


	//   ....[78]....
        /*0174*/ 	.word	0xffffffff


	//   ....[79]....
        /*0178*/ 	.word	0xffffffff


	//   ....[80]....
        /*017c*/ 	.word	0xffffffff


	//   ....[81]....
        /*0180*/ 	.word	0xffffffff


	//   ....[82]....
        /*0184*/ 	.word	0xffffffff


	//   ....[83]....
        /*0188*/ 	.word	0xffffffff


	//   ....[84]....
        /*018c*/ 	.word	0xffffffff


	//   ....[85]....
        /*0190*/ 	.word	0xffffffff


	//   ....[86]....
        /*0194*/ 	.word	0xffffffff


	//   ....[87]....
        /*0198*/ 	.word	0xffffffff


	//   ....[88]....
        /*019c*/ 	.word	0xffffffff


	//   ....[89]....
        /*01a0*/ 	.word	0xffffffff


	//   ....[90]....
        /*01a4*/ 	.word	0xffffffff


	//   ....[91]....
        /*01a8*/ 	.word	0xffffffff


	//   ....[92]....
        /*01ac*/ 	.word	0xffffffff


	//   ....[93]....
        /*01b0*/ 	.word	0xffffffff


	//   ....[94]....
        /*01b4*/ 	.word	0xffffffff


	//   ....[95]....
        /*01b8*/ 	.word	0xffffffff


	//   ....[96]....
        /*01bc*/ 	.word	0xffffffff


	//   ....[97]....
        /*01c0*/ 	.word	0xffffffff


	//   ....[98]....
        /*01c4*/ 	.word	0xffffffff


	//----- nvinfo : EIATTR_COOP_GROUP_INSTR_OFFSETS
	.align		4
.L_356:
        /*01c8*/ 	.byte	0x04, 0x28
        /*01ca*/ 	.short	(.L_358 - .L_357)


	//   ....[0]....
.L_357:
        /*01cc*/ 	.word	0x00000090


	//   ....[1]....
        /*01d0*/ 	.word	0x00001570


	//   ....[2]....
        /*01d4*/ 	.word	0x000015b0


	//   ....[3]....
        /*01d8*/ 	.word	0x000017d0


	//   ....[4]....
        /*01dc*/ 	.word	0x00001800


	//   ....[5]....
        /*01e0*/ 	.word	0x00001920


	//   ....[6]....
        /*01e4*/ 	.word	0x00001950


	//   ....[7]....
        /*01e8*/ 	.word	0x00001a60


	//   ....[8]....
        /*01ec*/ 	.word	0x00001aa0


	//   ....[9]....
        /*01f0*/ 	.word	0x00001ff0


	//   ....[10]....
        /*01f4*/ 	.word	0x00002010


	//   ....[11]....
        /*01f8*/ 	.word	0x00002040


	//   ....[12]....
        /*01fc*/ 	.word	0x00002070


	//   ....[13]....
        /*0200*/ 	.word	0x00002080


	//   ....[14]....
        /*0204*/ 	.word	0x00002090


	//   ....[15]....
        /*0208*/ 	.word	0x000021d0


	//   ....[16]....
        /*020c*/ 	.word	0x000021e0


	//   ....[17]....
        /*0210*/ 	.word	0x00002630


	//   ....[18]....
        /*0214*/ 	.word	0x00002660


	//   ....[19]....
        /*0218*/ 	.word	0x00002670


	//   ....[20]....
        /*021c*/ 	.word	0x00002680


	//   ....[21]....
        /*0220*/ 	.word	0x00002b00


	//   ....[22]....
        /*0224*/ 	.word	0x00002b30


	//   ....[23]....
        /*0228*/ 	.word	0x00002b40


	//   ....[24]....
        /*022c*/ 	.word	0x00002b50


	//   ....[25]....
        /*0230*/ 	.word	0x000035e0


	//   ....[26]....
        /*0234*/ 	.word	0x00003a00


	//   ....[27]....
        /*0238*/ 	.word	0x000044d0


	//   ....[28]....
        /*023c*/ 	.word	0x000044f0


	//   ....[29]....
        /*0240*/ 	.word	0x00004510


	//   ....[30]....
        /*0244*/ 	.word	0x00004620


	//   ....[31]....
        /*0248*/ 	.word	0x00005750


	//   ....[32]....
        /*024c*/ 	.word	0x00005780


	//   ....[33]....
        /*0250*/ 	.word	0x000057a0


	//   ....[34]....
        /*0254*/ 	.word	0x000057b0


	//   ....[35]....
        /*0258*/ 	.word	0x00005e50


	//   ....[36]....
        /*025c*/ 	.word	0x00005e60


	//   ....[37]....
        /*0260*/ 	.word	0x00005e70


	//   ....[38]....
        /*0264*/ 	.word	0x00005e80


	//   ....[39]....
        /*0268*/ 	.word	0x00006a10


	//   ....[40]....
        /*026c*/ 	.word	0x00006c30


	//   ....[41]....
        /*0270*/ 	.word	0x000075c0


	//   ....[42]....
        /*0274*/ 	.word	0x00007650


	//   ....[43]....
        /*0278*/ 	.word	0x00007670


	//   ....[44]....
        /*027c*/ 	.word	0x00007690


	//   ....[45]....
        /*0280*/ 	.word	0x00008fe0


	//   ....[46]....
        /*0284*/ 	.word	0x00009000


	//   ....[47]....
        /*0288*/ 	.word	0x00009010


	//   ....[48]....
        /*028c*/ 	.word	0x00009020


	//   ....[49]....
        /*0290*/ 	.word	0x000097a0


	//   ....[50]....
        /*0294*/ 	.word	0x000097b0


	//   ....[51]....
        /*0298*/ 	.word	0x000097c0


	//   ....[52]....
        /*029c*/ 	.word	0x000097d0


	//   ....[53]....
        /*02a0*/ 	.word	0x0000a530


	//   ....[54]....
        /*02a4*/ 	.word	0x0000a550


	//   ....[55]....
        /*02a8*/ 	.word	0x0000a570


	//   ....[56]....
        /*02ac*/ 	.word	0x0000a590


	//   ....[57]....
        /*02b0*/ 	.word	0x0000be90


	//   ....[58]....
        /*02b4*/ 	.word	0x0000beb0


	//   ....[59]....
        /*02b8*/ 	.word	0x0000bec0


	//   ....[60]....
        /*02bc*/ 	.word	0x0000bed0


	//   ....[61]....
        /*02c0*/ 	.word	0x0000c3f0


	//   ....[62]....
        /*02c4*/ 	.word	0x0000c400


	//   ....[63]....
        /*02c8*/ 	.word	0x0000c410


	//   ....[64]....
        /*02cc*/ 	.word	0x0000c420


	//   ....[65]....
        /*02d0*/ 	.word	0x0000ce70


	//   ....[66]....
        /*02d4*/ 	.word	0x0000d2c0


	//   ....[67]....
        /*02d8*/ 	.word	0x0000da90


	//   ....[68]....
        /*02dc*/ 	.word	0x0000dbd0


	//   ....[69]....
        /*02e0*/ 	.word	0x0000dbe0


	//   ....[70]....
        /*02e4*/ 	.word	0x0000dc00


	//   ....[71]....
        /*02e8*/ 	.word	0x0000f4f0


	//   ....[72]....
        /*02ec*/ 	.word	0x0000f510


	//   ....[73]....
        /*02f0*/ 	.word	0x0000f530


	//   ....[74]....
        /*02f4*/ 	.word	0x0000f540


	//   ....[75]....
        /*02f8*/ 	.word	0x0000f710


	//   ....[76]....
        /*02fc*/ 	.word	0x0000f730


	//   ....[77]....
        /*0300*/ 	.word	0x0000f770


	//   ....[78]....
        /*0304*/ 	.word	0x0000f780


	//   ....[79]....
        /*0308*/ 	.word	0x00010d90


	//   ....[80]....
        /*030c*/ 	.word	0x00010dd0


	//   ....[81]....
        /*0310*/ 	.word	0x00010e60


	//   ....[82]....
        /*0314*/ 	.word	0x00010ea0


	//   ....[83]....
        /*0318*/ 	.word	0x000110b0


	//   ....[84]....
        /*031c*/ 	.word	0x000110c0


	//   ....[85]....
        /*0320*/ 	.word	0x00011240


	//   ....[86]....
        /*0324*/ 	.word	0x00011270


	//   ....[87]....
        /*0328*/ 	.word	0x000113c0


	//   ....[88]....
        /*032c*/ 	.word	0x000113f0


	//   ....[89]....
        /*0330*/ 	.word	0x00011540


	//   ....[90]....
        /*0334*/ 	.word	0x00011560


	//   ....[91]....
        /*0338*/ 	.word	0x00011ea0


	//   ....[92]....
        /*033c*/ 	.word	0x00011eb0


	//   ....[93]....
        /*0340*/ 	.word	0x00011fe0


	//   ....[94]....
        /*0344*/ 	.word	0x00012010


	//   ....[95]....
        /*0348*/ 	.word	0x00012140


	//   ....[96]....
        /*034c*/ 	.word	0x00012170


	//   ....[97]....
        /*0350*/ 	.word	0x000122a0


	//   ....[98]....
        /*0354*/ 	.word	0x000122c0


	//----- nvinfo : EIATTR_EXIT_INSTR_OFFSETS
	.align		4
.L_358:
        /*0358*/ 	.byte	0x04, 0x1c
        /*035a*/ 	.short	(.L_360 - .L_359)


	//   ....[0]....
.L_359:
        /*035c*/ 	.word	0x00000440


	//   ....[1]....
        /*0360*/ 	.word	0x00011570


	//   ....[2]....
        /*0364*/ 	.word	0x00011640


	//   ....[3]....
        /*0368*/ 	.word	0x000116a0


	//   ....[4]....
        /*036c*/ 	.word	0x000122d0


	//   ....[5]....
        /*0370*/ 	.word	0x00012380


	//   ....[6]....
        /*0374*/ 	.word	0x000123e0


	//----- nvinfo : EIATTR_CTAIDZ_USED
	.align		4
.L_360:
        /*0378*/ 	.byte	0x01, 0x04
	.zero		2


	//----- nvinfo : EIATTR_MAX_THREADS
	.align		4
        /*037c*/ 	.byte	0x04, 0x05
        /*037e*/ 	.short	(.L_362 - .L_361)
.L_361:
        /*0380*/ 	.word	0x00000100
        /*0384*/ 	.word	0x00000001
        /*0388*/ 	.word	0x00000001


	//----- nvinfo : EIATTR_CRS_STACK_SIZE
	.align		4
.L_362:
        /*038c*/ 	.byte	0x04, 0x1e
        /*038e*/ 	.short	(.L_364 - .L_363)
.L_363:
        /*0390*/ 	.word	0x00000000
.L_364:


//--------------------- .nv.info._ZN7cutlass13device_kernelIN5flash19enable_sm80_to_sm89INS1_16FlashAttnFwdSm80INS1_25CollectiveMainloopFwdSm80ILi8ELi2ELb0EN4cute5tupleIJNS5_1CILi128EEENS7_ILi64EEENS7_ILi192EEEEEELi192ENS_10bfloat16_tEfNS_4arch4Sm80ELb0ELb1ELb0ELb1ELb1ELb1ELb1ELb0EEENS1_21CollectiveEpilogueFwdINS6_IJS8_SA_S9_EEENS6_IJNS7_ILi1EEESI_SI_EEESC_SE_Li256ELb1ELb1ELb0ELb0EEENS1_19SingleTileSchedulerILb1ELb0ELb1ELi128EEEEEEEEEvNT_6ParamsE --------------------------
	.section	.nv.info._ZN7cutlass13device_kernelIN5flash19enable_sm80_to_sm89INS1_16FlashAttnFwdSm80INS1_25CollectiveMainloopFwdSm80ILi8ELi2ELb0EN4cute5tupleIJNS5_1CILi128EEENS7_ILi64EEENS7_ILi192EEEEEELi192ENS_10bfloat16_tEfNS_4arch4Sm80ELb0ELb1ELb0ELb1ELb1ELb1ELb1ELb0EEENS1_21CollectiveEpilogueFwdINS6_IJS8_SA_S9_EEENS6_IJNS7_ILi1EEESI_SI_EEESC_SE_Li256ELb1ELb1ELb0ELb0EEENS1_19SingleTileSchedulerILb1ELb0ELb1ELi128EEEEEEEEEvNT_6ParamsE,"",@"SHT_CUDA_INFO"
	.sectionflags	@""
	.align	4


	//----- nvinfo : EIATTR_CUDA_API_VERSION
	.align		4
        /*0000*/ 	.byte	0x04, 0x37
        /*0002*/ 	.short	(.L_366 - .L_365)
.L_365:
        /*0004*/ 	.word	0x00000082


	//----- nvinfo : EIATTR_SW2861232_WAR
	.align		4
.L_366:
        /*0008*/ 	.byte	0x01, 0x35
	.zero		2


	//----- nvinfo : EIATTR_PARAM_CBANK
	.align		4
        /*000c*/ 	.byte	0x04, 0x0a
        /*000e*/ 	.short	(.L_368 - .L_367)
	.align		4
.L_367:
        /*0010*/ 	.word	index@(.nv.constant0._ZN7cutlass13device_kernelIN5flash19enable_sm80_to_sm89INS1_16FlashAttnFwdSm80INS1_25CollectiveMainloopFwdSm80ILi8ELi2ELb0EN4cute5tupleIJNS5_1CILi128EEENS7_ILi64EEENS7_ILi192EEEEEELi192ENS_10bfloat16_tEfNS_4arch4Sm80ELb0ELb1ELb0ELb1ELb1ELb1ELb1ELb0EEENS1_21CollectiveEpilogueFwdINS6_IJS8_SA_S9_EEENS6_IJNS7_ILi1EEESI_SI_EEESC_SE_Li256ELb1ELb1ELb0ELb0EEENS1_19SingleTileSchedulerILb1ELb0ELb1ELi128EEEEEEEEEvNT_6ParamsE)
        /*0014*/ 	.short	0x0160
        /*0016*/ 	.short	0x0418


	//----- nvinfo : EIATTR_CBANK_PARAM_SIZE
	.align		4
.L_368:
        /*0018*/ 	.byte	0x03, 0x19
        /*001a*/ 	.short	0x0418


	//----- nvinfo : EIATTR_KPARAM_INFO
	.align		4
        /*001c*/ 	.byte	0x04, 0x17
        /*001e*/ 	.short	(.L_370 - .L_369)
.L_369:
        /*0020*/ 	.word	0x00000000
        /*0024*/ 	.short	0x0000
        /*0026*/ 	.short	0x0000
        /*0028*/ 	.byte	0x00, 0xf0, 0x61, 0x10


	//----- nvinfo : EIATTR_MAXREG_COUNT
	.align		4
.L_370:
        /*002c*/ 	.byte	0x03, 0x1b
        /*002e*/ 	.short	0x00ff


	//----- nvinfo : EIATTR_NUM_BARRIERS
	.align		4
        /*0030*/ 	.byte	0x02, 0x4c
        /*0032*/ 	.byte	0x02
	.zero		1


	//----- nvinfo : EIATTR_MERCURY_ISA_VERSION
	.align		4
        /*0034*/ 	.byte	0x03, 0x5f
        /*0036*/ 	.short	0x0000


	//----- nvinfo : EIATTR_COOP_GROUP_MASK_REGIDS
	.align		4
        /*0038*/ 	.byte	0x04, 0x29
        /*003a*/ 	.short	(.L_372 - .L_371)


	//   ....[0]....
.L_371:
        /*003c*/ 	.word	0xffffffff


	//   ....[1]....
        /*0040*/ 	.word	0xffffffff


	//   ....[2]....
        /*0044*/ 	.word	0xffffffff


	//   ....[3]....
        /*0048*/ 	.word	0xffffffff


	//   ....[4]....
        /*004c*/ 	.word	0xffffffff


	//   ....[5]....
        /*0050*/ 	.word	0xffffffff


	//   ....[6]....
        /*0054*/ 	.word	0xffffffff


	//   ....[7]....
        /*0058*/ 	.word	0xffffffff


	//   ....[8]....
        /*005c*/ 	.word	0xffffffff


	//   ....[9]....
        /*0060*/ 	.word	0xffffffff


	//   ....[10]....
        /*0064*/ 	.word	0xffffffff


	//   ....[11]....
        /*0068*/ 	.word	0xffffffff


	//   ....[12]....
        /*006c*/ 	.word	0xffffffff


	//   ....[13]....
        /*0070*/ 	.word	0xffffffff


	//   ....[14]....
        /*0074*/ 	.word	0xffffffff


	//   ....[15]....
        /*0078*/ 	.word	0xffffffff


	//   ....[16]....
        /*007c*/ 	.word	0xffffffff


	//   ....[17]....
        /*0080*/ 	.word	0xffffffff


	//   ....[18]....
        /*0084*/ 	.word	0xffffffff


	//   ....[19]....
        /*0088*/ 	.word	0xffffffff


	//   ....[20]....
        /*008c*/ 	.word	0xffffffff


	//   ....[21]....
        /*0090*/ 	.word	0xffffffff


	//   ....[22]....
        /*0094*/ 	.word	0xffffffff


	//   ....[23]....
        /*0098*/ 	.word	0xffffffff


	//   ....[24]....
        /*009c*/ 	.word	0xffffffff


	//   ....[25]....
        /*00a0*/ 	.word	0xffffffff


	//   ....[26]....
        /*00a4*/ 	.word	0xffffffff


	//   ....[27]....
        /*00a8*/ 	.word	0xffffffff


	//   ....[28]....
        /*00ac*/ 	.word	0xffffffff


	//   ....[29]....
        /*00b0*/ 	.word	0xffffffff


	//   ....[30]....
        /*00b4*/ 	.word	0xffffffff


	//   ....[31]....
        /*00b8*/ 	.word	0xffffffff


	//   ....[32]....
        /*00bc*/ 	.word	0xffffffff


	//   ....[33]....
        /*00c0*/ 	.word	0xffffffff


	//   ....[34]....
        /*00c4*/ 	.word	0xffffffff


	//   ....[35]....
        /*00c8*/ 	.word	0xffffffff


	//   ....[36]....
        /*00cc*/ 	.word	0xffffffff


	//   ....[37]....
        /*00d0*/ 	.word	0xffffffff


	//   ....[38]....
        /*00d4*/ 	.word	0xffffffff


	//   ....[39]....
        /*00d8*/ 	.word	0xffffffff


	//   ....[40]....
        /*00dc*/ 	.word	0xffffffff


	//   ....[41]....
        /*00e0*/ 	.word	0xffffffff


	//   ....[42]....
        /*00e4*/ 	.word	0xffffffff


	//   ....[43]....
        /*00e8*/ 	.word	0xffffffff


	//   ....[44]....
        /*00ec*/ 	.word	0xffffffff


	//   ....[45]....
        /*00f0*/ 	.word	0xffffffff


	//   ....[46]....
        /*00f4*/ 	.word	0xffffffff


	//   ....[47]....
        /*00f8*/ 	.word	0xffffffff


	//   ....[48]....
        /*00fc*/ 	.word	0xffffffff


	//   ....[49]....
        /*0100*/ 	.word	0xffffffff


	//   ....[50]....
        /*0104*/ 	.word	0xffffffff


	//   ....[51]....
        /*0108*/ 	.word	0xffffffff


	//   ....[52]....
        /*010c*/ 	.word	0xffffffff


	//   ....[53]....
        /*0110*/ 	.word	0xffffffff


	//   ....[54]....
        /*0114*/ 	.word	0xffffffff


	//   ....[55]....
        /*0118*/ 	.word	0xffffffff


	//   ....[56]....
        /*011c*/ 	.word	0xffffffff


	//   ....[57]....
        /*0120*/ 	.word	0xffffffff


	//   ....[58]....
        /*0124*/ 	.word	0xffffffff


	//   ....[59]....
        /*0128*/ 	.word	0xffffffff


	//   ....[60]....
        /*012c*/ 	.word	0xffffffff


	//   ....[61]....
        /*0130*/ 	.word	0xffffffff


	//   ....[62]....
        /*0134*/ 	.word	0xffffffff


	//   ....[63]....
        /*0138*/ 	.word	0xffffffff


	//   ....[64]....
        /*013c*/ 	.word	0xffffffff


	//   ....[65]....
        /*0140*/ 	.word	0xffffffff


	//   ....[66]....
        /*0144*/ 	.word	0xffffffff


	//   ....[67]....
        /*0148*/ 	.word	0xffffffff


	//   ....[68]....
        /*014c*/ 	.word	0xffffffff


	//   ....[69]....
        /*0150*/ 	.word	0xffffffff


	//   ....[70]....
        /*0154*/ 	.word	0xffffffff


	//   ....[71]....
        /*0158*/ 	.word	0xffffffff


	//   ....[72]....
        /*015c*/ 	.word	0xffffffff


	//   ....[73]....
        /*0160*/ 	.word	0xffffffff


	//   ....[74]....
        /*0164*/ 	.word	0xffffffff


	//   ....[75]....
        /*0168*/ 	.word	0xffffffff


	//   ....[76]....
        /*016c*/ 	.word	0xffffffff


	//   ....[77]....
        /*0170*/ 	.word	0xffffffff


	//   ....[78]....
        /*0174*/ 	.word	0xffffffff


	//   ....[79]....
        /*0178*/ 	.word	0xffffffff


	//   ....[80]....
        /*017c*/ 	.word	0xffffffff


	//   ....[81]....
        /*0180*/ 	.word	0xffffffff


	//   ....[82]....
        /*0184*/ 	.word	0xffffffff


	//   ....[83]....
        /*0188*/ 	.word	0xffffffff


	//   ....[84]....
        /*018c*/ 	.word	0xffffffff


	//   ....[85]....
        /*0190*/ 	.word	0xffffffff


	//   ....[86]....
        /*0194*/ 	.word	0xffffffff


	//   ....[87]....
        /*0198*/ 	.word	0xffffffff


	//   ....[88]....
        /*019c*/ 	.word	0xffffffff


	//   ....[89]....
        /*01a0*/ 	.word	0xffffffff


	//   ....[90]....
        /*01a4*/ 	.word	0xffffffff


	//   ....[91]....
        /*01a8*/ 	.word	0xffffffff


	//   ....[92]....
        /*01ac*/ 	.word	0xffffffff


	//   ....[93]....
        /*01b0*/ 	.word	0xffffffff


	//   ....[94]....
        /*01b4*/ 	.word	0xffffffff


	//   ....[95]....
        /*01b8*/ 	.word	0xffffffff


	//   ....[96]....
        /*01bc*/ 	.word	0xffffffff


	//   ....[97]....
        /*01c0*/ 	.word	0xffffffff


	//   ....[98]....
        /*01c4*/ 	.word	0xffffffff


	//   ....[99]....
        /*01c8*/ 	.word	0xffffffff


	//   ....[100]....
        /*01cc*/ 	.word	0xffffffff


	//   ....[101]....
        /*01d0*/ 	.word	0xffffffff


	//   ....[102]....
        /*01d4*/ 	.word	0xffffffff


	//   ....[103]....
        /*01d8*/ 	.word	0xffffffff


	//   ....[104]....
        /*01dc*/ 	.word	0xffffffff


	//   ....[105]....
        /*01e0*/ 	.word	0xffffffff


	//   ....[106]....
        /*01e4*/ 	.word	0xffffffff


	//   ....[107]....
        /*01e8*/ 	.word	0xffffffff


	//   ....[108]....
        /*01ec*/ 	.word	0xffffffff


	//   ....[109]....
        /*01f0*/ 	.word	0xffffffff


	//   ....[110]....
        /*01f4*/ 	.word	0xffffffff


	//   ....[111]....
        /*01f8*/ 	.word	0xffffffff


	//   ....[112]....
        /*01fc*/ 	.word	0xffffffff


	//   ....[113]....
        /*0200*/ 	.word	0xffffffff


	//   ....[114]....
        /*0204*/ 	.word	0xffffffff


	//   ....[115]....
        /*0208*/ 	.word	0xffffffff


	//   ....[116]....
        /*020c*/ 	.word	0xffffffff


	//   ....[117]....
        /*0210*/ 	.word	0xffffffff


	//   ....[118]....
        /*0214*/ 	.word	0xffffffff


	//   ....[119]....
        /*0218*/ 	.word	0xffffffff


	//   ....[120]....
        /*021c*/ 	.word	0xffffffff


	//   ....[121]....
        /*0220*/ 	.word	0xffffffff


	//   ....[122]....
        /*0224*/ 	.word	0xffffffff


	//   ....[123]....
        /*0228*/ 	.word	0xffffffff


	//   ....[124]....
        /*022c*/ 	.word	0xffffffff


	//   ....[125]....
        /*0230*/ 	.word	0xffffffff


	//   ....[126]....
        /*0234*/ 	.word	0xffffffff


	//   ....[127]....
        /*0238*/ 	.word	0xffffffff


	//   ....[128]....
        /*023c*/ 	.word	0xffffffff


	//   ....[129]....
        /*0240*/ 	.word	0xffffffff


	//   ....[130]....
        /*0244*/ 	.word	0xffffffff


	//   ....[131]....
        /*0248*/ 	.word	0xffffffff


	//   ....[132]....
        /*024c*/ 	.word	0xffffffff


	//   ....[133]....
        /*0250*/ 	.word	0xffffffff


	//   ....[134]....
        /*0254*/ 	.word	0xffffffff


	//   ....[135]....
        /*0258*/ 	.word	0xffffffff


	//   ....[136]....
        /*025c*/ 	.word	0xffffffff


	//   ....[137]....
        /*0260*/ 	.word	0xffffffff


	//   ....[138]....
        /*0264*/ 	.word	0xffffffff


	//   ....[139]....
        /*0268*/ 	.word	0xffffffff


	//   ....[140]....
        /*026c*/ 	.word	0xffffffff


	//   ....[141]....
        /*0270*/ 	.word	0xffffffff


	//   ....[142]....
        /*0274*/ 	.word	0xffffffff


	//   ....[143]....
        /*0278*/ 	.word	0xffffffff


	//   ....[144]....
        /*027c*/ 	.word	0xffffffff


	//   ....[145]....
        /*0280*/ 	.word	0xffffffff


	//   ....[146]....
        /*0284*/ 	.word	0xffffffff


	//   ....[147]....
        /*0288*/ 	.word	0xffffffff


	//   ....[148]....
        /*028c*/ 	.word	0xffffffff


	//   ....[149]....
        /*0290*/ 	.word	0xffffffff


	//   ....[150]....
        /*0294*/ 	.word	0xffffffff


	//   ....[151]....
        /*0298*/ 	.word	0xffffffff


	//   ....[152]....
        /*029c*/ 	.word	0xffffffff


	//   ....[153]....
        /*02a0*/ 	.word	0xffffffff


	//   ....[154]....
        /*02a4*/ 	.word	0xffffffff


	//   ....[155]....
        /*02a8*/ 	.word	0xffffffff


	//   ....[156]....
        /*02ac*/ 	.word	0xffffffff


	//   ....[157]....
        /*02b0*/ 	.word	0xffffffff


	//   ....[158]....
        /*02b4*/ 	.word	0xffffffff


	//   ....[159]....
        /*02b8*/ 	.word	0xffffffff


	//   ....[160]....
        /*02bc*/ 	.word	0xffffffff


	//   ....[161]....
        /*02c0*/ 	.word	0xffffffff


	//   ....[162]....
        /*02c4*/ 	.word	0xffffffff


	//   ....[163]....
        /*02c8*/ 	.word	0xffffffff


	//   ....[164]....
        /*02cc*/ 	.word	0xffffffff


	//   ....[165]....
        /*02d0*/ 	.word	0xffffffff


	//   ....[166]....
        /*02d4*/ 	.word	0xffffffff


	//   ....[167]....
        /*02d8*/ 	.word	0xffffffff


	//   ....[168]....
        /*02dc*/ 	.word	0xffffffff


	//   ....[169]....
        /*02e0*/ 	.word	0xffffffff


	//   ....[170]....
        /*02e4*/ 	.word	0xffffffff


	//   ....[171]....
        /*02e8*/ 	.word	0xffffffff


	//   ....[172]....
        /*02ec*/ 	.word	0xffffffff


	//   ....[173]....
        /*02f0*/ 	.word	0xffffffff


	//   ....[174]....
        /*02f4*/ 	.word	0xffffffff


	//   ....[175]....
        /*02f8*/ 	.word	0xffffffff


	//   ....[176]....
        /*02fc*/ 	.word	0xffffffff


	//   ....[177]....
        /*0300*/ 	.word	0xffffffff


	//   ....[178]....
        /*0304*/ 	.word	0xffffffff


	//   ....[179]....
        /*0308*/ 	.word	0xffffffff


	//   ....[180]....
        /*030c*/ 	.word	0xffffffff


	//   ....[181]....
        /*0310*/ 	.word	0xffffffff


	//   ....[182]....
        /*0314*/ 	.word	0xffffffff


	//   ....[183]....
        /*0318*/ 	.word	0xffffffff


	//   ....[184]....
        /*031c*/ 	.word	0xffffffff


	//   ....[185]....
        /*0320*/ 	.word	0xffffffff


	//   ....[186]....
        /*0324*/ 	.word	0xffffffff


	//   ....[187]....
        /*0328*/ 	.word	0xffffffff


	//   ....[188]....
        /*032c*/ 	.word	0xffffffff


	//   ....[189]....
        /*0330*/ 	.word	0xffffffff


	//   ....[190]....
        /*0334*/ 	.word	0xffffffff


	//   ....[191]....
        /*0338*/ 	.word	0xffffffff


	//   ....[192]....
        /*033c*/ 	.word	0xffffffff


	//   ....[193]....
        /*0340*/ 	.word	0xffffffff


	//   ....[194]....
        /*0344*/ 	.word	0xffffffff


	//   ....[195]....
        /*0348*/ 	.word	0xffffffff


	//----- nvinfo : EIATTR_COOP_GROUP_INSTR_OFFSETS
	.align		4
.L_372:
        /*034c*/ 	.byte	0x04, 0x28
        /*034e*/ 	.short	(.L_374 - .L_373)


	//   ....[0]....
.L_373:
        /*0350*/ 	.word	0x00000070


	//   ....[1]....
        /*0354*/ 	.word	0x00002630


	//   ....[2]....
        /*0358*/ 	.word	0x00002640


	//   ....[3]....
        /*035c*/ 	.word	0x00004220


	//   ....[4]....
        /*0360*/ 	.word	0x00004230


	//   ....[5]....
        /*0364*/ 	.word	0x00005dc0


	//   ....[6]....
        /*0368*/ 	.word	0x00005de0


	//   ....[7]....
        /*036c*/ 	.word	0x000062a0


	//   ....[8]....
        /*0370*/ 	.word	0x000062b0


	//   ....[9]....
        /*0374*/ 	.word	0x00007590


	//   ....[10]....
        /*0378*/ 	.word	0x000075b0


	//   ....[11]....
        /*037c*/ 	.word	0x00007740


	//   ....[12]....
        /*0380*/ 	.word	0x00007750


	//   ....[13]....
        /*0384*/ 	.word	0x000078d0


	//   ....[14]....
        /*0388*/ 	.word	0x000078f0


	//   ....[15]....
        /*038c*/ 	.word	0x00007a70


	//   ....[16]....
        /*0390*/ 	.word	0x00007a80


	//   ....[17]....
        /*0394*/ 	.word	0x00008320


	//   ....[18]....
        /*0398*/ 	.word	0x00008350


	//   ....[19]....
        /*039c*/ 	.word	0x00008360


	//   ....[20]....
        /*03a0*/ 	.word	0x00008370


	//   ....[21]....
        /*03a4*/ 	.word	0x00008430


	//   ....[22]....
        /*03a8*/ 	.word	0x00008450


	//   ....[23]....
        /*03ac*/ 	.word	0x00008460


	//   ....[24]....
        /*03b0*/ 	.word	0x00008470


	//   ....[25]....
        /*03b4*/ 	.word	0x000088c0


	//   ....[26]....
        /*03b8*/ 	.word	0x000088e0


	//   ....[27]....
        /*03bc*/ 	.word	0x00008950


	//   ....[28]....
        /*03c0*/ 	.word	0x00008970


	//   ....[29]....
        /*03c4*/ 	.word	0x00008e60


	//   ....[30]....
        /*03c8*/ 	.word	0x00008e80


	//   ....[31]....
        /*03cc*/ 	.word	0x00008ef0


	//   ....[32]....
        /*03d0*/ 	.word	0x00008f20


	//   ....[33]....
        /*03d4*/ 	.word	0x00009d00


	//   ....[34]....
        /*03d8*/ 	.word	0x00009ed0


	//   ....[35]....
        /*03dc*/ 	.word	0x0000a720


	//   ....[36]....
        /*03e0*/ 	.word	0x0000a9c0


	//   ....[37]....
        /*03e4*/ 	.word	0x0000a9d0


	//   ....[38]....
        /*03e8*/ 	.word	0x0000aa20


	//   ....[39]....
        /*03ec*/ 	.word	0x0000bb70


	//   ....[40]....
        /*03f0*/ 	.word	0x0000bb90


	//   ....[41]....
        /*03f4*/ 	.word	0x0000bc00


	//   ....[42]....
        /*03f8*/ 	.word	0x0000bc30


	//   ....[43]....
        /*03fc*/ 	.word	0x0000c3a0


	//   ....[44]....
        /*0400*/ 	.word	0x0000c3c0


	//   ....[45]....
        /*0404*/ 	.word	0x0000c3f0


	//   ....[46]....
        /*0408*/ 	.word	0x0000c400


	//   ....[47]....
        /*040c*/ 	.word	0x0000d000


	//   ....[48]....
        /*0410*/ 	.word	0x0000d2d0


	//   ....[49]....
        /*0414*/ 	.word	0x0000dba0


	//   ....[50]....
        /*0418*/ 	.word	0x0000dc40


	//   ....[51]....
        /*041c*/ 	.word	0x0000dc60


	//   ....[52]....
        /*0420*/ 	.word	0x0000dd60


	//   ....[53]....
        /*0424*/ 	.word	0x0000f5f0


	//   ....[54]....
        /*0428*/ 	.word	0x0000f610


	//   ....[55]....
        /*042c*/ 	.word	0x0000f640


	//   ....[56]....
        /*0430*/ 	.word	0x0000f650


	//   ....[57]....
        /*0434*/ 	.word	0x0000fef0


	//   ....[58]....
        /*0438*/ 	.word	0x0000ff10


	//   ....[59]....
        /*043c*/ 	.word	0x0000ff30


	//   ....[60]....
        /*0440*/ 	.word	0x0000ff40


	//   ....[61]....
        /*0444*/ 	.word	0x00010cd0


	//   ....[62]....
        /*0448*/ 	.word	0x00010d00


	//   ....[63]....
        /*044c*/ 	.word	0x00010d30


	//   ....[64]....
        /*0450*/ 	.word	0x00010dd0


	//   ....[65]....
        /*0454*/ 	.word	0x00012660


	//   ....[66]....
        /*0458*/ 	.word	0x00012680


	//   ....[67]....
        /*045c*/ 	.word	0x000126a0


	//   ....[68]....
        /*0460*/ 	.word	0x000126b0


	//   ....[69]....
        /*0464*/ 	.word	0x00012c80


	//   ....[70]....
        /*0468*/ 	.word	0x00012ca0


	//   ....[71]....
        /*046c*/ 	.word	0x00012ce0


	//   ....[72]....
        /*0470*/ 	.word	0x00012cf0


	//   ....[73]....
        /*0474*/ 	.word	0x00013740


	//   ....[74]....
        /*0478*/ 	.word	0x00013aa0


	//   ....[75]....
        /*047c*/ 	.word	0x000143e0


	//   ....[76]....
        /*0480*/ 	.word	0x000144e0


	//   ....[77]....
        /*0484*/ 	.word	0x00014510


	//   ....[78]....
        /*0488*/ 	.word	0x00014530


	//   ....[79]....
        /*048c*/ 	.word	0x00015e50


	//   ....[80]....
        /*0490*/ 	.word	0x00015e70


	//   ....[81]....
        /*0494*/ 	.word	0x00015eb0


	//   ....[82]....
        /*0498*/ 	.word	0x00015ec0


	//   ....[83]....
        /*049c*/ 	.word	0x000160d0


	//   ....[84]....
        /*04a0*/ 	.word	0x00016100


	//   ....[85]....
        /*04a4*/ 	.word	0x00016110


	//   ....[86]....
        /*04a8*/ 	.word	0x00016140


	//   ....[87]....
        /*04ac*/ 	.word	0x00017650


	//   ....[88]....
        /*04b0*/ 	.word	0x00017690


	//   ....[89]....
        /*04b4*/ 	.word	0x000176d0


	//   ....[90]....
        /*04b8*/ 	.word	0x00017710


	//   ....[91]....
        /*04bc*/ 	.word	0x00017930


	//   ....[92]....
        /*04c0*/ 	.word	0x00017940


	//   ....[93]....
        /*04c4*/ 	.word	0x00017ac0


	//   ....[94]....
        /*04c8*/ 	.word	0x00017af0


	//   ....[95]....
        /*04cc*/ 	.word	0x00017c40


	//   ....[96]....
        /*04d0*/ 	.word	0x00017c70


	//   ....[97]....
        /*04d4*/ 	.word	0x00017dc0


	//   ....[98]....
        /*04d8*/ 	.word	0x00017de0


	//   ....[99]....
        /*04dc*/ 	.word	0x000185a0


	//   ....[100]....
        /*04e0*/ 	.word	0x000185c0


	//   ....[101]....
        /*04e4*/ 	.word	0x00018730


	//   ....[102]....
        /*04e8*/ 	.word	0x00018740


	//   ....[103]....
        /*04ec*/ 	.word	0x000188b0


	//   ....[104]....
        /*04f0*/ 	.word	0x000188d0


	//   ....[105]....
        /*04f4*/ 	.word	0x00018a40


	//   ....[106]....
        /*04f8*/ 	.word	0x00018a50


	//   ....[107]....
        /*04fc*/ 	.word	0x00018c00


	//   ....[108]....
        /*0500*/ 	.word	0x00018c80


	//   ....[109]....
        /*0504*/ 	.word	0x00018d00


	//   ....[110]....
        /*0508*/ 	.word	0x00018d70


	//   ....[111]....
        /*050c*/ 	.word	0x00018df0


	//   ....[112]....
        /*0510*/ 	.word	0x00018e70


	//   ....[113]....
        /*0514*/ 	.word	0x00018ef0


	//   ....[114]....
        /*0518*/ 	.word	0x00018f60


	//   ....[115]....
        /*051c*/ 	.word	0x00018fd0


	//   ....[116]....
        /*0520*/ 	.word	0x00019050


	//   ....[117]....
        /*0524*/ 	.word	0x00019210


	//   ....[118]....
        /*0528*/ 	.word	0x00019280


	//   ....[119]....
        /*052c*/ 	.word	0x000192f0


	//   ....[120]....
        /*0530*/ 	.word	0x00019370


	//   ....[121]....
        /*0534*/ 	.word	0x00019530


	//   ....[122]....
        /*0538*/ 	.word	0x000195a0


	//   ....[123]....
        /*053c*/ 	.word	0x00019610


	//   ....[124]....
        /*0540*/ 	.word	0x00019690


	//   ....[125]....
        /*0544*/ 	.word	0x00019850


	//   ....[126]....
        /*0548*/ 	.word	0x000198c0


	//   ....[127]....
        /*054c*/ 	.word	0x00019930


	//   ....[128]....
        /*0550*/ 	.word	0x000199b0


	//   ....[129]....
        /*0554*/ 	.word	0x00019b10


	//   ....[130]....
        /*0558*/ 	.word	0x00019b80


	//   ....[131]....
        /*055c*/ 	.word	0x00019bf0


	//   ....[132]....
        /*0560*/ 	.word	0x00019c70


	//   ....[133]....
        /*0564*/ 	.word	0x00019dd0


	//   ....[134]....
        /*0568*/ 	.word	0x00019e40


	//   ....[135]....
        /*056c*/ 	.word	0x00019eb0


	//   ....[136]....
        /*0570*/ 	.word	0x00019f30


	//   ....[137]....
        /*0574*/ 	.word	0x0001a060


	//   ....[138]....
        /*0578*/ 	.word	0x0001a0d0


	//   ....[139]....
        /*057c*/ 	.word	0x0001a110


	//   ....[140]....
        /*0580*/ 	.word	0x0001a180


	//   ....[141]....
        /*0584*/ 	.word	0x0001a200


	//   ....[142]....
        /*0588*/ 	.word	0x0001a330


	//   ....[143]....
        /*058c*/ 	.word	0x0001a3a0


	//   ....[144]....
        /*0590*/ 	.word	0x0001a410


	//   ....[145]....
        /*0594*/ 	.word	0x0001a490


	//   ....[146]....
        /*0598*/ 	.word	0x0001a5e0


	//   ....[147]....
        /*059c*/ 	.word	0x0001a650


	//   ....[148]....
        /*05a0*/ 	.word	0x0001a6c0


	//   ....[149]....
        /*05a4*/ 	.word	0x0001a740


	//   ....[150]....
        /*05a8*/ 	.word	0x0001a890


	//   ....[151]....
        /*05ac*/ 	.word	0x0001a900


	//   ....[152]....
        /*05b0*/ 	.word	0x0001a950


	//   ....[153]....
        /*05b4*/ 	.word	0x0001a990


	//   ....[154]....
        /*05b8*/ 	.word	0x0001a9e0


	//   ....[155]....
        /*05bc*/ 	.word	0x0001aa30


	//   ....[156]....
        /*05c0*/ 	.word	0x0001aaa0


	//   ....[157]....
        /*05c4*/ 	.word	0x0001ab20


	//   ....[158]....
        /*05c8*/ 	.word	0x0001aba0


	//   ....[159]....
        /*05cc*/ 	.word	0x0001ac10


	//   ....[160]....
        /*05d0*/ 	.word	0x0001ac90


	//   ....[161]....
        /*05d4*/ 	.word	0x0001ad10


	//   ....[162]....
        /*05d8*/ 	.word	0x0001ad90


	//   ....[163]....
        /*05dc*/ 	.word	0x0001ae00


	//   ....[164]....
        /*05e0*/ 	.word	0x0001b260


	//   ....[165]....
        /*05e4*/ 	.word	0x0001b280


	//   ....[166]....
        /*05e8*/ 	.word	0x0001b290


	//   ....[167]....
        /*05ec*/ 	.word	0x0001b2a0


	//   ....[168]....
        /*05f0*/ 	.word	0x0001bb20


	//   ....[169]....
        /*05f4*/ 	.word	0x0001bb30


	//   ....[170]....
        /*05f8*/ 	.word	0x0001bb40


	//   ....[171]....
        /*05fc*/ 	.word	0x0001bb50


	//   ....[172]....
        /*0600*/ 	.word	0x0001efa0


	//   ....[173]....
        /*0604*/ 	.word	0x0001efc0


	//   ....[174]....
        /*0608*/ 	.word	0x0001efd0


	//   ....[175]....
        /*060c*/ 	.word	0x0001efe0


	//   ....[176]....
        /*0610*/ 	.word	0x0001f660


	//   ....[177]....
        /*0614*/ 	.word	0x0001f670


	//   ....[178]....
        /*0618*/ 	.word	0x0001f680


	//   ....[179]....
        /*061c*/ 	.word	0x0001f690


	//   ....[180]....
        /*0620*/ 	.word	0x00022c10


	//   ....[181]....
        /*0624*/ 	.word	0x00022c90


	//   ....[182]....
        /*0628*/ 	.word	0x00022d00


	//   ....[183]....
        /*062c*/ 	.word	0x00022d70


	//   ....[184]....
        /*0630*/ 	.word	0x00022df0


	//   ....[185]....
        /*0634*/ 	.word	0x00022e60


	//   ....[186]....
        /*0638*/ 	.word	0x00022ed0


	//   ....[187]....
        /*063c*/ 	.word	0x00022f40


	//   ....[188]....
        /*0640*/ 	.word	0x00022fc0


	//   ....[189]....
        /*0644*/ 	.word	0x00023040


	//   ....[190]....
        /*0648*/ 	.word	0x000230b0


	//   ....[191]....
        /*064c*/ 	.word	0x00023120


	//   ....[192]....
        /*0650*/ 	.word	0x000231a0


	//   ....[193]....
        /*0654*/ 	.word	0x00023210


	//   ....[194]....
        /*0658*/ 	.word	0x00023280


	//   ....[195]....
        /*065c*/ 	.word	0x000232f0


	//----- nvinfo : EIATTR_EXIT_INSTR_OFFSETS
	.align		4
.L_374:
        /*0660*/ 	.byte	0x04, 0x1c
        /*0662*/ 	.short	(.L_376 - .L_375)


	//   ....[0]....
.L_375:
        /*0664*/ 	.word	0x00000320


	//   ....[1]....
        /*0668*/ 	.word	0x00017df0


	//   ....[2]....
        /*066c*/ 	.word	0x00017ec0


	//   ....[3]....
        /*0670*/ 	.word	0x00017f20


	//   ....[4]....
        /*0674*/ 	.word	0x00018a90


	//   ....[5]....
        /*0678*/ 	.word	0x00018b40


	//   ....[6]....
        /*067c*/ 	.word	0x00018ba0


	//----- nvinfo : EIATTR_CTAIDZ_USED
	.align		4
.L_376:
        /*0680*/ 	.byte	0x01, 0x04
	.zero		2


	//----- nvinfo : EIATTR_MAX_THREADS
	.align		4
        /*0684*/ 	.byte	0x04, 0x05
        /*0686*/ 	.short	(.L_378 - .L_377)
.L_377:
        /*0688*/ 	.word	0x00000100
        /*068c*/ 	.word	0x00000001
        /*0690*/ 	.word	0x00000001


	//----- nvinfo : EIATTR_CRS_STACK_SIZE
	.align		4
.L_378:
        /*0694*/ 	.byte	0x04, 0x1e
        /*0696*/ 	.short	(.L_380 - .L_379)
.L_379:
        /*0698*/ 	.word	0x00000000
.L_380:


//--------------------- .nv.info._ZN7cutlass13device_kernelIN5flash19enable_sm80_to_sm89INS1_16FlashAttnFwdSm80INS1_25CollectiveMainloopFwdSm80ILi8ELi2ELb0EN4cute5tupleIJNS5_1CILi128EEENS7_ILi64EEENS7_ILi192EEEEEELi192ENS_10bfloat16_tEfNS_4arch4Sm80ELb1ELb0ELb0ELb0ELb1ELb0ELb1ELb0EEENS1_21CollectiveEpilogueFwdINS6_IJS8_SA_S9_EEENS6_IJNS7_ILi1EEESI_SI_EEESC_SE_Li256ELb0ELb1ELb0ELb0EEENS1_30DynamicPersistentTileSchedulerILi256ELi256ELb0ELb1ELb0EEEEEEEEEvNT_6ParamsE --------------------------
	.section	.nv.info._ZN7cutlass13device_kernelIN5flash19enable_sm80_to_sm89INS1_16FlashAttnFwdSm80INS1_25CollectiveMainloopFwdSm80ILi8ELi2ELb0EN4cute5tupleIJNS5_1CILi128EEENS7_ILi64EEENS7_ILi192EEEEEELi192ENS_10bfloat16_tEfNS_4arch4Sm80ELb1ELb0ELb0ELb0ELb1ELb0ELb1ELb0EEENS1_21CollectiveEpilogueFwdINS6_IJS8_SA_S9_EEENS6_IJNS7_ILi1EEESI_SI_EEESC_SE_Li256ELb0ELb1ELb0ELb0EEENS1_30DynamicPersistentTileSchedulerILi256ELi256ELb0ELb1ELb0EEEEEEEEEvNT_6ParamsE,"",@"SHT_CUDA_INFO"
	.sectionflags	@""
	.align	4


	//----- nvinfo : EIATTR_CUDA_API_VERSION
	.align		4
        /*0000*/ 	.byte	0x04, 0x37
        /*0002*/ 	.short	(.L_382 - .L_381)
.L_381:
        /*0004*/ 	.word	0x00000082


	//----- nvinfo : EIATTR_SW2861232_WAR
	.align		4
.L_382:
        /*0008*/ 	.byte	0x01, 0x35
	.zero		2


	//----- nvinfo : EIATTR_PARAM_CBANK
	.align		4
        /*000c*/ 	.byte	0x04, 0x0a
        /*000e*/ 	.short	(.L_384 - .L_383)
	.align		4
.L_383:
        /*0010*/ 	.word	index@(.nv.constant0._ZN7cutlass13device_kernelIN5flash19enable_sm80_to_sm89INS1_16FlashAttnFwdSm80INS1_25CollectiveMainloopFwdSm80ILi8ELi2ELb0EN4cute5tupleIJNS5_1CILi128EEENS7_ILi64EEENS7_ILi192EEEEEELi192ENS_10bfloat16_tEfNS_4arch4Sm80ELb1ELb0ELb0ELb0ELb1ELb0ELb1ELb0EEENS1_21CollectiveEpilogueFwdINS6_IJS8_SA_S9_EEENS6_IJNS7_ILi1EEESI_SI_EEESC_SE_Li256ELb0ELb1ELb0ELb0EEENS1_30DynamicPersistentTileSchedulerILi256ELi256ELb0ELb1ELb0EEEEEEEEEvNT_6ParamsE)
        /*0014*/ 	.short	0x0160
        /*0016*/ 	.short	0x0428


	//----- nvinfo : EIATTR_CBANK_PARAM_SIZE
	.align		4
.L_384:
        /*0018*/ 	.byte	0x03, 0x19
        /*001a*/ 	.short	0x0428


	//----- nvinfo : EIATTR_KPARAM_INFO
	.align		4
        /*001c*/ 	.byte	0x04, 0x17
        /*001e*/ 	.short	(.L_386 - .L_385)
.L_385:
        /*0020*/ 	.word	0x00000000
        /*0024*/ 	.short	0x0000
        /*0026*/ 	.short	0x0000
        /*0028*/ 	.byte	0x00, 0xf0, 0xa1, 0x10


	//----- nvinfo : EIATTR_MAXREG_COUNT
	.align		4
.L_386:
        /*002c*/ 	.byte	0x03, 0x1b
        /*002e*/ 	.short	0x00ff


	//----- nvinfo : EIATTR_NUM_BARRIERS
	.align		4
        /*0030*/ 	.byte	0x02, 0x4c
        /*0032*/ 	.byte	0x06
	.zero		1


	//----- nvinfo : EIATTR_ANNOTATIONS
	.align		4
        /*0034*/ 	.byte	0x04, 0x55
        /*0036*/ 	.short	(.L_388 - .L_387)


	//   ....[0]....
.L_387:
        /*0038*/ 	.word	0x00000001
        /*003c*/ 	.byte	0x70, 0x00, 0x00, 0x00, 0x01, 0x00, 0x00, 0x00, 0xb0, 0x04, 0x00, 0x00, 0x01, 0x00, 0x00, 0x00
        /* <DEDUP_REMOVED lines=14> */
        /*012c*/ 	.byte	0xb0, 0xdb, 0x00, 0x00, 0x01, 0x00, 0x00, 0x00, 0xe0, 0xdb, 0x00, 0x00


	//----- nvinfo : EIATTR_MERCURY_ISA_VERSION
	.align		4
.L_388:
        /*0138*/ 	.byte	0x03, 0x5f
        /*013a*/ 	.short	0x0000


	//----- nvinfo : EIATTR_INT_WARP_WIDE_INSTR_OFFSETS
	.align		4
        /*013c*/ 	.byte	0x04, 0x31
        /*013e*/ 	.short	(.L_390 - .L_389)


	//   ....[0]....
.L_389:
        /*0140*/ 	.word	0x0000be20


	//   ....[1]....
        /*0144*/ 	.word	0x0000bea0


	//----- nvinfo : EIATTR_COOP_GROUP_MASK_REGIDS
	.align		4
.L_390:
        /*0148*/ 	.byte	0x04, 0x29
        /*014a*/ 	.short	(.L_392 - .L_391)


	//   ....[0]....
.L_391:
        /*014c*/ 	.word	0xffffffff


	//   ....[1]....
        /*0150*/ 	.word	0xffffffff


	//   ....[2]....
        /*0154*/ 	.word	0xffffffff


	//   ....[3]....
        /*0158*/ 	.word	0xffffffff


	//   ....[4]....
        /*015c*/ 	.word	0xffffffff


	//   ....[5]....
        /*0160*/ 	.word	0xffffffff


	//   ....[6]....
        /*0164*/ 	.word	0xffffffff


	//   ....[7]....
        /*0168*/ 	.word	0xffffffff


	//   ....[8]....
        /*016c*/ 	.word	0xffffffff


	//   ....[9]....
        /*0170*/ 	.word	0xffffffff


	//   ....[10]....
        /*0174*/ 	.word	0xffffffff


	//   ....[11]....
        /*0178*/ 	.word	0xffffffff


	//   ....[12]....
        /*017c*/ 	.word	0xffffffff


	//   ....[13]....
        /*0180*/ 	.word	0xffffffff


	//   ....[14]....
        /*0184*/ 	.word	0xffffffff


	//   ....[15]....
        /*0188*/ 	.word	0xffffffff


	//   ....[16]....
        /*018c*/ 	.word	0xffffffff


	//   ....[17]....
        /*0190*/ 	.word	0xffffffff


	//   ....[18]....
        /*0194*/ 	.word	0xffffffff


	//   ....[19]....
        /*0198*/ 	.word	0xffffffff


	//   ....[20]....
        /*019c*/ 	.word	0xffffffff


	//   ....[21]....
        /*01a0*/ 	.word	0xffffffff


	//   ....[22]....
        /*01a4*/ 	.word	0xffffffff


	//   ....[23]....
        /*01a8*/ 	.word	0xffffffff


	//   ....[24]....
        /*01ac*/ 	.word	0xffffffff


	//   ....[25]....
        /*01b0*/ 	.word	0xffffffff


	//   ....[26]....
        /*01b4*/ 	.word	0xffffffff


	//   ....[27]....
        /*01b8*/ 	.word	0xffffffff


	//   ....[28]....
        /*01bc*/ 	.word	0xffffffff


	//   ....[29]....
        /*01c0*/ 	.word	0xffffffff


	//   ....[30]....
        /*01c4*/ 	.word	0xffffffff


	//   ....[31]....
        /*01c8*/ 	.word	0xffffffff


	//   ....[32]....
        /*01cc*/ 	.word	0xffffffff


	//   ....[33]....
        /*01d0*/ 	.word	0xffffffff


	//   ....[34]....
        /*01d4*/ 	.word	0xffffffff


	//   ....[35]....
        /*01d8*/ 	.word	0xffffffff


	//   ....[36]....
        /*01dc*/ 	.word	0xffffffff


	//   ....[37]....
        /*01e0*/ 	.word	0xffffffff


	//   ....[38]....
        /*01e4*/ 	.word	0xffffffff


	//   ....[39]....
        /*01e8*/ 	.word	0xffffffff


	//   ....[40]....
        /*01ec*/ 	.word	0xffffffff


	//   ....[41]....
        /*01f0*/ 	.word	0xffffffff


	//   ....[42]....
        /*01f4*/ 	.word	0xffffffff


	//   ....[43]....
        /*01f8*/ 	.word	0xffffffff


	//   ....[44]....
        /*01fc*/ 	.word	0xffffffff


	//   ....[45]....
        /*0200*/ 	.word	0xffffffff


	//   ....[46]....
        /*0204*/ 	.word	0xffffffff


	//   ....[47]....
        /*0208*/ 	.word	0xffffffff


	//   ....[48]....
        /*020c*/ 	.word	0xffffffff


	//   ....[49]....
        /*0210*/ 	.word	0xffffffff


	//   ....[50]....
        /*0214*/ 	.word	0xffffffff


	//   ....[51]....
        /*0218*/ 	.word	0xffffffff


	//   ....[52]....
        /*021c*/ 	.word	0xffffffff


	//   ....[53]....
        /*0220*/ 	.word	0xffffffff


	//   ....[54]....
        /*0224*/ 	.word	0xffffffff


	//   ....[55]....
        /*0228*/ 	.word	0xffffffff


	//   ....[56]....
        /*022c*/ 	.word	0xffffffff


	//   ....[57]....
        /*0230*/ 	.word	0xffffffff


	//   ....[58]....
        /*0234*/ 	.word	0xffffffff


	//   ....[59]....
        /*0238*/ 	.word	0xffffffff


	//   ....[60]....
        /*023c*/ 	.word	0xffffffff


	//   ....[61]....
        /*0240*/ 	.word	0xffffffff


	//   ....[62]....
        /*0244*/ 	.word	0xffffffff


	//   ....[63]....
        /*0248*/ 	.word	0xffffffff


	//   ....[64]....
        /*024c*/ 	.word	0xffffffff


	//   ....[65]....
        /*0250*/ 	.word	0xffffffff


	//   ....[66]....
        /*0254*/ 	.word	0xffffffff


	//   ....[67]....
        /*0258*/ 	.word	0xffffffff


	//   ....[68]....
        /*025c*/ 	.word	0xffffffff


	//   ....[69]....
        /*0260*/ 	.word	0xffffffff


	//   ....[70]....
        /*0264*/ 	.word	0xffffffff


	//   ....[71]....
        /*0268*/ 	.word	0xffffffff


	//   ....[72]....
        /*026c*/ 	.word	0xffffffff


	//   ....[73]....
        /*0270*/ 	.word	0xffffffff


	//   ....[74]....
        /*0274*/ 	.word	0xffffffff


	//   ....[75]....
        /*0278*/ 	.word	0xffffffff


	//   ....[76]....
        /*027c*/ 	.word	0xffffffff


	//   ....[77]....
        /*0280*/ 	.word	0xffffffff


	//   ....[78]....
        /*0284*/ 	.word	0xffffffff


	//   ....[79]....
        /*0288*/ 	.word	0xffffffff


	//   ....[80]....
        /*028c*/ 	.word	0xffffffff


	//   ....[81]....
        /*0290*/ 	.word	0xffffffff


	//   ....[82]....
        /*0294*/ 	.word	0xffffffff


	//   ....[83]....
        /*0298*/ 	.word	0xffffffff


	//   ....[84]....
        /*029c*/ 	.word	0xffffffff


	//   ....[85]....
        /*02a0*/ 	.word	0xffffffff


	//   ....[86]....
        /*02a4*/ 	.word	0xffffffff


	//   ....[87]....
        /*02a8*/ 	.word	0xffffffff


	//   ....[88]....
        /*02ac*/ 	.word	0xffffffff


	//   ....[89]....
        /*02b0*/ 	.word	0xffffffff


	//   ....[90]....
        /*02b4*/ 	.word	0xffffffff


	//   ....[91]....
        /*02b8*/ 	.word	0xffffffff


	//   ....[92]....
        /*02bc*/ 	.word	0xffffffff


	//   ....[93]....
        /*02c0*/ 	.word	0xffffffff


	//   ....[94]....
        /*02c4*/ 	.word	0xffffffff


	//   ....[95]....
        /*02c8*/ 	.word	0xffffffff


	//   ....[96]....
        /*02cc*/ 	.word	0xffffffff


	//   ....[97]....
        /*02d0*/ 	.word	0xffffffff


	//   ....[98]....
        /*02d4*/ 	.word	0xffffffff


	//   ....[99]....
        /*02d8*/ 	.word	0xffffffff


	//   ....[100]....
        /*02dc*/ 	.word	0xffffffff


	//   ....[101]....
        /*02e0*/ 	.word	0xffffffff


	//   ....[102]....
        /*02e4*/ 	.word	0xffffffff


	//   ....[103]....
        /*02e8*/ 	.word	0xffffffff


	//   ....[104]....
        /*02ec*/ 	.word	0xffffffff


	//   ....[105]....
        /*02f0*/ 	.word	0xffffffff


	//   ....[106]....
        /*02f4*/ 	.word	0xffffffff


	//   ....[107]....
        /*02f8*/ 	.word	0xffffffff


	//   ....[108]....
        /*02fc*/ 	.word	0xffffffff


	//   ....[109]....
        /*0300*/ 	.word	0xffffffff


	//   ....[110]....
        /*0304*/ 	.word	0xffffffff


	//   ....[111]....
        /*0308*/ 	.word	0xffffffff


	//   ....[112]....
        /*030c*/ 	.word	0xffffffff


	//   ....[113]....
        /*0310*/ 	.word	0xffffffff


	//   ....[114]....
        /*0314*/ 	.word	0xffffffff


	//   ....[115]....
        /*0318*/ 	.word	0xffffffff


	//   ....[116]....
        /*031c*/ 	.word	0xffffffff


	//   ....[117]....
        /*0320*/ 	.word	0xffffffff


	//   ....[118]....
        /*0324*/ 	.word	0xffffffff


	//   ....[119]....
        /*0328*/ 	.word	0xffffffff


	//   ....[120]....
        /*032c*/ 	.word	0xffffffff


	//   ....[121]....
        /*0330*/ 	.word	0xffffffff


	//   ....[122]....
        /*0334*/ 	.word	0xffffffff


	//   ....[123]....
        /*0338*/ 	.word	0xffffffff


	//   ....[124]....
        /*033c*/ 	.word	0xffffffff


	//   ....[125]....
        /*0340*/ 	.word	0xffffffff


	//   ....[126]....
        /*0344*/ 	.word	0xffffffff


	//   ....[127]....
        /*0348*/ 	.word	0xffffffff


	//   ....[128]....
        /*034c*/ 	.word	0xffffffff


	//   ....[129]....
        /*0350*/ 	.word	0xffffffff


	//   ....[130]....
        /*0354*/ 	.word	0xffffffff


	//   ....[131]....
        /*0358*/ 	.word	0xffffffff


	//   ....[132]....
        /*035c*/ 	.word	0xffffffff


	//   ....[133]....
        /*0360*/ 	.word	0xffffffff


	//   ....[134]....
        /*0364*/ 	.word	0xffffffff


	//   ....[135]....
        /*0368*/ 	.word	0xffffffff


	//   ....[136]....
        /*036c*/ 	.word	0xffffffff


	//----- nvinfo : EIATTR_COOP_GROUP_INSTR_OFFSETS
	.align		4
.L_392:
        /*0370*/ 	.byte	0x04, 0x28
        /*0372*/ 	.short	(.L_394 - .L_393)


	//   ....[0]....
.L_393:
        /*0374*/ 	.word	0x00000050


	//   ....[1]....
        /*0378*/ 	.word	0x00001320


	//   ....[2]....
        /*037c*/ 	.word	0x00001340


	//   ....[3]....
        /*0380*/ 	.word	0x000014c0


	//   ....[4]....
        /*0384*/ 	.word	0x000014d0


	//   ....[5]....
        /*0388*/ 	.word	0x00001630


	//   ....[6]....
        /*038c*/ 	.word	0x00001650


	//   ....[7]....
        /*0390*/ 	.word	0x000017b0


	//   ....[8]....
        /*0394*/ 	.word	0x000017c0


	//   ....[9]....
        /*0398*/ 	.word	0x00001cd0


	//   ....[10]....
        /*039c*/ 	.word	0x00001cf0


	//   ....[11]....
        /*03a0*/ 	.word	0x00001d20


	//   ....[12]....
        /*03a4*/ 	.word	0x00001d40


	//   ....[13]....
        /*03a8*/ 	.word	0x00001e30


	//   ....[14]....
        /*03ac*/ 	.word	0x00001e50


	//   ....[15]....
        /*03b0*/ 	.word	0x00001e80


	//   ....[16]....
        /*03b4*/ 	.word	0x00001f50


	//   ....[17]....
        /*03b8*/ 	.word	0x00002310


	//   ....[18]....
        /*03bc*/ 	.word	0x00002330


	//   ....[19]....
        /*03c0*/ 	.word	0x000023c0


	//   ....[20]....
        /*03c4*/ 	.word	0x00002420


	//   ....[21]....
        /*03c8*/ 	.word	0x00002880


	//   ....[22]....
        /*03cc*/ 	.word	0x000028a0


	//   ....[23]....
        /*03d0*/ 	.word	0x000029a0


	//   ....[24]....
        /*03d4*/ 	.word	0x000029c0


	//   ....[25]....
        /*03d8*/ 	.word	0x000034f0


	//   ....[26]....
        /*03dc*/ 	.word	0x00003500


	//   ....[27]....
        /*03e0*/ 	.word	0x00003bf0


	//   ....[28]....
        /*03e4*/ 	.word	0x00003c80


	//   ....[29]....
        /*03e8*/ 	.word	0x00003ca0


	//   ....[30]....
        /*03ec*/ 	.word	0x00003cc0


	//   ....[31]....
        /*03f0*/ 	.word	0x00004f80


	//   ....[32]....
        /*03f4*/ 	.word	0x00004fa0


	//   ....[33]....
        /*03f8*/ 	.word	0x000050a0


	//   ....[34]....
        /*03fc*/ 	.word	0x000050c0


	//   ....[35]....
        /*0400*/ 	.word	0x00005630


	//   ....[36]....
        /*0404*/ 	.word	0x00005650


	//   ....[37]....
        /*0408*/ 	.word	0x00005740


	//   ....[38]....
        /*040c*/ 	.word	0x00005760


	//   ....[39]....
        /*0410*/ 	.word	0x000061e0


	//   ....[40]....
        /*0414*/ 	.word	0x00006200


	//   ....[41]....
        /*0418*/ 	.word	0x00006920


	//   ....[42]....
        /*041c*/ 	.word	0x000069a0


	//   ....[43]....
        /*0420*/ 	.word	0x000069c0


	//   ....[44]....
        /*0424*/ 	.word	0x000069e0


	//   ....[45]....
        /*0428*/ 	.word	0x000083b0


	//   ....[46]....
        /*042c*/ 	.word	0x000083d0


	//   ....[47]....
        /*0430*/ 	.word	0x000084c0


	//   ....[48]....
        /*0434*/ 	.word	0x000084e0


	//   ....[49]....
        /*0438*/ 	.word	0x00008a20


	//   ....[50]....
        /*043c*/ 	.word	0x00008a40


	//   ....[51]....
        /*0440*/ 	.word	0x00008ae0


	//   ....[52]....
        /*0444*/ 	.word	0x00008b30


	//   ....[53]....
        /*0448*/ 	.word	0x000098a0


	//   ....[54]....
        /*044c*/ 	.word	0x000098c0


	//   ....[55]....
        /*0450*/ 	.word	0x00009910


	//   ....[56]....
        /*0454*/ 	.word	0x00009930


	//   ....[57]....
        /*0458*/ 	.word	0x0000b280


	//   ....[58]....
        /*045c*/ 	.word	0x0000b2a0


	//   ....[59]....
        /*0460*/ 	.word	0x0000b340


	//   ....[60]....
        /*0464*/ 	.word	0x0000b3a0


	//   ....[61]....
        /*0468*/ 	.word	0x0000b5f0


	//   ....[62]....
        /*046c*/ 	.word	0x0000b620


	//   ....[63]....
        /*0470*/ 	.word	0x0000b630


	//   ....[64]....
        /*0474*/ 	.word	0x0000b660


	//   ....[65]....
        /*0478*/ 	.word	0x0000c680


	//   ....[66]....
        /*047c*/ 	.word	0x0000c9c0


	//   ....[67]....
        /*0480*/ 	.word	0x0000c9d0


	//   ....[68]....
        /*0484*/ 	.word	0x0000c9f0


	//   ....[69]....
        /*0488*/ 	.word	0x0000ca10


	//   ....[70]....
        /*048c*/ 	.word	0x0000cc10


	//   ....[71]....
        /*0490*/ 	.word	0x0000cc30


	//   ....[72]....
        /*0494*/ 	.word	0x0000cd70


	//   ....[73]....
        /*0498*/ 	.word	0x0000cda0


	//   ....[74]....
        /*049c*/ 	.word	0x0000cea0


	//   ....[75]....
        /*04a0*/ 	.word	0x0000ced0


	//   ....[76]....
        /*04a4*/ 	.word	0x0000cfd0


	//   ....[77]....
        /*04a8*/ 	.word	0x0000cff0


	//   ....[78]....
        /*04ac*/ 	.word	0x0000d510


	//   ....[79]....
        /*04b0*/ 	.word	0x0000d530


	//   ....[80]....
        /*04b4*/ 	.word	0x0000d6b0


	//   ....[81]....
        /*04b8*/ 	.word	0x0000d6c0


	//   ....[82]....
        /*04bc*/ 	.word	0x0000d820


	//   ....[83]....
        /*04c0*/ 	.word	0x0000d840


	//   ....[84]....
        /*04c4*/ 	.word	0x0000d9a0


	//   ....[85]....
        /*04c8*/ 	.word	0x0000d9b0


	//   ....[86]....
        /*04cc*/ 	.word	0x0000db80


	//   ....[87]....
        /*04d0*/ 	.word	0x0000dc70


	//   ....[88]....
        /*04d4*/ 	.word	0x0000dce0


	//   ....[89]....
        /*04d8*/ 	.word	0x0000dd50


	//   ....[90]....
        /*04dc*/ 	.word	0x0000ddb0


	//   ....[91]....
        /*04e0*/ 	.word	0x0000de20


	//   ....[92]....
        /*04e4*/ 	.word	0x0000de90


	//   ....[93]....
        /*04e8*/ 	.word	0x0000df00


	//   ....[94]....
        /*04ec*/ 	.word	0x0000df60


	//   ....[95]....
        /*04f0*/ 	.word	0x0000dfd0


	//   ....[96]....
        /*04f4*/ 	.word	0x0000e040


	//   ....[97]....
        /*04f8*/ 	.word	0x0000e1b0


	//   ....[98]....
        /*04fc*/ 	.word	0x0000e210


	//   ....[99]....
        /*0500*/ 	.word	0x0000e280


	//   ....[100]....
        /*0504*/ 	.word	0x0000e2f0


	//   ....[101]....
        /*0508*/ 	.word	0x0000e460


	//   ....[102]....
        /*050c*/ 	.word	0x0000e4c0


	//   ....[103]....
        /*0510*/ 	.word	0x0000e530


	//   ....[104]....
        /*0514*/ 	.word	0x0000e5a0


	//   ....[105]....
        /*0518*/ 	.word	0x0000e710


	//   ....[106]....
        /*051c*/ 	.word	0x0000e770


	//   ....[107]....
        /*0520*/ 	.word	0x0000e7e0


	//   ....[108]....
        /*0524*/ 	.word	0x0000e850


	//   ....[109]....
        /*0528*/ 	.word	0x0000e9d0


	//   ....[110]....
        /*052c*/ 	.word	0x0000ea30


	//   ....[111]....
        /*0530*/ 	.word	0x0000eaa0


	//   ....[112]....
        /*0534*/ 	.word	0x0000eb10


	//   ....[113]....
        /*0538*/ 	.word	0x0000ec90


	//   ....[114]....
        /*053c*/ 	.word	0x0000ecf0


	//   ....[115]....
        /*0540*/ 	.word	0x0000ed60


	//   ....[116]....
        /*0544*/ 	.word	0x0000edd0


	//   ....[117]....
        /*0548*/ 	.word	0x0000ef50


	//   ....[118]....
        /*054c*/ 	.word	0x0000efb0


	//   ....[119]....
        /*0550*/ 	.word	0x0000f010


	//   ....[120]....
        /*0554*/ 	.word	0x0000f080


	//   ....[121]....
        /*0558*/ 	.word	0x0000f0f0


	//   ....[122]....
        /*055c*/ 	.word	0x0000f270


	//   ....[123]....
        /*0560*/ 	.word	0x0000f2d0


	//   ....[124]....
        /*0564*/ 	.word	0x0000f330


	//   ....[125]....
        /*0568*/ 	.word	0x0000f390


	//   ....[126]....
        /*056c*/ 	.word	0x0000f3e0


	//   ....[127]....
        /*0570*/ 	.word	0x0000f430


	//   ....[128]....
        /*0574*/ 	.word	0x0000f4a0


	//   ....[129]....
        /*0578*/ 	.word	0x0000f510


	//   ....[130]....
        /*057c*/ 	.word	0x0000f580


	//   ....[131]....
        /*0580*/ 	.word	0x0000f5e0


	//   ....[132]....
        /*0584*/ 	.word	0x0000f650


	//   ....[133]....
        /*0588*/ 	.word	0x0000f6c0


	//   ....[134]....
        /*058c*/ 	.word	0x0000f730


	//   ....[135]....
        /*0590*/ 	.word	0x0000f790


	//   ....[136]....
        /*0594*/ 	.word	0x0000f800


	//----- nvinfo : EIATTR_EXIT_INSTR_OFFSETS
	.align		4
.L_394:
        /*0598*/ 	.byte	0x04, 0x1c
        /*059a*/ 	.short	(.L_396 - .L_395)


	//   ....[0]....
.L_395:
        /*059c*/ 	.word	0x000000a0


	//   ....[1]....
        /*05a0*/ 	.word	0x0000dc20


	//----- nvinfo : EIATTR_MAX_THREADS
	.align		4
.L_396:
        /*05a4*/ 	.byte	0x04, 0x05
        /*05a6*/ 	.short	(.L_398 - .L_397)
.L_397:
        /*05a8*/ 	.word	0x00000100
        /*05ac*/ 	.word	0x00000001
        /*05b0*/ 	.word	0x00000001


	//----- nvinfo : EIATTR_CRS_STACK_SIZE
	.align		4
.L_398:
        /*05b4*/ 	.byte	0x04, 0x1e
        /*05b6*/ 	.short	(.L_400 - .L_399)
.L_399:
        /*05b8*/ 	.word	0x00000000
.L_400:


//--------------------- .nv.info._ZN7cutlass13device_kernelIN5flash19enable_sm80_to_sm89INS1_16FlashAttnFwdSm80INS1_25CollectiveMainloopFwdSm80ILi8ELi2ELb0EN4cute5tupleIJNS5_1CILi128EEENS7_ILi64EEENS7_ILi192EEEEEELi192ENS_10bfloat16_tEfNS_4arch4Sm80ELb1ELb0ELb0ELb1ELb1ELb0ELb1ELb0EEENS1_21CollectiveEpilogueFwdINS6_IJS8_SA_S9_EEENS6_IJNS7_ILi1EEESI_SI_EEESC_SE_Li256ELb1ELb1ELb0ELb0EEENS1_19SingleTileSchedulerILb1ELb0ELb1ELi128EEEEEEEEEvNT_6ParamsE --------------------------
	.section	.nv.info._ZN7cutlass13device_kernelIN5flash19enable_sm80_to_sm89INS1_16FlashAttnFwdSm80INS1_25CollectiveMainloopFwdSm80ILi8ELi2ELb0EN4cute5tupleIJNS5_1CILi128EEENS7_ILi64EEENS7_ILi192EEEEEELi192ENS_10bfloat16_tEfNS_4arch4Sm80ELb1ELb0ELb0ELb1ELb1ELb0ELb1ELb0EEENS1_21CollectiveEpilogueFwdINS6_IJS8_SA_S9_EEENS6_IJNS7_ILi1EEESI_SI_EEESC_SE_Li256ELb1ELb1ELb0ELb0EEENS1_19SingleTileSchedulerILb1ELb0ELb1ELi128EEEEEEEEEvNT_6ParamsE,"",@"SHT_CUDA_INFO"
	.sectionflags	@""
	.align	4


	//----- nvinfo : EIATTR_CUDA_API_VERSION
	.align		4
        /*0000*/ 	.byte	0x04, 0x37
        /*0002*/ 	.short	(.L_402 - .L_401)
.L_401:
        /*0004*/ 	.word	0x00000082


	//----- nvinfo : EIATTR_SW2861232_WAR
	.align		4
.L_402:
        /*0008*/ 	.byte	0x01, 0x35
	.zero		2


	//----- nvinfo : EIATTR_PARAM_CBANK
	.align		4
        /*000c*/ 	.byte	0x04, 0x0a
        /*000e*/ 	.short	(.L_404 - .L_403)
	.align		4
.L_403:
        /*0010*/ 	.word	index@(.nv.constant0._ZN7cutlass13device_kernelIN5flash19enable_sm80_to_sm89INS1_16FlashAttnFwdSm80INS1_25CollectiveMainloopFwdSm80ILi8ELi2ELb0EN4cute5tupleIJNS5_1CILi128EEENS7_ILi64EEENS7_ILi192EEEEEELi192ENS_10bfloat16_tEfNS_4arch4Sm80ELb1ELb0ELb0ELb1ELb1ELb0ELb1ELb0EEENS1_21CollectiveEpilogueFwdINS6_IJS8_SA_S9_EEENS6_IJNS7_ILi1EEESI_SI_EEESC_SE_Li256ELb1ELb1ELb0ELb0EEENS1_19SingleTileSchedulerILb1ELb0ELb1ELi128EEEEEEEEEvNT_6ParamsE)
        /*0014*/ 	.short	0x0160
        /*0016*/ 	.short	0x0418


	//----- nvinfo : EIATTR_CBANK_PARAM_SIZE
	.align		4
.L_404:
        /*0018*/ 	.byte	0x03, 0x19
        /*001a*/ 	.short	0x0418


	//----- nvinfo : EIATTR_KPARAM_INFO
	.align		4
        /*001c*/ 	.byte	0x04, 0x17
        /*001e*/ 	.short	(.L_406 - .L_405)
.L_405:
        /*0020*/ 	.word	0x00000000
        /*0024*/ 	.short	0x0000
        /*0026*/ 	.short	0x0000
        /*0028*/ 	.byte	0x00, 0xf0, 0x61, 0x10


	//----- nvinfo : EIATTR_MAXREG_COUNT
	.align		4
.L_406:
        /*002c*/ 	.byte	0x03, 0x1b
        /*002e*/ 	.short	0x00ff


	//----- nvinfo : EIATTR_NUM_BARRIERS
	.align		4
        /*0030*/ 	.byte	0x02, 0x4c
        /*0032*/ 	.byte	0x02
	.zero		1


	//----- nvinfo : EIATTR_MERCURY_ISA_VERSION
	.align		4
        /*0034*/ 	.byte	0x03, 0x5f
        /*0036*/ 	.short	0x0000


	//----- nvinfo : EIATTR_COOP_GROUP_MASK_REGIDS
	.align		4
        /*0038*/ 	.byte	0x04, 0x29
        /*003a*/ 	.short	(.L_408 - .L_407)


	//   ....[0]....
.L_407:
        /*003c*/ 	.word	0xffffffff


	//   ....[1]....
        /*0040*/ 	.word	0xffffffff


	//   ....[2]....
        /*0044*/ 	.word	0xffffffff


	//   ....[3]....
        /*0048*/ 	.word	0xffffffff


	//   ....[4]....
        /*004c*/ 	.word	0xffffffff


	//   ....[5]....
        /*0050*/ 	.word	0xffffffff


	//   ....[6]....
        /*0054*/ 	.word	0xffffffff


	//   ....[7]....
        /*0058*/ 	.word	0xffffffff


	//   ....[8]....
        /*005c*/ 	.word	0xffffffff


	//   ....[9]....
        /*0060*/ 	.word	0xffffffff


	//   ....[10]....
        /*0064*/ 	.word	0xffffffff


	//   ....[11]....
        /*0068*/ 	.word	0xffffffff


	//   ....[12]....
        /*006c*/ 	.word	0xffffffff


	//   ....[13]....
        /*0070*/ 	.word	0xffffffff


	//   ....[14]....
        /*0074*/ 	.word	0xffffffff


	//   ....[15]....
        /*0078*/ 	.word	0xffffffff


	//   ....[16]....
        /*007c*/ 	.word	0xffffffff


	//   ....[17]....
        /*0080*/ 	.word	0xffffffff


	//   ....[18]....
        /*0084*/ 	.word	0xffffffff


	//   ....[19]....
        /*0088*/ 	.word	0xffffffff


	//   ....[20]....
        /*008c*/ 	.word	0xffffffff


	//   ....[21]....
        /*0090*/ 	.word	0xffffffff


	//   ....[22]....
        /*0094*/ 	.word	0xffffffff


	//   ....[23]....
        /*0098*/ 	.word	0xffffffff


	//   ....[24]....
        /*009c*/ 	.word	0xffffffff


	//   ....[25]....
        /*00a0*/ 	.word	0xffffffff


	//   ....[26]....
        /*00a4*/ 	.word	0xffffffff


	//   ....[27]....
        /*00a8*/ 	.word	0xffffffff


	//   ....[28]....
        /*00ac*/ 	.word	0xffffffff


	//   ....[29]....
        /*00b0*/ 	.word	0xffffffff


	//   ....[30]....
        /*00b4*/ 	.word	0xffffffff


	//   ....[31]....
        /*00b8*/ 	.word	0xffffffff


	//   ....[32]....
        /*00bc*/ 	.word	0xffffffff


	//   ....[33]....
        /*00c0*/ 	.word	0xffffffff


	//   ....[34]....
        /*00c4*/ 	.word	0xffffffff


	//   ....[35]....
        /*00c8*/ 	.word	0xffffffff


	//   ....[36]....
        /*00cc*/ 	.word	0xffffffff


	//   ....[37]....
        /*00d0*/ 	.word	0xffffffff


	//   ....[38]....
        /*00d4*/ 	.word	0xffffffff


	//   ....[39]....
        /*00d8*/ 	.word	0xffffffff


	//   ....[40]....
        /*00dc*/ 	.word	0xffffffff


	//   ....[41]....
        /*00e0*/ 	.word	0xffffffff


	//   ....[42]....
        /*00e4*/ 	.word	0xffffffff


	//   ....[43]....
        /*00e8*/ 	.word	0xffffffff


	//   ....[44]....
        /*00ec*/ 	.word	0xffffffff


	//   ....[45]....
        /*00f0*/ 	.word	0xffffffff


	//   ....[46]....
        /*00f4*/ 	.word	0xffffffff


	//   ....[47]....
        /*00f8*/ 	.word	0xffffffff


	//   ....[48]....
        /*00fc*/ 	.word	0xffffffff


	//   ....[49]....
        /*0100*/ 	.word	0xffffffff


	//   ....[50]....
        /*0104*/ 	.word	0xffffffff


	//   ....[51]....
        /*0108*/ 	.word	0xffffffff


	//   ....[52]....
        /*010c*/ 	.word	0xffffffff


	//   ....[53]....
        /*0110*/ 	.word	0xffffffff


	//   ....[54]....
        /*0114*/ 	.word	0xffffffff


	//   ....[55]....
        /*0118*/ 	.word	0xffffffff


	//   ....[56]....
        /*011c*/ 	.word	0xffffffff


	//   ....[57]....
        /*0120*/ 	.word	0xffffffff


	//   ....[58]....
        /*0124*/ 	.word	0xffffffff


	//   ....[59]....
        /*0128*/ 	.word	0xffffffff


	//   ....[60]....
        /*012c*/ 	.word	0xffffffff


	//   ....[61]....
        /*0130*/ 	.word	0xffffffff


	//   ....[62]....
        /*0134*/ 	.word	0xffffffff


	//   ....[63]....
        /*0138*/ 	.word	0xffffffff


	//   ....[64]....
        /*013c*/ 	.word	0xffffffff


	//   ....[65]....
        /*0140*/ 	.word	0xffffffff


	//   ....[66]....
        /*0144*/ 	.word	0xffffffff


	//   ....[67]....
        /*0148*/ 	.word	0xffffffff


	//   ....[68]....
        /*014c*/ 	.word	0xffffffff


	//   ....[69]....
        /*0150*/ 	.word	0xffffffff


	//   ....[70]....
        /*0154*/ 	.word	0xffffffff


	//   ....[71]....
        /*0158*/ 	.word	0xffffffff


	//   ....[72]....
        /*015c*/ 	.word	0xffffffff


	//   ....[73]....
        /*0160*/ 	.word	0xffffffff


	//   ....[74]....
        /*0164*/ 	.word	0xffffffff


	//   ....[75]....
        /*0168*/ 	.word	0xffffffff


	//   ....[76]....
        /*016c*/ 	.word	0xffffffff


	//   ....[77]....
        /*0170*/ 	.word	0xffffffff


	//   ....[78]....
        /*0174*/ 	.word	0xffffffff


	//   ....[79]....
        /*0178*/ 	.word	0xffffffff


	//   ....[80]....
        /*017c*/ 	.word	0xffffffff


	//   ....[81]....
        /*0180*/ 	.word	0xffffffff


	//   ....[82]....
        /*0184*/ 	.word	0xffffffff


	//   ....[83]....
        /*0188*/ 	.word	0xffffffff


	//   ....[84]....
        /*018c*/ 	.word	0xffffffff


	//----- nvinfo : EIATTR_COOP_GROUP_INSTR_OFFSETS
	.align		4
.L_408:
        /*0190*/ 	.byte	0x04, 0x28
        /*0192*/ 	.short	(.L_410 - .L_409)


	//   ....[0]....
.L_409:
        /*0194*/ 	.word	0x00000090


	//   ....[1]....
        /*0198*/ 	.word	0x00001320


	//   ....[2]....
        /*019c*/ 	.word	0x00001370


	//   ....[3]....
        /*01a0*/ 	.word	0x000015a0


	//   ....[4]....
        /*01a4*/ 	.word	0x000015d0


	//   ....[5]....
        /*01a8*/ 	.word	0x000016f0


	//   ....[6]....
        /*01ac*/ 	.word	0x00001720


	//   ....[7]....
        /*01b0*/ 	.word	0x00001830


	//   ....[8]....
        /*01b4*/ 	.word	0x00001870


	//   ....[9]....
        /*01b8*/ 	.word	0x00001df0


	//   ....[10]....
        /*01bc*/ 	.word	0x00001e20


	//   ....[11]....
        /*01c0*/ 	.word	0x00001e40


	//   ....[12]....
        /*01c4*/ 	.word	0x00001e50


	//   ....[13]....
        /*01c8*/ 	.word	0x00001f10


	//   ....[14]....
        /*01cc*/ 	.word	0x00001f30


	//   ....[15]....
        /*01d0*/ 	.word	0x00001f40


	//   ....[16]....
        /*01d4*/ 	.word	0x00001f50


	//   ....[17]....
        /*01d8*/ 	.word	0x00002430


	//   ....[18]....
        /*01dc*/ 	.word	0x00002460


	//   ....[19]....
        /*01e0*/ 	.word	0x00002480


	//   ....[20]....
        /*01e4*/ 	.word	0x00002490


	//   ....[21]....
        /*01e8*/ 	.word	0x00002910


	//   ....[22]....
        /*01ec*/ 	.word	0x00002940


	//   ....[23]....
        /*01f0*/ 	.word	0x00002960


	//   ....[24]....
        /*01f4*/ 	.word	0x000029c0


	//   ....[25]....
        /*01f8*/ 	.word	0x00003590


	//   ....[26]....
        /*01fc*/ 	.word	0x00003690


	//   ....[27]....
        /*0200*/ 	.word	0x00003ae0


	//   ....[28]....
        /*0204*/ 	.word	0x00003df0


	//   ....[29]....
        /*0208*/ 	.word	0x00003e00


	//   ....[30]....
        /*020c*/ 	.word	0x00003e50


	//   ....[31]....
        /*0210*/ 	.word	0x00005070


	//   ....[32]....
        /*0214*/ 	.word	0x000050a0


	//   ....[33]....
        /*0218*/ 	.word	0x000050c0


	//   ....[34]....
        /*021c*/ 	.word	0x000050d0


	//   ....[35]....
        /*0220*/ 	.word	0x00005660


	//   ....[36]....
        /*0224*/ 	.word	0x00005680


	//   ....[37]....
        /*0228*/ 	.word	0x000056a0


	//   ....[38]....
        /*022c*/ 	.word	0x000056b0


	//   ....[39]....
        /*0230*/ 	.word	0x00006160


	//   ....[40]....
        /*0234*/ 	.word	0x00006220


	//   ....[41]....
        /*0238*/ 	.word	0x000068c0


	//   ....[42]....
        /*023c*/ 	.word	0x00006930


	//   ....[43]....
        /*0240*/ 	.word	0x00006950


	//   ....[44]....
        /*0244*/ 	.word	0x00006970


	//   ....[45]....
        /*0248*/ 	.word	0x000082d0


	//   ....[46]....
        /*024c*/ 	.word	0x000082f0


	//   ....[47]....
        /*0250*/ 	.word	0x00008300


	//   ....[48]....
        /*0254*/ 	.word	0x00008310


	//   ....[49]....
        /*0258*/ 	.word	0x00008890


	//   ....[50]....
        /*025c*/ 	.word	0x000088b0


	//   ....[51]....
        /*0260*/ 	.word	0x000088d0


	//   ....[52]....
        /*0264*/ 	.word	0x000088e0


	//   ....[53]....
        /*0268*/ 	.word	0x00009600


	//   ....[54]....
        /*026c*/ 	.word	0x00009620


	//   ....[55]....
        /*0270*/ 	.word	0x00009640


	//   ....[56]....
        /*0274*/ 	.word	0x00009660


	//   ....[57]....
        /*0278*/ 	.word	0x0000af10


	//   ....[58]....
        /*027c*/ 	.word	0x0000af30


	//   ....[59]....
        /*0280*/ 	.word	0x0000af50


	//   ....[60]....
        /*0284*/ 	.word	0x0000af60


	//   ....[61]....
        /*0288*/ 	.word	0x0000b130


	//   ....[62]....
        /*028c*/ 	.word	0x0000b150


	//   ....[63]....
        /*0290*/ 	.word	0x0000b190


	//   ....[64]....
        /*0294*/ 	.word	0x0000b1a0


	//   ....[65]....
        /*0298*/ 	.word	0x0000c7e0


	//   ....[66]....
        /*029c*/ 	.word	0x0000c830


	//   ....[67]....
        /*02a0*/ 	.word	0x0000c870


	//   ....[68]....
        /*02a4*/ 	.word	0x0000c8b0


	//   ....[69]....
        /*02a8*/ 	.word	0x0000cad0


	//   ....[70]....
        /*02ac*/ 	.word	0x0000cae0


	//   ....[71]....
        /*02b0*/ 	.word	0x0000cc60


	//   ....[72]....
        /*02b4*/ 	.word	0x0000cc90


	//   ....[73]....
        /*02b8*/ 	.word	0x0000cde0


	//   ....[74]....
        /*02bc*/ 	.word	0x0000ce10


	//   ....[75]....
        /*02c0*/ 	.word	0x0000cf60


	//   ....[76]....
        /*02c4*/ 	.word	0x0000cf80


	//   ....[77]....
        /*02c8*/ 	.word	0x0000d8d0


	//   ....[78]....
        /*02cc*/ 	.word	0x0000d8e0


	//   ....[79]....
        /*02d0*/ 	.word	0x0000da10


	//   ....[80]....
        /*02d4*/ 	.word	0x0000da40


	//   ....[81]....
        /*02d8*/ 	.word	0x0000db70


	//   ....[82]....
        /*02dc*/ 	.word	0x0000dba0


	//   ....[83]....
        /*02e0*/ 	.word	0x0000dcd0


	//   ....[84]....
        /*02e4*/ 	.word	0x0000dcf0


	//----- nvinfo : EIATTR_EXIT_INSTR_OFFSETS
	.align		4
.L_410:
        /*02e8*/ 	.byte	0x04, 0x1c
        /*02ea*/ 	.short	(.L_412 - .L_411)


	//   ....[0]....
.L_411:
        /*02ec*/ 	.word	0x00000440


	//   ....[1]....
        /*02f0*/ 	.word	0x0000cf90


	//   ....[2]....
        /*02f4*/ 	.word	0x0000d060


	//   ....[3]....
        /*02f8*/ 	.word	0x0000d0c0


	//   ....[4]....
        /*02fc*/ 	.word	0x0000dd00


	//   ....[5]....
        /*0300*/ 	.word	0x0000ddb0


	//   ....[6]....
        /*0304*/ 	.word	0x0000de10


	//----- nvinfo : EIATTR_CTAIDZ_USED
	.align		4
.L_412:
        /*0308*/ 	.byte	0x01, 0x04
	.zero		2


	//----- nvinfo : EIATTR_MAX_THREADS
	.align		4
        /*030c*/ 	.byte	0x04, 0x05
        /*030e*/ 	.short	(.L_414 - .L_413)
.L_413:
        /*0310*/ 	.word	0x00000100
        /*0314*/ 	.word	0x00000001
        /*0318*/ 	.word	0x00000001


	//----- nvinfo : EIATTR_CRS_STACK_SIZE
	.align		4
.L_414:
        /*031c*/ 	.byte	0x04, 0x1e
        /*031e*/ 	.short	(.L_416 - .L_415)
.L_415:
        /*0320*/ 	.word	0x00000000
.L_416:


//--------------------- .nv.info._ZN7cutlass13device_kernelIN5flash19enable_sm80_to_sm89INS1_16FlashAttnFwdSm80INS1_25CollectiveMainloopFwdSm80ILi8ELi2ELb0EN4cute5tupleIJNS5_1CILi128EEENS7_ILi64EEENS7_ILi192EEEEEELi192ENS_10bfloat16_tEfNS_4arch4Sm80ELb1ELb0ELb0ELb1ELb1ELb1ELb1ELb0EEENS1_21CollectiveEpilogueFwdINS6_IJS8_SA_S9_EEENS6_IJNS7_ILi1EEESI_SI_EEESC_SE_Li256ELb1ELb1ELb0ELb0EEENS1_19SingleTileSchedulerILb1ELb0ELb1ELi128EEEEEEEEEvNT_6ParamsE --------------------------
	.section	.nv.info._ZN7cutlass13device_kernelIN5flash19enable_sm80_to_sm89INS1_16FlashAttnFwdSm80INS1_25CollectiveMainloopFwdSm80ILi8ELi2ELb0EN4cute5tupleIJNS5_1CILi128EEENS7_ILi64EEENS7_ILi192EEEEEELi192ENS_10bfloat16_tEfNS_4arch4Sm80ELb1ELb0ELb0ELb1ELb1ELb1ELb1ELb0EEENS1_21CollectiveEpilogueFwdINS6_IJS8_SA_S9_EEENS6_IJNS7_ILi1EEESI_SI_EEESC_SE_Li256ELb1ELb1ELb0ELb0EEENS1_19SingleTileSchedulerILb1ELb0ELb1ELi128EEEEEEEEEvNT_6ParamsE,"",@"SHT_CUDA_INFO"
	.sectionflags	@""
	.align	4


	//----- nvinfo : EIATTR_CUDA_API_VERSION
	.align		4
        /*0000*/ 	.byte	0x04, 0x37
        /*0002*/ 	.short	(.L_418 - .L_417)
.L_417:
        /*0004*/ 	.word	0x00000082


	//----- nvinfo : EIATTR_SW2861232_WAR
	.align		4
.L_418:
        /*0008*/ 	.byte	0x01, 0x35
	.zero		2


	//----- nvinfo : EIATTR_PARAM_CBANK
	.align		4
        /*000c*/ 	.byte	0x04, 0x0a
        /*000e*/ 	.short	(.L_420 - .L_419)
	.align		4
.L_419:
        /*0010*/ 	.word	index@(.nv.constant0._ZN7cutlass13device_kernelIN5flash19enable_sm80_to_sm89INS1_16FlashAttnFwdSm80INS1_25CollectiveMainloopFwdSm80ILi8ELi2ELb0EN4cute5tupleIJNS5_1CILi128EEENS7_ILi64EEENS7_ILi192EEEEEELi192ENS_10bfloat16_tEfNS_4arch4Sm80ELb1ELb0ELb0ELb1ELb1ELb1ELb1ELb0EEENS1_21CollectiveEpilogueFwdINS6_IJS8_SA_S9_EEENS6_IJNS7_ILi1EEESI_SI_EEESC_SE_Li256ELb1ELb1ELb0ELb0EEENS1_19SingleTileSchedulerILb1ELb0ELb1ELi128EEEEEEEEEvNT_6ParamsE)
        /*0014*/ 	.short	0x0160
        /*0016*/ 	.short	0x0418


	//----- nvinfo : EIATTR_CBANK_PARAM_SIZE
	.align		4
.L_420:
        /*0018*/ 	.byte	0x03, 0x19
        /*001a*/ 	.short	0x0418


	//----- nvinfo : EIATTR_KPARAM_INFO
	.align		4
        /*001c*/ 	.byte	0x04, 0x17
        /*001e*/ 	.short	(.L_422 - .L_421)
.L_421:
        /*0020*/ 	.word	0x00000000
        /*0024*/ 	.short	0x0000
        /*0026*/ 	.short	0x0000
        /*0028*/ 	.byte	0x00, 0xf0, 0x61, 0x10


	//----- nvinfo : EIATTR_MAXREG_COUNT
	.align		4
.L_422:
        /*002c*/ 	.byte	0x03, 0x1b
        /*002e*/ 	.short	0x00ff


	//----- nvinfo : EIATTR_NUM_BARRIERS
	.align		4
        /*0030*/ 	.byte	0x02, 0x4c
        /*0032*/ 	.byte	0x02
	.zero		1


	//----- nvinfo : EIATTR_MERCURY_ISA_VERSION
	.align		4
        /*0034*/ 	.byte	0x03, 0x5f
        /*0036*/ 	.short	0x0000


	//----- nvinfo : EIATTR_COOP_GROUP_MASK_REGIDS
	.align		4
        /*0038*/ 	.byte	0x04, 0x29
        /*003a*/ 	.short	(.L_424 - .L_423)


	//   ....[0]....
.L_423:
        /*003c*/ 	.word	0xffffffff


	//   ....[1]....
        /*0040*/ 	.word	0xffffffff


	//   ....[2]....
        /*0044*/ 	.word	0xffffffff


	//   ....[3]....
        /*0048*/ 	.word	0xffffffff


	//   ....[4]....
        /*004c*/ 	.word	0xffffffff


	//   ....[5]....
        /*0050*/ 	.word	0xffffffff


	//   ....[6]....
        /*0054*/ 	.word	0xffffffff


	//   ....[7]....
        /*0058*/ 	.word	0xffffffff


	//   ....[8]....
        /*005c*/ 	.word	0xffffffff


	//   ....[9]....
        /*0060*/ 	.word	0xffffffff


	//   ....[10]....
        /*0064*/ 	.word	0xffffffff


	//   ....[11]....
        /*0068*/ 	.word	0xffffffff


	//   ....[12]....
        /*006c*/ 	.word	0xffffffff


	//   ....[13]....
        /*0070*/ 	.word	0xffffffff


	//   ....[14]....
        /*0074*/ 	.word	0xffffffff


	//   ....[15]....
        /*0078*/ 	.word	0xffffffff


	//   ....[16]....
        /*007c*/ 	.word	0xffffffff


	//   ....[17]....
        /*0080*/ 	.word	0xffffffff


	//   ....[18]....
        /*0084*/ 	.word	0xffffffff


	//   ....[19]....
        /*0088*/ 	.word	0xffffffff


	//   ....[20]....
        /*008c*/ 	.word	0xffffffff


	//   ....[21]....
        /*0090*/ 	.word	0xffffffff


	//   ....[22]....
        /*0094*/ 	.word	0xffffffff


	//   ....[23]....
        /*0098*/ 	.word	0xffffffff


	//   ....[24]....
        /*009c*/ 	.word	0xffffffff


	//   ....[25]....
        /*00a0*/ 	.word	0xffffffff


	//   ....[26]....
        /*00a4*/ 	.word	0xffffffff


	//   ....[27]....
        /*00a8*/ 	.word	0xffffffff


	//   ....[28]....
        /*00ac*/ 	.word	0xffffffff


	//   ....[29]....
        /*00b0*/ 	.word	0xffffffff


	//   ....[30]....
        /*00b4*/ 	.word	0xffffffff


	//   ....[31]....
        /*00b8*/ 	.word	0xffffffff


	//   ....[32]....
        /*00bc*/ 	.word	0xffffffff


	//   ....[33]....
        /*00c0*/ 	.word	0xffffffff


	//   ....[34]....
        /*00c4*/ 	.word	0xffffffff


	//   ....[35]....
        /*00c8*/ 	.word	0xffffffff


	//   ....[36]....
        /*00cc*/ 	.word	0xffffffff


	//   ....[37]....
        /*00d0*/ 	.word	0xffffffff


	//   ....[38]....
        /*00d4*/ 	.word	0xffffffff


	//   ....[39]....
        /*00d8*/ 	.word	0xffffffff


	//   ....[40]....
        /*00dc*/ 	.word	0xffffffff


	//   ....[41]....
        /*00e0*/ 	.word	0xffffffff


	//   ....[42]....
        /*00e4*/ 	.word	0xffffffff


	//   ....[43]....
        /*00e8*/ 	.word	0xffffffff


	//   ....[44]....
        /*00ec*/ 	.word	0xffffffff


	//   ....[45]....
        /*00f0*/ 	.word	0xffffffff


	//   ....[46]....
        /*00f4*/ 	.word	0xffffffff


	//   ....[47]....
        /*00f8*/ 	.word	0xffffffff


	//   ....[48]....
        /*00fc*/ 	.word	0xffffffff


	//   ....[49]....
        /*0100*/ 	.word	0xffffffff


	//   ....[50]....
        /*0104*/ 	.word	0xffffffff


	//   ....[51]....
        /*0108*/ 	.word	0xffffffff


	//   ....[52]....
        /*010c*/ 	.word	0xffffffff


	//   ....[53]....
        /*0110*/ 	.word	0xffffffff


	//   ....[54]....
        /*0114*/ 	.word	0xffffffff


	//   ....[55]....
        /*0118*/ 	.word	0xffffffff


	//   ....[56]....
        /*011c*/ 	.word	0xffffffff


	//   ....[57]....
        /*0120*/ 	.word	0xffffffff


	//   ....[58]....
        /*0124*/ 	.word	0xffffffff


	//   ....[59]....
        /*0128*/ 	.word	0xffffffff


	//   ....[60]....
        /*012c*/ 	.word	0xffffffff


	//   ....[61]....
        /*0130*/ 	.word	0xffffffff


	//   ....[62]....
        /*0134*/ 	.word	0xffffffff


	//   ....[63]....
        /*0138*/ 	.word	0xffffffff


	//   ....[64]....
        /*013c*/ 	.word	0xffffffff


	//   ....[65]....
        /*0140*/ 	.word	0xffffffff


	//   ....[66]....
        /*0144*/ 	.word	0xffffffff


	//   ....[67]....
        /*0148*/ 	.word	0xffffffff


	//   ....[68]....
        /*014c*/ 	.word	0xffffffff


	//   ....[69]....
        /*0150*/ 	.word	0xffffffff


	//   ....[70]....
        /*0154*/ 	.word	0xffffffff


	//   ....[71]....
        /*0158*/ 	.word	0xffffffff


	//   ....[72]....
        /*015c*/ 	.word	0xffffffff


	//   ....[73]....
        /*0160*/ 	.word	0xffffffff


	//   ....[74]....
        /*0164*/ 	.word	0xffffffff


	//   ....[75]....
        /*0168*/ 	.word	0xffffffff


	//   ....[76]....
        /*016c*/ 	.word	0xffffffff


	//   ....[77]....
        /*0170*/ 	.word	0xffffffff


	//   ....[78]....
        /*0174*/ 	.word	0xffffffff


	//   ....[79]....
        /*0178*/ 	.word	0xffffffff


	//   ....[80]....
        /*017c*/ 	.word	0xffffffff


	//   ....[81]....
        /*0180*/ 	.word	0xffffffff


	//   ....[82]....
        /*0184*/ 	.word	0xffffffff


	//   ....[83]....
        /*0188*/ 	.word	0xffffffff


	//   ....[84]....
        /*018c*/ 	.word	0xffffffff


	//   ....[85]....
        /*0190*/ 	.word	0xffffffff


	//   ....[86]....
        /*0194*/ 	.word	0xffffffff


	//   ....[87]....
        /*0198*/ 	.word	0xffffffff


	//   ....[88]....
        /*019c*/ 	.word	0xffffffff


	//   ....[89]....
        /*01a0*/ 	.word	0xffffffff


	//   ....[90]....
        /*01a4*/ 	.word	0xffffffff


	//   ....[91]....
        /*01a8*/ 	.word	0xffffffff


	//   ....[92]....
        /*01ac*/ 	.word	0xffffffff


	//   ....[93]....
        /*01b0*/ 	.word	0xffffffff


	//   ....[94]....
        /*01b4*/ 	.word	0xffffffff


	//   ....[95]....
        /*01b8*/ 	.word	0xffffffff


	//   ....[96]....
        /*01bc*/ 	.word	0xffffffff


	//   ....[97]....
        /*01c0*/ 	.word	0xffffffff


	//   ....[98]....
        /*01c4*/ 	.word	0xffffffff


	//   ....[99]....
        /*01c8*/ 	.word	0xffffffff


	//   ....[100]....
        /*01cc*/ 	.word	0xffffffff


	//   ....[101]....
        /*01d0*/ 	.word	0xffffffff


	//   ....[102]....
        /*01d4*/ 	.word	0xffffffff


	//   ....[103]....
        /*01d8*/ 	.word	0xffffffff


	//   ....[104]....
        /*01dc*/ 	.word	0xffffffff


	//   ....[105]....
        /*01e0*/ 	.word	0xffffffff


	//   ....[106]....
        /*01e4*/ 	.word	0xffffffff


	//   ....[107]....
        /*01e8*/ 	.word	0xffffffff


	//   ....[108]....
        /*01ec*/ 	.word	0xffffffff


	//----- nvinfo : EIATTR_COOP_GROUP_INSTR_OFFSETS
	.align		4
.L_424:
        /*01f0*/ 	.byte	0x04, 0x28
        /*01f2*/ 	.short	(.L_426 - .L_425)


	//   ....[0]....
.L_425:
        /*01f4*/ 	.word	0x00000080


	//   ....[1]....
        /*01f8*/ 	.word	0x00002490


	//   ....[2]....
        /*01fc*/ 	.word	0x000024a0


	//   ....[3]....
        /*0200*/ 	.word	0x00004080


	//   ....[4]....
        /*0204*/ 	.word	0x00004090


	//   ....[5]....
        /*0208*/ 	.word	0x00005c20


	//   ....[6]....
        /*020c*/ 	.word	0x00005c40


	//   ....[7]....
        /*0210*/ 	.word	0x00006100


	//   ....[8]....
        /*0214*/ 	.word	0x00006110


	//   ....[9]....
        /*0218*/ 	.word	0x00006ee0


	//   ....[10]....
        /*021c*/ 	.word	0x00006f40


	//   ....[11]....
        /*0220*/ 	.word	0x00007190


	//   ....[12]....
        /*0224*/ 	.word	0x000071c0


	//   ....[13]....
        /*0228*/ 	.word	0x000072e0


	//   ....[14]....
        /*022c*/ 	.word	0x00007310


	//   ....[15]....
        /*0230*/ 	.word	0x00007420


	//   ....[16]....
        /*0234*/ 	.word	0x00007460


	//   ....[17]....
        /*0238*/ 	.word	0x00007950


	//   ....[18]....
        /*023c*/ 	.word	0x00007980


	//   ....[19]....
        /*0240*/ 	.word	0x000079b0


	//   ....[20]....
        /*0244*/ 	.word	0x000079e0


	//   ....[21]....
        /*0248*/ 	.word	0x00007ac0


	//   ....[22]....
        /*024c*/ 	.word	0x00007ae0


	//   ....[23]....
        /*0250*/ 	.word	0x00007b00


	//   ....[24]....
        /*0254*/ 	.word	0x00007b20


	//   ....[25]....
        /*0258*/ 	.word	0x00008020


	//   ....[26]....
        /*025c*/ 	.word	0x00008040


	//   ....[27]....
        /*0260*/ 	.word	0x00008050


	//   ....[28]....
        /*0264*/ 	.word	0x00008060


	//   ....[29]....
        /*0268*/ 	.word	0x00008550


	//   ....[30]....
        /*026c*/ 	.word	0x000085c0


	//   ....[31]....
        /*0270*/ 	.word	0x00008600


	//   ....[32]....
        /*0274*/ 	.word	0x00008630


	//   ....[33]....
        /*0278*/ 	.word	0x00008aa0


	//   ....[34]....
        /*027c*/ 	.word	0x00008d60


	//   ....[35]....
        /*0280*/ 	.word	0x00008da0


	//   ....[36]....
        /*0284*/ 	.word	0x00008de0


	//   ....[37]....
        /*0288*/ 	.word	0x0000bf10


	//   ....[38]....
        /*028c*/ 	.word	0x0000bf60


	//   ....[39]....
        /*0290*/ 	.word	0x0000bfc0


	//   ....[40]....
        /*0294*/ 	.word	0x0000bfe0


	//   ....[41]....
        /*0298*/ 	.word	0x0000c270


	//   ....[42]....
        /*029c*/ 	.word	0x0000c530


	//   ....[43]....
        /*02a0*/ 	.word	0x0000c570


	//   ....[44]....
        /*02a4*/ 	.word	0x0000c5b0


	//   ....[45]....
        /*02a8*/ 	.word	0x0000fca0


	//   ....[46]....
        /*02ac*/ 	.word	0x0000fcc0


	//   ....[47]....
        /*02b0*/ 	.word	0x0000fce0


	//   ....[48]....
        /*02b4*/ 	.word	0x0000fd00


	//   ....[49]....
        /*02b8*/ 	.word	0x00010980


	//   ....[50]....
        /*02bc*/ 	.word	0x00010990


	//   ....[51]....
        /*02c0*/ 	.word	0x000110d0


	//   ....[52]....
        /*02c4*/ 	.word	0x000111a0


	//   ....[53]....
        /*02c8*/ 	.word	0x000111b0


	//   ....[54]....
        /*02cc*/ 	.word	0x000111e0


	//   ....[55]....
        /*02d0*/ 	.word	0x00012410


	//   ....[56]....
        /*02d4*/ 	.word	0x00012440


	//   ....[57]....
        /*02d8*/ 	.word	0x00012460


	//   ....[58]....
        /*02dc*/ 	.word	0x00012470


	//   ....[59]....
        /*02e0*/ 	.word	0x000129f0


	//   ....[60]....
        /*02e4*/ 	.word	0x00012a20


	//   ....[61]....
        /*02e8*/ 	.word	0x00012a50


	//   ....[62]....
        /*02ec*/ 	.word	0x00012a80


	//   ....[63]....
        /*02f0*/ 	.word	0x00013510


	//   ....[64]....
        /*02f4*/ 	.word	0x000135b0


	//   ....[65]....
        /*02f8*/ 	.word	0x00013d00


	//   ....[66]....
        /*02fc*/ 	.word	0x00013d10


	//   ....[67]....
        /*0300*/ 	.word	0x00013d30


	//   ....[68]....
        /*0304*/ 	.word	0x00013d50


	//   ....[69]....
        /*0308*/ 	.word	0x000156b0


	//   ....[70]....
        /*030c*/ 	.word	0x000156f0


	//   ....[71]....
        /*0310*/ 	.word	0x00015720


	//   ....[72]....
        /*0314*/ 	.word	0x00015750


	//   ....[73]....
        /*0318*/ 	.word	0x00015cc0


	//   ....[74]....
        /*031c*/ 	.word	0x00015ce0


	//   ....[75]....
        /*0320*/ 	.word	0x00015d00


	//   ....[76]....
        /*0324*/ 	.word	0x00015d10


	//   ....[77]....
        /*0328*/ 	.word	0x00016a30


	//   ....[78]....
        /*032c*/ 	.word	0x00016a50


	//   ....[79]....
        /*0330*/ 	.word	0x00016a70


	//   ....[80]....
        /*0334*/ 	.word	0x00016a90


	//   ....[81]....
        /*0338*/ 	.word	0x00018350


	//   ....[82]....
        /*033c*/ 	.word	0x00018370


	//   ....[83]....
        /*0340*/ 	.word	0x00018380


	//   ....[84]....
        /*0344*/ 	.word	0x00018390


	//   ....[85]....
        /*0348*/ 	.word	0x00018560


	//   ....[86]....
        /*034c*/ 	.word	0x00018590


	//   ....[87]....
        /*0350*/ 	.word	0x000185e0


	//   ....[88]....
        /*0354*/ 	.word	0x000185f0


	//   ....[89]....
        /*0358*/ 	.word	0x00019af0


	//   ....[90]....
        /*035c*/ 	.word	0x00019b30


	//   ....[91]....
        /*0360*/ 	.word	0x00019b60


	//   ....[92]....
        /*0364*/ 	.word	0x00019b90


	//   ....[93]....
        /*0368*/ 	.word	0x00019db0


	//   ....[94]....
        /*036c*/ 	.word	0x00019dc0


	//   ....[95]....
        /*0370*/ 	.word	0x00019f40


	//   ....[96]....
        /*0374*/ 	.word	0x00019f70


	//   ....[97]....
        /*0378*/ 	.word	0x0001a0c0


	//   ....[98]....
        /*037c*/ 	.word	0x0001a0f0


	//   ....[99]....
        /*0380*/ 	.word	0x0001a240


	//   ....[100]....
        /*0384*/ 	.word	0x0001a260


	//   ....[101]....
        /*0388*/ 	.word	0x0001aa30


	//   ....[102]....
        /*038c*/ 	.word	0x0001aa50


	//   ....[103]....
        /*0390*/ 	.word	0x0001ab80


	//   ....[104]....
        /*0394*/ 	.word	0x0001abb0


	//   ....[105]....
        /*0398*/ 	.word	0x0001ace0


	//   ....[106]....
        /*039c*/ 	.word	0x0001ad10


	//   ....[107]....
        /*03a0*/ 	.word	0x0001ae40


	//   ....[108]....
        /*03a4*/ 	.word	0x0001ae60


	//----- nvinfo : EIATTR_EXIT_INSTR_OFFSETS
	.align		4
.L_426:
        /*03a8*/ 	.byte	0x04, 0x1c
        /*03aa*/ 	.short	(.L_428 - .L_427)


	//   ....[0]....
.L_427:
        /*03ac*/ 	.word	0x00000330


	//   ....[1]....
        /*03b0*/ 	.word	0x0001a270


	//   ....[2]....
        /*03b4*/ 	.word	0x0001a340


	//   ....[3]....
        /*03b8*/ 	.word	0x0001a3a0


	//   ....[4]....
        /*03bc*/ 	.word	0x0001ae70


	//   ....[5]....
        /*03c0*/ 	.word	0x0001af20


	//   ....[6]....
        /*03c4*/ 	.word	0x0001af80


	//----- nvinfo : EIATTR_CTAIDZ_USED
	.align		4
.L_428:
        /*03c8*/ 	.byte	0x01, 0x04
	.zero		2


	//----- nvinfo : EIATTR_MAX_THREADS
	.align		4
        /*03cc*/ 	.byte	0x04, 0x05
        /*03ce*/ 	.short	(.L_430 - .L_429)
.L_429:
        /*03d0*/ 	.word	0x00000100
        /*03d4*/ 	.word	0x00000001
        /*03d8*/ 	.word	0x00000001


	//----- nvinfo : EIATTR_CRS_STACK_SIZE
	.align		4
.L_430:
        /*03dc*/ 	.byte	0x04, 0x1e
        /*03de*/ 	.short	(.L_432 - .L_431)
.L_431:
        /*03e0*/ 	.word	0x00000000
.L_432:


//--------------------- .nv.callgraph             --------------------------
	.section	.nv.callgraph,"",@"SHT_CUDA_CALLGRAPH"
	.align	4
	.sectionentsize	8
	.align		4
        /*0000*/ 	.word	0x00000000
	.align		4
        /*0004*/ 	.word	0xffffffff
	.align		4
        /*0008*/ 	.word	0x00000000
	.align		4
        /*000c*/ 	.word	0xfffffffe
	.align		4
        /*0010*/ 	.word	0x00000000
	.align		4
        /*0014*/ 	.word	0xfffffffd
	.align		4
        /*0018*/ 	.word	0x00000000
	.align		4
        /*001c*/ 	.word	0xfffffffc


//--------------------- .nv.rel.action            --------------------------
	.section	.nv.rel.action,"",@"SHT_CUDA_RELOCINFO"
	.align	8
	.sectionentsize	8
        /*0000*/ 	.byte	0x73, 0x00, 0x00, 0x00, 0x00, 0x00, 0x00, 0x00, 0x00, 0x00, 0x00, 0x11, 0x25, 0x00, 0x05, 0x36


//--------------------- .nv.constant4             --------------------------
	.section	.nv.constant4,"a",@progbits
	.align	8
	.align		8
.nv.constant4:
        /*0000*/ 	.dword	_ZN72_INTERNAL_ba7efca6_36_flash_fwd_hdim192_bf16_paged_sm80_cu_a7f3af4d_35724cuda3std3__45__cpo5beginE
	.align		8
        /*0008*/ 	.dword	_ZN72_INTERNAL_ba7efca6_36_flash_fwd_hdim192_bf16_paged_sm80_cu_a7f3af4d_35724cuda3std3__45__cpo3endE
	.align		8
        /*0010*/ 	.dword	_ZN72_INTERNAL_ba7efca6_36_flash_fwd_hdim192_bf16_paged_sm80_cu_a7f3af4d_35724cuda3std3__45__cpo6cbeginE
	.align		8
        /*0018*/ 	.dword	_ZN72_INTERNAL_ba7efca6_36_flash_fwd_hdim192_bf16_paged_sm80_cu_a7f3af4d_35724cuda3std3__45__cpo4cendE
	.align		8
        /*0020*/ 	.dword	_ZN72_INTERNAL_ba7efca6_36_flash_fwd_hdim192_bf16_paged_sm80_cu_a7f3af4d_35724cuda3std3__474_GLOBAL__N__ba7efca6_36_flash_fwd_hdim192_bf16_paged_sm80_cu_a7f3af4d_35726ignoreE
	.align		8
        /*0028*/ 	.dword	_ZN72_INTERNAL_ba7efca6_36_flash_fwd_hdim192_bf16_paged_sm80_cu_a7f3af4d_35724cuda3std3__419piecewise_constructE
	.align		8
        /*0030*/ 	.dword	_ZN72_INTERNAL_ba7efca6_36_flash_fwd_hdim192_bf16_paged_sm80_cu_a7f3af4d_35724cuda3std3__48in_placeE
	.align		8
        /*0038*/ 	.dword	_ZN72_INTERNAL_ba7efca6_36_flash_fwd_hdim192_bf16_paged_sm80_cu_a7f3af4d_35724cuda3std6ranges3__45__cpo4swapE
	.align		8
        /*0040*/ 	.dword	_ZN72_INTERNAL_ba7efca6_36_flash_fwd_hdim192_bf16_paged_sm80_cu_a7f3af4d_35724cuda3std6ranges3__45__cpo9iter_moveE
	.align		8
        /*0048*/ 	.dword	_ZN72_INTERNAL_ba7efca6_36_flash_fwd_hdim192_bf16_paged_sm80_cu_a7f3af4d_35724cute7productE
	.align		8
        /*0050*/ 	.dword	_ZN72_INTERNAL_ba7efca6_36_flash_fwd_hdim192_bf16_paged_sm80_cu_a7f3af4d_35724cute1_E


//--------------------- .nv.constant0._ZN7cutlass13device_kernelIN5flash19enable_sm80_to_sm89INS1_16FlashAttnFwdSm80INS1_25CollectiveMainloopFwdSm80ILi8ELi1ELb0EN4cute5tupleIJNS5_1CILi128EEENS7_ILi64EEENS7_ILi192EEEEEELi192ENS_10bfloat16_tEfNS_4arch4Sm80ELb0ELb0ELb0ELb0ELb1ELb0ELb1ELb0EEENS1_21CollectiveEpilogueFwdINS6_IJS8_SA_S9_EEENS6_IJNS7_ILi1EEESI_SI_EEESC_SE_Li256ELb0ELb1ELb0ELb0EEENS1_19SingleTileSchedulerILb0ELb0ELb1ELi128EEEEEEEEEvNT_6ParamsE --------------------------
	.section	.nv.constant0._ZN7cutlass13device_kernelIN5flash19enable_sm80_to_sm89INS1_16FlashAttnFwdSm80INS1_25CollectiveMainloopFwdSm80ILi8ELi1ELb0EN4cute5tupleIJNS5_1CILi128EEENS7_ILi64EEENS7_ILi192EEEEEELi192ENS_10bfloat16_tEfNS_4arch4Sm80ELb0ELb0ELb0ELb0ELb1ELb0ELb1ELb0EEENS1_21CollectiveEpilogueFwdINS6_IJS8_SA_S9_EEENS6_IJNS7_ILi1EEESI_SI_EEESC_SE_Li256ELb0ELb1ELb0ELb0EEENS1_19SingleTileSchedulerILb0ELb0ELb1ELi128EEEEEEEEEvNT_6ParamsE,"a",@progbits
	.sectionflags	@""
	.align	4
.nv.constant0._ZN7cutlass13device_kernelIN5flash19enable_sm80_to_sm89INS1_16FlashAttnFwdSm80INS1_25CollectiveMainloopFwdSm80ILi8ELi1ELb0EN4cute5tupleIJNS5_1CILi128EEENS7_ILi64EEENS7_ILi192EEEEEELi192ENS_10bfloat16_tEfNS_4arch4Sm80ELb0ELb0ELb0ELb0ELb1ELb0ELb1ELb0EEENS1_21CollectiveEpilogueFwdINS6_IJS8_SA_S9_EEENS6_IJNS7_ILi1EEESI_SI_EEESC_SE_Li256ELb0ELb1ELb0ELb0EEENS1_19SingleTileSchedulerILb0ELb0ELb1ELi128EEEEEEEEEvNT_6ParamsE:
	.zero		1400


//--------------------- .nv.constant0._ZN7cutlass13device_kernelIN5flash19enable_sm80_to_sm89INS1_16FlashAttnFwdSm80INS1_25CollectiveMainloopFwdSm80ILi8ELi1ELb0EN4cute5tupleIJNS5_1CILi128EEENS7_ILi64EEENS7_ILi192EEEEEELi192ENS_10bfloat16_tEfNS_4arch4Sm80ELb0ELb0ELb0ELb1ELb1ELb0ELb1ELb0EEENS1_21CollectiveEpilogueFwdINS6_IJS8_SA_S9_EEENS6_IJNS7_ILi1EEESI_SI_EEESC_SE_Li256ELb1ELb1ELb0ELb0EEENS1_19SingleTileSchedulerILb1ELb0ELb1ELi128EEEEEEEEEvNT_6ParamsE --------------------------
	.section	.nv.constant0._ZN7cutlass13device_kernelIN5flash19enable_sm80_to_sm89INS1_16FlashAttnFwdSm80INS1_25CollectiveMainloopFwdSm80ILi8ELi1ELb0EN4cute5tupleIJNS5_1CILi128EEENS7_ILi64EEENS7_ILi192EEEEEELi192ENS_10bfloat16_tEfNS_4arch4Sm80ELb0ELb0ELb0ELb1ELb1ELb0ELb1ELb0EEENS1_21CollectiveEpilogueFwdINS6_IJS8_SA_S9_EEENS6_IJNS7_ILi1EEESI_SI_EEESC_SE_Li256ELb1ELb1ELb0ELb0EEENS1_19SingleTileSchedulerILb1ELb0ELb1ELi128EEEEEEEEEvNT_6ParamsE,"a",@progbits
	.sectionflags	@""
	.align	4
.nv.constant0._ZN7cutlass13device_kernelIN5flash19enable_sm80_to_sm89INS1_16FlashAttnFwdSm80INS1_25CollectiveMainloopFwdSm80ILi8ELi1ELb0EN4cute5tupleIJNS5_1CILi128EEENS7_ILi64EEENS7_ILi192EEEEEELi192ENS_10bfloat16_tEfNS_4arch4Sm80ELb0ELb0ELb0ELb1ELb1ELb0ELb1ELb0EEENS1_21CollectiveEpilogueFwdINS6_IJS8_SA_S9_EEENS6_IJNS7_ILi1EEESI_SI_EEESC_SE_Li256ELb1ELb1ELb0ELb0EEENS1_19SingleTileSchedulerILb1ELb0ELb1ELi128EEEEEEEEEvNT_6ParamsE:
	.zero		1400


//--------------------- .nv.constant0._ZN7cutlass13device_kernelIN5flash19enable_sm80_to_sm89INS1_16FlashAttnFwdSm80INS1_25CollectiveMainloopFwdSm80ILi8ELi1ELb0EN4cute5tupleIJNS5_1CILi128EEENS7_ILi64EEENS7_ILi192EEEEEELi192ENS_10bfloat16_tEfNS_4arch4Sm80ELb0ELb0ELb0ELb1ELb1ELb1ELb1ELb0EEENS1_21CollectiveEpilogueFwdINS6_IJS8_SA_S9_EEENS6_IJNS7_ILi1EEESI_SI_EEESC_SE_Li256ELb1ELb1ELb0ELb0EEENS1_19SingleTileSchedulerILb1ELb0ELb1ELi128EEEEEEEEEvNT_6ParamsE --------------------------
	.section	.nv.constant0._ZN7cutlass13device_kernelIN5flash19enable_sm80_to_sm89INS1_16FlashAttnFwdSm80INS1_25CollectiveMainloopFwdSm80ILi8ELi1ELb0EN4cute5tupleIJNS5_1CILi128EEENS7_ILi64EEENS7_ILi192EEEEEELi192ENS_10bfloat16_tEfNS_4arch4Sm80ELb0ELb0ELb0ELb1ELb1ELb1ELb1ELb0EEENS1_21CollectiveEpilogueFwdINS6_IJS8_SA_S9_EEENS6_IJNS7_ILi1EEESI_SI_EEESC_SE_Li256ELb1ELb1ELb0ELb0EEENS1_19SingleTileSchedulerILb1ELb0ELb1ELi128EEEEEEEEEvNT_6ParamsE,"a",@progbits
	.sectionflags	@""
	.align	4
.nv.constant0._ZN7cutlass13device_kernelIN5flash19enable_sm80_to_sm89INS1_16FlashAttnFwdSm80INS1_25CollectiveMainloopFwdSm80ILi8ELi1ELb0EN4cute5tupleIJNS5_1CILi128EEENS7_ILi64EEENS7_ILi192EEEEEELi192ENS_10bfloat16_tEfNS_4arch4Sm80ELb0ELb0ELb0ELb1ELb1ELb1ELb1ELb0EEENS1_21CollectiveEpilogueFwdINS6_IJS8_SA_S9_EEENS6_IJNS7_ILi1EEESI_SI_EEESC_SE_Li256ELb1ELb1ELb0ELb0EEENS1_19SingleTileSchedulerILb1ELb0ELb1ELi128EEEEEEEEEvNT_6ParamsE:
	.zero		1400


//--------------------- .nv.constant0._ZN7cutlass13device_kernelIN5flash19enable_sm80_to_sm89INS1_16FlashAttnFwdSm80INS1_25CollectiveMainloopFwdSm80ILi8ELi1ELb0EN4cute5tupleIJNS5_1CILi128EEENS7_ILi64EEENS7_ILi192EEEEEELi192ENS_10bfloat16_tEfNS_4arch4Sm80ELb0ELb1ELb0ELb0ELb1ELb0ELb1ELb0EEENS1_21CollectiveEpilogueFwdINS6_IJS8_SA_S9_EEENS6_IJNS7_ILi1EEESI_SI_EEESC_SE_Li256ELb0ELb1ELb0ELb0EEENS1_19SingleTileSchedulerILb0ELb0ELb1ELi128EEEEEEEEEvNT_6ParamsE --------------------------
	.section	.nv.constant0._ZN7cutlass13device_kernelIN5flash19enable_sm80_to_sm89INS1_16FlashAttnFwdSm80INS1_25CollectiveMainloopFwdSm80ILi8ELi1ELb0EN4cute5tupleIJNS5_1CILi128EEENS7_ILi64EEENS7_ILi192EEEEEELi192ENS_10bfloat16_tEfNS_4arch4Sm80ELb0ELb1ELb0ELb0ELb1ELb0ELb1ELb0EEENS1_21CollectiveEpilogueFwdINS6_IJS8_SA_S9_EEENS6_IJNS7_ILi1EEESI_SI_EEESC_SE_Li256ELb0ELb1ELb0ELb0EEENS1_19SingleTileSchedulerILb0ELb0ELb1ELi128EEEEEEEEEvNT_6ParamsE,"a",@progbits
	.sectionflags	@""
	.align	4
.nv.constant0._ZN7cutlass13device_kernelIN5flash19enable_sm80_to_sm89INS1_16FlashAttnFwdSm80INS1_25CollectiveMainloopFwdSm80ILi8ELi1ELb0EN4cute5tupleIJNS5_1CILi128EEENS7_ILi64EEENS7_ILi192EEEEEELi192ENS_10bfloat16_tEfNS_4arch4Sm80ELb0ELb1ELb0ELb0ELb1ELb0ELb1ELb0EEENS1_21CollectiveEpilogueFwdINS6_IJS8_SA_S9_EEENS6_IJNS7_ILi1EEESI_SI_EEESC_SE_Li256ELb0ELb1ELb0ELb0EEENS1_19SingleTileSchedulerILb0ELb0ELb1ELi128EEEEEEEEEvNT_6ParamsE:
	.zero		1400


//--------------------- .nv.constant0._ZN7cutlass13device_kernelIN5flash19enable_sm80_to_sm89INS1_16FlashAttnFwdSm80INS1_25CollectiveMainloopFwdSm80ILi8ELi1ELb0EN4cute5tupleIJNS5_1CILi128EEENS7_ILi64EEENS7_ILi192EEEEEELi192ENS_10bfloat16_tEfNS_4arch4Sm80ELb0ELb1ELb0ELb1ELb1ELb0ELb1ELb0EEENS1_21CollectiveEpilogueFwdINS6_IJS8_SA_S9_EEENS6_IJNS7_ILi1EEESI_SI_EEESC_SE_Li256ELb1ELb1ELb0ELb0EEENS1_19SingleTileSchedulerILb1ELb0ELb1ELi128EEEEEEEEEvNT_6ParamsE --------------------------
	.section	.nv.constant0._ZN7cutlass13device_kernelIN5flash19enable_sm80_to_sm89INS1_16FlashAttnFwdSm80INS1_25CollectiveMainloopFwdSm80ILi8ELi1ELb0EN4cute5tupleIJNS5_1CILi128EEENS7_ILi64EEENS7_ILi192EEEEEELi192ENS_10bfloat16_tEfNS_4arch4Sm80ELb0ELb1ELb0ELb1ELb1ELb0ELb1ELb0EEENS1_21CollectiveEpilogueFwdINS6_IJS8_SA_S9_EEENS6_IJNS7_ILi1EEESI_SI_EEESC_SE_Li256ELb1ELb1ELb0ELb0EEENS1_19SingleTileSchedulerILb1ELb0ELb1ELi128EEEEEEEEEvNT_6ParamsE,"a",@progbits
	.sectionflags	@""
	.align	4
.nv.constant0._ZN7cutlass13device_kernelIN5flash19enable_sm80_to_sm89INS1_16FlashAttnFwdSm80INS1_25CollectiveMainloopFwdSm80ILi8ELi1ELb0EN4cute5tupleIJNS5_1CILi128EEENS7_ILi64EEENS7_ILi192EEEEEELi192ENS_10bfloat16_tEfNS_4arch4Sm80ELb0ELb1ELb0ELb1ELb1ELb0ELb1ELb0EEENS1_21CollectiveEpilogueFwdINS6_IJS8_SA_S9_EEENS6_IJNS7_ILi1EEESI_SI_EEESC_SE_Li256ELb1ELb1ELb0ELb0EEENS1_19SingleTileSchedulerILb1ELb0ELb1ELi128EEEEEEEEEvNT_6ParamsE:
	.zero		1400


//--------------------- .nv.constant0._ZN7cutlass13device_kernelIN5flash19enable_sm80_to_sm89INS1_16FlashAttnFwdSm80INS1_25CollectiveMainloopFwdSm80ILi8ELi1ELb0EN4cute5tupleIJNS5_1CILi128EEENS7_ILi64EEENS7_ILi192EEEEEELi192ENS_10bfloat16_tEfNS_4arch4Sm80ELb0ELb1ELb0ELb1ELb1ELb1ELb1ELb0EEENS1_21CollectiveEpilogueFwdINS6_IJS8_SA_S9_EEENS6_IJNS7_ILi1EEESI_SI_EEESC_SE_Li256ELb1ELb1ELb0ELb0EEENS1_19SingleTileSchedulerILb1ELb0ELb1ELi128EEEEEEEEEvNT_6ParamsE --------------------------
	.section	.nv.constant0._ZN7cutlass13device_kernelIN5flash19enable_sm80_to_sm89INS1_16FlashAttnFwdSm80INS1_25CollectiveMainloopFwdSm80ILi8ELi1ELb0EN4cute5tupleIJNS5_1CILi128EEENS7_ILi64EEENS7_ILi192EEEEEELi192ENS_10bfloat16_tEfNS_4arch4Sm80ELb0ELb1ELb0ELb1ELb1ELb1ELb1ELb0EEENS1_21CollectiveEpilogueFwdINS6_IJS8_SA_S9_EEENS6_IJNS7_ILi1EEESI_SI_EEESC_SE_Li256ELb1ELb1ELb0ELb0EEENS1_19SingleTileSchedulerILb1ELb0ELb1ELi128EEEEEEEEEvNT_6ParamsE,"a",@progbits
	.sectionflags	@""
	.align	4
.nv.constant0._ZN7cutlass13device_kernelIN5flash19enable_sm80_to_sm89INS1_16FlashAttnFwdSm80INS1_25CollectiveMainloopFwdSm80ILi8ELi1ELb0EN4cute5tupleIJNS5_1CILi128EEENS7_ILi64EEENS7_ILi192EEEEEELi192ENS_10bfloat16_tEfNS_4arch4Sm80ELb0ELb1ELb0ELb1ELb1ELb1ELb1ELb0EEENS1_21CollectiveEpilogueFwdINS6_IJS8_SA_S9_EEENS6_IJNS7_ILi1EEESI_SI_EEESC_SE_Li256ELb1ELb1ELb0ELb0EEENS1_19SingleTileSchedulerILb1ELb0ELb1ELi128EEEEEEEEEvNT_6ParamsE:
	.zero		1400


//--------------------- .nv.constant0._ZN7cutlass13device_kernelIN5flash19enable_sm80_to_sm89INS1_16FlashAttnFwdSm80INS1_25CollectiveMainloopFwdSm80ILi8ELi1ELb0EN4cute5tupleIJNS5_1CILi128EEENS7_ILi64EEENS7_ILi192EEEEEELi192ENS_10bfloat16_tEfNS_4arch4Sm80ELb1ELb0ELb0ELb0ELb1ELb0ELb1ELb0EEENS1_21CollectiveEpilogueFwdINS6_IJS8_SA_S9_EEENS6_IJNS7_ILi1EEESI_SI_EEESC_SE_Li256ELb0ELb1ELb0ELb0EEENS1_30DynamicPersistentTileSchedulerILi256ELi256ELb0ELb1ELb0EEEEEEEEEvNT_6ParamsE --------------------------
	.section	.nv.constant0._ZN7cutlass13device_kernelIN5flash19enable_sm80_to_sm89INS1_16FlashAttnFwdSm80INS1_25CollectiveMainloopFwdSm80ILi8ELi1ELb0EN4cute5tupleIJNS5_1CILi128EEENS7_ILi64EEENS7_ILi192EEEEEELi192ENS_10bfloat16_tEfNS_4arch4Sm80ELb1ELb0ELb0ELb0ELb1ELb0ELb1ELb0EEENS1_21CollectiveEpilogueFwdINS6_IJS8_SA_S9_EEENS6_IJNS7_ILi1EEESI_SI_EEESC_SE_Li256ELb0ELb1ELb0ELb0EEENS1_30DynamicPersistentTileSchedulerILi256ELi256ELb0ELb1ELb0EEEEEEEEEvNT_6ParamsE,"a",@progbits
	.sectionflags	@""
	.align	4
.nv.constant0._ZN7cutlass13device_kernelIN5flash19enable_sm80_to_sm89INS1_16FlashAttnFwdSm80INS1_25CollectiveMainloopFwdSm80ILi8ELi1ELb0EN4cute5tupleIJNS5_1CILi128EEENS7_ILi64EEENS7_ILi192EEEEEELi192ENS_10bfloat16_tEfNS_4arch4Sm80ELb1ELb0ELb0ELb0ELb1ELb0ELb1ELb0EEENS1_21CollectiveEpilogueFwdINS6_IJS8_SA_S9_EEENS6_IJNS7_ILi1EEESI_SI_EEESC_SE_Li256ELb0ELb1ELb0ELb0EEENS1_30DynamicPersistentTileSchedulerILi256ELi256ELb0ELb1ELb0EEEEEEEEEvNT_6ParamsE:
	.zero		1416


//--------------------- .nv.constant0._ZN7cutlass13device_kernelIN5flash19enable_sm80_to_sm89INS1_16FlashAttnFwdSm80INS1_25CollectiveMainloopFwdSm80ILi8ELi1ELb0EN4cute5tupleIJNS5_1CILi128EEENS7_ILi64EEENS7_ILi192EEEEEELi192ENS_10bfloat16_tEfNS_4arch4Sm80ELb1ELb0ELb0ELb1ELb1ELb0ELb1ELb0EEENS1_21CollectiveEpilogueFwdINS6_IJS8_SA_S9_EEENS6_IJNS7_ILi1EEESI_SI_EEESC_SE_Li256ELb1ELb1ELb0ELb0EEENS1_19SingleTileSchedulerILb1ELb0ELb1ELi128EEEEEEEEEvNT_6ParamsE --------------------------
	.section	.nv.constant0._ZN7cutlass13device_kernelIN5flash19enable_sm80_to_sm89INS1_16FlashAttnFwdSm80INS1_25CollectiveMainloopFwdSm80ILi8ELi1ELb0EN4cute5tupleIJNS5_1CILi128EEENS7_ILi64EEENS7_ILi192EEEEEELi192ENS_10bfloat16_tEfNS_4arch4Sm80ELb1ELb0ELb0ELb1ELb1ELb0ELb1ELb0EEENS1_21CollectiveEpilogueFwdINS6_IJS8_SA_S9_EEENS6_IJNS7_ILi1EEESI_SI_EEESC_SE_Li256ELb1ELb1ELb0ELb0EEENS1_19SingleTileSchedulerILb1ELb0ELb1ELi128EEEEEEEEEvNT_6ParamsE,"a",@progbits
	.sectionflags	@""
	.align	4
.nv.constant0._ZN7cutlass13device_kernelIN5flash19enable_sm80_to_sm89INS1_16FlashAttnFwdSm80INS1_25CollectiveMainloopFwdSm80ILi8ELi1ELb0EN4cute5tupleIJNS5_1CILi128EEENS7_ILi64EEENS7_ILi192EEEEEELi192ENS_10bfloat16_tEfNS_4arch4Sm80ELb1ELb0ELb0ELb1ELb1ELb0ELb1ELb0EEENS1_21CollectiveEpilogueFwdINS6_IJS8_SA_S9_EEENS6_IJNS7_ILi1EEESI_SI_EEESC_SE_Li256ELb1ELb1ELb0ELb0EEENS1_19SingleTileSchedulerILb1ELb0ELb1ELi128EEEEEEEEEvNT_6ParamsE:
	.zero		1400


//--------------------- .nv.constant0._ZN7cutlass13device_kernelIN5flash19enable_sm80_to_sm89INS1_16FlashAttnFwdSm80INS1_25CollectiveMainloopFwdSm80ILi8ELi1ELb0EN4cute5tupleIJNS5_1CILi128EEENS7_ILi64EEENS7_ILi192EEEEEELi192ENS_10bfloat16_tEfNS_4arch4Sm80ELb1ELb0ELb0ELb1ELb1ELb1ELb1ELb0EEENS1_21CollectiveEpilogueFwdINS6_IJS8_SA_S9_EEENS6_IJNS7_ILi1EEESI_SI_EEESC_SE_Li256ELb1ELb1ELb0ELb0EEENS1_19SingleTileSchedulerILb1ELb0ELb1ELi128EEEEEEEEEvNT_6ParamsE --------------------------
	.section	.nv.constant0._ZN7cutlass13device_kernelIN5flash19enable_sm80_to_sm89INS1_16FlashAttnFwdSm80INS1_25CollectiveMainloopFwdSm80ILi8ELi1ELb0EN4cute5tupleIJNS5_1CILi128EEENS7_ILi64EEENS7_ILi192EEEEEELi192ENS_10bfloat16_tEfNS_4arch4Sm80ELb1ELb0ELb0ELb1ELb1ELb1ELb1ELb0EEENS1_21CollectiveEpilogueFwdINS6_IJS8_SA_S9_EEENS6_IJNS7_ILi1EEESI_SI_EEESC_SE_Li256ELb1ELb1ELb0ELb0EEENS1_19SingleTileSchedulerILb1ELb0ELb1ELi128EEEEEEEEEvNT_6ParamsE,"a",@progbits
	.sectionflags	@""
	.align	4
.nv.constant0._ZN7cutlass13device_kernelIN5flash19enable_sm80_to_sm89INS1_16FlashAttnFwdSm80INS1_25CollectiveMainloopFwdSm80ILi8ELi1ELb0EN4cute5tupleIJNS5_1CILi128EEENS7_ILi64EEENS7_ILi192EEEEEELi192ENS_10bfloat16_tEfNS_4arch4Sm80ELb1ELb0ELb0ELb1ELb1ELb1ELb1ELb0EEENS1_21CollectiveEpilogueFwdINS6_IJS8_SA_S9_EEENS6_IJNS7_ILi1EEESI_SI_EEESC_SE_Li256ELb1ELb1ELb0ELb0EEENS1_19SingleTileSchedulerILb1ELb0ELb1ELi128EEEEEEEEEvNT_6ParamsE:
	.zero		1400


//--------------------- .nv.constant0._ZN7cutlass13device_kernelIN5flash19enable_sm80_to_sm89INS1_16FlashAttnFwdSm80INS1_25CollectiveMainloopFwdSm80ILi8ELi2ELb0EN4cute5tupleIJNS5_1CILi128EEENS7_ILi64EEENS7_ILi192EEEEEELi192ENS_10bfloat16_tEfNS_4arch4Sm80ELb0ELb0ELb0ELb0ELb1ELb0ELb1ELb0EEENS1_21CollectiveEpilogueFwdINS6_IJS8_SA_S9_EEENS6_IJNS7_ILi1EEESI_SI_EEESC_SE_Li256ELb0ELb1ELb0ELb0EEENS1_19SingleTileSchedulerILb0ELb0ELb1ELi128EEEEEEEEEvNT_6ParamsE --------------------------
	.section	.nv.constant0._ZN7cutlass13device_kernelIN5flash19enable_sm80_to_sm89INS1_16FlashAttnFwdSm80INS1_25CollectiveMainloopFwdSm80ILi8ELi2ELb0EN4cute5tupleIJNS5_1CILi128EEENS7_ILi64EEENS7_ILi192EEEEEELi192ENS_10bfloat16_tEfNS_4arch4Sm80ELb0ELb0ELb0ELb0ELb1ELb0ELb1ELb0EEENS1_21CollectiveEpilogueFwdINS6_IJS8_SA_S9_EEENS6_IJNS7_ILi1EEESI_SI_EEESC_SE_Li256ELb0ELb1ELb0ELb0EEENS1_19SingleTileSchedulerILb0ELb0ELb1ELi128EEEEEEEEEvNT_6ParamsE,"a",@progbits
	.sectionflags	@""
	.align	4
.nv.constant0._ZN7cutlass13device_kernelIN5flash19enable_sm80_to_sm89INS1_16FlashAttnFwdSm80INS1_25CollectiveMainloopFwdSm80ILi8ELi2ELb0EN4cute5tupleIJNS5_1CILi128EEENS7_ILi64EEENS7_ILi192EEEEEELi192ENS_10bfloat16_tEfNS_4arch4Sm80ELb0ELb0ELb0ELb0ELb1ELb0ELb1ELb0EEENS1_21CollectiveEpilogueFwdINS6_IJS8_SA_S9_EEENS6_IJNS7_ILi1EEESI_SI_EEESC_SE_Li256ELb0ELb1ELb0ELb0EEENS1_19SingleTileSchedulerILb0ELb0ELb1ELi128EEEEEEEEEvNT_6ParamsE:
	.zero		1400


//--------------------- .nv.constant0._ZN7cutlass13device_kernelIN5flash19enable_sm80_to_sm89INS1_16FlashAttnFwdSm80INS1_25CollectiveMainloopFwdSm80ILi8ELi2ELb0EN4cute5tupleIJNS5_1CILi128EEENS7_ILi64EEENS7_ILi192EEEEEELi192ENS_10bfloat16_tEfNS_4arch4Sm80ELb0ELb0ELb0ELb1ELb1ELb0ELb1ELb0EEENS1_21CollectiveEpilogueFwdINS6_IJS8_SA_S9_EEENS6_IJNS7_ILi1EEESI_SI_EEESC_SE_Li256ELb1ELb1ELb0ELb0EEENS1_19SingleTileSchedulerILb1ELb0ELb1ELi128EEEEEEEEEvNT_6ParamsE --------------------------
	.section	.nv.constant0._ZN7cutlass13device_kernelIN5flash19enable_sm80_to_sm89INS1_16FlashAttnFwdSm80INS1_25CollectiveMainloopFwdSm80ILi8ELi2ELb0EN4cute5tupleIJNS5_1CILi128EEENS7_ILi64EEENS7_ILi192EEEEEELi192ENS_10bfloat16_tEfNS_4arch4Sm80ELb0ELb0ELb0ELb1ELb1ELb0ELb1ELb0EEENS1_21CollectiveEpilogueFwdINS6_IJS8_SA_S9_EEENS6_IJNS7_ILi1EEESI_SI_EEESC_SE_Li256ELb1ELb1ELb0ELb0EEENS1_19SingleTileSchedulerILb1ELb0ELb1ELi128EEEEEEEEEvNT_6ParamsE,"a",@progbits
	.sectionflags	@""
	.align	4
.nv.constant0._ZN7cutlass13device_kernelIN5flash19enable_sm80_to_sm89INS1_16FlashAttnFwdSm80INS1_25CollectiveMainloopFwdSm80ILi8ELi2ELb0EN4cute5tupleIJNS5_1CILi128EEENS7_ILi64EEENS7_ILi192EEEEEELi192ENS_10bfloat16_tEfNS_4arch4Sm80ELb0ELb0ELb0ELb1ELb1ELb0ELb1ELb0EEENS1_21CollectiveEpilogueFwdINS6_IJS8_SA_S9_EEENS6_IJNS7_ILi1EEESI_SI_EEESC_SE_Li256ELb1ELb1ELb0ELb0EEENS1_19SingleTileSchedulerILb1ELb0ELb1ELi128EEEEEEEEEvNT_6ParamsE:
	.zero		1400


//--------------------- .nv.constant0._ZN7cutlass13device_kernelIN5flash19enable_sm80_to_sm89INS1_16FlashAttnFwdSm80INS1_25CollectiveMainloopFwdSm80ILi8ELi2ELb0EN4cute5tupleIJNS5_1CILi128EEENS7_ILi64EEENS7_ILi192EEEEEELi192ENS_10bfloat16_tEfNS_4arch4Sm80ELb0ELb0ELb0ELb1ELb1ELb1ELb1ELb0EEENS1_21CollectiveEpilogueFwdINS6_IJS8_SA_S9_EEENS6_IJNS7_ILi1EEESI_SI_EEESC_SE_Li256ELb1ELb1ELb0ELb0EEENS1_19SingleTileSchedulerILb1ELb0ELb1ELi128EEEEEEEEEvNT_6ParamsE --------------------------
	.section	.nv.constant0._ZN7cutlass13device_kernelIN5flash19enable_sm80_to_sm89INS1_16FlashAttnFwdSm80INS1_25CollectiveMainloopFwdSm80ILi8ELi2ELb0EN4cute5tupleIJNS5_1CILi128EEENS7_ILi64EEENS7_ILi192EEEEEELi192ENS_10bfloat16_tEfNS_4arch4Sm80ELb0ELb0ELb0ELb1ELb1ELb1ELb1ELb0EEENS1_21CollectiveEpilogueFwdINS6_IJS8_SA_S9_EEENS6_IJNS7_ILi1EEESI_SI_EEESC_SE_Li256ELb1ELb1ELb0ELb0EEENS1_19SingleTileSchedulerILb1ELb0ELb1ELi128EEEEEEEEEvNT_6ParamsE,"a",@progbits
	.sectionflags	@""
	.align	4
.nv.constant0._ZN7cutlass13device_kernelIN5flash19enable_sm80_to_sm89INS1_16FlashAttnFwdSm80INS1_25CollectiveMainloopFwdSm80ILi8ELi2ELb0EN4cute5tupleIJNS5_1CILi128EEENS7_ILi64EEENS7_ILi192EEEEEELi192ENS_10bfloat16_tEfNS_4arch4Sm80ELb0ELb0ELb0ELb1ELb1ELb1ELb1ELb0EEENS1_21CollectiveEpilogueFwdINS6_IJS8_SA_S9_EEENS6_IJNS7_ILi1EEESI_SI_EEESC_SE_Li256ELb1ELb1ELb0ELb0EEENS1_19SingleTileSchedulerILb1ELb0ELb1ELi128EEEEEEEEEvNT_6ParamsE:
	.zero		1400


//--------------------- .nv.constant0._ZN7cutlass13device_kernelIN5flash19enable_sm80_to_sm89INS1_16FlashAttnFwdSm80INS1_25CollectiveMainloopFwdSm80ILi8ELi2ELb0EN4cute5tupleIJNS5_1CILi128EEENS7_ILi64EEENS7_ILi192EEEEEELi192ENS_10bfloat16_tEfNS_4arch4Sm80ELb0ELb1ELb0ELb0ELb1ELb0ELb1ELb0EEENS1_21CollectiveEpilogueFwdINS6_IJS8_SA_S9_EEENS6_IJNS7_ILi1EEESI_SI_EEESC_SE_Li256ELb0ELb1ELb0ELb0EEENS1_19SingleTileSchedulerILb0ELb0ELb1ELi128EEEEEEEEEvNT_6ParamsE --------------------------
	.section	.nv.constant0._ZN7cutlass13device_kernelIN5flash19enable_sm80_to_sm89INS1_16FlashAttnFwdSm80INS1_25CollectiveMainloopFwdSm80ILi8ELi2ELb0EN4cute5tupleIJNS5_1CILi128EEENS7_ILi64EEENS7_ILi192EEEEEELi192ENS_10bfloat16_tEfNS_4arch4Sm80ELb0ELb1ELb0ELb0ELb1ELb0ELb1ELb0EEENS1_21CollectiveEpilogueFwdINS6_IJS8_SA_S9_EEENS6_IJNS7_ILi1EEESI_SI_EEESC_SE_Li256ELb0ELb1ELb0ELb0EEENS1_19SingleTileSchedulerILb0ELb0ELb1ELi128EEEEEEEEEvNT_6ParamsE,"a",@progbits
	.sectionflags	@""
	.align	4
.nv.constant0._ZN7cutlass13device_kernelIN5flash19enable_sm80_to_sm89INS1_16FlashAttnFwdSm80INS1_25CollectiveMainloopFwdSm80ILi8ELi2ELb0EN4cute5tupleIJNS5_1CILi128EEENS7_ILi64EEENS7_ILi192EEEEEELi192ENS_10bfloat16_tEfNS_4arch4Sm80ELb0ELb1ELb0ELb0ELb1ELb0ELb1ELb0EEENS1_21CollectiveEpilogueFwdINS6_IJS8_SA_S9_EEENS6_IJNS7_ILi1EEESI_SI_EEESC_SE_Li256ELb0ELb1ELb0ELb0EEENS1_19SingleTileSchedulerILb0ELb0ELb1ELi128EEEEEEEEEvNT_6ParamsE:
	.zero		1400


//--------------------- .nv.constant0._ZN7cutlass13device_kernelIN5flash19enable_sm80_to_sm89INS1_16FlashAttnFwdSm80INS1_25CollectiveMainloopFwdSm80ILi8ELi2ELb0EN4cute5tupleIJNS5_1CILi128EEENS7_ILi64EEENS7_ILi192EEEEEELi192ENS_10bfloat16_tEfNS_4arch4Sm80ELb0ELb1ELb0ELb1ELb1ELb0ELb1ELb0EEENS1_21CollectiveEpilogueFwdINS6_IJS8_SA_S9_EEENS6_IJNS7_ILi1EEESI_SI_EEESC_SE_Li256ELb1ELb1ELb0ELb0EEENS1_19SingleTileSchedulerILb1ELb0ELb1ELi128EEEEEEEEEvNT_6ParamsE --------------------------
	.section	.nv.constant0._ZN7cutlass13device_kernelIN5flash19enable_sm80_to_sm89INS1_16FlashAttnFwdSm80INS1_25CollectiveMainloopFwdSm80ILi8ELi2ELb0EN4cute5tupleIJNS5_1CILi128EEENS7_ILi64EEENS7_ILi192EEEEEELi192ENS_10bfloat16_tEfNS_4arch4Sm80ELb0ELb1ELb0ELb1ELb1ELb0ELb1ELb0EEENS1_21CollectiveEpilogueFwdINS6_IJS8_SA_S9_EEENS6_IJNS7_ILi1EEESI_SI_EEESC_SE_Li256ELb1ELb1ELb0ELb0EEENS1_19SingleTileSchedulerILb1ELb0ELb1ELi128EEEEEEEEEvNT_6ParamsE,"a",@progbits
	.sectionflags	@""
	.align	4
.nv.constant0._ZN7cutlass13device_kernelIN5flash19enable_sm80_to_sm89INS1_16FlashAttnFwdSm80INS1_25CollectiveMainloopFwdSm80ILi8ELi2ELb0EN4cute5tupleIJNS5_1CILi128EEENS7_ILi64EEENS7_ILi192EEEEEELi192ENS_10bfloat16_tEfNS_4arch4Sm80ELb0ELb1ELb0ELb1ELb1ELb0ELb1ELb0EEENS1_21CollectiveEpilogueFwdINS6_IJS8_SA_S9_EEENS6_IJNS7_ILi1EEESI_SI_EEESC_SE_Li256ELb1ELb1ELb0ELb0EEENS1_19SingleTileSchedulerILb1ELb0ELb1ELi128EEEEEEEEEvNT_6ParamsE:
	.zero		1400


//--------------------- .nv.constant0._ZN7cutlass13device_kernelIN5flash19enable_sm80_to_sm89INS1_16FlashAttnFwdSm80INS1_25CollectiveMainloopFwdSm80ILi8ELi2ELb0EN4cute5tupleIJNS5_1CILi128EEENS7_ILi64EEENS7_ILi192EEEEEELi192ENS_10bfloat16_tEfNS_4arch4Sm80ELb0ELb1ELb0ELb1ELb1ELb1ELb1ELb0EEENS1_21CollectiveEpilogueFwdINS6_IJS8_SA_S9_EEENS6_IJNS7_ILi1EEESI_SI_EEESC_SE_Li256ELb1ELb1ELb0ELb0EEENS1_19SingleTileSchedulerILb1ELb0ELb1ELi128EEEEEEEEEvNT_6ParamsE --------------------------
	.section	.nv.constant0._ZN7cutlass13device_kernelIN5flash19enable_sm80_to_sm89INS1_16FlashAttnFwdSm80INS1_25CollectiveMainloopFwdSm80ILi8ELi2ELb0EN4cute5tupleIJNS5_1CILi128EEENS7_ILi64EEENS7_ILi192EEEEEELi192ENS_10bfloat16_tEfNS_4arch4Sm80ELb0ELb1ELb0ELb1ELb1ELb1ELb1ELb0EEENS1_21CollectiveEpilogueFwdINS6_IJS8_SA_S9_EEENS6_IJNS7_ILi1EEESI_SI_EEESC_SE_Li256ELb1ELb1ELb0ELb0EEENS1_19SingleTileSchedulerILb1ELb0ELb1ELi128EEEEEEEEEvNT_6ParamsE,"a",@progbits
	.sectionflags	@""
	.align	4
.nv.constant0._ZN7cutlass13device_kernelIN5flash19enable_sm80_to_sm89INS1_16FlashAttnFwdSm80INS1_25CollectiveMainloopFwdSm80ILi8ELi2ELb0EN4cute5tupleIJNS5_1CILi128EEENS7_ILi64EEENS7_ILi192EEEEEELi192ENS_10bfloat16_tEfNS_4arch4Sm80ELb0ELb1ELb0ELb1ELb1ELb1ELb1ELb0EEENS1_21CollectiveEpilogueFwdINS6_IJS8_SA_S9_EEENS6_IJNS7_ILi1EEESI_SI_EEESC_SE_Li256ELb1ELb1ELb0ELb0EEENS1_19SingleTileSchedulerILb1ELb0ELb1ELi128EEEEEEEEEvNT_6ParamsE:
	.zero		1400


//--------------------- .nv.constant0._ZN7cutlass13device_kernelIN5flash19enable_sm80_to_sm89INS1_16FlashAttnFwdSm80INS1_25CollectiveMainloopFwdSm80ILi8ELi2ELb0EN4cute5tupleIJNS5_1CILi128EEENS7_ILi64EEENS7_ILi192EEEEEELi192ENS_10bfloat16_tEfNS_4arch4Sm80ELb1ELb0ELb0ELb0ELb1ELb0ELb1ELb0EEENS1_21CollectiveEpilogueFwdINS6_IJS8_SA_S9_EEENS6_IJNS7_ILi1EEESI_SI_EEESC_SE_Li256ELb0ELb1ELb0ELb0EEENS1_30DynamicPersistentTileSchedulerILi256ELi256ELb0ELb1ELb0EEEEEEEEEvNT_6ParamsE --------------------------
	.section	.nv.constant0._ZN7cutlass13device_kernelIN5flash19enable_sm80_to_sm89INS1_16FlashAttnFwdSm80INS1_25CollectiveMainloopFwdSm80ILi8ELi2ELb0EN4cute5tupleIJNS5_1CILi128EEENS7_ILi64EEENS7_ILi192EEEEEELi192ENS_10bfloat16_tEfNS_4arch4Sm80ELb1ELb0ELb0ELb0ELb1ELb0ELb1ELb0EEENS1_21CollectiveEpilogueFwdINS6_IJS8_SA_S9_EEENS6_IJNS7_ILi1EEESI_SI_EEESC_SE_Li256ELb0ELb1ELb0ELb0EEENS1_30DynamicPersistentTileSchedulerILi256ELi256ELb0ELb1ELb0EEEEEEEEEvNT_6ParamsE,"a",@progbits
	.sectionflags	@""
	.align	4
.nv.constant0._ZN7cutlass13device_kernelIN5flash19enable_sm80_to_sm89INS1_16FlashAttnFwdSm80INS1_25CollectiveMainloopFwdSm80ILi8ELi2ELb0EN4cute5tupleIJNS5_1CILi128EEENS7_ILi64EEENS7_ILi192EEEEEELi192ENS_10bfloat16_tEfNS_4arch4Sm80ELb1ELb0ELb0ELb0ELb1ELb0ELb1ELb0EEENS1_21CollectiveEpilogueFwdINS6_IJS8_SA_S9_EEENS6_IJNS7_ILi1EEESI_SI_EEESC_SE_Li256ELb0ELb1ELb0ELb0EEENS1_30DynamicPersistentTileSchedulerILi256ELi256ELb0ELb1ELb0EEEEEEEEEvNT_6ParamsE:
	.zero		1416


//--------------------- .nv.constant0._ZN7cutlass13device_kernelIN5flash19enable_sm80_to_sm89INS1_16FlashAttnFwdSm80INS1_25CollectiveMainloopFwdSm80ILi8ELi2ELb0EN4cute5tupleIJNS5_1CILi128EEENS7_ILi64EEENS7_ILi192EEEEEELi192ENS_10bfloat16_tEfNS_4arch4Sm80ELb1ELb0ELb0ELb1ELb1ELb0ELb1ELb0EEENS1_21CollectiveEpilogueFwdINS6_IJS8_SA_S9_EEENS6_IJNS7_ILi1EEESI_SI_EEESC_SE_Li256ELb1ELb1ELb0ELb0EEENS1_19SingleTileSchedulerILb1ELb0ELb1ELi128EEEEEEEEEvNT_6ParamsE --------------------------
	.section	.nv.constant0._ZN7cutlass13device_kernelIN5flash19enable_sm80_to_sm89INS1_16FlashAttnFwdSm80INS1_25CollectiveMainloopFwdSm80ILi8ELi2ELb0EN4cute5tupleIJNS5_1CILi128EEENS7_ILi64EEENS7_ILi192EEEEEELi192ENS_10bfloat16_tEfNS_4arch4Sm80ELb1ELb0ELb0ELb1ELb1ELb0ELb1ELb0EEENS1_21CollectiveEpilogueFwdINS6_IJS8_SA_S9_EEENS6_IJNS7_ILi1EEESI_SI_EEESC_SE_Li256ELb1ELb1ELb0ELb0EEENS1_19SingleTileSchedulerILb1ELb0ELb1ELi128EEEEEEEEEvNT_6ParamsE,"a",@progbits
	.sectionflags	@""
	.align	4
.nv.constant0._ZN7cutlass13device_kernelIN5flash19enable_sm80_to_sm89INS1_16FlashAttnFwdSm80INS1_25CollectiveMainloopFwdSm80ILi8ELi2ELb0EN4cute5tupleIJNS5_1CILi128EEENS7_ILi64EEENS7_ILi192EEEEEELi192ENS_10bfloat16_tEfNS_4arch4Sm80ELb1ELb0ELb0ELb1ELb1ELb0ELb1ELb0EEENS1_21CollectiveEpilogueFwdINS6_IJS8_SA_S9_EEENS6_IJNS7_ILi1EEESI_SI_EEESC_SE_Li256ELb1ELb1ELb0ELb0EEENS1_19SingleTileSchedulerILb1ELb0ELb1ELi128EEEEEEEEEvNT_6ParamsE:
	.zero		1400


//--------------------- .nv.constant0._ZN7cutlass13device_kernelIN5flash19enable_sm80_to_sm89INS1_16FlashAttnFwdSm80INS1_25CollectiveMainloopFwdSm80ILi8ELi2ELb0EN4cute5tupleIJNS5_1CILi128EEENS7_ILi64EEENS7_ILi192EEEEEELi192ENS_10bfloat16_tEfNS_4arch4Sm80ELb1ELb0ELb0ELb1ELb1ELb1ELb1ELb0EEENS1_21CollectiveEpilogueFwdINS6_IJS8_SA_S9_EEENS6_IJNS7_ILi1EEESI_SI_EEESC_SE_Li256ELb1ELb1ELb0ELb0EEENS1_19SingleTileSchedulerILb1ELb0ELb1ELi128EEEEEEEEEvNT_6ParamsE --------------------------
	.section	.nv.constant0._ZN7cutlass13device_kernelIN5flash19enable_sm80_to_sm89INS1_16FlashAttnFwdSm80INS1_25CollectiveMainloopFwdSm80ILi8ELi2ELb0EN4cute5tupleIJNS5_1CILi128EEENS7_ILi64EEENS7_ILi192EEEEEELi192ENS_10bfloat16_tEfNS_4arch4Sm80ELb1ELb0ELb0ELb1ELb1ELb1ELb1ELb0EEENS1_21CollectiveEpilogueFwdINS6_IJS8_SA_S9_EEENS6_IJNS7_ILi1EEESI_SI_EEESC_SE_Li256ELb1ELb1ELb0ELb0EEENS1_19SingleTileSchedulerILb1ELb0ELb1ELi128EEEEEEEEEvNT_6ParamsE,"a",@progbits
	.sectionflags	@""
	.align	4
.nv.constant0._ZN7cutlass13device_kernelIN5flash19enable_sm80_to_sm89INS1_16FlashAttnFwdSm80INS1_25CollectiveMainloopFwdSm80ILi8ELi2ELb0EN4cute5tupleIJNS5_1CILi128EEENS7_ILi64EEENS7_ILi192EEEEEELi192ENS_10bfloat16_tEfNS_4arch4Sm80ELb1ELb0ELb0ELb1ELb1ELb1ELb1ELb0EEENS1_21CollectiveEpilogueFwdINS6_IJS8_SA_S9_EEENS6_IJNS7_ILi1EEESI_SI_EEESC_SE_Li256ELb1ELb1ELb0ELb0EEENS1_19SingleTileSchedulerILb1ELb0ELb1ELi128EEEEEEEEEvNT_6ParamsE:
	.zero		1400


//--------------------- .text._ZN7cutlass13device_kernelIN5flash19enable_sm80_to_sm89INS1_16FlashAttnFwdSm80INS1_25CollectiveMainloopFwdSm80ILi8ELi1ELb0EN4cute5tupleIJNS5_1CILi128EEENS7_ILi64EEENS7_ILi192EEEEEELi192ENS_10bfloat16_tEfNS_4arch4Sm80ELb0ELb0ELb0ELb0ELb1ELb0ELb1ELb0EEENS1_21CollectiveEpilogueFwdINS6_IJS8_SA_S9_EEENS6_IJNS7_ILi1EEESI_SI_EEESC_SE_Li256ELb0ELb1ELb0ELb0EEENS1_19SingleTileSchedulerILb0ELb0ELb1ELi128EEEEEEEEEvNT_6ParamsE --------------------------
	.section	.text._ZN7cutlass13device_kernelIN5flash19enable_sm80_to_sm89INS1_16FlashAttnFwdSm80INS1_25CollectiveMainloopFwdSm80ILi8ELi1ELb0EN4cute5tupleIJNS5_1CILi128EEENS7_ILi64EEENS7_ILi192EEEEEELi192ENS_10bfloat16_tEfNS_4arch4Sm80ELb0ELb0ELb0ELb0ELb1ELb0ELb1ELb0EEENS1_21CollectiveEpilogueFwdINS6_IJS8_SA_S9_EEENS6_IJNS7_ILi1EEESI_SI_EEESC_SE_Li256ELb0ELb1ELb0ELb0EEENS1_19SingleTileSchedulerILb0ELb0ELb1ELi128EEEEEEEEEvNT_6ParamsE,"ax",@progbits
	.sectioninfo	@"SHI_REGISTERS=238"
	.align	128
.text._ZN7cutlass13device_kernelIN5flash19enable_sm80_to_sm89INS1_16FlashAttnFwdSm80INS1_25CollectiveMainloopFwdSm80ILi8ELi1ELb0EN4cute5tupleIJNS5_1CILi128EEENS7_ILi64EEENS7_ILi192EEEEEELi192ENS_10bfloat16_tEfNS_4arch4Sm80ELb0ELb0ELb0ELb0ELb1ELb0ELb1ELb0EEENS1_21CollectiveEpilogueFwdINS6_IJS8_SA_S9_EEENS6_IJNS7_ILi1EEESI_SI_EEESC_SE_Li256ELb0ELb1ELb0ELb0EEENS1_19SingleTileSchedulerILb0ELb0ELb1ELi128EEEEEEEEEvNT_6ParamsE:
        .type           _ZN7cutlass13device_kernelIN5flash19enable_sm80_to_sm89INS1_16FlashAttnFwdSm80INS1_25CollectiveMainloopFwdSm80ILi8ELi1ELb0EN4cute5tupleIJNS5_1CILi128EEENS7_ILi64EEENS7_ILi192EEEEEELi192ENS_10bfloat16_tEfNS_4arch4Sm80ELb0ELb0ELb0ELb0ELb1ELb0ELb1ELb0EEENS1_21CollectiveEpilogueFwdINS6_IJS8_SA_S9_EEENS6_IJNS7_ILi1EEESI_SI_EEESC_SE_Li256ELb0ELb1ELb0ELb0EEENS1_19SingleTileSchedulerILb0ELb0ELb1ELi128EEEEEEEEEvNT_6ParamsE,@function
        .size           _ZN7cutlass13device_kernelIN5flash19enable_sm80_to_sm89INS1_16FlashAttnFwdSm80INS1_25CollectiveMainloopFwdSm80ILi8ELi1ELb0EN4cute5tupleIJNS5_1CILi128EEENS7_ILi64EEENS7_ILi192EEEEEELi192ENS_10bfloat16_tEfNS_4arch4Sm80ELb0ELb0ELb0ELb0ELb1ELb0ELb1ELb0EEENS1_21CollectiveEpilogueFwdINS6_IJS8_SA_S9_EEENS6_IJNS7_ILi1EEESI_SI_EEESC_SE_Li256ELb0ELb1ELb0ELb0EEENS1_19SingleTileSchedulerILb0ELb0ELb1ELi128EEEEEEEEEvNT_6ParamsE,(.L_x_1697 - _ZN7cutlass13device_kernelIN5flash19enable_sm80_to_sm89INS1_16FlashAttnFwdSm80INS1_25CollectiveMainloopFwdSm80ILi8ELi1ELb0EN4cute5tupleIJNS5_1CILi128EEENS7_ILi64EEENS7_ILi192EEEEEELi192ENS_10bfloat16_tEfNS_4arch4Sm80ELb0ELb0ELb0ELb0ELb1ELb0ELb1ELb0EEENS1_21CollectiveEpilogueFwdINS6_IJS8_SA_S9_EEENS6_IJNS7_ILi1EEESI_SI_EEESC_SE_Li256ELb0ELb1ELb0ELb0EEENS1_19SingleTileSchedulerILb0ELb0ELb1ELi128EEEEEEEEEvNT_6ParamsE)
        .other          _ZN7cutlass13device_kernelIN5flash19enable_sm80_to_sm89INS1_16FlashAttnFwdSm80INS1_25CollectiveMainloopFwdSm80ILi8ELi1ELb0EN4cute5tupleIJNS5_1CILi128EEENS7_ILi64EEENS7_ILi192EEEEEELi192ENS_10bfloat16_tEfNS_4arch4Sm80ELb0ELb0ELb0ELb0ELb1ELb0ELb1ELb0EEENS1_21CollectiveEpilogueFwdINS6_IJS8_SA_S9_EEENS6_IJNS7_ILi1EEESI_SI_EEESC_SE_Li256ELb0ELb1ELb0ELb0EEENS1_19SingleTileSchedulerILb0ELb0ELb1ELi128EEEEEEEEEvNT_6ParamsE,@"STO_CUDA_ENTRY STV_DEFAULT"
_ZN7cutlass13device_kernelIN5flash19enable_sm80_to_sm89INS1_16FlashAttnFwdSm80INS1_25CollectiveMainloopFwdSm80ILi8ELi1ELb0EN4cute5tupleIJNS5_1CILi128EEENS7_ILi64EEENS7_ILi192EEEEEELi192ENS_10bfloat16_tEfNS_4arch4Sm80ELb0ELb0ELb0ELb0ELb1ELb0ELb1ELb0EEENS1_21CollectiveEpilogueFwdINS6_IJS8_SA_S9_EEENS6_IJNS7_ILi1EEESI_SI_EEESC_SE_Li256ELb0ELb1ELb0ELb0EEENS1_19SingleTileSchedulerILb0ELb0ELb1ELi128EEEEEEEEEvNT_6ParamsE:
[----:B------:R-:W-:Y:S02]  /*0000*/  MOV R1, c[0x0][0x28] ;  /* 0x00000a0000017a02 */ /* 0x000fe40000000f00 */
[----:B------:R-:W1:Y:S02]  /*0010*/  S2UR UR11, SR_CTAID.Z ;  /* 0x00000000000b79c3 */ /* 0x000e640000002700 */
[----:B-1----:R-:W-:-:S13]  /*0020*/  ISETP.LE.AND P0, PT, RZ, UR11, PT ;  /* 0x0000000bff007c0c */ /* 0x002fda000bf03270 */
[----:B------:R-:W-:Y:S05]  /*0030*/  @!P0 EXIT ;  /* 0x000000000000894d */ /* 0x000fea0003800000 */
[----:B------:R-:W-:Y:S02]  /*0040*/  ULDC.64 UR4, c[0x0][0x370] ;  /* 0x0000dc0000047ab9 */ /* 0x000fe40000000a00 */
[----:B------:R-:W-:Y:S02]  /*0050*/  UISETP.NE.U32.AND UP0, UPT, URZ, UR4, UPT ;  /* 0x000000043f00728c */ /* 0x000fe4000bf05070 */
[----:B------:R-:W-:Y:S02]  /*0060*/  ULDC.64 UR8, c[0x0][0x370] ;  /* 0x0000dc0000087ab9 */ /* 0x000fe40000000a00 */
[----:B------:R-:W-:Y:S02]  /*0070*/  UISETP.NE.AND.EX UP0, UPT, URZ, UR5, UPT, UP0 ;  /* 0x000000053f00728c */ /* 0x000fe4000bf05300 */
[----:B------:R-:W-:Y:S02]  /*0080*/  ULDC.64 UR12, c[0x0][0x118] ;  /* 0x00004600000c7ab9 */ /* 0x000fe40000000a00 */
[----:B------:R-:W-:-:S02]  /*0090*/  ULDC.64 UR4, c[0x0][0x340] ;  /* 0x0000d00000047ab9 */ /* 0x000fc40000000a00 */
[----:B------:R-:W-:-:S05]  /*00a0*/  PLOP3.LUT P1, PT, PT, PT, UP0, 0x80, 0x0 ;  /* 0x000000000000781c */ /* 0x000fca0003f2f008 */
[----:B------:R-:W-:Y:S02]  /*00b0*/  @UP0 UMOV UR6, 0x4 ;  /* 0x0000000400060882 */ /* 0x000fe40000000000 */
[----:B------:R-:W-:Y:S02]  /*00c0*/  @UP0 UIMAD.WIDE UR6, UR11, UR6, UR8 ;  /* 0x000000060b0602a5 */ /* 0x000fe4000f8e0208 */
[----:B------:R-:W-:-:S04]  /*00d0*/  UISETP.NE.U32.AND UP0, UPT, URZ, UR4, UPT ;  /* 0x000000043f00728c */ /* 0x000fc8000bf05070 */
[----:B------:R-:W-:Y:S01]  /*00e0*/  UISETP.NE.AND.EX UP0, UPT, URZ, UR5, UPT, UP0 ;  /* 0x000000053f00728c */ /* 0x000fe2000bf05300 */
[----:B------:R-:W-:Y:S02]  /*00f0*/  IMAD.U32 R10, RZ, RZ, UR6 ;  /* 0x00000006ff0a7e24 */ /* 0x000fe4000f8e00ff */
[----:B------:R-:W-:Y:S01]  /*0100*/  IMAD.U32 R11, RZ, RZ, UR7 ;  /* 0x00000007ff0b7e24 */ /* 0x000fe2000f8e00ff */
[----:B------:R-:W-:Y:S02]  /*0110*/  ULDC.64 UR6, c[0x0][0x340] ;  /* 0x0000d00000067ab9 */ /* 0x000fe40000000a00 */
[----:B------:R-:W-:Y:S02]  /*0120*/  PLOP3.LUT P6, PT, PT, PT, UP0, 0x80, 0x0 ;  /* 0x000000000000781c */ /* 0x000fe40003fcf008 */
[----:B------:R1:W2:Y:S03]  /*0130*/  @P1 LDG.E R10, [R10.64] ;  /* 0x0000000c0a0a1981 */ /* 0x0002a6000c1e1900 */
[----:B------:R-:W-:-:S02]  /*0140*/  @UP0 UMOV UR4, 0x4 ;  /* 0x0000000400040882 */ /* 0x000fc40000000000 */
[----:B------:R-:W-:-:S06]  /*0150*/  @UP0 UIMAD.WIDE UR4, UR11, UR4, UR6 ;  /* 0x000000040b0402a5 */ /* 0x000fcc000f8e0206 */
[----:B------:R-:W-:Y:S02]  /*0160*/  IMAD.U32 R12, RZ, RZ, UR4 ;  /* 0x00000004ff0c7e24 */ /* 0x000fe4000f8e00ff */
[----:B------:R-:W-:Y:S01]  /*0170*/  IMAD.U32 R13, RZ, RZ, UR5 ;  /* 0x00000005ff0d7e24 */ /* 0x000fe2000f8e00ff */
[----:B------:R-:W3:Y:S01]  /*0180*/  S2R R3, SR_TID.X ;  /* 0x0000000000037919 */ /* 0x000ee20000002100 */
[----:B------:R-:W4:Y:S03]  /*0190*/  S2UR UR8, SR_CTAID.Y ;  /* 0x00000000000879c3 */ /* 0x000f260000002600 */
[----:B------:R-:W5:Y:S01]  /*01a0*/  S2R R202, SR_CTAID.X ;  /* 0x0000000000ca7919 */ /* 0x000f620000002500 */
[----:B------:R-:W-:Y:S01]  /*01b0*/  IMAD.MOV.U32 R2, RZ, RZ, c[0x0][0x2c4] ;  /* 0x0000b100ff027624 */ /* 0x000fe200078e00ff */
[----:B------:R-:W-:Y:S02]  /*01c0*/  ULDC.64 UR4, c[0x0][0x1b8] ;  /* 0x00006e0000047ab9 */ /* 0x000fe40000000a00 */
[----:B------:R1:W2:Y:S01]  /*01d0*/  @P6 LDG.E R12, [R12.64] ;  /* 0x0000000c0c0c6981 */ /* 0x0002a2000c1e1900 */
[----:B------:R-:W-:Y:S01]  /*01e0*/  USHF.R.S32.HI UR9, URZ, 0x1f, UR11 ;  /* 0x0000001f3f097899 */ /* 0x000fe2000801140b */
[----:B------:R-:W-:Y:S01]  /*01f0*/  ISETP.NE.AND P0, PT, R2, 0x1, PT ;  /* 0x000000010200780c */ /* 0x000fe20003f05270 */
[----:B------:R-:W-:Y:S01]  /*0200*/  IMAD.MOV.U32 R199, RZ, RZ, c[0x0][0x2b8] ;  /* 0x0000ae00ffc77624 */ /* 0x000fe200078e00ff */
[----:B------:R-:W-:Y:S01]  /*0210*/  UMOV UR10, URZ ;  /* 0x0000003f000a7c82 */ /* 0x000fe20008000000 */
[----:B------:R-:W-:-:S03]  /*0220*/  IMAD.MOV.U32 R200, RZ, RZ, RZ ;  /* 0x000000ffffc87224 */ /* 0x000fc600078e00ff */
[----:B------:R-:W-:Y:S02]  /*0230*/  ISETP.NE.AND P3, PT, R199, 0x1, PT ;  /* 0x00000001c700780c */ /* 0x000fe40003f65270 */
[----:B---3--:R-:W-:Y:S01]  /*0240*/  SHF.R.S32.HI R16, RZ, 0x1f, R3 ;  /* 0x0000001fff107819 */ /* 0x008fe20000011403 */
[----:B----4-:R-:W-:Y:S02]  /*0250*/  USHF.R.S32.HI UR6, URZ, 0x1f, UR8 ;  /* 0x0000001f3f067899 */ /* 0x010fe40008011408 */
[----:B------:R-:W-:Y:S01]  /*0260*/  UIMAD.WIDE.U32 UR14, UR8, UR4, URZ ;  /* 0x00000004080e72a5 */ /* 0x000fe2000f8e003f */
[----:B------:R-:W-:Y:S01]  /*0270*/  LEA.HI R5, R16, R3, RZ, 0x3 ;  /* 0x0000000310057211 */ /* 0x000fe200078f18ff */
[----:B------:R-:W-:-:S03]  /*0280*/  UIMAD UR7, UR6, UR4, URZ ;  /* 0x00000004060772a4 */ /* 0x000fc6000f8e023f */
[----:B------:R-:W-:Y:S01]  /*0290*/  LOP3.LUT R0, R5, 0xfffffff8, RZ, 0xc0, !PT ;  /* 0xfffffff805007812 */ /* 0x000fe200078ec0ff */
[----:B------:R-:W-:Y:S01]  /*02a0*/  UIMAD UR7, UR8, UR5, UR7 ;  /* 0x00000005080772a4 */ /* 0x000fe2000f8e0207 */
[----:B------:R-:W-:Y:S02]  /*02b0*/  SHF.R.S32.HI R5, RZ, 0x3, R5 ;  /* 0x00000003ff057819 */ /* 0x000fe40000011405 */
[----:B------:R-:W-:Y:S01]  /*02c0*/  ULDC.64 UR4, c[0x0][0x1c0] ;  /* 0x0000700000047ab9 */ /* 0x000fe20000000a00 */
[----:B------:R-:W-:Y:S01]  /*02d0*/  IMAD.IADD R0, R3, 0x1, -R0 ;  /* 0x0000000103007824 */ /* 0x000fe200078e0a00 */
[----:B------:R-:W-:Y:S01]  /*02e0*/  UIADD3 UR15, UR15, UR7, URZ ;  /* 0x000000070f0f7290 */ /* 0x000fe2000fffe03f */
[----:B------:R-:W-:Y:S01]  /*02f0*/  IMAD.SHL.U32 R203, R5, 0x40, RZ ;  /* 0x0000004005cb7824 */ /* 0x000fe200078e00ff */
[----:B------:R-:W-:Y:S01]  /*0300*/  UIMAD UR9, UR9, UR4, URZ ;  /* 0x00000004090972a4 */ /* 0x000fe2000f8e023f */
[C---:B------:R-:W-:Y:S01]  /*0310*/  IMAD R205, R0.reuse, 0x20, R5 ;  /* 0x0000002000cd7824 */ /* 0x040fe200078e0205 */
[----:B------:R-:W-:Y:S01]  /*0320*/  UIMAD.WIDE.U32 UR14, UR11, UR4, UR14 ;  /* 0x000000040b0e72a5 */ /* 0x000fe2000f8e000e */
[----:B------:R-:W-:Y:S01]  /*0330*/  IMAD.SHL.U32 R208, R0, 0x8, RZ ;  /* 0x0000000800d07824 */ /* 0x000fe200078e00ff */
[----:B------:R-:W-:Y:S01]  /*0340*/  UIMAD UR5, UR11, UR5, UR9 ;  /* 0x000000050b0572a4 */ /* 0x000fe2000f8e0209 */
[C---:B-----5:R-:W-:Y:S01]  /*0350*/  IMAD R204, R202.reuse, 0x80, R205 ;  /* 0x00000080cacc7824 */ /* 0x060fe200078e02cd */
[----:B------:R-:W-:Y:S01]  /*0360*/  LOP3.LUT R203, R203, 0x1c0, RZ, 0xc0, !PT ;  /* 0x000001c0cbcb7812 */ /* 0x000fe200078ec0ff */
[----:B------:R-:W-:Y:S01]  /*0370*/  IMAD R202, R202, 0x80, R5 ;  /* 0x00000080caca7824 */ /* 0x000fe200078e0205 */
[----:B------:R-:W-:Y:S01]  /*0380*/  UIADD3 UR5, UR15, UR5, URZ ;  /* 0x000000050f057290 */ /* 0x000fe2000fffe03f */
[----:B------:R-:W-:Y:S01]  /*0390*/  @P0 IMAD.HI.U32 R4, R204, c[0x0][0x2c8], RZ ;  /* 0x0000b200cc040a27 */ /* 0x000fe200078e00ff */
[C---:B------:R-:W-:Y:S01]  /*03a0*/  IADD3 R207, R208.reuse, 0x40, RZ ;  /* 0x00000040d0cf7810 */ /* 0x040fe20007ffe0ff */
[----:B------:R-:W-:Y:S01]  /*03b0*/  ULDC UR4, c[0x0][0x2ac] ;  /* 0x0000ab0000047ab9 */ /* 0x000fe20000000800 */
[C---:B------:R-:W-:Y:S01]  /*03c0*/  IADD3 R206, R208.reuse, 0x80, RZ ;  /* 0x00000080d0ce7810 */ /* 0x040fe20007ffe0ff */
[----:B------:R-:W-:Y:S01]  /*03d0*/  IMAD.MOV.U32 R7, RZ, RZ, R204 ;  /* 0x000000ffff077224 */ /* 0x000fe200078e00cc */
[----:B------:R-:W-:Y:S01]  /*03e0*/  @P0 SHF.R.U32.HI R7, RZ, c[0x0][0x2cc], R4 ;  /* 0x0000b300ff070a19 */ /* 0x000fe20000011604 */
[----:B------:R-:W-:Y:S01]  /*03f0*/  IMAD.U32 R9, RZ, RZ, UR15 ;  /* 0x0000000fff097e24 */ /* 0x000fe2000f8e00ff */
[----:B------:R-:W-:Y:S01]  /*0400*/  ULDC UR7, c[0x0][0x1d0] ;  /* 0x0000740000077ab9 */ /* 0x000fe20000000800 */
[----:B------:R-:W-:Y:S01]  /*0410*/  IMAD.U32 R8, RZ, RZ, UR14 ;  /* 0x0000000eff087e24 */ /* 0x000fe2000f8e00ff */
[--C-:B------:R-:W-:Y:S01]  /*0420*/  SHF.R.S32.HI R4, RZ, 0x1f, R7.reuse ;  /* 0x0000001fff047819 */ /* 0x100fe20000011407 */
[----:B------:R-:W-:Y:S01]  /*0430*/  IMAD.MOV R9, RZ, RZ, -R7 ;  /* 0x000000ffff097224 */ /* 0x000fe200078e0a07 */
[----:B------:R-:W-:Y:S01]  /*0440*/  UIMAD UR7, UR4, UR7, 0x3f ;  /* 0x0000003f040774a4 */ /* 0x000fe2000f8e0207 */
[----:B------:R-:W-:Y:S01]  /*0450*/  IMAD.U32 R15, RZ, RZ, UR5 ;  /* 0x00000005ff0f7e24 */ /* 0x000fe2000f8e00ff */
[----:B------:R-:W-:Y:S01]  /*0460*/  ISETP.GE.AND P5, PT, R208, c[0x0][0x198], PT ;  /* 0x00006600d0007a0c */ /* 0x000fe20003fa6270 */
[----:B------:R-:W-:Y:S01]  /*0470*/  IMAD R6, R9, c[0x0][0x2c4], R204 ;  /* 0x0000b10009067a24 */ /* 0x000fe200078e02cc */
[----:B------:R-:W-:Y:S01]  /*0480*/  ISETP.GE.AND P4, PT, R207, c[0x0][0x198], PT ;  /* 0x00006600cf007a0c */ /* 0x000fe20003f86270 */
[----:B------:R-:W-:Y:S01]  /*0490*/  IMAD.MOV.U32 R14, RZ, RZ, R8 ;  /* 0x000000ffff0e7224 */ /* 0x000fe200078e0008 */
[----:B------:R-:W-:Y:S01]  /*04a0*/  USHF.R.S32.HI UR5, URZ, 0x1f, UR7 ;  /* 0x0000001f3f057899 */ /* 0x000fe20008011407 */
[----:B------:R-:W-:Y:S01]  /*04b0*/  IMAD R4, R4, c[0x0][0x1b0], RZ ;  /* 0x00006c0004047a24 */ /* 0x000fe200078e02ff */
[----:B------:R-:W-:Y:S01]  /*04c0*/  SHF.R.S32.HI R9, RZ, 0x1f, R6 ;  /* 0x0000001fff097819 */ /* 0x000fe20000011406 */
[----:B------:R-:W-:Y:S01]  /*04d0*/  IMAD.WIDE.U32 R14, R7, c[0x0][0x1b0], R14 ;  /* 0x00006c00070e7a25 */ /* 0x000fe200078e000e */
[----:B------:R-:W-:-:S02]  /*04e0*/  ULEA.HI UR7, UR5, UR7, URZ, 0x6 ;  /* 0x0000000705077291 */ /* 0x000fc4000f8f303f */
[----:B------:R-:W-:Y:S01]  /*04f0*/  ULDC UR9, c[0x0][0x1d0] ;  /* 0x0000740000097ab9 */ /* 0x000fe20000000800 */
[----:B------:R-:W-:Y:S01]  /*0500*/  IMAD R7, R7, c[0x0][0x1b4], R4 ;  /* 0x00006d0007077a24 */ /* 0x000fe200078e0204 */
[----:B------:R-:W-:Y:S01]  /*0510*/  SHF.R.U32.HI R4, RZ, 0x3, R203 ;  /* 0x00000003ff047819 */ /* 0x000fe200000116cb */
[----:B------:R-:W-:Y:S01]  /*0520*/  IMAD R9, R9, c[0x0][0x1a8], RZ ;  /* 0x00006a0009097a24 */ /* 0x000fe200078e02ff */
[----:B------:R-:W-:Y:S01]  /*0530*/  LOP3.LUT R203, R203, 0x38, R208, 0xf8, !PT ;  /* 0x00000038cbcb7812 */ /* 0x000fe200078ef8d0 */
[----:B------:R-:W-:Y:S01]  /*0540*/  IMAD.IADD R15, R15, 0x1, R7 ;  /* 0x000000010f0f7824 */ /* 0x000fe200078e0207 */
[----:B------:R-:W-:Y:S01]  /*0550*/  USHF.R.S32.HI UR7, URZ, 0x6, UR7 ;  /* 0x000000063f077899 */ /* 0x000fe20008011407 */
[C---:B------:R-:W-:Y:S01]  /*0560*/  IMAD R9, R6.reuse, c[0x0][0x1ac], R9 ;  /* 0x00006b0006097a24 */ /* 0x040fe200078e0209 */
[----:B------:R-:W-:Y:S01]  /*0570*/  LOP3.LUT R203, R203, R4, RZ, 0x3c, !PT ;  /* 0x00000004cbcb7212 */ /* 0x000fe200078e3cff */
[----:B------:R-:W-:Y:S01]  /*0580*/  IMAD.WIDE.U32 R6, R6, c[0x0][0x1a8], R14 ;  /* 0x00006a0006067a25 */ /* 0x000fe200078e000e */
[----:B------:R-:W-:Y:S01]  /*0590*/  LEA.HI R4, R16, R3, RZ, 0x6 ;  /* 0x0000000310047211 */ /* 0x000fe200078f30ff */
[----:B------:R-:W-:-:S02]  /*05a0*/  UIMAD UR9, UR4, UR9, URZ ;  /* 0x00000009040972a4 */ /* 0x000fc4000f8e023f */
[----:B------:R-:W-:Y:S01]  /*05b0*/  IMAD.IADD R8, R7, 0x1, R9 ;  /* 0x0000000107087824 */ /* 0x000fe200078e0209 */
[----:B------:R-:W-:Y:S01]  /*05c0*/  LEA R9, P0, R6, c[0x0][0x160], 0x1 ;  /* 0x0000580006097a11 */ /* 0x000fe200078008ff */
[----:B------:R-:W-:Y:S01]  /*05d0*/  IMAD R7, R2, c[0x0][0x168], RZ ;  /* 0x00005a0002077a24 */ /* 0x000fe200078e02ff */
[----:B------:R-:W-:Y:S01]  /*05e0*/  IADD3 R2, R202, 0x20, RZ ;  /* 0x00000020ca027810 */ /* 0x000fe20007ffe0ff */
[----:B------:R-:W-:Y:S01]  /*05f0*/  IMAD.SHL.U32 R4, R4, 0x8, RZ ;  /* 0x0000000804047824 */ /* 0x000fe200078e00ff */
[----:B------:R-:W-:Y:S01]  /*0600*/  LEA.HI.X R8, R6, c[0x0][0x164], R8, 0x1, P0 ;  /* 0x0000590006087a11 */ /* 0x000fe200000f0c08 */
[----:B------:R-:W-:Y:S01]  /*0610*/  SHFL.IDX PT, R14, R9, RZ, 0x181f ;  /* 0x00181fff090e7589 */ /* 0x000fe200000e0000 */
[-C--:B------:R-:W-:Y:S01]  /*0620*/  ISETP.GE.AND P0, PT, R202, R7.reuse, PT ;  /* 0x00000007ca00720c */ /* 0x080fe20003f06270 */
[----:B------:R-:W-:Y:S01]  /*0630*/  ULDC.64 UR4, c[0x0][0x2b0] ;  /* 0x0000ac0000047ab9 */ /* 0x000fe20000000a00 */
[----:B------:R-:W-:Y:S01]  /*0640*/  ISETP.GE.AND P2, PT, R2, R7, PT ;  /* 0x000000070200720c */ /* 0x000fe20003f46270 */
[----:B------:R-:W3:Y:S01]  /*0650*/  SHFL.IDX PT, R15, R8, RZ, 0x181f ;  /* 0x00181fff080f7589 */ /* 0x000ee200000e0000 */
[----:B------:R-:W-:-:S02]  /*0660*/  LOP3.LUT R203, R203, 0xfffffe00, R4, 0xf8, !PT ;  /* 0xfffffe00cbcb7812 */ /* 0x000fc400078ef804 */
[----:B------:R-:W-:Y:S01]  /*0670*/  P2R R2, PR, RZ, 0x8 ;  /* 0x00000008ff027803 */ /* 0x000fe20000000000 */
[----:B------:R-:W-:Y:S01]  /*0680*/  SHFL.IDX PT, R22, R9, 0x1, 0x181f ;  /* 0x00381f0009167f89 */ /* 0x000fe200000e0000 */
[----:B------:R-:W-:Y:S02]  /*0690*/  ISETP.GE.AND P3, PT, R206, c[0x0][0x198], PT ;  /* 0x00006600ce007a0c */ /* 0x000fe40003f66270 */
[----:B------:R-:W-:Y:S01]  /*06a0*/  IADD3 R2, R202, 0x40, RZ ;  /* 0x00000040ca027810 */ /* 0x000fe20007ffe0ff */
[----:B------:R-:W4:Y:S02]  /*06b0*/  SHFL.IDX PT, R23, R8, 0x1, 0x181f ;  /* 0x00381f0008177f89 */ /* 0x000f2400000e0000 */
[----:B------:R-:W-:Y:S02]  /*06c0*/  @!P0 SHF.R.S32.HI R6, RZ, 0x1f, R207 ;  /* 0x0000001fff068819 */ /* 0x000fe400000114cf */
[----:B-1----:R-:W-:Y:S01]  /*06d0*/  @!P0 SHF.R.S32.HI R11, RZ, 0x1f, R206 ;  /* 0x0000001fff0b8819 */ /* 0x002fe200000114ce */
[----:B------:R-:W-:Y:S01]  /*06e0*/  SHFL.IDX PT, R13, R8, 0x2, 0x181f ;  /* 0x00581f00080d7f89 */ /* 0x000fe200000e0000 */
[----:B------:R-:W-:-:S02]  /*06f0*/  @!P0 LEA.HI R6, R6, R207, RZ, 0x3 ;  /* 0x000000cf06068211 */ /* 0x000fc400078f18ff */
[----:B------:R-:W-:Y:S02]  /*0700*/  @!P0 LEA.HI R4, R11, R206, RZ, 0x3 ;  /* 0x000000ce0b048211 */ /* 0x000fe400078f18ff */
[----:B------:R-:W-:Y:S02]  /*0710*/  @!P0 LOP3.LUT R6, R6, 0xfffffff8, RZ, 0xc0, !PT ;  /* 0xfffffff806068812 */ /* 0x000fe400078ec0ff */
[----:B------:R-:W-:Y:S02]  /*0720*/  @!P0 LOP3.LUT R4, R4, 0xfffffff8, RZ, 0xc0, !PT ;  /* 0xfffffff804048812 */ /* 0x000fe400078ec0ff */
[----:B------:R-:W-:Y:S01]  /*0730*/  @!P2 SHF.R.S32.HI R18, RZ, 0x1f, R207 ;  /* 0x0000001fff12a819 */ /* 0x000fe200000114cf */
[----:B---3--:R-:W-:Y:S01]  /*0740*/  @!P0 IMAD.WIDE R20, R6, 0x2, R14 ;  /* 0x0000000206148825 */ /* 0x008fe200078e020e */
[----:B------:R-:W-:Y:S02]  /*0750*/  @!P2 SHF.R.S32.HI R11, RZ, 0x1f, R206 ;  /* 0x0000001fff0ba819 */ /* 0x000fe400000114ce */
[----:B------:R-:W-:Y:S01]  /*0760*/  @!P2 LEA.HI R18, R18, R207, RZ, 0x3 ;  /* 0x000000cf1212a211 */ /* 0x000fe200078f18ff */
[----:B------:R-:W-:-:S03]  /*0770*/  @!P0 IMAD.WIDE R24, R4, 0x2, R14 ;  /* 0x0000000204188825 */ /* 0x000fc600078e020e */
[----:B------:R-:W-:Y:S01]  /*0780*/  @!P2 LOP3.LUT R18, R18, 0xfffffff8, RZ, 0xc0, !PT ;  /* 0xfffffff81212a812 */ /* 0x000fe200078ec0ff */
[----:B------:R-:W-:-:S04]  /*0790*/  @!P0 IMAD.WIDE R14, R208, 0x2, R14 ;  /* 0x00000002d00e8825 */ /* 0x000fc800078e020e */
[----:B----4-:R-:W-:Y:S01]  /*07a0*/  @!P2 IMAD.WIDE R18, R18, 0x2, R22 ;  /* 0x000000021212a825 */ /* 0x010fe200078e0216 */
[----:B--2---:R1:W2:Y:S01]  /*07b0*/  @P1 R2UR UR10, R10 ;  /* 0x000000000a0a13c2 */ /* 0x0042a200000e0000 */
[----:B------:R-:W-:Y:S02]  /*07c0*/  ISETP.GE.AND P1, PT, R2, R7, PT ;  /* 0x000000070200720c */ /* 0x000fe40003f26270 */
[----:B------:R-:W-:-:S11]  /*07d0*/  IADD3 R2, R202, 0x60, RZ ;  /* 0x00000060ca027810 */ /* 0x000fd60007ffe0ff */
[----:B------:R-:W-:Y:S01]  /*07e0*/  @!P1 SHF.R.S32.HI R4, RZ, 0x1f, R207 ;  /* 0x0000001fff049819 */ /* 0x000fe200000114cf */
[----:B------:R-:W-:-:S03]  /*07f0*/  @!P1 IMAD.SHL.U32 R6, R203, 0x2, RZ ;  /* 0x00000002cb069824 */ /* 0x000fc600078e00ff */
[----:B------:R-:W-:Y:S01]  /*0800*/  @!P1 LEA.HI R4, R4, R207, RZ, 0x3 ;  /* 0x000000cf04049211 */ /* 0x000fe200078f18ff */
[----:B------:R3:W4:Y:S01]  /*0810*/  @P6 R2UR UR16, R12 ;  /* 0x000000000c1063c2 */ /* 0x00072200000e0000 */
[----:B-1----:R-:W-:Y:S01]  /*0820*/  @!P0 IMAD.SHL.U32 R10, R203, 0x2, RZ ;  /* 0x00000002cb0a8824 */ /* 0x002fe200078e00ff */
[----:B------:R-:W-:Y:S01]  /*0830*/  ISETP.NE.AND P6, PT, R199, 0x1, PT ;  /* 0x00000001c700780c */ /* 0x000fe20003fc5270 */
[----:B----4-:R-:W-:Y:S01]  /*0840*/  @!UP0 UMOV UR16, UR11 ;  /* 0x0000000b00108c82 */ /* 0x010fe20008000000 */
[----:B------:R-:W-:Y:S01]  /*0850*/  @!P1 LOP3.LUT R4, R4, 0xfffffff8, RZ, 0xc0, !PT ;  /* 0xfffffff804049812 */ /* 0x000fe200078ec0ff */
[----:B------:R-:W-:Y:S01]  /*0860*/  USHF.R.S32.HI UR11, URZ, 0x1f, UR16 ;  /* 0x0000001f3f0b7899 */ /* 0x000fe20008011410 */
[----:B------:R1:W-:Y:S01]  /*0870*/  @!P0 LDGSTS.E.BYPASS.LTC128B.128 [R10+0xc100], [R14.64], !P5 ;  /* 0x0c1000000e0a8fae */ /* 0x0003e2000e901d4c */
[----:B------:R-:W-:Y:S02]  /*0880*/  UIMAD.WIDE.U32 UR14, UR16, UR4, URZ ;  /* 0x00000004100e72a5 */ /* 0x000fe4000f8e003f */
[----:B------:R-:W-:Y:S01]  /*0890*/  UIMAD UR11, UR11, UR4, URZ ;  /* 0x000000040b0b72a4 */ /* 0x000fe2000f8e023f */
[----:B------:R4:W-:Y:S03]  /*08a0*/  @!P0 LDGSTS.E.BYPASS.LTC128B.128 [R10+0x10100], [R20.64], !P4 ;  /* 0x10100000140a8fae */ /* 0x0009e6000e101d4c */
[----:B------:R-:W-:Y:S01]  /*08b0*/  UIMAD UR11, UR16, UR5, UR11 ;  /* 0x00000005100b72a4 */ /* 0x000fe2000f8e020b */
[----:B------:R5:W-:Y:S01]  /*08c0*/  @!P0 LDGSTS.E.BYPASS.LTC128B.128 [R10+0x14100], [R24.64], !P3 ;  /* 0x14100000180a8fae */ /* 0x000be2000d901d4c */
[----:B------:R-:W-:Y:S01]  /*08d0*/  ISETP.GE.AND P0, PT, R2, R7, PT ;  /* 0x000000070200720c */ /* 0x000fe20003f06270 */
[----:B------:R-:W-:Y:S01]  /*08e0*/  @!P2 IMAD.SHL.U32 R7, R203, 0x2, RZ ;  /* 0x00000002cb07a824 */ /* 0x000fe200078e00ff */
[----:B------:R-:W-:-:S02]  /*08f0*/  UIADD3 UR11, UR15, UR11, URZ ;  /* 0x0000000b0f0b7290 */ /* 0x000fc4000fffe03f */
[----:B------:R-:W-:Y:S01]  /*0900*/  ULDC.64 UR4, c[0x0][0x1e8] ;  /* 0x00007a0000047ab9 */ /* 0x000fe20000000a00 */
[----:B---3--:R-:W3:Y:S01]  /*0910*/  SHFL.IDX PT, R12, R9, 0x2, 0x181f ;  /* 0x00581f00090c7f89 */ /* 0x008ee200000e0000 */
[-C--:B-1----:R-:W-:Y:S02]  /*0920*/  @!P2 LEA.HI R14, R11, R206.reuse, RZ, 0x3 ;  /* 0x000000ce0b0ea211 */ /* 0x082fe400078f18ff */
[----:B------:R-:W-:Y:S02]  /*0930*/  @!P1 SHF.R.S32.HI R11, RZ, 0x1f, R206 ;  /* 0x0000001fff0b9819 */ /* 0x000fe400000114ce */
[----:B------:R-:W-:Y:S01]  /*0940*/  @!P2 LOP3.LUT R14, R14, 0xfffffff8, RZ, 0xc0, !PT ;  /* 0xfffffff80e0ea812 */ /* 0x000fe200078ec0ff */
[----:B----4-:R-:W-:Y:S01]  /*0950*/  @!P2 IMAD.WIDE R20, R208, 0x2, R22 ;  /* 0x00000002d014a825 */ /* 0x010fe200078e0216 */
[----:B------:R-:W-:-:S03]  /*0960*/  @!P1 LEA.HI R2, R11, R206, RZ, 0x3 ;  /* 0x000000ce0b029211 */ /* 0x000fc600078f18ff */
[----:B-----5:R-:W-:Y:S01]  /*0970*/  IMAD.U32 R10, RZ, RZ, UR7 ;  /* 0x00000007ff0a7e24 */ /* 0x020fe2000f8e00ff */
[----:B------:R1:W-:Y:S01]  /*0980*/  @!P2 LDGSTS.E.BYPASS.LTC128B.128 [R7+0xd100], [R20.64], !P5 ;  /* 0x0d1000001407afae */ /* 0x0003e2000e901d4c */
[----:B------:R-:W-:Y:S01]  /*0990*/  @!P2 IMAD.WIDE R14, R14, 0x2, R22 ;  /* 0x000000020e0ea825 */ /* 0x000fe200078e0216 */
[----:B------:R-:W-:Y:S02]  /*09a0*/  @!P1 LOP3.LUT R2, R2, 0xfffffff8, RZ, 0xc0, !PT ;  /* 0xfffffff802029812 */ /* 0x000fe400078ec0ff */
[----:B------:R4:W-:Y:S01]  /*09b0*/  @!P2 LDGSTS.E.BYPASS.LTC128B.128 [R7+0x11100], [R18.64], !P4 ;  /* 0x111000001207afae */ /* 0x0009e2000e101d4c */
[----:B------:R-:W-:Y:S02]  /*09c0*/  IMAD R10, R10, 0x40, R205 ;  /* 0x000000400a0a7824 */ /* 0x000fe400078e02cd */
[----:B---3--:R-:W-:Y:S01]  /*09d0*/  @!P1 IMAD.WIDE R22, R4, 0x2, R12 ;  /* 0x0000000204169825 */ /* 0x008fe200078e020c */
[----:B------:R4:W-:Y:S01]  /*09e0*/  @!P2 LDGSTS.E.BYPASS.LTC128B.128 [R7+0x15100], [R14.64], !P3 ;  /* 0x151000000e07afae */ /* 0x0009e2000d901d4c */
[----:B------:R-:W-:-:S02]  /*09f0*/  @!P0 SHF.R.S32.HI R4, RZ, 0x1f, R207 ;  /* 0x0000001fff048819 */ /* 0x000fc400000114cf */
[----:B------:R-:W-:Y:S01]  /*0a00*/  IADD3 R10, R10, -0x40, RZ ;  /* 0xffffffc00a0a7810 */ /* 0x000fe20007ffe0ff */
[----:B------:R-:W-:-:S03]  /*0a10*/  @!P1 IMAD.WIDE R24, R2, 0x2, R12 ;  /* 0x0000000202189825 */ /* 0x000fc600078e020c */
[----:B------:R-:W-:Y:S01]  /*0a20*/  ISETP.GE.AND P2, PT, R10, UR9, PT ;  /* 0x000000090a007c0c */ /* 0x000fe2000bf46270 */
[----:B------:R-:W-:Y:S01]  /*0a30*/  @!P1 IMAD.WIDE R12, R208, 0x2, R12 ;  /* 0x00000002d00c9825 */ /* 0x000fe200078e020c */
[----:B--2---:R-:W-:Y:S02]  /*0a40*/  IADD3 R10, R10, UR10, RZ ;  /* 0x0000000a0a0a7c10 */ /* 0x004fe4000fffe0ff */
[----:B------:R-:W-:Y:S02]  /*0a50*/  ISETP.GT.OR P2, PT, R205, 0x3f, P2 ;  /* 0x0000003fcd00780c */ /* 0x000fe40001744670 */
[----:B------:R2:W-:Y:S01]  /*0a60*/  @!P1 LDGSTS.E.BYPASS.LTC128B.128 [R6+0xe100], [R12.64], !P5 ;  /* 0x0e1000000c069fae */ /* 0x0005e2000e901d4c */
[----:B------:R-:W-:-:S03]  /*0a70*/  IMAD.MOV.U32 R2, RZ, RZ, R10 ;  /* 0x000000ffff027224 */ /* 0x000fc600078e000a */
[----:B------:R3:W-:Y:S04]  /*0a80*/  @!P1 LDGSTS.E.BYPASS.LTC128B.128 [R6+0x12100], [R22.64], !P4 ;  /* 0x1210000016069fae */ /* 0x0007e8000e101d4c */
[----:B-1----:R1:W-:Y:S04]  /*0a90*/  SHFL.IDX PT, R20, R9, 0x3, 0x181f ;  /* 0x00781f0009147f89 */ /* 0x0023e800000e0000 */
[----:B------:R-:W5:Y:S01]  /*0aa0*/  SHFL.IDX PT, R21, R8, 0x3, 0x181f ;  /* 0x00781f0008157f89 */ /* 0x000f6200000e0000 */
[----:B----4-:R-:W-:-:S03]  /*0ab0*/  @P6 IMAD.HI.U32 R7, R10, c[0x0][0x2bc], RZ ;  /* 0x0000af000a076a27 */ /* 0x010fc600078e00ff */
[----:B------:R3:W-:Y:S02]  /*0ac0*/  @!P1 LDGSTS.E.BYPASS.LTC128B.128 [R6+0x16100], [R24.64], !P3 ;  /* 0x1610000018069fae */ /* 0x0007e4000d901d4c */
[----:B------:R-:W-:Y:S02]  /*0ad0*/  @P6 SHF.R.U32.HI R2, RZ, c[0x0][0x2c0], R7 ;  /* 0x0000b000ff026a19 */ /* 0x000fe40000011607 */
[----:B------:R-:W-:-:S04]  /*0ae0*/  @!P0 LEA.HI R7, R4, R207, RZ, 0x3 ;  /* 0x000000cf04078211 */ /* 0x000fc800078f18ff */
[----:B------:R-:W-:Y:S02]  /*0af0*/  @!P0 LOP3.LUT R7, R7, 0xfffffff8, RZ, 0xc0, !PT ;  /* 0xfffffff807078812 */ /* 0x000fe400078ec0ff */
[----:B-1----:R-:W-:-:S04]  /*0b00*/  @!P0 SHF.R.S32.HI R9, RZ, 0x1f, R206 ;  /* 0x0000001fff098819 */ /* 0x002fc800000114ce */
[----:B------:R-:W-:Y:S01]  /*0b10*/  @!P0 LEA.HI R4, R9, R206, RZ, 0x3 ;  /* 0x000000ce09048211 */ /* 0x000fe200078f18ff */
[--C-:B-----5:R-:W-:Y:S01]  /*0b20*/  @!P0 IMAD.WIDE R14, R208, 0x2, R20.reuse ;  /* 0x00000002d00e8825 */ /* 0x120fe200078e0214 */
[----:B------:R-:W-:Y:S02]  /*0b30*/  @!P2 IADD3 R8, P1, R2, UR14, RZ ;  /* 0x0000000e0208ac10 */ /* 0x000fe4000ff3e0ff */
[----:B------:R-:W-:Y:S01]  /*0b40*/  @!P0 LOP3.LUT R9, R4, 0xfffffff8, RZ, 0xc0, !PT ;  /* 0xfffffff804098812 */ /* 0x000fe200078ec0ff */
[----:B------:R-:W-:Y:S01]  /*0b50*/  @!P0 IMAD.SHL.U32 R4, R203, 0x2, RZ ;  /* 0x00000002cb048824 */ /* 0x000fe200078e00ff */
[----:B------:R-:W-:Y:S01]  /*0b60*/  @!P2 LEA.HI.X.SX32 R11, R2, UR11, 0x1, P1 ;  /* 0x0000000b020bac11 */ /* 0x000fe200088f0eff */
[--C-:B------:R-:W-:Y:S01]  /*0b70*/  @!P0 IMAD.WIDE R18, R7, 0x2, R20.reuse ;  /* 0x0000000207128825 */ /* 0x100fe200078e0214 */
[C---:B--2---:R-:W-:Y:S02]  /*0b80*/  @!P2 LEA R12, P1, R8.reuse, c[0x0][0x2a0], 0x2 ;  /* 0x0000a800080caa11 */ /* 0x044fe400078210ff */
[----:B------:R1:W-:Y:S01]  /*0b90*/  @!P0 LDGSTS.E.BYPASS.LTC128B.128 [R4+0xf100], [R14.64], !P5 ;  /* 0x0f1000000e048fae */ /* 0x0003e2000e901d4c */
[----:B------:R-:W-:Y:S01]  /*0ba0*/  @!P0 IMAD.WIDE R20, R9, 0x2, R20 ;  /* 0x0000000209148825 */ /* 0x000fe200078e0214 */
[----:B------:R-:W-:-:S02]  /*0bb0*/  @!P2 LEA.HI.X R13, R8, c[0x0][0x2a4], R11, 0x2, P1 ;  /* 0x0000a900080daa11 */ /* 0x000fc400008f140b */
[----:B------:R1:W-:Y:S04]  /*0bc0*/  @!P0 LDGSTS.E.BYPASS.LTC128B.128 [R4+0x13100], [R18.64], !P4 ;  /* 0x1310000012048fae */ /* 0x0003e8000e101d4c */
[----:B------:R1:W-:Y:S04]  /*0bd0*/  @!P0 LDGSTS.E.BYPASS.LTC128B.128 [R4+0x17100], [R20.64], !P3 ;  /* 0x1710000014048fae */ /* 0x0003e8000d901d4c */
[----:B------:R-:W0:Y:S04]  /*0be0*/  LDGDEPBAR ;  /* 0x00000000000079af */ /* 0x000e280000000000 */
[----:B------:R-:W-:Y:S06]  /*0bf0*/  BAR.SYNC.DEFER_BLOCKING 0x0 ;  /* 0x0000000000007b1d */ /* 0x000fec0000010000 */
[----:B------:R-:W2:Y:S01]  /*0c00*/  @!P2 LDG.E R200, [R12.64] ;  /* 0x0000000c0cc8a981 */ /* 0x000ea2000c1e1900 */
[----:B------:R-:W-:Y:S01]  /*0c10*/  IMAD.MOV R201, RZ, RZ, -R2 ;  /* 0x000000ffffc97224 */ /* 0x000fe200078e0a02 */
[----:B------:R-:W-:Y:S01]  /*0c20*/  UIMAD.WIDE.U32 UR18, UR8, UR4, URZ ;  /* 0x00000004081272a5 */ /* 0x000fe2000f8e003f */
[----:B------:R-:W-:Y:S01]  /*0c30*/  IMAD.SHL.U32 R197, R5, 0x8, RZ ;  /* 0x0000000805c57824 */ /* 0x000fe200078e00ff */
[----:B------:R-:W-:Y:S01]  /*0c40*/  UIMAD UR4, UR6, UR4, URZ ;  /* 0x00000004060472a4 */ /* 0x000fe2000f8e023f */
[----:B------:R-:W-:Y:S01]  /*0c50*/  IMAD R201, R201, c[0x0][0x2b8], R10 ;  /* 0x0000ae00c9c97a24 */ /* 0x000fe200078e020a */
[----:B------:R-:W-:Y:S01]  /*0c60*/  ULEA UR17, UR7, 0xffffffc0, 0x6 ;  /* 0xffffffc007117891 */ /* 0x000fe2000f8e303f */
[----:B------:R-:W-:Y:S01]  /*0c70*/  IMAD.SHL.U32 R10, R0, 0x40, RZ ;  /* 0x00000040000a7824 */ /* 0x000fe200078e00ff */
[----:B------:R-:W-:Y:S01]  /*0c80*/  UIMAD UR4, UR8, UR5, UR4 ;  /* 0x00000005080472a4 */ /* 0x000fe2000f8e0204 */
[----:B---3--:R-:W-:Y:S01]  /*0c90*/  IMAD.WIDE.U32 R6, R201, c[0x0][0x1e0], RZ ;  /* 0x00007800c9067a25 */ /* 0x008fe200078e00ff */
[----:B------:R-:W-:Y:S01]  /*0ca0*/  SHF.R.S32.HI R9, RZ, 0x1f, R201 ;  /* 0x0000001fff097819 */ /* 0x000fe200000114c9 */
[----:B------:R-:W-:Y:S01]  /*0cb0*/  UIADD3 UR17, UR9, -UR17, URZ ;  /* 0x8000001109117290 */ /* 0x000fe2000fffe03f */
[----:B------:R-:W-:Y:S01]  /*0cc0*/  LOP3.LUT R10, R10, 0x1c0, RZ, 0xc0, !PT ;  /* 0x000001c00a0a7812 */ /* 0x000fe200078ec0ff */
[----:B------:R-:W-:Y:S01]  /*0cd0*/  UIADD3 UR16, UR19, UR4, URZ ;  /* 0x0000000413107290 */ /* 0x000fe2000fffe03f */
[----:B------:R-:W-:Y:S01]  /*0ce0*/  ISETP.GE.AND P5, PT, R208, c[0x0][0x1d4], PT ;  /* 0x00007500d0007a0c */ /* 0x000fe20003fa6270 */
[----:B------:R-:W-:Y:S01]  /*0cf0*/  IMAD R2, R9, c[0x0][0x1e0], RZ ;  /* 0x0000780009027a24 */ /* 0x000fe200078e02ff */
[----:B------:R-:W-:Y:S01]  /*0d00*/  LOP3.LUT R197, R10, 0x8, R197, 0xf8, !PT ;  /* 0x000000080ac57812 */ /* 0x000fe200078ef8c5 */
[----:B------:R-:W-:Y:S01]  /*0d10*/  UISETP.GE.AND UP0, UPT, UR9, 0x1, UPT ;  /* 0x000000010900788c */ /* 0x000fe2000bf06270 */
[----:B------:R-:W-:Y:S01]  /*0d20*/  SHF.R.U32.HI R10, RZ, 0x3, R10 ;  /* 0x00000003ff0a7819 */ /* 0x000fe2000001160a */
[----:B------:R-:W-:Y:S01]  /*0d30*/  IMAD R11, R201, c[0x0][0x1e4], R2 ;  /* 0x00007900c90b7a24 */ /* 0x000fe200078e0202 */
[----:B------:R-:W-:Y:S01]  /*0d40*/  LEA.HI R2, R16, R3, RZ, 0x4 ;  /* 0x0000000310027211 */ /* 0x000fe200078f20ff */
[----:B------:R-:W-:Y:S01]  /*0d50*/  ULDC.64 UR4, c[0x0][0x210] ;  /* 0x0000840000047ab9 */ /* 0x000fe20000000a00 */
[----:B------:R-:W-:Y:S01]  /*0d60*/  LOP3.LUT R197, R197, R10, RZ, 0x3c, !PT ;  /* 0x0000000ac5c57212 */ /* 0x000fe200078e3cff */
[----:B------:R-:W-:Y:S01]  /*0d70*/  IMAD.IADD R7, R7, 0x1, R11 ;  /* 0x0000000107077824 */ /* 0x000fe200078e020b */
[----:B------:R-:W-:Y:S01]  /*0d80*/  SHF.R.S32.HI R11, RZ, 0x4, R2 ;  /* 0x00000004ff0b7819 */ /* 0x000fe20000011402 */
[----:B------:R-:W-:Y:S01]  /*0d90*/  UIMAD UR6, UR6, UR4, URZ ;  /* 0x00000004060672a4 */ /* 0x000fe2000f8e023f */
[----:B------:R-:W-:Y:S01]  /*0da0*/  ISETP.GE.AND P4, PT, R207, c[0x0][0x1d4], PT ;  /* 0x00007500cf007a0c */ /* 0x000fe20003f86270 */
[----:B------:R-:W-:Y:S01]  /*0db0*/  UIMAD.WIDE.U32 UR20, UR8, UR4, URZ ;  /* 0x00000004081472a5 */ /* 0x000fe2000f8e003f */
[C---:B-1----:R-:W-:Y:S01]  /*0dc0*/  LEA.HI R4, R2.reuse, R11, RZ, 0x1 ;  /* 0x0000000b02047211 */ /* 0x042fe200078f08ff */
[----:B------:R-:W-:Y:S01]  /*0dd0*/  UIMAD UR5, UR8, UR5, UR6 ;  /* 0x00000005080572a4 */ /* 0x000fe2000f8e0206 */
[----:B------:R-:W-:-:S02]  /*0de0*/  LOP3.LUT R2, R2, 0xfffffff0, RZ, 0xc0, !PT ;  /* 0xfffffff002027812 */ /* 0x000fc400078ec0ff */
[----:B------:R-:W-:Y:S01]  /*0df0*/  LOP3.LUT R4, R4, 0xfffffffe, RZ, 0xc0, !PT ;  /* 0xfffffffe04047812 */ /* 0x000fe200078ec0ff */
[----:B------:R-:W-:Y:S01]  /*0e00*/  UIADD3 UR5, UR21, UR5, URZ ;  /* 0x0000000515057290 */ /* 0x000fe2000fffe03f */
[----:B------:R-:W-:Y:S01]  /*0e10*/  ISETP.GE.AND P6, PT, R206, c[0x0][0x1d4], PT ;  /* 0x00007500ce007a0c */ /* 0x000fe20003fc6270 */
[----:B------:R-:W-:Y:S01]  /*0e20*/  IMAD.IADD R2, R3, 0x1, -R2 ;  /* 0x0000000103027824 */ /* 0x000fe200078e0a02 */
[----:B------:R-:W-:Y:S01]  /*0e30*/  LEA.HI R16, R16, R3, RZ, 0x5 ;  /* 0x0000000310107211 */ /* 0x000fe200078f28ff */
[----:B------:R-:W-:-:S04]  /*0e40*/  IMAD.IADD R4, R11, 0x1, -R4 ;  /* 0x000000010b047824 */ /* 0x000fc800078e0a04 */
[C---:B------:R-:W-:Y:S02]  /*0e50*/  IMAD R197, R4.reuse, 0x200, R197 ;  /* 0x0000020004c57824 */ /* 0x040fe400078e02c5 */
[----:B------:R-:W-:Y:S02]  /*0e60*/  IMAD.SHL.U32 R4, R4, 0x8, RZ ;  /* 0x0000000804047824 */ /* 0x000fe400078e00ff */
[----:B------:R-:W-:-:S05]  /*0e70*/  IMAD.SHL.U32 R197, R197, 0x2, RZ ;  /* 0x00000002c5c57824 */ /* 0x000fca00078e00ff */
[----:B------:R-:W-:Y:S02]  /*0e80*/  IADD3 R195, R197, 0x6120, RZ ;  /* 0x00006120c5c37810 */ /* 0x000fe40007ffe0ff */
[----:B--2---:R-:W-:Y:S01]  /*0e90*/  SHF.R.S32.HI R8, RZ, 0x1f, R200 ;  /* 0x0000001fff087819 */ /* 0x004fe200000114c8 */
[----:B------:R-:W-:-:S04]  /*0ea0*/  IMAD.WIDE.U32 R6, R200, c[0x0][0x1f0], R6 ;  /* 0x00007c00c8067a25 */ /* 0x000fc800078e0006 */
[----:B------:R-:W-:Y:S01]  /*0eb0*/  IMAD R13, R8, c[0x0][0x1f0], RZ ;  /* 0x00007c00080d7a24 */ /* 0x000fe200078e02ff */
[----:B------:R-:W-:Y:S02]  /*0ec0*/  IADD3 R12, P0, R6, UR18, RZ ;  /* 0x00000012060c7c10 */ /* 0x000fe4000ff1e0ff */
[----:B------:R-:W-:Y:S01]  /*0ed0*/  IADD3 R6, -R5, UR17, RZ ;  /* 0x0000001105067c10 */ /* 0x000fe2000fffe1ff */
[----:B------:R-:W-:-:S03]  /*0ee0*/  IMAD R13, R200, c[0x0][0x1f4], R13 ;  /* 0x00007d00c80d7a24 */ /* 0x000fc600078e020d */
[----:B------:R-:W-:Y:S02]  /*0ef0*/  ISETP.GE.AND P1, PT, R6, 0x1, PT ;  /* 0x000000010600780c */ /* 0x000fe40003f26270 */
[----:B------:R-:W-:Y:S02]  /*0f00*/  IADD3.X R13, R7, UR16, R13, P0, !PT ;  /* 0x00000010070d7c10 */ /* 0x000fe400087fe40d */
[C---:B------:R-:W-:Y:S02]  /*0f10*/  LEA R15, P0, R12.reuse, c[0x0][0x1c8], 0x1 ;  /* 0x000072000c0f7a11 */ /* 0x040fe400078008ff */
[----:B------:R-:W-:Y:S02]  /*0f20*/  SHF.R.S32.HI R7, RZ, 0x1f, R2 ;  /* 0x0000001fff077819 */ /* 0x000fe40000011402 */
[----:B------:R-:W-:Y:S01]  /*0f30*/  LEA.HI.X R13, R12, c[0x0][0x1cc], R13, 0x1, P0 ;  /* 0x000073000c0d7a11 */ /* 0x000fe200000f0c0d */
[----:B------:R-:W-:Y:S01]  /*0f40*/  SHFL.IDX PT, R20, R15, RZ, 0x181f ;  /* 0x00181fff0f147589 */ /* 0x000fe200000e0000 */
[----:B------:R-:W-:-:S02]  /*0f50*/  LEA.HI R7, R7, R2, RZ, 0x3 ;  /* 0x0000000207077211 */ /* 0x000fc400078f18ff */
[----:B------:R-:W-:Y:S01]  /*0f60*/  ISETP.GE.AND P0, PT, R6, 0x21, PT ;  /* 0x000000210600780c */ /* 0x000fe20003f06270 */
[----:B------:R-:W1:Y:S01]  /*0f70*/  SHFL.IDX PT, R21, R13, RZ, 0x181f ;  /* 0x00181fff0d157589 */ /* 0x000e6200000e0000 */
[----:B------:R-:W-:Y:S01]  /*0f80*/  LOP3.LUT R5, R7, 0xfffffff8, RZ, 0xc0, !PT ;  /* 0xfffffff807057812 */ /* 0x000fe200078ec0ff */
[----:B------:R-:W-:Y:S01]  /*0f90*/  @P1 IMAD.SHL.U32 R14, R203, 0x2, RZ ;  /* 0x00000002cb0e1824 */ /* 0x000fe200078e00ff */
[----:B------:R-:W-:Y:S01]  /*0fa0*/  @P1 SHF.R.S32.HI R11, RZ, 0x1f, R206 ;  /* 0x0000001fff0b1819 */ /* 0x000fe200000114ce */
[----:B------:R2:W-:Y:S02]  /*0fb0*/  SHFL.IDX PT, R18, R15, 0x1, 0x181f ;  /* 0x00381f000f127f89 */ /* 0x0005e400000e0000 */
[----:B------:R-:W-:Y:S01]  /*0fc0*/  IMAD.IADD R5, R2, 0x1, -R5 ;  /* 0x0000000102057824 */ /* 0x000fe200078e0a05 */
[----:B------:R-:W-:Y:S01]  /*0fd0*/  @P1 SHF.R.S32.HI R2, RZ, 0x1f, R207 ;  /* 0x0000001fff021819 */ /* 0x000fe200000114cf */
[----:B------:R3:W4:Y:S01]  /*0fe0*/  SHFL.IDX PT, R19, R13, 0x1, 0x181f ;  /* 0x00381f000d137f89 */ /* 0x00072200000e0000 */
[----:B------:R-:W-:-:S03]  /*0ff0*/  @P1 LEA.HI R11, R11, R206, RZ, 0x3 ;  /* 0x000000ce0b0b1211 */ /* 0x000fc600078f18ff */
[----:B------:R-:W-:Y:S01]  /*1000*/  @P0 SHF.R.S32.HI R10, RZ, 0x1f, R207 ;  /* 0x0000001fff0a0819 */ /* 0x000fe200000114cf */
[----:B------:R-:W-:Y:S01]  /*1010*/  @P0 IMAD.SHL.U32 R12, R203, 0x2, RZ ;  /* 0x00000002cb0c0824 */ /* 0x000fe200078e00ff */
[----:B------:R-:W-:Y:S02]  /*1020*/  @P1 LOP3.LUT R11, R11, 0xfffffff8, RZ, 0xc0, !PT ;  /* 0xfffffff80b0b1812 */ /* 0x000fe400078ec0ff */
[----:B------:R-:W-:-:S04]  /*1030*/  @P0 LEA.HI R10, R10, R207, RZ, 0x3 ;  /* 0x000000cf0a0a0211 */ /* 0x000fc800078f18ff */
[----:B------:R-:W-:Y:S01]  /*1040*/  @P0 LOP3.LUT R10, R10, 0xfffffff8, RZ, 0xc0, !PT ;  /* 0xfffffff80a0a0812 */ /* 0x000fe200078ec0ff */
[----:B-1----:R-:W-:Y:S01]  /*1050*/  @P1 IMAD.WIDE R24, R11, 0x2, R20 ;  /* 0x000000020b181825 */ /* 0x002fe200078e0214 */
[----:B--2---:R-:W-:-:S03]  /*1060*/  @P0 SHF.R.S32.HI R15, RZ, 0x1f, R206 ;  /* 0x0000001fff0f0819 */ /* 0x004fc600000114ce */
[----:B------:R-:W-:Y:S01]  /*1070*/  IMAD.SHL.U32 R11, R7, 0x40, RZ ;  /* 0x00000040070b7824 */ /* 0x000fe200078e00ff */
[----:B---3--:R-:W-:Y:S01]  /*1080*/  @P1 LEA.HI R13, R2, R207, RZ, 0x3 ;  /* 0x000000cf020d1211 */ /* 0x008fe200078f18ff */
[--C-:B----4-:R-:W-:Y:S01]  /*1090*/  @P0 IMAD.WIDE R28, R208, 0x2, R18.reuse ;  /* 0x00000002d01c0825 */ /* 0x110fe200078e0212 */
[----:B------:R-:W-:Y:S02]  /*10a0*/  @P0 LEA.HI R2, R15, R206, RZ, 0x3 ;  /* 0x000000ce0f020211 */ /* 0x000fe400078f18ff */
[----:B------:R-:W-:Y:S01]  /*10b0*/  @P1 LOP3.LUT R13, R13, 0xfffffff8, RZ, 0xc0, !PT ;  /* 0xfffffff80d0d1812 */ /* 0x000fe200078ec0ff */
[----:B------:R-:W-:Y:S01]  /*10c0*/  @P0 IMAD.WIDE R26, R10, 0x2, R18 ;  /* 0x000000020a1a0825 */ /* 0x000fe200078e0212 */
[----:B------:R-:W-:Y:S02]  /*10d0*/  @P0 LOP3.LUT R2, R2, 0xfffffff8, RZ, 0xc0, !PT ;  /* 0xfffffff802020812 */ /* 0x000fe400078ec0ff */
[----:B------:R-:W-:Y:S01]  /*10e0*/  SHF.R.S32.HI R10, RZ, 0x5, R16 ;  /* 0x00000005ff0a7819 */ /* 0x000fe20000011410 */
[----:B------:R-:W-:Y:S01]  /*10f0*/  @P1 IMAD.WIDE R22, R13, 0x2, R20 ;  /* 0x000000020d161825 */ /* 0x000fe200078e0214 */
[----:B------:R-:W-:-:S02]  /*1100*/  LOP3.LUT R11, R11, 0xfffffe00, RZ, 0xc0, !PT ;  /* 0xfffffe000b0b7812 */ /* 0x000fc400078ec0ff */
[----:B------:R-:W-:Y:S01]  /*1110*/  SHF.R.S32.HI R209, RZ, 0x1f, R10 ;  /* 0x0000001fffd17819 */ /* 0x000fe2000001140a */
[----:B------:R-:W-:Y:S01]  /*1120*/  @P1 IMAD.WIDE R20, R208, 0x2, R20 ;  /* 0x00000002d0141825 */ /* 0x000fe200078e0214 */
[----:B------:R-:W-:Y:S02]  /*1130*/  LOP3.LUT R16, R16, 0xffffffe0, RZ, 0xc0, !PT ;  /* 0xffffffe010107812 */ /* 0x000fe400078ec0ff */
[----:B------:R-:W-:Y:S01]  /*1140*/  LEA.HI R209, R209, R10, RZ, 0x3 ;  /* 0x0000000ad1d17211 */ /* 0x000fe200078f18ff */
[----:B------:R-:W-:Y:S01]  /*1150*/  @P0 IMAD.WIDE R18, R2, 0x2, R18 ;  /* 0x0000000202120825 */ /* 0x000fe200078e0212 */
[----:B------:R1:W-:Y:S02]  /*1160*/  @P1 LDGSTS.E.BYPASS.LTC128B.128 [R14+0x6100], [R20.64], !P5 ;  /* 0x06100000140e1fae */ /* 0x0003e4000e901d4c */
[----:B------:R-:W-:Y:S01]  /*1170*/  LOP3.LUT R209, R209, 0xfffffff8, RZ, 0xc0, !PT ;  /* 0xfffffff8d1d17812 */ /* 0x000fe200078ec0ff */
[----:B------:R-:W-:Y:S01]  /*1180*/  IMAD.MOV.U32 R13, RZ, RZ, 0x10 ;  /* 0x00000010ff0d7424 */ /* 0x000fe200078e00ff */
[----:B------:R1:W-:Y:S01]  /*1190*/  @P1 LDGSTS.E.BYPASS.LTC128B.128 [R14+0x8100], [R22.64], !P4 ;  /* 0x08100000160e1fae */ /* 0x0003e2000e101d4c */
[----:B------:R-:W-:-:S02]  /*11a0*/  IMAD.MOV.U32 R2, RZ, RZ, 0x20 ;  /* 0x00000020ff027424 */ /* 0x000fc400078e00ff */
[----:B------:R-:W-:Y:S01]  /*11b0*/  IMAD.IADD R3, R3, 0x1, -R16 ;  /* 0x0000000103037824 */ /* 0x000fe200078e0a10 */
[----:B------:R2:W-:Y:S01]  /*11c0*/  @P1 LDGSTS.E.BYPASS.LTC128B.128 [R14+0xa100], [R24.64], !P6 ;  /* 0x0a100000180e1fae */ /* 0x0005e2000f101d4c */
[C---:B------:R-:W-:Y:S01]  /*11d0*/  R2P PR, R5.reuse, 0x6 ;  /* 0x0000000605007804 */ /* 0x040fe20000000000 */
[----:B------:R-:W-:Y:S02]  /*11e0*/  IMAD.SHL.U32 R5, R5, 0x40, RZ ;  /* 0x0000004005057824 */ /* 0x000fe400078e00ff */
[----:B------:R3:W-:Y:S01]  /*11f0*/  @P0 LDGSTS.E.BYPASS.LTC128B.128 [R12+0x7100], [R28.64], !P5 ;  /* 0x071000001c0c0fae */ /* 0x0007e2000e901d4c */
[----:B------:R-:W-:Y:S01]  /*1200*/  IMAD.IADD R209, R10, 0x1, -R209 ;  /* 0x000000010ad17824 */ /* 0x000fe200078e0ad1 */
[----:B------:R-:W-:Y:S02]  /*1210*/  SEL R7, R13, 0xfffffff0, !P1 ;  /* 0xfffffff00d077807 */ /* 0x000fe40004800000 */
[----:B------:R3:W-:Y:S01]  /*1220*/  @P0 LDGSTS.E.BYPASS.LTC128B.128 [R12+0x9100], [R26.64], !P4 ;  /* 0x091000001a0c0fae */ /* 0x0007e2000e101d4c */
[----:B------:R-:W-:-:S03]  /*1230*/  LOP3.LUT R5, R5, 0x1c0, RZ, 0xc0, !PT ;  /* 0x000001c005057812 */ /* 0x000fc600078ec0ff */
[----:B------:R3:W-:Y:S01]  /*1240*/  @P0 LDGSTS.E.BYPASS.LTC128B.128 [R12+0xb100], [R18.64], !P6 ;  /* 0x0b100000120c0fae */ /* 0x0007e2000f101d4c */
[----:B------:R-:W-:Y:S02]  /*1250*/  LOP3.LUT R4, R5, 0x8, R4, 0xf8, !PT ;  /* 0x0000000805047812 */ /* 0x000fe400078ef804 */
[----:B------:R-:W-:Y:S01]  /*1260*/  SHF.R.U32.HI R13, RZ, 0x3, R5 ;  /* 0x00000003ff0d7819 */ /* 0x000fe20000011605 */
[----:B------:R-:W0:Y:S01]  /*1270*/  LDGDEPBAR ;  /* 0x00000000000079af */ /* 0x000e220000000000 */
[----:B------:R-:W-:Y:S02]  /*1280*/  SEL R5, R2, 0xffffffe0, !P2 ;  /* 0xffffffe002057807 */ /* 0x000fe40005000000 */
[----:B------:R-:W-:Y:S01]  /*1290*/  LOP3.LUT R4, R4, R13, RZ, 0x3c, !PT ;  /* 0x0000000d04047212 */ /* 0x000fe200078e3cff */
[----:B------:R-:W-:Y:S01]  /*12a0*/  IMAD R13, R10, 0x400, R11 ;  /* 0x000004000a0d7824 */ /* 0x000fe200078e020b */
[----:B------:R-:W-:Y:S02]  /*12b0*/  R2P PR, R0, 0x6 ;  /* 0x0000000600007804 */ /* 0x000fe40000000000 */
[----:B------:R-:W-:Y:S01]  /*12c0*/  PLOP3.LUT P0, PT, PT, PT, UP0, 0x80, 0x0 ;  /* 0x000000000000781c */ /* 0x000fe20003f0f008 */
[----:B------:R-:W-:Y:S01]  /*12d0*/  IMAD.IADD R0, R4, 0x1, R13 ;  /* 0x0000000104007824 */ /* 0x000fe200078e020d */
[----:B------:R-:W-:-:S02]  /*12e0*/  ISETP.GT.AND P3, PT, R205, 0x3f, PT ;  /* 0x0000003fcd00780c */ /* 0x000fc40003f64270 */
[----:B------:R-:W-:Y:S01]  /*12f0*/  SEL R2, R2, 0xffffffe0, !P2 ;  /* 0xffffffe002027807 */ /* 0x000fe20005000000 */
[C---:B------:R-:W-:Y:S01]  /*1300*/  IMAD.SHL.U32 R76, R0.reuse, 0x2, RZ ;  /* 0x00000002004c7824 */ /* 0x040fe200078e00ff */
[----:B------:R-:W-:Y:S02]  /*1310*/  LEA R198, R0, 0xc100, 0x1 ;  /* 0x0000c10000c67811 */ /* 0x000fe400078e08ff */
[----:B------:R-:W-:Y:S02]  /*1320*/  LOP3.LUT R0, R4, R11, RZ, 0xfc, !PT ;  /* 0x0000000b04007212 */ /* 0x000fe400078efcff */
[----:B------:R-:W-:Y:S01]  /*1330*/  SEL R4, RZ, 0x10, P6 ;  /* 0x00000010ff047807 */ /* 0x000fe20003000000 */
[----:B------:R-:W-:Y:S01]  /*1340*/  IMAD R196, R7, 0x2, R198 ;  /* 0x0000000207c47824 */ /* 0x000fe200078e02c6 */
[----:B---3--:R-:W-:Y:S01]  /*1350*/  IADD3 R12, R197, 0x6100, RZ ;  /* 0x00006100c50c7810 */ /* 0x008fe20007ffe0ff */
[----:B------:R-:W-:-:S04]  /*1360*/  DEPBAR.LE SB0, 0x1 ;  /* 0x000080400000791a */ /* 0x000fc80000000000 */
[----:B------:R-:W-:-:S04]  /*1370*/  DEPBAR.LE SB0, 0x0 ;  /* 0x000080000000791a */ /* 0x000fc80000000000 */
[----:B------:R-:W-:Y:S01]  /*1380*/  BAR.SYNC.DEFER_BLOCKING 0x0 ;  /* 0x0000000000007b1d */ /* 0x000fe20000010000 */
[----:B------:R-:W-:-:S04]  /*1390*/  @P1 IADD3 R195, R12, -0x20, RZ ;  /* 0xffffffe00cc31810 */ /* 0x000fc80007ffe0ff */
[C---:B------:R-:W-:Y:S02]  /*13a0*/  IADD3 R187, R195.reuse, 0x800, RZ ;  /* 0x00000800c3bb7810 */ /* 0x040fe40007ffe0ff */
[C---:B------:R-:W-:Y:S02]  /*13b0*/  IADD3 R186, R195.reuse, 0x1000, RZ ;  /* 0x00001000c3ba7810 */ /* 0x040fe40007ffe0ff */
[----:B------:R-:W-:Y:S01]  /*13c0*/  IADD3 R185, R195, 0x1800, RZ ;  /* 0x00001800c3b97810 */ /* 0x000fe20007ffe0ff */
[----:B------:R-:W3:Y:S04]  /*13d0*/  LDSM.16.M88.4 R76, [R76+0xc100] ;  /* 0x00c100004c4c783b */ /* 0x000ee80000000200 */
[----:B------:R4:W3:Y:S04]  /*13e0*/  LDSM.16.M88.4 R28, [R197+0x6100] ;  /* 0x00610000c51c783b */ /* 0x0008e80000000200 */
[----:B-1----:R4:W1:Y:S04]  /*13f0*/  LDSM.16.M88.4 R20, [R197+0x6900] ;  /* 0x00690000c514783b */ /* 0x0028680000000200 */
[----:B--2---:R4:W2:Y:S04]  /*1400*/  LDSM.16.M88.4 R12, [R197+0x7100] ;  /* 0x00710000c50c783b */ /* 0x0048a80000000200 */
[----:B------:R4:W1:Y:S04]  /*1410*/  LDSM.16.M88.4 R40, [R197+0x7900] ;  /* 0x00790000c528783b */ /* 0x0008680000000200 */
[----:B------:R4:W1:Y:S04]  /*1420*/  LDSM.16.M88.4 R56, [R196] ;  /* 0x00000000c438783b */ /* 0x0008680000000200 */
[----:B------:R4:W1:Y:S04]  /*1430*/  LDSM.16.M88.4 R36, [R195] ;  /* 0x00000000c324783b */ /* 0x0008680000000200 */
[----:B------:R4:W1:Y:S04]  /*1440*/  LDSM.16.M88.4 R68, [R195+0x800] ;  /* 0x00080000c344783b */ /* 0x0008680000000200 */
[----:B------:R4:W1:Y:S04]  /*1450*/  LDSM.16.M88.4 R64, [R195+0x1000] ;  /* 0x00100000c340783b */ /* 0x0008680000000200 */
[----:B------:R4:W1:Y:S01]  /*1460*/  LDSM.16.M88.4 R60, [R195+0x1800] ;  /* 0x00180000c33c783b */ /* 0x0008620000000200 */
[----:B------:R-:W-:Y:S05]  /*1470*/  @!P0 BRA `(.L_x_0) ;  /* 0x0000035000008947 */ /* 0x000fea0003800000 */
[----:B------:R-:W-:Y:S01]  /*1480*/  IMAD R16, R9, c[0x0][0x208], RZ ;  /* 0x0000820009107a24 */ /* 0x000fe200078e02ff */
[----:B------:R-:W-:Y:S01]  /*1490*/  ISETP.GE.AND P1, PT, R208, c[0x0][0x1d4], PT ;  /* 0x00007500d0007a0c */ /* 0x000fe20003f26270 */
[----:B------:R-:W-:Y:S01]  /*14a0*/  IMAD.WIDE.U32 R10, R201, c[0x0][0x208], RZ ;  /* 0x00008200c90a7a25 */ /* 0x000fe200078e00ff */
[----:B------:R-:W-:-:S03]  /*14b0*/  SHF.R.S32.HI R19, RZ, 0x1f, R206 ;  /* 0x0000001fff137819 */ /* 0x000fc600000114ce */
[----:B------:R-:W-:Y:S02]  /*14c0*/  IMAD R9, R201, c[0x0][0x20c], R16 ;  /* 0x00008300c9097a24 */ /* 0x000fe400078e0210 */
[----:B------:R-:W-:-:S04]  /*14d0*/  IMAD.WIDE R26, R208, 0x2, RZ ;  /* 0x00000002d01a7825 */ /* 0x000fc800078e02ff */
[----:B------:R-:W-:Y:S02]  /*14e0*/  IMAD.IADD R11, R11, 0x1, R9 ;  /* 0x000000010b0b7824 */ /* 0x000fe400078e0209 */
[----:B------:R-:W-:Y:S02]  /*14f0*/  IMAD R9, R8, c[0x0][0x218], RZ ;  /* 0x0000860008097a24 */ /* 0x000fe400078e02ff */
[----:B------:R-:W-:-:S04]  /*1500*/  IMAD.WIDE.U32 R10, R200, c[0x0][0x218], R10 ;  /* 0x00008600c80a7a25 */ /* 0x000fc800078e000a */
[----:B------:R-:W-:Y:S01]  /*1510*/  IMAD R8, R200, c[0x0][0x21c], R9 ;  /* 0x00008700c8087a24 */ /* 0x000fe200078e0209 */
[----:B------:R-:W-:Y:S01]  /*1520*/  IADD3 R44, P0, R10, UR20, RZ ;  /* 0x000000140a2c7c10 */ /* 0x000fe2000ff1e0ff */
[----:B------:R-:W-:-:S03]  /*1530*/  IMAD.SHL.U32 R10, R203, 0x2, RZ ;  /* 0x00000002cb0a7824 */ /* 0x000fc600078e00ff */
[----:B------:R-:W-:Y:S02]  /*1540*/  IADD3.X R11, R11, UR5, R8, P0, !PT ;  /* 0x000000050b0b7c10 */ /* 0x000fe400087fe408 */
[C---:B------:R-:W-:Y:S02]  /*1550*/  LEA R34, P0, R44.reuse, c[0x0][0x1f8], 0x1 ;  /* 0x00007e002c227a11 */ /* 0x040fe400078008ff */
[----:B------:R-:W-:Y:S02]  /*1560*/  SHF.R.S32.HI R8, RZ, 0x1f, R207 ;  /* 0x0000001fff087819 */ /* 0x000fe400000114cf */
[----:B------:R-:W-:Y:S01]  /*1570*/  LEA.HI.X R44, R44, c[0x0][0x1fc], R11, 0x1, P0 ;  /* 0x00007f002c2c7a11 */ /* 0x000fe200000f0c0b */
[----:B------:R-:W5:Y:S01]  /*1580*/  SHFL.IDX PT, R17, R34, RZ, 0x181f ;  /* 0x00181fff22117589 */ /* 0x000f6200000e0000 */
[----:B------:R-:W-:Y:S02]  /*1590*/  LEA.HI R9, R8, R207, RZ, 0x3 ;  /* 0x000000cf08097211 */ /* 0x000fe400078f18ff */
[----:B------:R-:W-:Y:S01]  /*15a0*/  LEA.HI R8, R19, R206, RZ, 0x3 ;  /* 0x000000ce13087211 */ /* 0x000fe200078f18ff */
[----:B------:R-:W4:Y:S01]  /*15b0*/  SHFL.IDX PT, R18, R44, RZ, 0x181f ;  /* 0x00181fff2c127589 */ /* 0x000f2200000e0000 */
[----:B------:R-:W-:-:S02]  /*15c0*/  LOP3.LUT R9, R9, 0xfffffff8, RZ, 0xc0, !PT ;  /* 0xfffffff809097812 */ /* 0x000fc400078ec0ff */
[----:B------:R-:W-:Y:S01]  /*15d0*/  LOP3.LUT R8, R8, 0xfffffff8, RZ, 0xc0, !PT ;  /* 0xfffffff808087812 */ /* 0x000fe200078ec0ff */
[----:B------:R3:W2:Y:S02]  /*15e0*/  SHFL.IDX PT, R11, R34, 0x1, 0x181f ;  /* 0x00381f00220b7f89 */ /* 0x0006a400000e0000 */
[----:B------:R-:W-:Y:S02]  /*15f0*/  IMAD.WIDE R32, R9, 0x2, RZ ;  /* 0x0000000209207825 */ /* 0x000fe400078e02ff */
[----:B------:R-:W1:Y:S02]  /*1600*/  SHFL.IDX PT, R16, R44, 0x1, 0x181f ;  /* 0x00381f002c107f89 */ /* 0x000e6400000e0000 */
[----:B------:R-:W-:Y:S01]  /*1610*/  IMAD.WIDE R8, R8, 0x2, RZ ;  /* 0x0000000208087825 */ /* 0x000fe200078e02ff */
[----:B-----5:R-:W-:-:S05]  /*1620*/  IADD3 R24, P0, R17, R26, RZ ;  /* 0x0000001a11187210 */ /* 0x020fca0007f1e0ff */
[----:B----4-:R-:W-:Y:S01]  /*1630*/  IMAD.X R25, R18, 0x1, R27, P0 ;  /* 0x0000000112197824 */ /* 0x010fe200000e061b */
[----:B------:R-:W-:Y:S02]  /*1640*/  ISETP.LT.OR P0, PT, R6, 0x1, P1 ;  /* 0x000000010600780c */ /* 0x000fe40000f01670 */
[----:B------:R-:W-:-:S11]  /*1650*/  ISETP.GE.AND P1, PT, R207, c[0x0][0x1d4], PT ;  /* 0x00007500cf007a0c */ /* 0x000fd60003f26270 */
[----:B------:R4:W-:Y:S01]  /*1660*/  LDGSTS.E.BYPASS.LTC128B.128 [R10+0x100], [R24.64], !P0 ;  /* 0x00100000180a7fae */ /* 0x0009e2000c101d4c */
[----:B---3--:R-:W-:-:S05]  /*1670*/  IADD3 R34, P0, R17, R32, RZ ;  /* 0x0000002011227210 */ /* 0x008fca0007f1e0ff */
[----:B------:R-:W-:Y:S01]  /*1680*/  IMAD.X R35, R18, 0x1, R33, P0 ;  /* 0x0000000112237824 */ /* 0x000fe200000e0621 */
[----:B--2---:R-:W-:-:S05]  /*1690*/  IADD3 R26, P0, R26, R11, RZ ;  /* 0x0000000b1a1a7210 */ /* 0x004fca0007f1e0ff */
[----:B-1----:R-:W-:Y:S01]  /*16a0*/  IMAD.X R27, R27, 0x1, R16, P0 ;  /* 0x000000011b1b7824 */ /* 0x002fe200000e0610 */
[----:B------:R-:W-:-:S05]  /*16b0*/  IADD3 R44, P0, R17, R8, RZ ;  /* 0x00000008112c7210 */ /* 0x000fca0007f1e0ff */
[----:B------:R-:W-:Y:S01]  /*16c0*/  IMAD.X R45, R18, 0x1, R9, P0 ;  /* 0x00000001122d7824 */ /* 0x000fe200000e0609 */
[----:B------:R-:W-:-:S05]  /*16d0*/  IADD3 R18, P0, R32, R11, RZ ;  /* 0x0000000b20127210 */ /* 0x000fca0007f1e0ff */
[----:B------:R-:W-:Y:S01]  /*16e0*/  IMAD.X R19, R33, 0x1, R16, P0 ;  /* 0x0000000121137824 */ /* 0x000fe200000e0610 */
[----:B------:R-:W-:-:S05]  /*16f0*/  IADD3 R8, P0, R8, R11, RZ ;  /* 0x0000000b08087210 */ /* 0x000fca0007f1e0ff */
[----:B------:R-:W-:Y:S01]  /*1700*/  IMAD.X R9, R9, 0x1, R16, P0 ;  /* 0x0000000109097824 */ /* 0x000fe200000e0610 */
[C---:B------:R-:W-:Y:S02]  /*1710*/  ISETP.LT.OR P0, PT, R6.reuse, 0x1, P1 ;  /* 0x000000010600780c */ /* 0x040fe40000f01670 */
[----:B------:R-:W-:-:S11]  /*1720*/  ISETP.LT.OR P1, PT, R6, 0x21, P1 ;  /* 0x000000210600780c */ /* 0x000fd60000f21670 */
[----:B------:R4:W-:Y:S01]  /*1730*/  LDGSTS.E.BYPASS.LTC128B.128 [R10+0x2100], [R34.64], !P0 ;  /* 0x02100000220a7fae */ /* 0x0009e2000c101d4c */
[----:B------:R-:W-:-:S04]  /*1740*/  ISETP.GE.AND P0, PT, R206, c[0x0][0x1d4], PT ;  /* 0x00007500ce007a0c */ /* 0x000fc80003f06270 */
[C---:B------:R-:W-:Y:S02]  /*1750*/  ISETP.LT.OR P2, PT, R6.reuse, 0x1, P0 ;  /* 0x000000010600780c */ /* 0x040fe40000741670 */
[----:B------:R-:W-:-:S11]  /*1760*/  ISETP.LT.OR P0, PT, R6, 0x21, P0 ;  /* 0x000000210600780c */ /* 0x000fd60000701670 */
[----:B------:R4:W-:Y:S01]  /*1770*/  LDGSTS.E.BYPASS.LTC128B.128 [R10+0x4100], [R44.64], !P2 ;  /* 0x041000002c0a7fae */ /* 0x0009e2000d101d4c */
[----:B------:R-:W-:-:S04]  /*1780*/  ISETP.GE.AND P2, PT, R208, c[0x0][0x1d4], PT ;  /* 0x00007500d0007a0c */ /* 0x000fc80003f46270 */
[----:B------:R-:W-:-:S13]  /*1790*/  ISETP.LT.OR P2, PT, R6, 0x21, P2 ;  /* 0x000000210600780c */ /* 0x000fda0001741670 */
[----:B------:R4:W-:Y:S04]  /*17a0*/  LDGSTS.E.BYPASS.LTC128B.128 [R10+0x1100], [R26.64], !P2 ;  /* 0x011000001a0a7fae */ /* 0x0009e8000d101d4c */
[----:B------:R4:W-:Y:S04]  /*17b0*/  LDGSTS.E.BYPASS.LTC128B.128 [R10+0x3100], [R18.64], !P1 ;  /* 0x03100000120a7fae */ /* 0x0009e8000c901d4c */
[----:B------:R4:W-:Y:S02]  /*17c0*/  LDGSTS.E.BYPASS.LTC128B.128 [R10+0x5100], [R8.64], !P0 ;  /* 0x05100000080a7fae */ /* 0x0009e4000c101d4c */
.L_x_0:
[C---:B---34-:R-:W-:Y:S01]  /*17d0*/  HMMA.16816.F32.BF16 R32, R76.reuse, R28, RZ ;  /* 0x0000001c4c20723c */ /* 0x058fe200000418ff */
[C---:B------:R-:W-:Y:S01]  /*17e0*/  IMAD R194, R5.reuse, 0x2, R198 ;  /* 0x0000000205c27824 */ /* 0x040fe200078e02c6 */
[----:B------:R-:W0:Y:S01]  /*17f0*/  LDGDEPBAR ;  /* 0x00000000000079af */ /* 0x000e220000000000 */
[C---:B------:R-:W-:Y:S01]  /*1800*/  IMAD R191, R2.reuse, 0x2, R197 ;  /* 0x0000000202bf7824 */ /* 0x040fe200078e02c5 */
[----:B------:R-:W-:Y:S01]  /*1810*/  UISETP.GE.AND UP0, UPT, UR9, 0x41, UPT ;  /* 0x000000410900788c */ /* 0x000fe2000bf06270 */
[----:B------:R-:W-:Y:S01]  /*1820*/  IMAD R193, R5, 0x2, R196 ;  /* 0x0000000205c17824 */ /* 0x000fe200078e02c4 */
[----:B------:R-:W-:Y:S01]  /*1830*/  LDSM.16.M88.4 R52, [R194] ;  /* 0x00000000c234783b */ /* 0x000fe20000000200 */
[----:B------:R-:W-:Y:S01]  /*1840*/  IMAD R184, R2, 0x2, R195 ;  /* 0x0000000202b87824 */ /* 0x000fe200078e02c3 */
[----:B------:R-:W-:Y:S01]  /*1850*/  HMMA.16816.F32.BF16 R28, R76, R30, RZ ;  /* 0x0000001e4c1c723c */ /* 0x000fe200000418ff */
[----:B------:R-:W-:Y:S01]  /*1860*/  IADD3 R183, R195, 0x2000, RZ ;  /* 0x00002000c3b77810 */ /* 0x000fe20007ffe0ff */
[----:B------:R-:W3:Y:S01]  /*1870*/  LDSM.16.M88.4 R48, [R191+0x6100] ;  /* 0x00610000bf30783b */ /* 0x000ee20000000200 */
[----:B------:R-:W-:-:S02]  /*1880*/  PLOP3.LUT P0, PT, PT, PT, UP0, 0x40, 0x0 ;  /* 0x000000000000781c */ /* 0x000fc40003f0e808 */
[C---:B------:R-:W-:Y:S01]  /*1890*/  IADD3 R182, R195.reuse, 0x2800, RZ ;  /* 0x00002800c3b67810 */ /* 0x040fe20007ffe0ff */
[----:B------:R-:W4:Y:S01]  /*18a0*/  LDSM.16.M88.4 R44, [R191+0x6900] ;  /* 0x00690000bf2c783b */ /* 0x000f220000000200 */
[C---:B------:R-:W-:Y:S01]  /*18b0*/  IADD3 R181, R195.reuse, 0x3000, RZ ;  /* 0x00003000c3b57810 */ /* 0x040fe20007ffe0ff */
[C---:B-1----:R-:W-:Y:S01]  /*18c0*/  HMMA.16816.F32.BF16 R24, R76.reuse, R20, RZ ;  /* 0x000000144c18723c */ /* 0x042fe200000418ff */
[C---:B------:R-:W-:Y:S01]  /*18d0*/  IADD3 R180, R195.reuse, 0x3800, RZ ;  /* 0x00003800c3b47810 */ /* 0x040fe20007ffe0ff */
[----:B------:R-:W-:Y:S01]  /*18e0*/  LDSM.16.M88.4 R72, [R193] ;  /* 0x00000000c148783b */ /* 0x000fe20000000200 */
[C---:B------:R-:W-:Y:S02]  /*18f0*/  IADD3 R179, R195.reuse, 0x4000, RZ ;  /* 0x00004000c3b37810 */ /* 0x040fe40007ffe0ff */
[C---:B------:R-:W-:Y:S02]  /*1900*/  IADD3 R178, R195.reuse, 0x4800, RZ ;  /* 0x00004800c3b27810 */ /* 0x040fe40007ffe0ff */
[C---:B------:R-:W-:Y:S01]  /*1910*/  IADD3 R177, R195.reuse, 0x5000, RZ ;  /* 0x00005000c3b17810 */ /* 0x040fe20007ffe0ff */
[----:B--2---:R-:W-:Y:S01]  /*1920*/  HMMA.16816.F32.BF16 R16, R76, R12, RZ ;  /* 0x0000000c4c10723c */ /* 0x004fe200000418ff */
[----:B------:R-:W-:-:S07]  /*1930*/  IADD3 R176, R195, 0x5800, RZ ;  /* 0x00005800c3b07810 */ /* 0x000fce0007ffe0ff */
[C---:B------:R-:W-:Y:S08]  /*1940*/  HMMA.16816.F32.BF16 R20, R76.reuse, R22, RZ ;  /* 0x000000164c14723c */ /* 0x040ff000000418ff */
[C---:B------:R-:W-:Y:S08]  /*1950*/  HMMA.16816.F32.BF16 R12, R76.reuse, R14, RZ ;  /* 0x0000000e4c0c723c */ /* 0x040ff000000418ff */
[C---:B------:R-:W-:Y:S08]  /*1960*/  HMMA.16816.F32.BF16 R8, R76.reuse, R40, RZ ;  /* 0x000000284c08723c */ /* 0x040ff000000418ff */
[----:B------:R-:W-:Y:S01]  /*1970*/  HMMA.16816.F32.BF16 R76, R76, R42, RZ ;  /* 0x0000002a4c4c723c */ /* 0x000fe200000418ff */
[----:B------:R-:W1:Y:S07]  /*1980*/  LDSM.16.M88.4 R40, [R191+0x7100] ;  /* 0x00710000bf28783b */ /* 0x000e6e0000000200 */
[C---:B------:R-:W-:Y:S08]  /*1990*/  HMMA.16816.F32.BF16 R32, R56.reuse, R36, R32 ;  /* 0x000000243820723c */ /* 0x040ff00000041820 */
[C---:B------:R-:W-:Y:S01]  /*19a0*/  HMMA.16816.F32.BF16 R28, R56.reuse, R38, R28 ;  /* 0x00000026381c723c */ /* 0x040fe2000004181c */
[----:B------:R-:W2:Y:S07]  /*19b0*/  LDSM.16.M88.4 R36, [R191+0x7900] ;  /* 0x00790000bf24783b */ /* 0x000eae0000000200 */
[C---:B------:R-:W-:Y:S08]  /*19c0*/  HMMA.16816.F32.BF16 R24, R56.reuse, R68, R24 ;  /* 0x000000443818723c */ /* 0x040ff00000041818 */
[C---:B------:R-:W-:Y:S01]  /*19d0*/  HMMA.16816.F32.BF16 R20, R56.reuse, R70, R20 ;  /* 0x000000463814723c */ /* 0x040fe20000041814 */
[----:B------:R-:W5:Y:S07]  /*19e0*/  LDSM.16.M88.4 R68, [R184] ;  /* 0x00000000b844783b */ /* 0x000f6e0000000200 */
[C---:B------:R-:W-:Y:S08]  /*19f0*/  HMMA.16816.F32.BF16 R16, R56.reuse, R64, R16 ;  /* 0x000000403810723c */ /* 0x040ff00000041810 */
[C---:B------:R-:W-:Y:S01]  /*1a00*/  HMMA.16816.F32.BF16 R12, R56.reuse, R66, R12 ;  /* 0x00000042380c723c */ /* 0x040fe2000004180c */
[----:B------:R-:W1:Y:S07]  /*1a10*/  LDSM.16.M88.4 R64, [R184+0x800] ;  /* 0x00080000b840783b */ /* 0x000e6e0000000200 */
[C---:B------:R-:W-:Y:S08]  /*1a20*/  HMMA.16816.F32.BF16 R8, R56.reuse, R60, R8 ;  /* 0x0000003c3808723c */ /* 0x040ff00000041808 */
[----:B------:R-:W-:Y:S01]  /*1a30*/  HMMA.16816.F32.BF16 R76, R56, R62, R76 ;  /* 0x0000003e384c723c */ /* 0x000fe2000004184c */
[----:B------:R-:W2:Y:S04]  /*1a40*/  LDSM.16.M88.4 R60, [R184+0x1000] ;  /* 0x00100000b83c783b */ /* 0x000ea80000000200 */
[----:B------:R-:W2:Y:S03]  /*1a50*/  LDSM.16.M88.4 R56, [R184+0x1800] ;  /* 0x00180000b838783b */ /* 0x000ea60000000200 */
[C---:B---3--:R-:W-:Y:S08]  /*1a60*/  HMMA.16816.F32.BF16 R32, R52.reuse, R48, R32 ;  /* 0x000000303420723c */ /* 0x048ff00000041820 */
[C---:B------:R-:W-:Y:S01]  /*1a70*/  HMMA.16816.F32.BF16 R28, R52.reuse, R50, R28 ;  /* 0x00000032341c723c */ /* 0x040fe2000004181c */
[----:B------:R-:W-:Y:S07]  /*1a80*/  LDSM.16.M88.4 R48, [R197+0x8100] ;  /* 0x00810000c530783b */ /* 0x000fee0000000200 */
[C---:B----4-:R-:W-:Y:S08]  /*1a90*/  HMMA.16816.F32.BF16 R24, R52.reuse, R44, R24 ;  /* 0x0000002c3418723c */ /* 0x050ff00000041818 */
[C---:B------:R-:W-:Y:S01]  /*1aa0*/  HMMA.16816.F32.BF16 R20, R52.reuse, R46, R20 ;  /* 0x0000002e3414723c */ /* 0x040fe20000041814 */
[----:B------:R-:W-:Y:S07]  /*1ab0*/  LDSM.16.M88.4 R44, [R197+0x8900] ;  /* 0x00890000c52c783b */ /* 0x000fee0000000200 */
[C---:B-1----:R-:W-:Y:S08]  /*1ac0*/  HMMA.16816.F32.BF16 R16, R52.reuse, R40, R16 ;  /* 0x000000283410723c */ /* 0x042ff00000041810 */
[C---:B------:R-:W-:Y:S01]  /*1ad0*/  HMMA.16816.F32.BF16 R12, R52.reuse, R42, R12 ;  /* 0x0000002a340c723c */ /* 0x040fe2000004180c */
[----:B------:R-:W-:Y:S07]  /*1ae0*/  LDSM.16.M88.4 R40, [R197+0x9100] ;  /* 0x00910000c528783b */ /* 0x000fee0000000200 */
[C---:B--2---:R-:W-:Y:S08]  /*1af0*/  HMMA.16816.F32.BF16 R8, R52.reuse, R36, R8 ;  /* 0x000000243408723c */ /* 0x044ff00000041808 */
[----:B------:R-:W-:Y:S01]  /*1b00*/  HMMA.16816.F32.BF16 R76, R52, R38, R76 ;  /* 0x00000026344c723c */ /* 0x000fe2000004184c */
[----:B------:R-:W1:Y:S04]  /*1b10*/  LDSM.16.M88.4 R52, [R198+0x4000] ;  /* 0x00400000c634783b */ /* 0x000e680000000200 */
[----:B------:R-:W2:Y:S03]  /*1b20*/  LDSM.16.M88.4 R36, [R197+0x9900] ;  /* 0x00990000c524783b */ /* 0x000ea60000000200 */
[C---:B-----5:R-:W-:Y:S08]  /*1b30*/  HMMA.16816.F32.BF16 R32, R72.reuse, R68, R32 ;  /* 0x000000444820723c */ /* 0x060ff00000041820 */
[C---:B------:R-:W-:Y:S01]  /*1b40*/  HMMA.16816.F32.BF16 R28, R72.reuse, R70, R28 ;  /* 0x00000046481c723c */ /* 0x040fe2000004181c */
[----:B------:R-:W-:Y:S07]  /*1b50*/  LDSM.16.M88.4 R68, [R195+0x2000] ;  /* 0x00200000c344783b */ /* 0x000fee0000000200 */
[C---:B------:R-:W-:Y:S08]  /*1b60*/  HMMA.16816.F32.BF16 R24, R72.reuse, R64, R24 ;  /* 0x000000404818723c */ /* 0x040ff00000041818 */
[C---:B------:R-:W-:Y:S01]  /*1b70*/  HMMA.16816.F32.BF16 R20, R72.reuse, R66, R20 ;  /* 0x000000424814723c */ /* 0x040fe20000041814 */
[----:B------:R-:W-:Y:S07]  /*1b80*/  LDSM.16.M88.4 R64, [R195+0x2800] ;  /* 0x00280000c340783b */ /* 0x000fee0000000200 */
[C---:B------:R-:W-:Y:S08]  /*1b90*/  HMMA.16816.F32.BF16 R16, R72.reuse, R60, R16 ;  /* 0x0000003c4810723c */ /* 0x040ff00000041810 */
[C---:B------:R-:W-:Y:S01]  /*1ba0*/  HMMA.16816.F32.BF16 R12, R72.reuse, R62, R12 ;  /* 0x0000003e480c723c */ /* 0x040fe2000004180c */
[----:B------:R-:W-:Y:S07]  /*1bb0*/  LDSM.16.M88.4 R60, [R195+0x3000] ;  /* 0x00300000c33c783b */ /* 0x000fee0000000200 */
[C---:B------:R-:W-:Y:S08]  /*1bc0*/  HMMA.16816.F32.BF16 R8, R72.reuse, R56, R8 ;  /* 0x000000384808723c */ /* 0x040ff00000041808 */
[----:B------:R-:W-:Y:S01]  /*1bd0*/  HMMA.16816.F32.BF16 R76, R72, R58, R76 ;  /* 0x0000003a484c723c */ /* 0x000fe2000004184c */
[----:B------:R-:W3:Y:S04]  /*1be0*/  LDSM.16.M88.4 R72, [R196+0x4000] ;  /* 0x00400000c448783b */ /* 0x000ee80000000200 */
[----:B------:R-:W4:Y:S03]  /*1bf0*/  LDSM.16.M88.4 R56, [R195+0x3800] ;  /* 0x00380000c338783b */ /* 0x000f260000000200 */
[C---:B-1----:R-:W-:Y:S08]  /*1c00*/  HMMA.16816.F32.BF16 R32, R52.reuse, R48, R32 ;  /* 0x000000303420723c */ /* 0x042ff00000041820 */
        /* <DEDUP_REMOVED lines=8> */
[C---:B--2---:R-:W-:Y:S08]  /*1c90*/  HMMA.16816.F32.BF16 R8, R52.reuse, R36, R8 ;  /* 0x000000243408723c */ /* 0x044ff00000041808 */
[----:B------:R-:W-:Y:S01]  /*1ca0*/  HMMA.16816.F32.BF16 R76, R52, R38, R76 ;  /* 0x00000026344c723c */ /* 0x000fe2000004184c */
[----:B------:R-:W1:Y:S04]  /*1cb0*/  LDSM.16.M88.4 R52, [R194+0x4000] ;  /* 0x00400000c234783b */ /* 0x000e680000000200 */
[----:B------:R-:W2:Y:S03]  /*1cc0*/  LDSM.16.M88.4 R36, [R191+0x9900] ;  /* 0x00990000bf24783b */ /* 0x000ea60000000200 */
[C---:B---3--:R-:W-:Y:S08]  /*1cd0*/  HMMA.16816.F32.BF16 R32, R72.reuse, R68, R32 ;  /* 0x000000444820723c */ /* 0x048ff00000041820 */
        /* <DEDUP_REMOVED lines=8> */
[C---:B----4-:R-:W-:Y:S08]  /*1d60*/  HMMA.16816.F32.BF16 R8, R72.reuse, R56, R8 ;  /* 0x000000384808723c */ /* 0x050ff00000041808 */
        /* <DEDUP_REMOVED lines=54> */
[----:B------:R-:W4:Y:S01]  /*20d0*/  LDSM.16.M88.4 R56, [R184+0x5800] ;  /* 0x00580000b838783b */ /* 0x000f220000000200 */
[----:B------:R-:W-:-:S04]  /*20e0*/  DEPBAR.LE SB0, 0x0 ;  /* 0x000080000000791a */ /* 0x000fc80000000000 */
[C---:B-1----:R-:W-:Y:S08]  /*20f0*/  HMMA.16816.F32.BF16 R32, R52.reuse, R48, R32 ;  /* 0x000000303420723c */ /* 0x042ff00000041820 */
[C---:B------:R-:W-:Y:S08]  /*2100*/  HMMA.16816.F32.BF16 R28, R52.reuse, R50, R28 ;  /* 0x00000032341c723c */ /* 0x040ff0000004181c */
[C---:B------:R-:W-:Y:S08]  /*2110*/  HMMA.16816.F32.BF16 R24, R52.reuse, R44, R24 ;  /* 0x0000002c3418723c */ /* 0x040ff00000041818 */
[C---:B------:R-:W-:Y:S08]  /*2120*/  HMMA.16816.F32.BF16 R20, R52.reuse, R46, R20 ;  /* 0x0000002e3414723c */ /* 0x040ff00000041814 */
[C---:B------:R-:W-:Y:S08]  /*2130*/  HMMA.16816.F32.BF16 R16, R52.reuse, R40, R16 ;  /* 0x000000283410723c */ /* 0x040ff00000041810 */
[C---:B------:R-:W-:Y:S08]  /*2140*/  HMMA.16816.F32.BF16 R12, R52.reuse, R42, R12 ;  /* 0x0000002a340c723c */ /* 0x040ff0000004180c */
[C---:B--2---:R-:W-:Y:S08]  /*2150*/  HMMA.16816.F32.BF16 R8, R52.reuse, R36, R8 ;  /* 0x000000243408723c */ /* 0x044ff00000041808 */
[----:B------:R-:W-:Y:S08]  /*2160*/  HMMA.16816.F32.BF16 R76, R52, R38, R76 ;  /* 0x00000026344c723c */ /* 0x000ff0000004184c */
[C---:B---3--:R-:W-:Y:S08]  /*2170*/  HMMA.16816.F32.BF16 R32, R72.reuse, R68, R32 ;  /* 0x000000444820723c */ /* 0x048ff00000041820 */
[C---:B------:R-:W-:Y:S08]  /*2180*/  HMMA.16816.F32.BF16 R28, R72.reuse, R70, R28 ;  /* 0x00000046481c723c */ /* 0x040ff0000004181c */
[C---:B------:R-:W-:Y:S08]  /*2190*/  HMMA.16816.F32.BF16 R24, R72.reuse, R64, R24 ;  /* 0x000000404818723c */ /* 0x040ff00000041818 */
[C---:B------:R-:W-:Y:S08]  /*21a0*/  HMMA.16816.F32.BF16 R20, R72.reuse, R66, R20 ;  /* 0x000000424814723c */ /* 0x040ff00000041814 */
[C---:B------:R-:W-:Y:S08]  /*21b0*/  HMMA.16816.F32.BF16 R16, R72.reuse, R60, R16 ;  /* 0x0000003c4810723c */ /* 0x040ff00000041810 */
[C---:B------:R-:W-:Y:S08]  /*21c0*/  HMMA.16816.F32.BF16 R12, R72.reuse, R62, R12 ;  /* 0x0000003e480c723c */ /* 0x040ff0000004180c */
[C---:B----4-:R-:W-:Y:S08]  /*21d0*/  HMMA.16816.F32.BF16 R8, R72.reuse, R56, R8 ;  /* 0x000000384808723c */ /* 0x050ff00000041808 */
[----:B------:R-:W-:Y:S01]  /*21e0*/  HMMA.16816.F32.BF16 R76, R72, R58, R76 ;  /* 0x0000003a484c723c */ /* 0x000fe2000004184c */
[----:B------:R-:W-:Y:S06]  /*21f0*/  BAR.SYNC.DEFER_BLOCKING 0x0 ;  /* 0x0000000000007b1d */ /* 0x000fec0000010000 */
[----:B------:R-:W-:Y:S05]  /*2200*/  @P0 BRA `(.L_x_1) ;  /* 0x0000047000000947 */ /* 0x000fea0003800000 */
[----:B------:R-:W-:Y:S01]  /*2210*/  ULEA UR4, UR7, UR10, 0x6 ;  /* 0x0000000a07047291 */ /* 0x000fe2000f8e303f */
[----:B------:R-:W-:Y:S01]  /*2220*/  ISETP.NE.AND P1, PT, R199, 0x1, PT ;  /* 0x00000001c700780c */ /* 0x000fe20003f25270 */
[----:B------:R-:W-:-:S04]  /*2230*/  IMAD.MOV.U32 R200, RZ, RZ, RZ ;  /* 0x000000ffffc87224 */ /* 0x000fc800078e00ff */
[----:B------:R-:W-:-:S05]  /*2240*/  IMAD.U32 R2, RZ, RZ, UR4 ;  /* 0x00000004ff027e24 */ /* 0x000fca000f8e00ff */
[----:B------:R-:W-:-:S05]  /*2250*/  IADD3 R201, R2, -0x80, R205 ;  /* 0xffffff8002c97810 */ /* 0x000fca0007ffe0cd */
[----:B------:R-:W-:-:S04]  /*2260*/  @P1 IMAD.HI.U32 R6, R201, c[0x0][0x2bc], RZ ;  /* 0x0000af00c9061a27 */ /* 0x000fc800078e00ff */
[----:B------:R-:W-:Y:S01]  /*2270*/  IMAD.MOV.U32 R2, RZ, RZ, R201 ;  /* 0x000000ffff027224 */ /* 0x000fe200078e00c9 */
[----:B------:R-:W-:-:S04]  /*2280*/  @P1 SHF.R.U32.HI R2, RZ, c[0x0][0x2c0], R6 ;  /* 0x0000b000ff021a19 */ /* 0x000fc80000011606 */
[----:B------:R-:W-:-:S04]  /*2290*/  @!P3 IADD3 R37, P0, R2, UR14, RZ ;  /* 0x0000000e0225bc10 */ /* 0x000fc8000ff1e0ff */
[----:B------:R-:W-:Y:S02]  /*22a0*/  @!P3 LEA.HI.X.SX32 R6, R2, UR11, 0x1, P0 ;  /* 0x0000000b0206bc11 */ /* 0x000fe400080f0eff */
[----:B------:R-:W-:-:S04]  /*22b0*/  @!P3 LEA R36, P0, R37, c[0x0][0x2a0], 0x2 ;  /* 0x0000a8002524ba11 */ /* 0x000fc800078010ff */
[----:B------:R-:W-:-:S05]  /*22c0*/  @!P3 LEA.HI.X R37, R37, c[0x0][0x2a4], R6, 0x2, P0 ;  /* 0x0000a9002525ba11 */ /* 0x000fca00000f1406 */
[----:B------:R-:W2:Y:S01]  /*22d0*/  @!P3 LDG.E R200, [R36.64] ;  /* 0x0000000c24c8b981 */ /* 0x000ea2000c1e1900 */
[----:B------:R-:W-:Y:S01]  /*22e0*/  IMAD.MOV R2, RZ, RZ, -R2 ;  /* 0x000000ffff027224 */ /* 0x000fe200078e0a02 */
[----:B------:R-:W-:Y:S01]  /*22f0*/  SHF.R.S32.HI R44, RZ, 0x1f, R207 ;  /* 0x0000001fff2c7819 */ /* 0x000fe200000114cf */
[----:B------:R-:W-:Y:S01]  /*2300*/  IMAD.WIDE R46, R208, 0x2, RZ ;  /* 0x00000002d02e7825 */ /* 0x000fe200078e02ff */
[----:B------:R-:W-:Y:S02]  /*2310*/  SHF.R.S32.HI R43, RZ, 0x1f, R206 ;  /* 0x0000001fff2b7819 */ /* 0x000fe400000114ce */
[----:B------:R-:W-:Y:S01]  /*2320*/  LEA.HI R44, R44, R207, RZ, 0x3 ;  /* 0x000000cf2c2c7211 */ /* 0x000fe200078f18ff */
[----:B------:R-:W-:-:S03]  /*2330*/  IMAD R201, R2, c[0x0][0x2b8], R201 ;  /* 0x0000ae0002c97a24 */ /* 0x000fc600078e02c9 */
[----:B------:R-:W-:Y:S01]  /*2340*/  LOP3.LUT R44, R44, 0xfffffff8, RZ, 0xc0, !PT ;  /* 0xfffffff82c2c7812 */ /* 0x000fe200078ec0ff */
[----:B------:R-:W-:Y:S01]  /*2350*/  IMAD.WIDE.U32 R40, R201, c[0x0][0x1e0], RZ ;  /* 0x00007800c9287a25 */ /* 0x000fe200078e00ff */
[----:B------:R-:W-:-:S03]  /*2360*/  SHF.R.S32.HI R2, RZ, 0x1f, R201 ;  /* 0x0000001fff027819 */ /* 0x000fc600000114c9 */
[----:B------:R-:W-:-:S04]  /*2370*/  IMAD.WIDE R44, R44, 0x2, RZ ;  /* 0x000000022c2c7825 */ /* 0x000fc800078e02ff */
[----:B------:R-:W-:-:S04]  /*2380*/  IMAD R2, R2, c[0x0][0x1e0], RZ ;  /* 0x0000780002027a24 */ /* 0x000fc800078e02ff */
[----:B------:R-:W-:-:S04]  /*2390*/  IMAD R39, R201, c[0x0][0x1e4], R2 ;  /* 0x00007900c9277a24 */ /* 0x000fc800078e0202 */
[----:B------:R-:W-:Y:S01]  /*23a0*/  IMAD.IADD R41, R41, 0x1, R39 ;  /* 0x0000000129297824 */ /* 0x000fe200078e0227 */
[----:B--2---:R-:W-:-:S03]  /*23b0*/  SHF.R.S32.HI R39, RZ, 0x1f, R200 ;  /* 0x0000001fff277819 */ /* 0x004fc600000114c8 */
[----:B------:R-:W-:Y:S01]  /*23c0*/  IMAD.WIDE.U32 R36, R200, c[0x0][0x1f0], R40 ;  /* 0x00007c00c8247a25 */ /* 0x000fe200078e0028 */
[----:B------:R-:W-:-:S03]  /*23d0*/  SEL R40, RZ, 0x10, P5 ;  /* 0x00000010ff287807 */ /* 0x000fc60002800000 */
[----:B------:R-:W-:Y:S01]  /*23e0*/  IMAD R39, R39, c[0x0][0x1f0], RZ ;  /* 0x00007c0027277a24 */ /* 0x000fe200078e02ff */
[----:B------:R-:W-:Y:S02]  /*23f0*/  IADD3 R42, P0, R36, UR18, RZ ;  /* 0x00000012242a7c10 */ /* 0x000fe4000ff1e0ff */
[----:B------:R-:W-:Y:S01]  /*2400*/  IADD3 R48, -R40, 0x10, RZ ;  /* 0x0000001028307810 */ /* 0x000fe20007ffe1ff */
[----:B------:R-:W-:Y:S01]  /*2410*/  IMAD R2, R200, c[0x0][0x1f4], R39 ;  /* 0x00007d00c8027a24 */ /* 0x000fe200078e0227 */
[----:B------:R-:W-:Y:S02]  /*2420*/  SEL R39, RZ, 0x10, P4 ;  /* 0x00000010ff277807 */ /* 0x000fe40002000000 */
[----:B------:R-:W-:Y:S02]  /*2430*/  LOP3.LUT R48, R48, 0xf, RZ, 0xc0, !PT ;  /* 0x0000000f30307812 */ /* 0x000fe400078ec0ff */
[----:B------:R-:W-:Y:S02]  /*2440*/  IADD3.X R37, R37, UR16, R2, P0, !PT ;  /* 0x0000001025257c10 */ /* 0x000fe400087fe402 */
[----:B------:R-:W-:-:S02]  /*2450*/  LEA R6, P0, R42, c[0x0][0x1c8], 0x1 ;  /* 0x000072002a067a11 */ /* 0x000fc400078008ff */
[----:B------:R-:W-:Y:S02]  /*2460*/  LEA.HI R2, R43, R206, RZ, 0x3 ;  /* 0x000000ce2b027211 */ /* 0x000fe400078f18ff */
[----:B------:R-:W-:Y:S01]  /*2470*/  LEA.HI.X R42, R42, c[0x0][0x1cc], R37, 0x1, P0 ;  /* 0x000073002a2a7a11 */ /* 0x000fe200000f0c25 */
[----:B------:R-:W-:Y:S01]  /*2480*/  SHFL.IDX PT, R41, R6, RZ, 0x181f ;  /* 0x00181fff06297589 */ /* 0x000fe200000e0000 */
[----:B------:R-:W-:Y:S02]  /*2490*/  IADD3 R36, -R39, 0x10, RZ ;  /* 0x0000001027247810 */ /* 0x000fe40007ffe1ff */
[----:B------:R-:W-:Y:S01]  /*24a0*/  LOP3.LUT R2, R2, 0xfffffff8, RZ, 0xc0, !PT ;  /* 0xfffffff802027812 */ /* 0x000fe200078ec0ff */
[----:B------:R1:W2:Y:S01]  /*24b0*/  SHFL.IDX PT, R37, R6, 0x1, 0x181f ;  /* 0x00381f0006257f89 */ /* 0x0002a200000e0000 */
[----:B------:R-:W-:Y:S02]  /*24c0*/  LOP3.LUT R36, R36, 0xf, RZ, 0xc0, !PT ;  /* 0x0000000f24247812 */ /* 0x000fe400078ec0ff */
[----:B------:R-:W-:Y:S01]  /*24d0*/  ISETP.NE.U32.AND P2, PT, R40, RZ, PT ;  /* 0x000000ff2800720c */ /* 0x000fe20003f45070 */
[----:B------:R-:W3:Y:S01]  /*24e0*/  SHFL.IDX PT, R38, R42, 0x1, 0x181f ;  /* 0x00381f002a267f89 */ /* 0x000ee200000e0000 */
[----:B------:R-:W-:-:S03]  /*24f0*/  IMAD.WIDE R50, R2, 0x2, RZ ;  /* 0x0000000202327825 */ /* 0x000fc600078e02ff */
[----:B------:R-:W4:Y:S01]  /*2500*/  SHFL.IDX PT, R42, R42, RZ, 0x181f ;  /* 0x00181fff2a2a7589 */ /* 0x000f2200000e0000 */
[----:B-1----:R-:W-:Y:S02]  /*2510*/  IADD3 R6, -R4, 0x10, RZ ;  /* 0x0000001004067810 */ /* 0x002fe40007ffe1ff */
[-C--:B--2---:R-:W-:Y:S02]  /*2520*/  IADD3 R48, P1, P0, R48, R37.reuse, R46 ;  /* 0x0000002530307210 */ /* 0x084fe4000783e02e */
[----:B------:R-:W-:Y:S02]  /*2530*/  LOP3.LUT R6, R6, 0xf, RZ, 0xc0, !PT ;  /* 0x0000000f06067812 */ /* 0x000fe400078ec0ff */
[----:B---3--:R-:W-:Y:S02]  /*2540*/  IADD3.X R49, RZ, R38, R47, P1, P0 ;  /* 0x00000026ff317210 */ /* 0x008fe40000fe042f */
[----:B------:R-:W-:-:S04]  /*2550*/  IADD3 R52, P1, P0, R36, R37, R44 ;  /* 0x0000002524347210 */ /* 0x000fc8000783e02c */
[----:B------:R-:W-:Y:S02]  /*2560*/  IADD3.X R53, RZ, R38, R45, P1, P0 ;  /* 0x00000026ff357210 */ /* 0x000fe40000fe042d */
[----:B------:R-:W-:-:S04]  /*2570*/  IADD3 R36, P1, P0, R6, R37, R50 ;  /* 0x0000002506247210 */ /* 0x000fc8000783e032 */
[----:B------:R-:W-:Y:S02]  /*2580*/  IADD3.X R37, RZ, R38, R51, P1, P0 ;  /* 0x00000026ff257210 */ /* 0x000fe40000fe0433 */
[-C--:B------:R-:W-:Y:S02]  /*2590*/  IADD3 R44, P0, R44, R41.reuse, RZ ;  /* 0x000000292c2c7210 */ /* 0x080fe40007f1e0ff */
[----:B------:R-:W-:-:S03]  /*25a0*/  IADD3 R46, P1, R46, R41, RZ ;  /* 0x000000292e2e7210 */ /* 0x000fc60007f3e0ff */
[--C-:B----4-:R-:W-:Y:S01]  /*25b0*/  IMAD.X R45, R45, 0x1, R42.reuse, P0 ;  /* 0x000000012d2d7824 */ /* 0x110fe200000e062a */
[----:B------:R-:W-:Y:S01]  /*25c0*/  IADD3 R50, P0, R50, R41, RZ ;  /* 0x0000002932327210 */ /* 0x000fe20007f1e0ff */
[--C-:B------:R-:W-:Y:S01]  /*25d0*/  IMAD.X R47, R47, 0x1, R42.reuse, P1 ;  /* 0x000000012f2f7824 */ /* 0x100fe200008e062a */
[----:B------:R-:W-:Y:S01]  /*25e0*/  ISETP.NE.U32.AND P1, PT, R39, RZ, PT ;  /* 0x000000ff2700720c */ /* 0x000fe20003f25070 */
[----:B------:R-:W-:Y:S02]  /*25f0*/  IMAD.SHL.U32 R41, R203, 0x2, RZ ;  /* 0x00000002cb297824 */ /* 0x000fe400078e00ff */
[----:B------:R-:W-:Y:S01]  /*2600*/  IMAD.X R51, R51, 0x1, R42, P0 ;  /* 0x0000000133337824 */ /* 0x000fe200000e062a */
[----:B------:R-:W-:Y:S02]  /*2610*/  ISETP.NE.U32.AND P0, PT, R4, RZ, PT ;  /* 0x000000ff0400720c */ /* 0x000fe40003f05070 */
[----:B------:R1:W-:Y:S04]  /*2620*/  LDGSTS.E.BYPASS.LTC128B.128 [R41+0x6100], [R46.64], !P5 ;  /* 0x061000002e297fae */ /* 0x0003e8000e901d4c */
[----:B------:R1:W-:Y:S04]  /*2630*/  LDGSTS.E.BYPASS.LTC128B.128 [R41+0x8100], [R44.64], !P4 ;  /* 0x081000002c297fae */ /* 0x0003e8000e101d4c */
[----:B------:R1:W-:Y:S04]  /*2640*/  LDGSTS.E.BYPASS.LTC128B.128 [R41+0xa100], [R50.64], !P6 ;  /* 0x0a10000032297fae */ /* 0x0003e8000f101d4c */
[----:B------:R1:W-:Y:S04]  /*2650*/  LDGSTS.E.BYPASS.LTC128B.128.ZFILL [R41+0x7100], [R48.64], P2 ;  /* 0x0710000030297fae */ /* 0x0003e80009141d4c */
[----:B------:R1:W-:Y:S04]  /*2660*/  LDGSTS.E.BYPASS.LTC128B.128.ZFILL [R41+0x9100], [R52.64], P1 ;  /* 0x0910000034297fae */ /* 0x0003e80008941d4c */
[----:B------:R1:W-:Y:S02]  /*2670*/  LDGSTS.E.BYPASS.LTC128B.128.ZFILL [R41+0xb100], [R36.64], P0 ;  /* 0x0b10000024297fae */ /* 0x0003e40008141d4c */
.L_x_1:
[----:B------:R-:W-:Y:S01]  /*2680*/  SHF.R.S32.HI R210, RZ, 0x1f, R3 ;  /* 0x0000001fffd27819 */ /* 0x000fe20000011403 */
[----:B------:R-:W-:Y:S01]  /*2690*/  IMAD.U32 R2, RZ, RZ, UR17 ;  /* 0x00000011ff027e24 */ /* 0x000fe2000f8e00ff */
[----:B------:R-:W0:Y:S01]  /*26a0*/  LDGDEPBAR ;  /* 0x00000000000079af */ /* 0x000e220000000000 */
[----:B------:R-:W-:Y:S01]  /*26b0*/  IMAD.SHL.U32 R192, R0, 0x2, RZ ;  /* 0x0000000200c07824 */ /* 0x000fe200078e00ff */
[----:B------:R-:W-:-:S03]  /*26c0*/  LEA.HI R210, R210, R3, RZ, 0x2 ;  /* 0x00000003d2d27211 */ /* 0x000fc600078f10ff */
[--C-:B------:R-:W-:Y:S01]  /*26d0*/  IMAD R189, R5, 0x2, R192.reuse ;  /* 0x0000000205bd7824 */ /* 0x100fe200078e02c0 */
[----:B------:R-:W-:Y:S01]  /*26e0*/  LOP3.LUT R4, R210, 0x7ffffffc, RZ, 0xc0, !PT ;  /* 0x7ffffffcd2047812 */ /* 0x000fe200078ec0ff */
[----:B------:R-:W-:Y:S01]  /*26f0*/  LDSM.16.MT88.4 R68, [R192+0x2100] ;  /* 0x00210000c044783b */ /* 0x000fe20000004200 */
[----:B------:R-:W-:-:S03]  /*2700*/  IMAD R190, R7, 0x2, R192 ;  /* 0x0000000207be7824 */ /* 0x000fc600078e02c0 */
[----:B------:R-:W-:Y:S01]  /*2710*/  IMAD.IADD R3, R3, 0x1, -R4 ;  /* 0x0000000103037824 */ /* 0x000fe200078e0a04 */
[----:B------:R-:W-:Y:S01]  /*2720*/  LDSM.16.MT88.4 R84, [R189+0x2100] ;  /* 0x00210000bd54783b */ /* 0x000fe20000004200 */
[----:B------:R-:W-:Y:S02]  /*2730*/  IMAD R188, R5, 0x2, R190 ;  /* 0x0000000205bc7824 */ /* 0x000fe400078e02be */
[----:B------:R-:W-:Y:S01]  /*2740*/  IMAD R2, R3, -0x2, R2 ;  /* 0xfffffffe03027824 */ /* 0x000fe200078e0202 */
[----:B-1----:R-:W-:Y:S04]  /*2750*/  LDSM.16.MT88.4 R52, [R189+0x100] ;  /* 0x00010000bd34783b */ /* 0x002fe80000004200 */
[C---:B------:R-:W-:Y:S01]  /*2760*/  ISETP.GT.AND P0, PT, R2.reuse, RZ, PT ;  /* 0x000000ff0200720c */ /* 0x040fe20003f04270 */
[----:B------:R-:W-:Y:S01]  /*2770*/  LDSM.16.MT88.4 R60, [R188+0x100] ;  /* 0x00010000bc3c783b */ /* 0x000fe20000004200 */
[----:B------:R-:W-:-:S02]  /*2780*/  ISETP.GT.AND P1, PT, R2, 0x1, PT ;  /* 0x000000010200780c */ /* 0x000fc40003f24270 */
[----:B------:R-:W-:Y:S01]  /*2790*/  FSEL R34, R34, -INF , P0 ;  /* 0xff80000022227808 */ /* 0x000fe20000000000 */
[----:B------:R-:W-:Y:S01]  /*27a0*/  LDSM.16.MT88.4 R92, [R188+0x2100] ;  /* 0x00210000bc5c783b */ /* 0x000fe20000004200 */
[----:B------:R-:W-:Y:S02]  /*27b0*/  FSEL R32, R32, -INF , P0 ;  /* 0xff80000020207808 */ /* 0x000fe40000000000 */
[C---:B------:R-:W-:Y:S01]  /*27c0*/  ISETP.GT.AND P0, PT, R2.reuse, 0x8, PT ;  /* 0x000000080200780c */ /* 0x040fe20003f04270 */
[----:B------:R-:W-:Y:S01]  /*27d0*/  LDSM.16.MT88.4 R100, [R192+0x4100] ;  /* 0x00410000c064783b */ /* 0x000fe20000004200 */
[----:B------:R-:W-:Y:S02]  /*27e0*/  FSEL R39, R33, -INF , P1 ;  /* 0xff80000021277808 */ /* 0x000fe40000800000 */
[----:B------:R-:W-:Y:S01]  /*27f0*/  FSEL R37, R35, -INF , P1 ;  /* 0xff80000023257808 */ /* 0x000fe20000800000 */
[----:B------:R-:W-:Y:S01]  /*2800*/  LDSM.16.MT88.4 R104, [R190+0x4100] ;  /* 0x00410000be68783b */ /* 0x000fe20000004200 */
[----:B------:R-:W-:-:S02]  /*2810*/  ISETP.GT.AND P1, PT, R2, 0x9, PT ;  /* 0x000000090200780c */ /* 0x000fc40003f24270 */
[----:B------:R-:W-:Y:S01]  /*2820*/  FSEL R47, R28, -INF , P0 ;  /* 0xff8000001c2f7808 */ /* 0x000fe20000000000 */
[----:B------:R-:W-:Y:S01]  /*2830*/  LDSM.16.MT88.4 R112, [R189+0x4100] ;  /* 0x00410000bd70783b */ /* 0x000fe20000004200 */
[----:B------:R-:W-:Y:S02]  /*2840*/  FMNMX.FTZ R4, R32, R39, !PT ;  /* 0x0000002720047209 */ /* 0x000fe40007810000 */
[----:B------:R-:W-:Y:S01]  /*2850*/  FSEL R43, R30, -INF , P0 ;  /* 0xff8000001e2b7808 */ /* 0x000fe20000000000 */
[----:B------:R-:W-:Y:S01]  /*2860*/  LDSM.16.MT88.4 R136, [R190+0x900] ;  /* 0x00090000be88783b */ /* 0x000fe20000004200 */
[----:B------:R-:W-:Y:S02]  /*2870*/  ISETP.GT.AND P0, PT, R2, 0x10, PT ;  /* 0x000000100200780c */ /* 0x000fe40003f04270 */
[----:B------:R-:W-:Y:S02]  /*2880*/  FSEL R45, R29, -INF , P1 ;  /* 0xff8000001d2d7808 */ /* 0x000fe40000800000 */
[----:B------:R-:W-:-:S02]  /*2890*/  FMNMX.FTZ R4, R47, R4, !PT ;  /* 0x000000042f047209 */ /* 0x000fc40007810000 */
[----:B------:R-:W-:Y:S02]  /*28a0*/  FMNMX.FTZ R6, R34, R37, !PT ;  /* 0x0000002522067209 */ /* 0x000fe40007810000 */
[----:B------:R-:W-:Y:S02]  /*28b0*/  FSEL R41, R31, -INF , P1 ;  /* 0xff8000001f297808 */ /* 0x000fe40000800000 */
[----:B------:R-:W-:Y:S02]  /*28c0*/  ISETP.GT.AND P1, PT, R2, 0x11, PT ;  /* 0x000000110200780c */ /* 0x000fe40003f24270 */
[----:B------:R-:W-:Y:S02]  /*28d0*/  FSEL R89, R24, -INF , P0 ;  /* 0xff80000018597808 */ /* 0x000fe40000000000 */
[----:B------:R-:W-:Y:S02]  /*28e0*/  FMNMX.FTZ R4, R45, R4, !PT ;  /* 0x000000042d047209 */ /* 0x000fe40007810000 */
[----:B------:R-:W-:-:S02]  /*28f0*/  FMNMX.FTZ R6, R43, R6, !PT ;  /* 0x000000062b067209 */ /* 0x000fc40007810000 */
[----:B------:R-:W-:Y:S02]  /*2900*/  FSEL R31, R26, -INF , P0 ;  /* 0xff8000001a1f7808 */ /* 0x000fe40000000000 */
[C---:B------:R-:W-:Y:S02]  /*2910*/  ISETP.GT.AND P0, PT, R2.reuse, 0x18, PT ;  /* 0x000000180200780c */ /* 0x040fe40003f04270 */
[----:B------:R-:W-:Y:S02]  /*2920*/  FSEL R35, R25, -INF , P1 ;  /* 0xff80000019237808 */ /* 0x000fe40000800000 */
[----:B------:R-:W-:Y:S02]  /*2930*/  FMNMX.FTZ R4, R89, R4, !PT ;  /* 0x0000000459047209 */ /* 0x000fe40007810000 */
[----:B------:R-:W-:Y:S02]  /*2940*/  FMNMX.FTZ R6, R41, R6, !PT ;  /* 0x0000000629067209 */ /* 0x000fe40007810000 */
[----:B------:R-:W-:-:S02]  /*2950*/  ISETP.GT.AND P2, PT, R2, 0x19, PT ;  /* 0x000000190200780c */ /* 0x000fc40003f44270 */
[----:B------:R-:W-:Y:S02]  /*2960*/  FSEL R33, R20, -INF , P0 ;  /* 0xff80000014217808 */ /* 0x000fe40000000000 */
[----:B------:R-:W-:Y:S02]  /*2970*/  FMNMX.FTZ R4, R35, R4, !PT ;  /* 0x0000000423047209 */ /* 0x000fe40007810000 */
[----:B------:R-:W-:Y:S02]  /*2980*/  FSEL R29, R27, -INF , P1 ;  /* 0xff8000001b1d7808 */ /* 0x000fe40000800000 */
[----:B------:R-:W-:Y:S02]  /*2990*/  FMNMX.FTZ R6, R31, R6, !PT ;  /* 0x000000061f067209 */ /* 0x000fe40007810000 */
[----:B------:R-:W-:Y:S02]  /*29a0*/  FSEL R27, R22, -INF , P0 ;  /* 0xff800000161b7808 */ /* 0x000fe40000000000 */
[----:B------:R-:W-:-:S02]  /*29b0*/  ISETP.GT.AND P1, PT, R2, 0x20, PT ;  /* 0x000000200200780c */ /* 0x000fc40003f24270 */
[----:B------:R-:W-:Y:S02]  /*29c0*/  FSEL R21, R21, -INF , P2 ;  /* 0xff80000015157808 */ /* 0x000fe40001000000 */
[----:B------:R-:W-:Y:S02]  /*29d0*/  FMNMX.FTZ R4, R33, R4, !PT ;  /* 0x0000000421047209 */ /* 0x000fe40007810000 */
[----:B------:R-:W-:Y:S02]  /*29e0*/  ISETP.GT.AND P0, PT, R2, 0x21, PT ;  /* 0x000000210200780c */ /* 0x000fe40003f04270 */
[----:B------:R-:W-:Y:S02]  /*29f0*/  FMNMX.FTZ R6, R29, R6, !PT ;  /* 0x000000061d067209 */ /* 0x000fe40007810000 */
[----:B------:R-:W-:Y:S02]  /*2a00*/  FSEL R217, R16, -INF , P1 ;  /* 0xff80000010d97808 */ /* 0x000fe40000800000 */
[----:B------:R-:W-:-:S02]  /*2a10*/  FMNMX.FTZ R4, R21, R4, !PT ;  /* 0x0000000415047209 */ /* 0x000fc40007810000 */
[----:B------:R-:W-:Y:S02]  /*2a20*/  FSEL R25, R23, -INF , P2 ;  /* 0xff80000017197808 */ /* 0x000fe40001000000 */
[----:B------:R-:W-:Y:S02]  /*2a30*/  FSEL R213, R18, -INF , P1 ;  /* 0xff80000012d57808 */ /* 0x000fe40000800000 */
[----:B------:R-:W-:Y:S02]  /*2a40*/  FSEL R163, R19, -INF , P0 ;  /* 0xff80000013a37808 */ /* 0x000fe40000000000 */
[----:B------:R-:W-:Y:S02]  /*2a50*/  FSEL R157, R17, -INF , P0 ;  /* 0xff800000119d7808 */ /* 0x000fe40000000000 */
[----:B------:R-:W-:Y:S01]  /*2a60*/  FMNMX.FTZ R6, R27, R6, !PT ;  /* 0x000000061b067209 */ /* 0x000fe20007810000 */
[----:B------:R-:W-:Y:S01]  /*2a70*/  LDSM.16.MT88.4 R16, [R189+0x2900] ;  /* 0x00290000bd10783b */ /* 0x000fe20000004200 */
[----:B------:R-:W-:-:S02]  /*2a80*/  ISETP.GT.AND P1, PT, R2, 0x28, PT ;  /* 0x000000280200780c */ /* 0x000fc40003f24270 */
[----:B------:R-:W-:Y:S02]  /*2a90*/  ISETP.GT.AND P0, PT, R2, 0x29, PT ;  /* 0x000000290200780c */ /* 0x000fe40003f04270 */
[----:B------:R-:W-:Y:S02]  /*2aa0*/  FMNMX.FTZ R4, R217, R4, !PT ;  /* 0x00000004d9047209 */ /* 0x000fe40007810000 */
[----:B------:R-:W-:Y:S02]  /*2ab0*/  FMNMX.FTZ R6, R25, R6, !PT ;  /* 0x0000000619067209 */ /* 0x000fe40007810000 */
[----:B------:R-:W-:Y:S02]  /*2ac0*/  FSEL R211, R14, -INF , P1 ;  /* 0xff8000000ed37808 */ /* 0x000fe40000800000 */
[----:B------:R-:W-:Y:S02]  /*2ad0*/  FSEL R215, R12, -INF , P1 ;  /* 0xff8000000cd77808 */ /* 0x000fe40000800000 */
[----:B------:R-:W-:-:S02]  /*2ae0*/  FSEL R165, R15, -INF , P0 ;  /* 0xff8000000fa57808 */ /* 0x000fc40000000000 */
[----:B------:R-:W-:Y:S02]  /*2af0*/  FSEL R159, R13, -INF , P0 ;  /* 0xff8000000d9f7808 */ /* 0x000fe40000000000 */
[C---:B------:R-:W-:Y:S01]  /*2b00*/  ISETP.GT.AND P1, PT, R2.reuse, 0x30, PT ;  /* 0x000000300200780c */ /* 0x040fe20003f24270 */
[----:B------:R-:W-:Y:S01]  /*2b10*/  LDSM.16.MT88.4 R12, [R188+0x2900] ;  /* 0x00290000bc0c783b */ /* 0x000fe20000004200 */
[----:B------:R-:W-:Y:S02]  /*2b20*/  ISETP.GT.AND P0, PT, R2, 0x31, PT ;  /* 0x000000310200780c */ /* 0x000fe40003f04270 */
[----:B------:R-:W-:Y:S02]  /*2b30*/  FMNMX.FTZ R4, R157, R4, !PT ;  /* 0x000000049d047209 */ /* 0x000fe40007810000 */
[----:B------:R-:W-:Y:S02]  /*2b40*/  FMNMX.FTZ R6, R213, R6, !PT ;  /* 0x00000006d5067209 */ /* 0x000fe40007810000 */
[----:B------:R-:W-:-:S02]  /*2b50*/  FSEL R167, R10, -INF , P1 ;  /* 0xff8000000aa77808 */ /* 0x000fc40000800000 */
[----:B------:R-:W-:Y:S02]  /*2b60*/  FSEL R175, R8, -INF , P1 ;  /* 0xff80000008af7808 */ /* 0x000fe40000800000 */
[----:B------:R-:W-:Y:S02]  /*2b70*/  FSEL R143, R11, -INF , P0 ;  /* 0xff8000000b8f7808 */ /* 0x000fe40000000000 */
[----:B------:R-:W-:Y:S02]  /*2b80*/  FSEL R173, R9, -INF , P0 ;  /* 0xff80000009ad7808 */ /* 0x000fe40000000000 */
[----:B------:R-:W-:Y:S02]  /*2b90*/  FMNMX.FTZ R4, R215, R4, !PT ;  /* 0x00000004d7047209 */ /* 0x000fe40007810000 */
[C---:B------:R-:W-:Y:S02]  /*2ba0*/  ISETP.GT.AND P1, PT, R2.reuse, 0x38, PT ;  /* 0x000000380200780c */ /* 0x040fe40003f24270 */
[----:B------:R-:W-:-:S02]  /*2bb0*/  ISETP.GT.AND P0, PT, R2, 0x39, PT ;  /* 0x000000390200780c */ /* 0x000fc40003f04270 */
[----:B------:R-:W-:Y:S02]  /*2bc0*/  FMNMX.FTZ R2, R163, R6, !PT ;  /* 0x00000006a3027209 */ /* 0x000fe40007810000 */
[----:B------:R-:W-:Y:S02]  /*2bd0*/  FMNMX.FTZ R4, R159, R4, !PT ;  /* 0x000000049f047209 */ /* 0x000fe40007810000 */
[----:B------:R-:W-:Y:S02]  /*2be0*/  FMNMX.FTZ R2, R211, R2, !PT ;  /* 0x00000002d3027209 */ /* 0x000fe40007810000 */
[----:B------:R-:W-:Y:S02]  /*2bf0*/  FMNMX.FTZ R4, R175, R4, !PT ;  /* 0x00000004af047209 */ /* 0x000fe40007810000 */
[----:B------:R-:W-:Y:S02]  /*2c00*/  FMNMX.FTZ R2, R165, R2, !PT ;  /* 0x00000002a5027209 */ /* 0x000fe40007810000 */
[----:B------:R-:W-:-:S02]  /*2c10*/  FSEL R171, R76, -INF , P1 ;  /* 0xff8000004cab7808 */ /* 0x000fc40000800000 */
[----:B------:R-:W-:Y:S02]  /*2c20*/  FMNMX.FTZ R4, R173, R4, !PT ;  /* 0x00000004ad047209 */ /* 0x000fe40007810000 */
[----:B------:R-:W-:Y:S02]  /*2c30*/  FMNMX.FTZ R2, R167, R2, !PT ;  /* 0x00000002a7027209 */ /* 0x000fe40007810000 */
[----:B------:R-:W-:Y:S02]  /*2c40*/  FSEL R169, R77, -INF , P0 ;  /* 0xff8000004da97808 */ /* 0x000fe40000000000 */
[----:B------:R-:W-:Y:S02]  /*2c50*/  FMNMX.FTZ R4, R171, R4, !PT ;  /* 0x00000004ab047209 */ /* 0x000fe40007810000 */
[----:B------:R-:W-:Y:S02]  /*2c60*/  FSEL R141, R78, -INF , P1 ;  /* 0xff8000004e8d7808 */ /* 0x000fe40000800000 */
[----:B------:R-:W-:-:S02]  /*2c70*/  FMNMX.FTZ R2, R143, R2, !PT ;  /* 0x000000028f027209 */ /* 0x000fc40007810000 */
[----:B------:R-:W-:Y:S02]  /*2c80*/  FMNMX.FTZ R4, R169, R4, !PT ;  /* 0x00000004a9047209 */ /* 0x000fe40007810000 */
[----:B------:R-:W-:Y:S02]  /*2c90*/  FSEL R161, R79, -INF , P0 ;  /* 0xff8000004fa17808 */ /* 0x000fe40000000000 */
[----:B------:R-:W-:Y:S01]  /*2ca0*/  FMNMX.FTZ R2, R141, R2, !PT ;  /* 0x000000028d027209 */ /* 0x000fe20007810000 */
[----:B------:R-:W1:Y:S03]  /*2cb0*/  SHFL.BFLY PT, R9, R4, 0x2, 0x1f ;  /* 0x0c401f0004097f89 */ /* 0x000e6600000e0000 */
[----:B------:R-:W-:Y:S01]  /*2cc0*/  FMNMX.FTZ R11, R161, R2, !PT ;  /* 0x00000002a10b7209 */ /* 0x000fe20007810000 */
[----:B------:R-:W-:Y:S04]  /*2cd0*/  LDSM.16.MT88.4 R76, [R190+0x2100] ;  /* 0x00210000be4c783b */ /* 0x000fe80000004200 */
[----:B------:R-:W2:Y:S01]  /*2ce0*/  SHFL.BFLY PT, R2, R11, 0x2, 0x1f ;  /* 0x0c401f000b027f89 */ /* 0x000ea200000e0000 */
[----:B-1----:R-:W-:-:S03]  /*2cf0*/  FMNMX.FTZ R9, R4, R9, !PT ;  /* 0x0000000904097209 */ /* 0x002fc60007810000 */
[----:B------:R-:W-:Y:S04]  /*2d00*/  LDSM.16.MT88.4 R4, [R188+0x4100] ;  /* 0x00410000bc04783b */ /* 0x000fe80000004200 */
[----:B------:R-:W1:Y:S01]  /*2d10*/  SHFL.BFLY PT, R132, R9, 0x1, 0x1f ;  /* 0x0c201f0009847f89 */ /* 0x000e6200000e0000 */
[----:B--2---:R-:W-:-:S05]  /*2d20*/  FMNMX.FTZ R2, R11, R2, !PT ;  /* 0x000000020b027209 */ /* 0x004fca0007810000 */
[----:B------:R-:W2:Y:S01]  /*2d30*/  SHFL.BFLY PT, R3, R2, 0x1, 0x1f ;  /* 0x0c201f0002037f89 */ /* 0x000ea200000e0000 */
[----:B-1----:R-:W-:-:S03]  /*2d40*/  FMNMX.FTZ R132, R9, R132, !PT ;  /* 0x0000008409847209 */ /* 0x002fc60007810000 */
[----:B------:R-:W-:Y:S01]  /*2d50*/  LDSM.16.MT88.4 R8, [R192+0x2900] ;  /* 0x00290000c008783b */ /* 0x000fe20000004200 */
[C---:B------:R-:W-:Y:S01]  /*2d60*/  FSETP.NEU.FTZ.AND P0, PT, R132.reuse, -INF , PT ;  /* 0xff8000008400780b */ /* 0x040fe20003f1d000 */
[----:B------:R-:W-:Y:S01]  /*2d70*/  FMUL.FTZ R140, R132, c[0x0][0x2d0] ;  /* 0x0000b400848c7a20 */ /* 0x000fe20000410000 */
[----:B--2---:R-:W-:-:S04]  /*2d80*/  FMNMX.FTZ R3, R2, R3, !PT ;  /* 0x0000000302037209 */ /* 0x004fc80007810000 */
[----:B------:R-:W-:Y:S01]  /*2d90*/  FSEL R140, R140, RZ, P0 ;  /* 0x000000ff8c8c7208 */ /* 0x000fe20000000000 */
[C---:B------:R-:W-:Y:S01]  /*2da0*/  FMUL.FTZ R158, R3.reuse, c[0x0][0x2d0] ;  /* 0x0000b400039e7a20 */ /* 0x040fe20000410000 */
[----:B------:R-:W-:-:S03]  /*2db0*/  FSETP.NEU.FTZ.AND P0, PT, R3, -INF , PT ;  /* 0xff8000000300780b */ /* 0x000fc60003f1d000 */
[--C-:B------:R-:W-:Y:S01]  /*2dc0*/  FFMA.FTZ R151, R32, c[0x0][0x2d0], -R140.reuse ;  /* 0x0000b40020977a23 */ /* 0x100fe2000001088c */
[----:B------:R-:W-:Y:S01]  /*2dd0*/  FSEL R158, R158, RZ, P0 ;  /* 0x000000ff9e9e7208 */ /* 0x000fe20000000000 */
[--C-:B------:R-:W-:Y:S01]  /*2de0*/  FFMA.FTZ R150, R39, c[0x0][0x2d0], -R140.reuse ;  /* 0x0000b40027967a23 */ /* 0x100fe2000001088c */
[----:B------:R-:W-:Y:S01]  /*2df0*/  PLOP3.LUT P0, PT, PT, PT, UP0, 0x40, 0x0 ;  /* 0x000000000000781c */ /* 0x000fe20003f0e808 */
[--C-:B------:R-:W-:Y:S02]  /*2e00*/  FFMA.FTZ R148, R47, c[0x0][0x2d0], -R140.reuse ;  /* 0x0000b4002f947a23 */ /* 0x100fe4000001088c */
[----:B------:R-:W-:Y:S01]  /*2e10*/  MUFU.EX2 R151, R151 ;  /* 0x0000009700977308 */ /* 0x000fe20000000800 */
[----:B------:R-:W-:Y:S02]  /*2e20*/  FFMA.FTZ R145, R45, c[0x0][0x2d0], -R140 ;  /* 0x0000b4002d917a23 */ /* 0x000fe4000001088c */
[--C-:B------:R-:W-:Y:S01]  /*2e30*/  FFMA.FTZ R152, R34, c[0x0][0x2d0], -R158.reuse ;  /* 0x0000b40022987a23 */ /* 0x100fe2000001089e */
[----:B------:R-:W-:Y:S01]  /*2e40*/  LDSM.16.MT88.4 R44, [R190+0x100] ;  /* 0x00010000be2c783b */ /* 0x000fe20000004200 */
[----:B------:R-:W-:-:S02]  /*2e50*/  FFMA.FTZ R153, R37, c[0x0][0x2d0], -R158 ;  /* 0x0000b40025997a23 */ /* 0x000fc4000001089e */
[--C-:B------:R-:W-:Y:S01]  /*2e60*/  FFMA.FTZ R155, R43, c[0x0][0x2d0], -R158.reuse ;  /* 0x0000b4002b9b7a23 */ /* 0x100fe2000001089e */
[----:B------:R-:W1:Y:S01]  /*2e70*/  LDSM.16.MT88.4 R36, [R192+0x100] ;  /* 0x00010000c024783b */ /* 0x000e620000004200 */
[----:B------:R-:W-:Y:S01]  /*2e80*/  FFMA.FTZ R146, R41, c[0x0][0x2d0], -R158 ;  /* 0x0000b40029927a23 */ /* 0x000fe2000001089e */
[----:B------:R-:W2:Y:S01]  /*2e90*/  MUFU.EX2 R150, R150 ;  /* 0x0000009600967308 */ /* 0x000ea20000000800 */
[--C-:B------:R-:W-:Y:S02]  /*2ea0*/  FFMA.FTZ R149, R89, c[0x0][0x2d0], -R140.reuse ;  /* 0x0000b40059957a23 */ /* 0x100fe4000001088c */
[--C-:B------:R-:W-:Y:S02]  /*2eb0*/  FFMA.FTZ R144, R35, c[0x0][0x2d0], -R140.reuse ;  /* 0x0000b40023907a23 */ /* 0x100fe4000001088c */
[--C-:B------:R-:W-:Y:S02]  /*2ec0*/  FFMA.FTZ R135, R33, c[0x0][0x2d0], -R140.reuse ;  /* 0x0000b40021877a23 */ /* 0x100fe4000001088c */
[----:B------:R-:W-:Y:S01]  /*2ed0*/  FFMA.FTZ R2, R21, c[0x0][0x2d0], -R140 ;  /* 0x0000b40015027a23 */ /* 0x000fe2000001088c */
[----:B------:R-:W-:Y:S01]  /*2ee0*/  MUFU.EX2 R148, R148 ;  /* 0x0000009400947308 */ /* 0x000fe20000000800 */
[--C-:B------:R-:W-:Y:S01]  /*2ef0*/  FFMA.FTZ R147, R31, c[0x0][0x2d0], -R158.reuse ;  /* 0x0000b4001f937a23 */ /* 0x100fe2000001089e */
[----:B------:R-:W3:Y:S01]  /*2f00*/  LDSM.16.MT88.4 R20, [R192+0x900] ;  /* 0x00090000c014783b */ /* 0x000ee20000004200 */
[----:B------:R-:W-:-:S02]  /*2f10*/  FFMA.FTZ R134, R29, c[0x0][0x2d0], -R158 ;  /* 0x0000b4001d867a23 */ /* 0x000fc4000001089e */
[--C-:B------:R-:W-:Y:S01]  /*2f20*/  FFMA.FTZ R133, R27, c[0x0][0x2d0], -R158.reuse ;  /* 0x0000b4001b857a23 */ /* 0x100fe2000001089e */
[----:B------:R-:W-:Y:S01]  /*2f30*/  LDSM.16.MT88.4 R32, [R189+0x900] ;  /* 0x00090000bd20783b */ /* 0x000fe20000004200 */
[----:B------:R-:W-:Y:S01]  /*2f40*/  FFMA.FTZ R0, R25, c[0x0][0x2d0], -R158 ;  /* 0x0000b40019007a23 */ /* 0x000fe2000001089e */
[----:B------:R-:W4:Y:S01]  /*2f50*/  MUFU.EX2 R145, R145 ;  /* 0x0000009100917308 */ /* 0x000f220000000800 */
[----:B--2---:R-:W-:Y:S01]  /*2f60*/  F2FP.BF16.PACK_AB R116, R150, R151 ;  /* 0x000000979674723e */ /* 0x004fe200000010ff */
[----:B------:R-:W-:Y:S01]  /*2f70*/  LDSM.16.MT88.4 R28, [R188+0x900] ;  /* 0x00090000bc1c783b */ /* 0x000fe20000004200 */
[--C-:B------:R-:W-:Y:S02]  /*2f80*/  FFMA.FTZ R154, R217, c[0x0][0x2d0], -R140.reuse ;  /* 0x0000b400d99a7a23 */ /* 0x100fe4000001088c */
[--C-:B------:R-:W-:Y:S01]  /*2f90*/  FFMA.FTZ R157, R157, c[0x0][0x2d0], -R140.reuse ;  /* 0x0000b4009d9d7a23 */ /* 0x100fe2000001088c */
[----:B------:R-:W-:Y:S01]  /*2fa0*/  LDSM.16.MT88.4 R24, [R190+0x2900] ;  /* 0x00290000be18783b */ /* 0x000fe20000004200 */
[--C-:B------:R-:W-:Y:S01]  /*2fb0*/  FFMA.FTZ R156, R215, c[0x0][0x2d0], -R140.reuse ;  /* 0x0000b400d79c7a23 */ /* 0x100fe2000001088c */
[----:B------:R-:W-:Y:S01]  /*2fc0*/  MUFU.EX2 R152, R152 ;  /* 0x0000009800987308 */ /* 0x000fe20000000800 */
[----:B------:R-:W-:-:S02]  /*2fd0*/  FFMA.FTZ R159, R159, c[0x0][0x2d0], -R140 ;  /* 0x0000b4009f9f7a23 */ /* 0x000fc4000001088c */
[--C-:B------:R-:W-:Y:S02]  /*2fe0*/  FFMA.FTZ R160, R213, c[0x0][0x2d0], -R158.reuse ;  /* 0x0000b400d5a07a23 */ /* 0x100fe4000001089e */
[--C-:B------:R-:W-:Y:S02]  /*2ff0*/  FFMA.FTZ R163, R163, c[0x0][0x2d0], -R158.reuse ;  /* 0x0000b400a3a37a23 */ /* 0x100fe4000001089e */
[--C-:B------:R-:W-:Y:S01]  /*3000*/  FFMA.FTZ R162, R211, c[0x0][0x2d0], -R158.reuse ;  /* 0x0000b400d3a27a23 */ /* 0x100fe2000001089e */
[----:B------:R-:W2:Y:S01]  /*3010*/  MUFU.EX2 R153, R153 ;  /* 0x0000009900997308 */ /* 0x000ea20000000800 */
[----:B----4-:R-:W-:Y:S01]  /*3020*/  F2FP.BF16.PACK_AB R118, R145, R148 ;  /* 0x000000949176723e */ /* 0x010fe200000010ff */
[----:B------:R-:W-:Y:S02]  /*3030*/  FFMA.FTZ R165, R165, c[0x0][0x2d0], -R158 ;  /* 0x0000b400a5a57a23 */ /* 0x000fe4000001089e */
[----:B------:R-:W-:Y:S02]  /*3040*/  FFMA.FTZ R225, R169, c[0x0][0x2d0], -R140 ;  /* 0x0000b400a9e17a23 */ /* 0x000fe4000001088c */
[----:B------:R-:W-:-:S02]  /*3050*/  FFMA.FTZ R167, R167, c[0x0][0x2d0], -R158 ;  /* 0x0000b400a7a77a23 */ /* 0x000fc4000001089e */
[----:B------:R-:W-:Y:S01]  /*3060*/  MUFU.EX2 R155, R155 ;  /* 0x0000009b009b7308 */ /* 0x000fe20000000800 */
[--C-:B------:R-:W-:Y:S02]  /*3070*/  FFMA.FTZ R168, R143, c[0x0][0x2d0], -R158.reuse ;  /* 0x0000b4008fa87a23 */ /* 0x100fe4000001089e */
[----:B------:R-:W-:Y:S02]  /*3080*/  FFMA.FTZ R169, R141, c[0x0][0x2d0], -R158 ;  /* 0x0000b4008da97a23 */ /* 0x000fe4000001089e */
[--C-:B------:R-:W-:Y:S02]  /*3090*/  FFMA.FTZ R164, R175, c[0x0][0x2d0], -R140.reuse ;  /* 0x0000b400afa47a23 */ /* 0x100fe4000001088c */
[--C-:B------:R-:W-:Y:S01]  /*30a0*/  FFMA.FTZ R173, R173, c[0x0][0x2d0], -R140.reuse ;  /* 0x0000b400adad7a23 */ /* 0x100fe2000001088c */
[----:B------:R-:W4:Y:S01]  /*30b0*/  MUFU.EX2 R146, R146 ;  /* 0x0000009200927308 */ /* 0x000f220000000800 */
[----:B--2---:R-:W-:Y:S01]  /*30c0*/  F2FP.BF16.PACK_AB R117, R153, R152 ;  /* 0x000000989975723e */ /* 0x004fe200000010ff */
[----:B------:R-:W-:-:S02]  /*30d0*/  FFMA.FTZ R166, R171, c[0x0][0x2d0], -R140 ;  /* 0x0000b400aba67a23 */ /* 0x000fc4000001088c */
[----:B------:R-:W-:Y:S01]  /*30e0*/  FFMA.FTZ R158, R161, c[0x0][0x2d0], -R158 ;  /* 0x0000b400a19e7a23 */ /* 0x000fe2000001089e */
[----:B------:R-:W-:Y:S01]  /*30f0*/  LDSM.16.MT88.4 R140, [R190+0x1900] ;  /* 0x00190000be8c783b */ /* 0x000fe20000004200 */
[----:B------:R-:W-:Y:S02]  /*3100*/  FADD.FTZ R151, R151, R150 ;  /* 0x0000009697977221 */ /* 0x000fe40000010000 */
[----:B------:R-:W-:Y:S01]  /*3110*/  MUFU.EX2 R149, R149 ;  /* 0x0000009500957308 */ /* 0x000fe20000000800 */
[----:B------:R-:W-:Y:S02]  /*3120*/  FADD.FTZ R152, R152, R153 ;  /* 0x0000009998987221 */ /* 0x000fe40000010000 */
[----:B------:R-:W-:-:S04]  /*3130*/  FADD.FTZ R148, R148, R151 ;  /* 0x0000009794947221 */ /* 0x000fc80000010000 */
[----:B------:R-:W-:Y:S01]  /*3140*/  FADD.FTZ R148, R145, R148 ;  /* 0x0000009491947221 */ /* 0x000fe20000010000 */
[----:B----4-:R-:W-:Y:S01]  /*3150*/  F2FP.BF16.PACK_AB R119, R146, R155 ;  /* 0x0000009b9277723e */ /* 0x010fe200000010ff */
[----:B------:R-:W2:Y:S01]  /*3160*/  MUFU.EX2 R144, R144 ;  /* 0x0000009000907308 */ /* 0x000ea20000000800 */
[----:B------:R-:W-:-:S04]  /*3170*/  FADD.FTZ R155, R155, R152 ;  /* 0x000000989b9b7221 */ /* 0x000fc80000010000 */
[----:B------:R-:W-:Y:S01]  /*3180*/  FADD.FTZ R146, R146, R155 ;  /* 0x0000009b92927221 */ /* 0x000fe20000010000 */
[C---:B------:R-:W-:Y:S02]  /*3190*/  HMMA.16816.F32.BF16 R64, R116.reuse, R68, RZ ;  /* 0x000000447440723c */ /* 0x040fe400000418ff */
[----:B------:R-:W-:Y:S06]  /*31a0*/  MUFU.EX2 R135, R135 ;  /* 0x0000008700877308 */ /* 0x000fec0000000800 */
[C---:B------:R-:W-:Y:S02]  /*31b0*/  HMMA.16816.F32.BF16 R80, R116.reuse, R84, RZ ;  /* 0x000000547450723c */ /* 0x040fe400000418ff */
[----:B------:R-:W-:Y:S06]  /*31c0*/  MUFU.EX2 R2, R2 ;  /* 0x0000000200027308 */ /* 0x000fec0000000800 */
[C---:B------:R-:W-:Y:S02]  /*31d0*/  HMMA.16816.F32.BF16 R68, R116.reuse, R70, RZ ;  /* 0x000000467444723c */ /* 0x040fe400000418ff */
[----:B------:R-:W-:Y:S06]  /*31e0*/  MUFU.EX2 R147, R147 ;  /* 0x0000009300937308 */ /* 0x000fec0000000800 */
[C---:B------:R-:W-:Y:S02]  /*31f0*/  HMMA.16816.F32.BF16 R84, R116.reuse, R86, RZ ;  /* 0x000000567454723c */ /* 0x040fe400000418ff */
[----:B------:R-:W4:Y:S06]  /*3200*/  MUFU.EX2 R134, R134 ;  /* 0x0000008600867308 */ /* 0x000f2c0000000800 */
[C---:B-1----:R-:W-:Y:S02]  /*3210*/  HMMA.16816.F32.BF16 R128, R116.reuse, R36, RZ ;  /* 0x000000247480723c */ /* 0x042fe400000418ff */
[----:B------:R-:W-:Y:S06]  /*3220*/  MUFU.EX2 R133, R133 ;  /* 0x0000008500857308 */ /* 0x000fec0000000800 */
[C---:B------:R-:W-:Y:S02]  /*3230*/  HMMA.16816.F32.BF16 R40, R116.reuse, R44, RZ ;  /* 0x0000002c7428723c */ /* 0x040fe400000418ff */
[----:B------:R-:W1:Y:S06]  /*3240*/  MUFU.EX2 R0, R0 ;  /* 0x0000000000007308 */ /* 0x000e6c0000000800 */
[C---:B------:R-:W-:Y:S02]  /*3250*/  HMMA.16816.F32.BF16 R48, R116.reuse, R52, RZ ;  /* 0x000000347430723c */ /* 0x040fe400000418ff */
[----:B------:R-:W-:Y:S06]  /*3260*/  MUFU.EX2 R154, R154 ;  /* 0x0000009a009a7308 */ /* 0x000fec0000000800 */
[C---:B------:R-:W-:Y:S02]  /*3270*/  HMMA.16816.F32.BF16 R56, R116.reuse, R60, RZ ;  /* 0x0000003c7438723c */ /* 0x040fe400000418ff */
[----:B------:R-:W5:Y:S06]  /*3280*/  MUFU.EX2 R157, R157 ;  /* 0x0000009d009d7308 */ /* 0x000f6c0000000800 */
[C---:B------:R-:W-:Y:S02]  /*3290*/  HMMA.16816.F32.BF16 R72, R116.reuse, R76, RZ ;  /* 0x0000004c7448723c */ /* 0x040fe400000418ff */
[----:B------:R-:W-:Y:S06]  /*32a0*/  MUFU.EX2 R156, R156 ;  /* 0x0000009c009c7308 */ /* 0x000fec0000000800 */
[C---:B------:R-:W-:Y:S02]  /*32b0*/  HMMA.16816.F32.BF16 R88, R116.reuse, R92, RZ ;  /* 0x0000005c7458723c */ /* 0x040fe400000418ff */
[----:B------:R-:W1:Y:S06]  /*32c0*/  MUFU.EX2 R159, R159 ;  /* 0x0000009f009f7308 */ /* 0x000e6c0000000800 */
        /* <DEDUP_REMOVED lines=24> */
[C---:B------:R-:W-:Y:S07]  /*3450*/  HMMA.16816.F32.BF16 R120, R116.reuse, R4, RZ ;  /* 0x000000047478723c */ /* 0x040fee00000418ff */
[----:B--2---:R-:W-:Y:S01]  /*3460*/  F2FP.BF16.PACK_AB R4, R144, R149 ;  /* 0x000000959004723e */ /* 0x004fe200000010ff */
[----:B------:R-:W-:Y:S01]  /*3470*/  HMMA.16816.F32.BF16 R116, R116, R6, RZ ;  /* 0x000000067474723c */ /* 0x000fe200000418ff */
[----:B----4-:R-:W-:Y:S01]  /*3480*/  F2FP.BF16.PACK_AB R5, R134, R147 ;  /* 0x000000938605723e */ /* 0x010fe200000010ff */
[----:B------:R-:W-:-:S02]  /*3490*/  FADD.FTZ R149, R149, R148 ;  /* 0x0000009495957221 */ /* 0x000fc40000010000 */
[----:B------:R-:W-:Y:S02]  /*34a0*/  FADD.FTZ R147, R147, R146 ;  /* 0x0000009293937221 */ /* 0x000fe40000010000 */
[----:B------:R-:W-:Y:S01]  /*34b0*/  FADD.FTZ R144, R144, R149 ;  /* 0x0000009590907221 */ /* 0x000fe20000010000 */
[----:B------:R-:W-:Y:S01]  /*34c0*/  F2FP.BF16.PACK_AB R6, R2, R135 ;  /* 0x000000870206723e */ /* 0x000fe200000010ff */
[----:B------:R-:W-:Y:S01]  /*34d0*/  FADD.FTZ R134, R134, R147 ;  /* 0x0000009386867221 */ /* 0x000fe20000010000 */
[----:B-1----:R-:W-:Y:S01]  /*34e0*/  F2FP.BF16.PACK_AB R7, R0, R133 ;  /* 0x000000850007723e */ /* 0x002fe200000010ff */
[----:B------:R-:W-:Y:S02]  /*34f0*/  FADD.FTZ R135, R135, R144 ;  /* 0x0000009087877221 */ /* 0x000fe40000010000 */
[----:B------:R-:W-:Y:S02]  /*3500*/  FADD.FTZ R133, R133, R134 ;  /* 0x0000008685857221 */ /* 0x000fe40000010000 */
[----:B------:R-:W-:-:S02]  /*3510*/  FADD.FTZ R135, R2, R135 ;  /* 0x0000008702877221 */ /* 0x000fc40000010000 */
[----:B------:R-:W-:Y:S01]  /*3520*/  HMMA.16816.F32.BF16 R64, R4, R8, R64 ;  /* 0x000000080440723c */ /* 0x000fe20000041840 */
[----:B------:R-:W-:-:S07]  /*3530*/  FADD.FTZ R133, R0, R133 ;  /* 0x0000008500857221 */ /* 0x000fce0000010000 */
[C---:B------:R-:W-:Y:S01]  /*3540*/  HMMA.16816.F32.BF16 R68, R4.reuse, R10, R68 ;  /* 0x0000000a0444723c */ /* 0x040fe20000041844 */
[----:B------:R-:W1:Y:S07]  /*3550*/  LDSM.16.MT88.4 R8, [R190+0x4900] ;  /* 0x00490000be08783b */ /* 0x000e6e0000004200 */
[C---:B------:R-:W-:Y:S08]  /*3560*/  HMMA.16816.F32.BF16 R80, R4.reuse, R16, R80 ;  /* 0x000000100450723c */ /* 0x040ff00000041850 */
[C---:B------:R-:W-:Y:S01]  /*3570*/  HMMA.16816.F32.BF16 R84, R4.reuse, R18, R84 ;  /* 0x000000120454723c */ /* 0x040fe20000041854 */
[----:B------:R-:W2:Y:S07]  /*3580*/  LDSM.16.MT88.4 R16, [R189+0x4900] ;  /* 0x00490000bd10783b */ /* 0x000eae0000004200 */
[C---:B---3--:R-:W-:Y:S08]  /*3590*/  HMMA.16816.F32.BF16 R128, R4.reuse, R20, R128 ;  /* 0x000000140480723c */ /* 0x048ff00000041880 */
[C---:B------:R-:W-:Y:S01]  /*35a0*/  HMMA.16816.F32.BF16 R36, R4.reuse, R22, R36 ;  /* 0x000000160424723c */ /* 0x040fe20000041824 */
[----:B------:R-:W3:Y:S07]  /*35b0*/  LDSM.16.MT88.4 R20, [R192+0x4900] ;  /* 0x00490000c014783b */ /* 0x000eee0000004200 */
[C---:B------:R-:W-:Y:S08]  /*35c0*/  HMMA.16816.F32.BF16 R88, R4.reuse, R12, R88 ;  /* 0x0000000c0458723c */ /* 0x040ff00000041858 */
[C---:B------:R-:W-:Y:S01]  /*35d0*/  HMMA.16816.F32.BF16 R92, R4.reuse, R14, R92 ;  /* 0x0000000e045c723c */ /* 0x040fe2000004185c */
[----:B------:R-:W4:Y:S07]  /*35e0*/  LDSM.16.MT88.4 R12, [R188+0x4900] ;  /* 0x00490000bc0c783b */ /* 0x000f2e0000004200 */
[C---:B-1----:R-:W-:Y:S08]  /*35f0*/  HMMA.16816.F32.BF16 R124, R4.reuse, R8, R124 ;  /* 0x00000008047c723c */ /* 0x042ff0000004187c */
[C---:B------:R-:W-:Y:S01]  /*3600*/  HMMA.16816.F32.BF16 R104, R4.reuse, R10, R104 ;  /* 0x0000000a0468723c */ /* 0x040fe20000041868 */
[----:B------:R-:W1:Y:S07]  /*3610*/  LDSM.16.MT88.4 R8, [R192+0x1100] ;  /* 0x00110000c008783b */ /* 0x000e6e0000004200 */
[C---:B--2---:R-:W-:Y:S08]  /*3620*/  HMMA.16816.F32.BF16 R108, R4.reuse, R16, R108 ;  /* 0x00000010046c723c */ /* 0x044ff0000004186c */
[C---:B------:R-:W-:Y:S01]  /*3630*/  HMMA.16816.F32.BF16 R112, R4.reuse, R18, R112 ;  /* 0x000000120470723c */ /* 0x040fe20000041870 */
[----:B------:R-:W2:Y:S07]  /*3640*/  LDSM.16.MT88.4 R16, [R190+0x1100] ;  /* 0x00110000be10783b */ /* 0x000eae0000004200 */
[C---:B------:R-:W-:Y:S08]  /*3650*/  HMMA.16816.F32.BF16 R40, R4.reuse, R136, R40 ;  /* 0x000000880428723c */ /* 0x040ff00000041828 */
[C---:B------:R-:W-:Y:S01]  /*3660*/  HMMA.16816.F32.BF16 R44, R4.reuse, R138, R44 ;  /* 0x0000008a042c723c */ /* 0x040fe2000004182c */
[----:B------:R-:W-:Y:S07]  /*3670*/  LDSM.16.MT88.4 R136, [R189+0x1900] ;  /* 0x00190000bd88783b */ /* 0x000fee0000004200 */
        /* <DEDUP_REMOVED lines=9> */
[C---:B---3--:R-:W-:Y:S08]  /*3710*/  HMMA.16816.F32.BF16 R96, R4.reuse, R20, R96 ;  /* 0x000000140460723c */ /* 0x048ff00000041860 */
[C---:B------:R-:W-:Y:S01]  /*3720*/  HMMA.16816.F32.BF16 R100, R4.reuse, R22, R100 ;  /* 0x000000160464723c */ /* 0x040fe20000041864 */
[----:B------:R-:W-:Y:S07]  /*3730*/  LDSM.16.MT88.4 R20, [R192+0x5100] ;  /* 0x00510000c014783b */ /* 0x000fee0000004200 */
[C---:B----4-:R-:W-:Y:S08]  /*3740*/  HMMA.16816.F32.BF16 R120, R4.reuse, R12, R120 ;  /* 0x0000000c0478723c */ /* 0x050ff00000041878 */
[----:B------:R-:W-:Y:S01]  /*3750*/  HMMA.16816.F32.BF16 R116, R4, R14, R116 ;  /* 0x0000000e0474723c */ /* 0x000fe20000041874 */
[----:B------:R-:W3:Y:S06]  /*3760*/  LDSM.16.MT88.4 R12, [R192+0x3100] ;  /* 0x00310000c00c783b */ /* 0x000eec0000004200 */
[----:B-----5:R-:W-:Y:S01]  /*3770*/  F2FP.BF16.PACK_AB R4, R157, R154 ;  /* 0x0000009a9d04723e */ /* 0x020fe200000010ff */
[----:B------:R-:W-:Y:S01]  /*3780*/  FADD.FTZ R154, R154, R135 ;  /* 0x000000879a9a7221 */ /* 0x000fe20000010000 */
[----:B------:R-:W-:-:S02]  /*3790*/  F2FP.BF16.PACK_AB R6, R159, R156 ;  /* 0x0000009c9f06723e */ /* 0x000fc400000010ff */
[----:B------:R-:W-:Y:S01]  /*37a0*/  F2FP.BF16.PACK_AB R5, R163, R160 ;  /* 0x000000a0a305723e */ /* 0x000fe200000010ff */
[----:B------:R-:W-:Y:S01]  /*37b0*/  FADD.FTZ R160, R160, R133 ;  /* 0x00000085a0a07221 */ /* 0x000fe20000010000 */
[----:B------:R-:W-:Y:S01]  /*37c0*/  F2FP.BF16.PACK_AB R7, R165, R162 ;  /* 0x000000a2a507723e */ /* 0x000fe200000010ff */
[----:B------:R-:W-:Y:S02]  /*37d0*/  FADD.FTZ R157, R157, R154 ;  /* 0x0000009a9d9d7221 */ /* 0x000fe40000010000 */
[----:B------:R-:W-:Y:S02]  /*37e0*/  FADD.FTZ R163, R163, R160 ;  /* 0x000000a0a3a37221 */ /* 0x000fe40000010000 */
[----:B------:R-:W-:Y:S02]  /*37f0*/  FADD.FTZ R156, R156, R157 ;  /* 0x0000009d9c9c7221 */ /* 0x000fe40000010000 */
[----:B-1----:R-:W-:Y:S01]  /*3800*/  HMMA.16816.F32.BF16 R128, R4, R8, R128 ;  /* 0x000000080480723c */ /* 0x002fe20000041880 */
[----:B------:R-:W-:-:S02]  /*3810*/  FADD.FTZ R162, R162, R163 ;  /* 0x000000a3a2a27221 */ /* 0x000fc40000010000 */
[----:B------:R-:W-:Y:S02]  /*3820*/  FADD.FTZ R159, R159, R156 ;  /* 0x0000009c9f9f7221 */ /* 0x000fe40000010000 */
[----:B------:R-:W-:-:S03]  /*3830*/  FADD.FTZ R162, R165, R162 ;  /* 0x000000a2a5a27221 */ /* 0x000fc60000010000 */
[C---:B------:R-:W-:Y:S01]  /*3840*/  HMMA.16816.F32.BF16 R36, R4.reuse, R10, R36 ;  /* 0x0000000a0424723c */ /* 0x040fe20000041824 */
[----:B------:R-:W1:Y:S07]  /*3850*/  LDSM.16.MT88.4 R8, [R189+0x3100] ;  /* 0x00310000bd08783b */ /* 0x000e6e0000004200 */
[C---:B--2---:R-:W-:Y:S08]  /*3860*/  HMMA.16816.F32.BF16 R40, R4.reuse, R16, R40 ;  /* 0x000000100428723c */ /* 0x044ff00000041828 */
[C---:B------:R-:W-:Y:S01]  /*3870*/  HMMA.16816.F32.BF16 R44, R4.reuse, R18, R44 ;  /* 0x00000012042c723c */ /* 0x040fe2000004182c */
[----:B------:R-:W2:Y:S07]  /*3880*/  LDSM.16.MT88.4 R16, [R188+0x3100] ;  /* 0x00310000bc10783b */ /* 0x000eae0000004200 */
[C---:B---3--:R-:W-:Y:S08]  /*3890*/  HMMA.16816.F32.BF16 R64, R4.reuse, R12, R64 ;  /* 0x0000000c0440723c */ /* 0x048ff00000041840 */
[C---:B------:R-:W-:Y:S01]  /*38a0*/  HMMA.16816.F32.BF16 R68, R4.reuse, R14, R68 ;  /* 0x0000000e0444723c */ /* 0x040fe20000041844 */
[----:B------:R-:W3:Y:S07]  /*38b0*/  LDSM.16.MT88.4 R12, [R190+0x5100] ;  /* 0x00510000be0c783b */ /* 0x000eee0000004200 */
[C---:B------:R-:W-:Y:S08]  /*38c0*/  HMMA.16816.F32.BF16 R96, R4.reuse, R20, R96 ;  /* 0x000000140460723c */ /* 0x040ff00000041860 */
[C---:B-1----:R-:W-:Y:S08]  /*38d0*/  HMMA.16816.F32.BF16 R80, R4.reuse, R8, R80 ;  /* 0x000000080450723c */ /* 0x042ff00000041850 */
        /* <DEDUP_REMOVED lines=8> */
[C---:B------:R-:W-:Y:S01]  /*3960*/  HMMA.16816.F32.BF16 R100, R4.reuse, R22, R100 ;  /* 0x000000160464723c */ /* 0x040fe20000041864 */
[----:B------:R-:W-:Y:S07]  /*3970*/  LDSM.16.MT88.4 R20, [R188+0x3900] ;  /* 0x00390000bc14783b */ /* 0x000fee0000004200 */
        /* <DEDUP_REMOVED lines=8> */
[----:B------:R-:W4:Y:S07]  /*3a00*/  LDSM.16.MT88.4 R32, [R188+0x1900] ;  /* 0x00190000bc20783b */ /* 0x000f2e0000004200 */
[C---:B------:R-:W-:Y:S08]  /*3a10*/  HMMA.16816.F32.BF16 R56, R4.reuse, R28, R56 ;  /* 0x0000001c0438723c */ /* 0x040ff00000041838 */
[C---:B------:R-:W-:Y:S01]  /*3a20*/  HMMA.16816.F32.BF16 R60, R4.reuse, R30, R60 ;  /* 0x0000001e043c723c */ /* 0x040fe2000004183c */
[----:B------:R-:W5:Y:S07]  /*3a30*/  LDSM.16.MT88.4 R28, [R190+0x3900] ;  /* 0x00390000be1c783b */ /* 0x000f6e0000004200 */
[C---:B------:R-:W-:Y:S08]  /*3a40*/  HMMA.16816.F32.BF16 R72, R4.reuse, R24, R72 ;  /* 0x000000180448723c */ /* 0x040ff00000041848 */
[----:B------:R-:W-:Y:S01]  /*3a50*/  HMMA.16816.F32.BF16 R76, R4, R26, R76 ;  /* 0x0000001a044c723c */ /* 0x000fe2000004184c */
[----:B------:R-:W2:Y:S06]  /*3a60*/  LDSM.16.MT88.4 R24, [R189+0x3900] ;  /* 0x00390000bd18783b */ /* 0x000eac0000004200 */
[----:B------:R-:W-:Y:S01]  /*3a70*/  F2FP.BF16.PACK_AB R4, R173, R164 ;  /* 0x000000a4ad04723e */ /* 0x000fe200000010ff */
        /* <DEDUP_REMOVED lines=8> */
[----:B---3--:R-:W-:Y:S01]  /*3b00*/  HMMA.16816.F32.BF16 R128, R4, R12, R128 ;  /* 0x0000000c0480723c */ /* 0x008fe20000041880 */
[----:B------:R-:W-:-:S02]  /*3b10*/  FADD.FTZ R169, R169, R168 ;  /* 0x000000a8a9a97221 */ /* 0x000fc40000010000 */
[----:B------:R-:W-:Y:S02]  /*3b20*/  FADD.FTZ R225, R225, R166 ;  /* 0x000000a6e1e17221 */ /* 0x000fe40000010000 */
[----:B------:R-:W-:-:S03]  /*3b30*/  FADD.FTZ R221, R158, R169 ;  /* 0x000000a99edd7221 */ /* 0x000fc60000010000 */
[C---:B------:R-:W-:Y:S01]  /*3b40*/  HMMA.16816.F32.BF16 R36, R4.reuse, R14, R36 ;  /* 0x0000000e0424723c */ /* 0x040fe20000041824 */
[----:B------:R-:W3:Y:S07]  /*3b50*/  LDSM.16.MT88.4 R12, [R190+0x5900] ;  /* 0x00590000be0c783b */ /* 0x000eee0000004200 */
[C---:B-1----:R-:W-:Y:S08]  /*3b60*/  HMMA.16816.F32.BF16 R64, R4.reuse, R8, R64 ;  /* 0x000000080440723c */ /* 0x042ff00000041840 */
[C---:B------:R-:W-:Y:S01]  /*3b70*/  HMMA.16816.F32.BF16 R68, R4.reuse, R10, R68 ;  /* 0x0000000a0444723c */ /* 0x040fe20000041844 */
[----:B------:R-:W1:Y:S07]  /*3b80*/  LDSM.16.MT88.4 R8, [R189+0x5900] ;  /* 0x00590000bd08783b */ /* 0x000e6e0000004200 */
[C---:B--2---:R-:W-:Y:S08]  /*3b90*/  HMMA.16816.F32.BF16 R96, R4.reuse, R16, R96 ;  /* 0x000000100460723c */ /* 0x044ff00000041860 */
[C---:B------:R-:W-:Y:S01]  /*3ba0*/  HMMA.16816.F32.BF16 R100, R4.reuse, R18, R100 ;  /* 0x000000120464723c */ /* 0x040fe20000041864 */
[----:B------:R-:W2:Y:S07]  /*3bb0*/  LDSM.16.MT88.4 R16, [R188+0x5900] ;  /* 0x00590000bc10783b */ /* 0x000eae0000004200 */
[C---:B------:R-:W-:Y:S08]  /*3bc0*/  HMMA.16816.F32.BF16 R40, R4.reuse, R140, R40 ;  /* 0x0000008c0428723c */ /* 0x040ff00000041828 */
[C---:B------:R-:W-:Y:S08]  /*3bd0*/  HMMA.16816.F32.BF16 R44, R4.reuse, R142, R44 ;  /* 0x0000008e042c723c */ /* 0x040ff0000004182c */
[C---:B------:R-:W-:Y:S08]  /*3be0*/  HMMA.16816.F32.BF16 R48, R4.reuse, R136, R48 ;  /* 0x000000880430723c */ /* 0x040ff00000041830 */
[C---:B------:R-:W-:Y:S08]  /*3bf0*/  HMMA.16816.F32.BF16 R52, R4.reuse, R138, R52 ;  /* 0x0000008a0434723c */ /* 0x040ff00000041834 */
[C---:B----4-:R-:W-:Y:S08]  /*3c00*/  HMMA.16816.F32.BF16 R56, R4.reuse, R32, R56 ;  /* 0x000000200438723c */ /* 0x050ff00000041838 */
[C---:B------:R-:W-:Y:S08]  /*3c10*/  HMMA.16816.F32.BF16 R60, R4.reuse, R34, R60 ;  /* 0x00000022043c723c */ /* 0x040ff0000004183c */
[C---:B-----5:R-:W-:Y:S08]  /*3c20*/  HMMA.16816.F32.BF16 R72, R4.reuse, R28, R72 ;  /* 0x0000001c0448723c */ /* 0x060ff00000041848 */
[C---:B------:R-:W-:Y:S08]  /*3c30*/  HMMA.16816.F32.BF16 R76, R4.reuse, R30, R76 ;  /* 0x0000001e044c723c */ /* 0x040ff0000004184c */
[C---:B------:R-:W-:Y:S08]  /*3c40*/  HMMA.16816.F32.BF16 R80, R4.reuse, R24, R80 ;  /* 0x000000180450723c */ /* 0x040ff00000041850 */
[C---:B------:R-:W-:Y:S08]  /*3c50*/  HMMA.16816.F32.BF16 R84, R4.reuse, R26, R84 ;  /* 0x0000001a0454723c */ /* 0x040ff00000041854 */
[C---:B------:R-:W-:Y:S08]  /*3c60*/  HMMA.16816.F32.BF16 R88, R4.reuse, R20, R88 ;  /* 0x000000140458723c */ /* 0x040ff00000041858 */
[C---:B------:R-:W-:Y:S08]  /*3c70*/  HMMA.16816.F32.BF16 R92, R4.reuse, R22, R92 ;  /* 0x00000016045c723c */ /* 0x040ff0000004185c */
[C---:B---3--:R-:W-:Y:S08]  /*3c80*/  HMMA.16816.F32.BF16 R124, R4.reuse, R12, R124 ;  /* 0x0000000c047c723c */ /* 0x048ff0000004187c */
[C---:B------:R-:W-:Y:S08]  /*3c90*/  HMMA.16816.F32.BF16 R104, R4.reuse, R14, R104 ;  /* 0x0000000e0468723c */ /* 0x040ff00000041868 */
[C---:B-1----:R-:W-:Y:S08]  /*3ca0*/  HMMA.16816.F32.BF16 R108, R4.reuse, R8, R108 ;  /* 0x00000008046c723c */ /* 0x042ff0000004186c */
[C---:B------:R-:W-:Y:S08]  /*3cb0*/  HMMA.16816.F32.BF16 R112, R4.reuse, R10, R112 ;  /* 0x0000000a0470723c */ /* 0x040ff00000041870 */
[C---:B--2---:R-:W-:Y:S08]  /*3cc0*/  HMMA.16816.F32.BF16 R120, R4.reuse, R16, R120 ;  /* 0x000000100478723c */ /* 0x044ff00000041878 */
[----:B------:R-:W-:Y:S01]  /*3cd0*/  HMMA.16816.F32.BF16 R116, R4, R18, R116 ;  /* 0x000000120474723c */ /* 0x000fe20000041874 */
[----:B------:R-:W-:Y:S07]  /*3ce0*/  @P0 BRA `(.L_x_2) ;  /* 0x00002b7000000947 */ /* 0x000fee0003800000 */
[----:B------:R-:W-:Y:S01]  /*3cf0*/  SHF.R.S32.HI R0, RZ, 0x1f, R207 ;  /* 0x0000001fff007819 */ /* 0x000fe200000114cf */
[----:B------:R-:W-:Y:S01]  /*3d00*/  IMAD.MOV.U32 R133, RZ, RZ, R132 ;  /* 0x000000ffff857224 */ /* 0x000fe200078e0084 */
[----:B------:R-:W-:Y:S01]  /*3d10*/  SHF.R.S32.HI R5, RZ, 0x1f, R206 ;  /* 0x0000001fff057819 */ /* 0x000fe200000114ce */
[----:B------:R-:W-:Y:S01]  /*3d20*/  IMAD.WIDE R222, R208, 0x2, RZ ;  /* 0x00000002d0de7825 */ /* 0x000fe200078e02ff */
[----:B------:R-:W-:Y:S01]  /*3d30*/  LEA.HI R219, R0, R207, RZ, 0x3 ;  /* 0x000000cf00db7211 */ /* 0x000fe200078f18ff */
[----:B------:R-:W-:Y:S01]  /*3d40*/  UIADD3 UR7, UR7, -0x2, URZ ;  /* 0xfffffffe07077890 */ /* 0x000fe2000fffe03f */
[----:B------:R-:W-:Y:S01]  /*3d50*/  LEA.HI R220, R5, R206, RZ, 0x3 ;  /* 0x000000ce05dc7211 */ /* 0x000fe200078f18ff */
[----:B------:R-:W-:Y:S01]  /*3d60*/  IMAD.MOV.U32 R0, RZ, RZ, R3 ;  /* 0x000000ffff007224 */ /* 0x000fe200078e0003 */
[----:B------:R-:W-:-:S02]  /*3d70*/  LOP3.LUT R219, R219, 0xfffffff8, RZ, 0xc0, !PT ;  /* 0xfffffff8dbdb7812 */ /* 0x000fc400078ec0ff */
[----:B------:R-:W-:Y:S02]  /*3d80*/  LOP3.LUT R220, R220, 0xfffffff8, RZ, 0xc0, !PT ;  /* 0xfffffff8dcdc7812 */ /* 0x000fe400078ec0ff */
[----:B------:R-:W-:Y:S02]  /*3d90*/  SHF.R.S32.HI R2, RZ, 0x1f, R219 ;  /* 0x0000001fff027819 */ /* 0x000fe400000114db */
[----:B------:R-:W-:Y:S02]  /*3da0*/  SHF.R.S32.HI R3, RZ, 0x1f, R220 ;  /* 0x0000001fff037819 */ /* 0x000fe400000114dc */
[C---:B------:R-:W-:Y:S01]  /*3db0*/  SHF.L.U64.HI R217, R219.reuse, 0x1, R2 ;  /* 0x00000001dbd97819 */ /* 0x040fe20000010202 */
[----:B------:R-:W-:Y:S01]  /*3dc0*/  IMAD.SHL.U32 R219, R219, 0x2, RZ ;  /* 0x00000002dbdb7824 */ /* 0x000fe200078e00ff */
[----:B------:R-:W-:Y:S01]  /*3dd0*/  SEL R215, RZ, 0x10, P5 ;  /* 0x00000010ffd77807 */ /* 0x000fe20002800000 */
[----:B------:R-:W-:Y:S01]  /*3de0*/  IMAD.SHL.U32 R216, R203, 0x2, RZ ;  /* 0x00000002cbd87824 */ /* 0x000fe200078e00ff */
[----:B------:R-:W-:Y:S02]  /*3df0*/  SEL R214, RZ, 0x10, P4 ;  /* 0x00000010ffd67807 */ /* 0x000fe40002000000 */
[----:B------:R-:W-:-:S02]  /*3e00*/  SEL R2, RZ, 0x10, P6 ;  /* 0x00000010ff027807 */ /* 0x000fc40003000000 */
[C---:B------:R-:W-:Y:S02]  /*3e10*/  ISETP.NE.U32.AND P1, PT, R215.reuse, RZ, PT ;  /* 0x000000ffd700720c */ /* 0x040fe40003f25070 */
[----:B------:R-:W-:Y:S02]  /*3e20*/  IADD3 R213, -R215, 0x10, RZ ;  /* 0x00000010d7d57810 */ /* 0x000fe40007ffe1ff */
[C---:B------:R-:W-:Y:S02]  /*3e30*/  ISETP.NE.U32.AND P0, PT, R214.reuse, RZ, PT ;  /* 0x000000ffd600720c */ /* 0x040fe40003f05070 */
[----:B------:R-:W-:Y:S02]  /*3e40*/  IADD3 R212, -R214, 0x10, RZ ;  /* 0x00000010d6d47810 */ /* 0x000fe40007ffe1ff */
[----:B------:R-:W-:Y:S02]  /*3e50*/  IADD3 R211, -R2, 0x10, RZ ;  /* 0x0000001002d37810 */ /* 0x000fe40007ffe1ff */
[C---:B------:R-:W-:Y:S01]  /*3e60*/  SHF.L.U64.HI R218, R220.reuse, 0x1, R3 ;  /* 0x00000001dcda7819 */ /* 0x040fe20000010203 */
[----:B------:R-:W-:Y:S01]  /*3e70*/  IMAD.SHL.U32 R220, R220, 0x2, RZ ;  /* 0x00000002dcdc7824 */ /* 0x000fe200078e00ff */
[----:B------:R-:W-:-:S02]  /*3e80*/  P2R R3, PR, RZ, 0x2 ;  /* 0x00000002ff037803 */ /* 0x000fc40000000000 */
[----:B------:R-:W-:Y:S02]  /*3e90*/  P2R R3, PR, RZ, 0x1 ;  /* 0x00000001ff037803 */ /* 0x000fe40000000000 */
[----:B------:R-:W-:Y:S02]  /*3ea0*/  LOP3.LUT R213, R213, 0xf, RZ, 0xc0, !PT ;  /* 0x0000000fd5d57812 */ /* 0x000fe400078ec0ff */
[----:B------:R-:W-:Y:S02]  /*3eb0*/  LOP3.LUT R212, R212, 0xf, RZ, 0xc0, !PT ;  /* 0x0000000fd4d47812 */ /* 0x000fe400078ec0ff */
[----:B------:R-:W-:Y:S02]  /*3ec0*/  LOP3.LUT R211, R211, 0xf, RZ, 0xc0, !PT ;  /* 0x0000000fd3d37812 */ /* 0x000fe400078ec0ff */
[----:B------:R-:W-:Y:S01]  /*3ed0*/  ISETP.NE.U32.AND P2, PT, R2, RZ, PT ;  /* 0x000000ff0200720c */ /* 0x000fe20003f45070 */
[----:B------:R-:W-:Y:S05]  /*3ee0*/  BRA `(.L_x_3) ;  /* 0x0000034000007947 */ /* 0x000fea0003800000 */
.L_x_5:
[----:B------:R-:W-:Y:S01]  /*3ef0*/  ULEA UR4, UR7, UR10, 0x6 ;  /* 0x0000000a07047291 */ /* 0x000fe2000f8e303f */
[----:B------:R-:W-:Y:S01]  /*3f00*/  ISETP.NE.AND P1, PT, R199, 0x1, PT ;  /* 0x00000001c700780c */ /* 0x000fe20003f25270 */
[----:B------:R-:W-:Y:S04]  /*3f10*/  IMAD.MOV.U32 R200, RZ, RZ, RZ ;  /* 0x000000ffffc87224 */ /* 0x000fe800078e00ff */
[----:B------:R-:W-:Y:S05]  /*3f20*/  IMAD.U32 R2, RZ, RZ, UR4 ;  /* 0x00000004ff027e24 */ /* 0x000fea000f8e00ff */
[----:B------:R-:W-:Y:S05]  /*3f30*/  IADD3 R201, R2, -0x40, R205 ;  /* 0xffffffc002c97810 */ /* 0x000fea0007ffe0cd */
[----:B------:R-:W-:Y:S04]  /*3f40*/  @P1 IMAD.HI.U32 R3, R201, c[0x0][0x2bc], RZ ;  /* 0x0000af00c9031a27 */ /* 0x000fe800078e00ff */
[----:B------:R-:W-:Y:S01]  /*3f50*/  IMAD.MOV.U32 R2, RZ, RZ, R201 ;  /* 0x000000ffff027224 */ /* 0x000fe200078e00c9 */
[----:B------:R-:W-:Y:S04]  /*3f60*/  @P1 SHF.R.U32.HI R2, RZ, c[0x0][0x2c0], R3 ;  /* 0x0000b000ff021a19 */ /* 0x000fe80000011603 */
[C---:B------:R-:W-:Y:S04]  /*3f70*/  @!P3 IADD3 R132, P0, R2.reuse, UR14, RZ ;  /* 0x0000000e0284bc10 */ /* 0x040fe8000ff1e0ff */
[----:B------:R-:W-:Y:S01]  /*3f80*/  @!P3 LEA.HI.X.SX32 R3, R2, UR11, 0x1, P0 ;  /* 0x0000000b0203bc11 */ /* 0x000fe200080f0eff */
[----:B------:R-:W-:Y:S01]  /*3f90*/  IMAD.MOV R2, RZ, RZ, -R2 ;  /* 0x000000ffff027224 */ /* 0x000fe200078e0a02 */
[----:B------:R-:W-:Y:S03]  /*3fa0*/  @!P3 LEA R134, P0, R132, c[0x0][0x2a0], 0x2 ;  /* 0x0000a8008486ba11 */ /* 0x000fe600078010ff */
[----:B------:R-:W-:Y:S01]  /*3fb0*/  IMAD R201, R2, c[0x0][0x2b8], R201 ;  /* 0x0000ae0002c97a24 */ /* 0x000fe200078e02c9 */
[----:B------:R-:W-:Y:S03]  /*3fc0*/  @!P3 LEA.HI.X R135, R132, c[0x0][0x2a4], R3, 0x2, P0 ;  /* 0x0000a9008487ba11 */ /* 0x000fe600000f1403 */
[----:B------:R-:W-:Y:S01]  /*3fd0*/  IMAD.WIDE.U32 R136, R201, c[0x0][0x1e0], RZ ;  /* 0x00007800c9887a25 */ /* 0x000fe200078e00ff */
[----:B------:R-:W-:Y:S01]  /*3fe0*/  SHF.R.S32.HI R3, RZ, 0x1f, R201 ;  /* 0x0000001fff037819 */ /* 0x000fe200000114c9 */
[----:B------:R-:W2:Y:S04]  /*3ff0*/  @!P3 LDG.E R200, [R134.64] ;  /* 0x0000000c86c8b981 */ /* 0x000ea8000c1e1900 */
[----:B------:R-:W-:Y:S04]  /*4000*/  IMAD R3, R3, c[0x0][0x1e0], RZ ;  /* 0x0000780003037a24 */ /* 0x000fe800078e02ff */
[----:B------:R-:W-:Y:S04]  /*4010*/  IMAD R3, R201, c[0x0][0x1e4], R3 ;  /* 0x00007900c9037a24 */ /* 0x000fe800078e0203 */
[----:B------:R-:W-:Y:S01]  /*4020*/  IMAD.IADD R137, R137, 0x1, R3 ;  /* 0x0000000189897824 */ /* 0x000fe200078e0203 */
[----:B--2---:R-:W-:Y:S03]  /*4030*/  SHF.R.S32.HI R132, RZ, 0x1f, R200 ;  /* 0x0000001fff847819 */ /* 0x004fe600000114c8 */
[----:B------:R-:W-:Y:S04]  /*4040*/  IMAD.WIDE.U32 R136, R200, c[0x0][0x1f0], R136 ;  /* 0x00007c00c8887a25 */ /* 0x000fe800078e0088 */
[----:B------:R-:W-:Y:S01]  /*4050*/  IMAD R132, R132, c[0x0][0x1f0], RZ ;  /* 0x00007c0084847a24 */ /* 0x000fe200078e02ff */
[----:B------:R-:W-:Y:S03]  /*4060*/  IADD3 R135, P0, R136, UR18, RZ ;  /* 0x0000001288877c10 */ /* 0x000fe6000ff1e0ff */
[----:B------:R-:W-:Y:S05]  /*4070*/  IMAD R132, R200, c[0x0][0x1f4], R132 ;  /* 0x00007d00c8847a24 */ /* 0x000fea00078e0284 */
[----:B------:R-:W-:Y:S02]  /*4080*/  IADD3.X R132, R137, UR16, R132, P0, !PT ;  /* 0x0000001089847c10 */ /* 0x000fe400087fe484 */
[C---:B------:R-:W-:Y:S04]  /*4090*/  LEA R3, P0, R135.reuse, c[0x0][0x1c8], 0x1 ;  /* 0x0000720087037a11 */ /* 0x040fe800078008ff */
[----:B------:R-:W-:Y:S02]  /*40a0*/  LEA.HI.X R2, R135, c[0x0][0x1cc], R132, 0x1, P0 ;  /* 0x0000730087027a11 */ /* 0x000fe400000f0c84 */
[----:B------:R-:W1:Y:S04]  /*40b0*/  SHFL.IDX PT, R135, R3, RZ, 0x181f ;  /* 0x00181fff03877589 */ /* 0x000e6800000e0000 */
[----:B------:R-:W2:Y:S01]  /*40c0*/  SHFL.IDX PT, R137, R2, RZ, 0x181f ;  /* 0x00181fff02897589 */ /* 0x000ea200000e0000 */
[C---:B-1----:R-:W-:Y:S05]  /*40d0*/  IADD3 R140, P0, R222.reuse, R135, RZ ;  /* 0x00000087de8c7210 */ /* 0x042fea0007f1e0ff */
[----:B--2---:R-:W-:Y:S01]  /*40e0*/  IMAD.X R141, R223, 0x1, R137, P0 ;  /* 0x00000001df8d7824 */ /* 0x004fe200000e0689 */
[----:B------:R-:W-:Y:S04]  /*40f0*/  IADD3 R138, P0, R135, R219, RZ ;  /* 0x000000db878a7210 */ /* 0x000fe80007f1e0ff */
[----:B------:R-:W-:Y:S01]  /*4100*/  @!PT LDS RZ, [RZ] ;  /* 0x00000000fffff984 */ /* 0x000fe20000000800 */
[----:B------:R1:W-:Y:S01]  /*4110*/  LDGSTS.E.BYPASS.LTC128B.128 [R216+0x6100], [R140.64], !P5 ;  /* 0x061000008cd87fae */ /* 0x0003e2000e901d4c */
[----:B------:R-:W-:Y:S01]  /*4120*/  IMAD.X R139, R137, 0x1, R217, P0 ;  /* 0x00000001898b7824 */ /* 0x000fe200000e06d9 */
[-C--:B------:R-:W-:Y:S02]  /*4130*/  IADD3 R142, P0, R135, R220.reuse, RZ ;  /* 0x000000dc878e7210 */ /* 0x080fe40007f1e0ff */
[----:B------:R-:W2:Y:S03]  /*4140*/  SHFL.IDX PT, R135, R3, 0x1, 0x181f ;  /* 0x00381f0003877f89 */ /* 0x000ea600000e0000 */
[--C-:B------:R-:W-:Y:S01]  /*4150*/  IMAD.X R143, R137, 0x1, R218.reuse, P0 ;  /* 0x00000001898f7824 */ /* 0x100fe200000e06da */
[----:B------:R1:W-:Y:S04]  /*4160*/  LDGSTS.E.BYPASS.LTC128B.128 [R216+0x8100], [R138.64], !P4 ;  /* 0x081000008ad87fae */ /* 0x0003e8000e101d4c */
[----:B------:R-:W3:Y:S04]  /*4170*/  SHFL.IDX PT, R137, R2, 0x1, 0x181f ;  /* 0x00381f0002897f89 */ /* 0x000ee800000e0000 */
[----:B------:R1:W-:Y:S01]  /*4180*/  LDGSTS.E.BYPASS.LTC128B.128 [R216+0xa100], [R142.64], !P6 ;  /* 0x0a1000008ed87fae */ /* 0x0003e2000f101d4c */
[----:B--2---:R-:W-:Y:S05]  /*4190*/  IADD3 R146, P0, R222, R135, RZ ;  /* 0x00000087de927210 */ /* 0x004fea0007f1e0ff */
[----:B---3--:R-:W-:Y:S01]  /*41a0*/  IMAD.X R147, R223, 0x1, R137, P0 ;  /* 0x00000001df937824 */ /* 0x008fe200000e0689 */
[----:B------:R-:W-:Y:S04]  /*41b0*/  IADD3 R144, P0, R135, R219, RZ ;  /* 0x000000db87907210 */ /* 0x000fe80007f1e0ff */
[----:B------:R1:W-:Y:S01]  /*41c0*/  LDGSTS.E.BYPASS.LTC128B.128 [R216+0x7100], [R146.64], !P5 ;  /* 0x0710000092d87fae */ /* 0x0003e2000e901d4c */
[----:B------:R-:W-:Y:S01]  /*41d0*/  IMAD.X R145, R137, 0x1, R217, P0 ;  /* 0x0000000189917824 */ /* 0x000fe200000e06d9 */
[----:B------:R-:W-:Y:S04]  /*41e0*/  IADD3 R134, P0, R135, R220, RZ ;  /* 0x000000dc87867210 */ /* 0x000fe80007f1e0ff */
[----:B------:R1:W-:Y:S01]  /*41f0*/  LDGSTS.E.BYPASS.LTC128B.128 [R216+0x9100], [R144.64], !P4 ;  /* 0x0910000090d87fae */ /* 0x0003e2000e101d4c */
[----:B------:R-:W-:Y:S05]  /*4200*/  IMAD.X R135, R137, 0x1, R218, P0 ;  /* 0x0000000189877824 */ /* 0x000fea00000e06da */
[----:B------:R1:W-:Y:S01]  /*4210*/  LDGSTS.E.BYPASS.LTC128B.128 [R216+0xb100], [R134.64], !P6 ;  /* 0x0b10000086d87fae */ /* 0x0003e2000f101d4c */
[----:B------:R-:W-:-:S05]  /*4220*/  BRA `(.L_x_4) ;  /* 0x00000cc000007947 */ /* 0x000fca0003800000 */
.L_x_3:
[----:B------:R-:W-:Y:S04]  /*4230*/  DEPBAR.LE SB0, 0x0 ;  /* 0x000080000000791a */ /* 0x000fe80000000000 */
[----:B------:R-:W-:Y:S01]  /*4240*/  BAR.SYNC.DEFER_BLOCKING 0x0 ;  /* 0x0000000000007b1d */ /* 0x000fe20000010000 */
[----:B------:R-:W-:Y:S01]  /*4250*/  SHF.R.S32.HI R227, RZ, 0x1f, R201 ;  /* 0x0000001fffe37819 */ /* 0x000fe200000114c9 */
[----:B------:R-:W-:Y:S01]  /*4260*/  IMAD.WIDE.U32 R134, R201, c[0x0][0x208], RZ ;  /* 0x00008200c9867a25 */ /* 0x000fe200078e00ff */
[----:B------:R-:W-:Y:S01]  /*4270*/  SHF.R.S32.HI R3, RZ, 0x1f, R200 ;  /* 0x0000001fff037819 */ /* 0x000fe200000114c8 */
[----:B------:R-:W-:Y:S02]  /*4280*/  UISETP.GE.AND UP0, UPT, UR7, 0x1, UPT ;  /* 0x000000010700788c */ /* 0x000fe4000bf06270 */
[----:B------:R-:W-:Y:S02]  /*4290*/  IMAD R227, R227, c[0x0][0x208], RZ ;  /* 0x00008200e3e37a24 */ /* 0x000fe400078e02ff */
[----:B------:R-:W-:Y:S02]  /*42a0*/  IMAD R3, R3, c[0x0][0x218], RZ ;  /* 0x0000860003037a24 */ /* 0x000fe400078e02ff */
[----:B------:R-:W-:Y:S02]  /*42b0*/  IMAD R227, R201, c[0x0][0x20c], R227 ;  /* 0x00008300c9e37a24 */ /* 0x000fe400078e02e3 */
[C---:B------:R-:W-:Y:S02]  /*42c0*/  IMAD R3, R200.reuse, c[0x0][0x21c], R3 ;  /* 0x00008700c8037a24 */ /* 0x040fe400078e0203 */
[----:B------:R-:W-:Y:S04]  /*42d0*/  IMAD.IADD R135, R135, 0x1, R227 ;  /* 0x0000000187877824 */ /* 0x000fe800078e02e3 */
[----:B------:R-:W-:Y:S05]  /*42e0*/  IMAD.WIDE.U32 R134, R200, c[0x0][0x218], R134 ;  /* 0x00008600c8867a25 */ /* 0x000fea00078e0086 */
[----:B------:R-:W-:Y:S01]  /*42f0*/  IADD3 R2, P0, R134, UR20, RZ ;  /* 0x0000001486027c10 */ /* 0x000fe2000ff1e0ff */
[----:B------:R-:W-:Y:S03]  /*4300*/  LDSM.16.M88.4 R136, [R198] ;  /* 0x00000000c688783b */ /* 0x000fe60000000200 */
[----:B------:R-:W-:Y:S01]  /*4310*/  IADD3.X R3, R135, UR5, R3, P0, !PT ;  /* 0x0000000587037c10 */ /* 0x000fe200087fe403 */
[----:B------:R-:W1:Y:S01]  /*4320*/  LDSM.16.M88.4 R140, [R197+0x6100] ;  /* 0x00610000c58c783b */ /* 0x000e620000000200 */
[C---:B------:R-:W-:Y:S03]  /*4330*/  LEA R224, P0, R2.reuse, c[0x0][0x1f8], 0x1 ;  /* 0x00007e0002e07a11 */ /* 0x040fe600078008ff */
[----:B------:R-:W-:Y:S01]  /*4340*/  LDSM.16.M88.4 R144, [R197+0x6900] ;  /* 0x00690000c590783b */ /* 0x000fe20000000200 */
[----:B------:R-:W-:Y:S03]  /*4350*/  LEA.HI.X R132, R2, c[0x0][0x1fc], R3, 0x1, P0 ;  /* 0x00007f0002847a11 */ /* 0x000fe600000f0c03 */
[----:B------:R-:W-:Y:S04]  /*4360*/  LDSM.16.M88.4 R148, [R197+0x7100] ;  /* 0x00710000c594783b */ /* 0x000fe80000000200 */
[----:B------:R-:W-:Y:S04]  /*4370*/  LDSM.16.M88.4 R152, [R197+0x7900] ;  /* 0x00790000c598783b */ /* 0x000fe80000000200 */
[----:B------:R-:W-:Y:S04]  /*4380*/  LDSM.16.M88.4 R156, [R187] ;  /* 0x00000000bb9c783b */ /* 0x000fe80000000200 */
[----:B------:R-:W-:Y:S04]  /*4390*/  LDSM.16.M88.4 R160, [R186] ;  /* 0x00000000baa0783b */ /* 0x000fe80000000200 */
[----:B------:R-:W-:Y:S04]  /*43a0*/  LDSM.16.M88.4 R164, [R185] ;  /* 0x00000000b9a4783b */ /* 0x000fe80000000200 */
[----:B------:R-:W2:Y:S04]  /*43b0*/  SHFL.IDX PT, R2, R224, 0x1, 0x181f ;  /* 0x00381f00e0027f89 */ /* 0x000ea800000e0000 */
[----:B------:R-:W3:Y:S04]  /*43c0*/  SHFL.IDX PT, R3, R132, 0x1, 0x181f ;  /* 0x00381f0084037f89 */ /* 0x000ee800000e0000 */
[----:B------:R-:W4:Y:S01]  /*43d0*/  SHFL.IDX PT, R235, R224, RZ, 0x181f ;  /* 0x00181fffe0eb7589 */ /* 0x000f2200000e0000 */
[C---:B-1----:R-:W-:Y:S03]  /*43e0*/  HMMA.16816.F32.BF16 R4, R136.reuse, R140, RZ ;  /* 0x0000008c8804723c */ /* 0x042fe600000418ff */
[----:B------:R-:W1:Y:S05]  /*43f0*/  SHFL.IDX PT, R229, R132, RZ, 0x181f ;  /* 0x00181fff84e57589 */ /* 0x000e6a00000e0000 */
[C---:B------:R-:W-:Y:S01]  /*4400*/  HMMA.16816.F32.BF16 R8, R136.reuse, R142, RZ ;  /* 0x0000008e8808723c */ /* 0x040fe200000418ff */
[----:B------:R-:W-:Y:S03]  /*4410*/  LDSM.16.M88.4 R140, [R196] ;  /* 0x00000000c48c783b */ /* 0x000fe60000000200 */
[-C--:B--2---:R-:W-:Y:S04]  /*4420*/  IADD3 R226, P1, P0, R213, R2.reuse, R222 ;  /* 0x00000002d5e27210 */ /* 0x084fe8000783e0de */
[C---:B------:R-:W-:Y:S01]  /*4430*/  HMMA.16816.F32.BF16 R12, R136.reuse, R144, RZ ;  /* 0x00000090880c723c */ /* 0x040fe200000418ff */
[-C--:B---3--:R-:W-:Y:S03]  /*4440*/  IADD3.X R227, RZ, R3.reuse, R223, P1, P0 ;  /* 0x00000003ffe37210 */ /* 0x088fe60000fe04df */
[-C--:B------:R-:W-:Y:S04]  /*4450*/  IADD3 R134, P1, P0, R212, R2.reuse, R219 ;  /* 0x00000002d4867210 */ /* 0x080fe8000783e0db */
[C---:B------:R-:W-:Y:S01]  /*4460*/  HMMA.16816.F32.BF16 R16, R136.reuse, R146, RZ ;  /* 0x000000928810723c */ /* 0x040fe200000418ff */
[----:B------:R-:W2:Y:S03]  /*4470*/  LDSM.16.M88.4 R144, [R195] ;  /* 0x00000000c390783b */ /* 0x000ea60000000200 */
[-C--:B------:R-:W-:Y:S02]  /*4480*/  IADD3.X R135, RZ, R3.reuse, R217, P1, P0 ;  /* 0x00000003ff877210 */ /* 0x080fe40000fe04d9 */
[----:B------:R-:W-:Y:S02]  /*4490*/  IADD3 R2, P1, P0, R211, R2, R220 ;  /* 0x00000002d3027210 */ /* 0x000fe4000783e0dc */
[C---:B------:R-:W-:Y:S04]  /*44a0*/  HMMA.16816.F32.BF16 R20, R136.reuse, R148, RZ ;  /* 0x000000948814723c */ /* 0x040fe800000418ff */
[--C-:B------:R-:W-:Y:S02]  /*44b0*/  IADD3.X R3, RZ, R3, R218.reuse, P1, P0 ;  /* 0x00000003ff037210 */ /* 0x100fe40000fe04da */
[----:B----4-:R-:W-:Y:S02]  /*44c0*/  IADD3 R232, P0, R222, R235, RZ ;  /* 0x000000ebdee87210 */ /* 0x010fe40007f1e0ff */
[C---:B------:R-:W-:Y:S01]  /*44d0*/  HMMA.16816.F32.BF16 R24, R136.reuse, R150, RZ ;  /* 0x000000968818723c */ /* 0x040fe200000418ff */
[----:B------:R-:W-:Y:S03]  /*44e0*/  ISETP.NE.U32.AND P1, PT, R214, RZ, PT ;  /* 0x000000ffd600720c */ /* 0x000fe60003f25070 */
[----:B-1----:R-:W-:Y:S01]  /*44f0*/  IMAD.X R233, R223, 0x1, R229, P0 ;  /* 0x00000001dfe97824 */ /* 0x002fe200000e06e5 */
[----:B------:R-:W-:Y:S03]  /*4500*/  IADD3 R230, P0, R235, R219, RZ ;  /* 0x000000dbebe67210 */ /* 0x000fe60007f1e0ff */
[C---:B------:R-:W-:Y:S01]  /*4510*/  HMMA.16816.F32.BF16 R28, R136.reuse, R152, RZ ;  /* 0x00000098881c723c */ /* 0x040fe200000418ff */
[----:B------:R-:W-:Y:S01]  /*4520*/  @!PT LDS RZ, [RZ] ;  /* 0x00000000fffff984 */ /* 0x000fe20000000800 */
[----:B------:R-:W-:Y:S01]  /*4530*/  @!PT LDS RZ, [RZ] ;  /* 0x00000000fffff984 */ /* 0x000fe20000000800 */
[----:B------:R-:W-:Y:S01]  /*4540*/  @!PT LDS RZ, [RZ] ;  /* 0x00000000fffff984 */ /* 0x000fe20000000800 */
[----:B------:R1:W-:Y:S03]  /*4550*/  LDGSTS.E.BYPASS.LTC128B.128 [R216+0x100], [R232.64], !P5 ;  /* 0x00100000e8d87fae */ /* 0x0003e6000e901d4c */
[----:B------:R-:W-:Y:S01]  /*4560*/  IMAD.X R231, R229, 0x1, R217, P0 ;  /* 0x00000001e5e77824 */ /* 0x000fe200000e06d9 */
[----:B------:R-:W-:Y:S03]  /*4570*/  IADD3 R228, P0, R235, R220, RZ ;  /* 0x000000dcebe47210 */ /* 0x000fe60007f1e0ff */
[----:B------:R-:W-:Y:S01]  /*4580*/  HMMA.16816.F32.BF16 R32, R136, R154, RZ ;  /* 0x0000009a8820723c */ /* 0x000fe200000418ff */
[----:B------:R1:W-:Y:S03]  /*4590*/  LDGSTS.E.BYPASS.LTC128B.128 [R216+0x2100], [R230.64], !P4 ;  /* 0x02100000e6d87fae */ /* 0x0003e6000e101d4c */
[----:B------:R-:W-:Y:S01]  /*45a0*/  IMAD.X R229, R229, 0x1, R218, P0 ;  /* 0x00000001e5e57824 */ /* 0x000fe200000e06da */
[----:B------:R-:W-:Y:S03]  /*45b0*/  ISETP.NE.U32.AND P0, PT, R215, RZ, PT ;  /* 0x000000ffd700720c */ /* 0x000fe60003f05070 */
[C---:B--2---:R-:W-:Y:S01]  /*45c0*/  HMMA.16816.F32.BF16 R4, R140.reuse, R144, R4 ;  /* 0x000000908c04723c */ /* 0x044fe20000041804 */
[----:B------:R1:W-:Y:S07]  /*45d0*/  LDGSTS.E.BYPASS.LTC128B.128 [R216+0x4100], [R228.64], !P6 ;  /* 0x04100000e4d87fae */ /* 0x0003ee000f101d4c */
[C---:B------:R-:W-:Y:S02]  /*45e0*/  HMMA.16816.F32.BF16 R8, R140.reuse, R146, R8 ;  /* 0x000000928c08723c */ /* 0x040fe40000041808 */
[----:B------:R1:W-:Y:S01]  /*45f0*/  LDGSTS.E.BYPASS.LTC128B.128.ZFILL [R216+0x1100], [R226.64], P0 ;  /* 0x01100000e2d87fae */ /* 0x0003e20008141d4c */
[----:B------:R-:W-:Y:S03]  /*4600*/  PLOP3.LUT P0, PT, PT, PT, UP0, 0x80, 0x0 ;  /* 0x000000000000781c */ /* 0x000fe60003f0f008 */
[----:B------:R1:W-:Y:S02]  /*4610*/  LDGSTS.E.BYPASS.LTC128B.128.ZFILL [R216+0x3100], [R134.64], P1 ;  /* 0x0310000086d87fae */ /* 0x0003e40008941d4c */
[C---:B------:R-:W-:Y:S02]  /*4620*/  HMMA.16816.F32.BF16 R12, R140.reuse, R156, R12 ;  /* 0x0000009c8c0c723c */ /* 0x040fe4000004180c */
[----:B------:R1:W-:Y:S04]  /*4630*/  LDGSTS.E.BYPASS.LTC128B.128.ZFILL [R216+0x5100], [R2.64], P2 ;  /* 0x0510000002d87fae */ /* 0x0003e80009141d4c */
[----:B------:R-:W-:Y:S02]  /*4640*/  LDSM.16.M88.4 R148, [R194] ;  /* 0x00000000c294783b */ /* 0x000fe40000000200 */
[C---:B------:R-:W-:Y:S02]  /*4650*/  HMMA.16816.F32.BF16 R16, R140.reuse, R158, R16 ;  /* 0x0000009e8c10723c */ /* 0x040fe40000041810 */
[----:B------:R-:W2:Y:S04]  /*4660*/  LDSM.16.M88.4 R168, [R191+0x6100] ;  /* 0x00610000bfa8783b */ /* 0x000ea80000000200 */
[----:B------:R-:W0:Y:S02]  /*4670*/  LDGDEPBAR ;  /* 0x00000000000079af */ /* 0x000e240000000000 */
[C---:B------:R-:W-:Y:S02]  /*4680*/  HMMA.16816.F32.BF16 R20, R140.reuse, R160, R20 ;  /* 0x000000a08c14723c */ /* 0x040fe40000041814 */
[----:B------:R-:W3:Y:S04]  /*4690*/  LDSM.16.M88.4 R172, [R191+0x6900] ;  /* 0x00690000bfac783b */ /* 0x000ee80000000200 */
[----:B------:R-:W4:Y:S02]  /*46a0*/  LDSM.16.M88.4 R136, [R191+0x7100] ;  /* 0x00710000bf88783b */ /* 0x000f240000000200 */
[C---:B------:R-:W-:Y:S02]  /*46b0*/  HMMA.16816.F32.BF16 R24, R140.reuse, R162, R24 ;  /* 0x000000a28c18723c */ /* 0x040fe40000041818 */
[----:B------:R-:W5:Y:S04]  /*46c0*/  LDSM.16.M88.4 R152, [R191+0x7900] ;  /* 0x00790000bf98783b */ /* 0x000f680000000200 */
[----:B------:R-:W-:Y:S02]  /*46d0*/  LDSM.16.M88.4 R144, [R193] ;  /* 0x00000000c190783b */ /* 0x000fe40000000200 */
[C---:B------:R-:W-:Y:S02]  /*46e0*/  HMMA.16816.F32.BF16 R28, R140.reuse, R164, R28 ;  /* 0x000000a48c1c723c */ /* 0x040fe4000004181c */
[----:B------:R-:W1:Y:S04]  /*46f0*/  LDSM.16.M88.4 R156, [R184] ;  /* 0x00000000b89c783b */ /* 0x000e680000000200 */
[----:B------:R-:W1:Y:S02]  /*4700*/  LDSM.16.M88.4 R160, [R184+0x800] ;  /* 0x00080000b8a0783b */ /* 0x000e640000000200 */
[----:B------:R-:W-:Y:S02]  /*4710*/  HMMA.16816.F32.BF16 R32, R140, R166, R32 ;  /* 0x000000a68c20723c */ /* 0x000fe40000041820 */
[----:B------:R-:W1:Y:S04]  /*4720*/  LDSM.16.M88.4 R140, [R184+0x1000] ;  /* 0x00100000b88c783b */ /* 0x000e680000000200 */
[----:B------:R-:W1:Y:S02]  /*4730*/  LDSM.16.M88.4 R164, [R184+0x1800] ;  /* 0x00180000b8a4783b */ /* 0x000e640000000200 */
[C---:B--2---:R-:W-:Y:S08]  /*4740*/  HMMA.16816.F32.BF16 R4, R148.reuse, R168, R4 ;  /* 0x000000a89404723c */ /* 0x044ff00000041804 */
[C---:B------:R-:W-:Y:S01]  /*4750*/  HMMA.16816.F32.BF16 R8, R148.reuse, R170, R8 ;  /* 0x000000aa9408723c */ /* 0x040fe20000041808 */
[----:B------:R-:W-:Y:S07]  /*4760*/  LDSM.16.M88.4 R168, [R197+0x8100] ;  /* 0x00810000c5a8783b */ /* 0x000fee0000000200 */
[C---:B---3--:R-:W-:Y:S08]  /*4770*/  HMMA.16816.F32.BF16 R12, R148.reuse, R172, R12 ;  /* 0x000000ac940c723c */ /* 0x048ff0000004180c */
[C---:B------:R-:W-:Y:S01]  /*4780*/  HMMA.16816.F32.BF16 R16, R148.reuse, R174, R16 ;  /* 0x000000ae9410723c */ /* 0x040fe20000041810 */
[----:B------:R-:W-:Y:S07]  /*4790*/  LDSM.16.M88.4 R172, [R197+0x8900] ;  /* 0x00890000c5ac783b */ /* 0x000fee0000000200 */
[C---:B----4-:R-:W-:Y:S08]  /*47a0*/  HMMA.16816.F32.BF16 R20, R148.reuse, R136, R20 ;  /* 0x000000889414723c */ /* 0x050ff00000041814 */
[C---:B------:R-:W-:Y:S01]  /*47b0*/  HMMA.16816.F32.BF16 R24, R148.reuse, R138, R24 ;  /* 0x0000008a9418723c */ /* 0x040fe20000041818 */
[----:B------:R-:W2:Y:S07]  /*47c0*/  LDSM.16.M88.4 R136, [R198+0x4000] ;  /* 0x00400000c688783b */ /* 0x000eae0000000200 */
[C---:B-----5:R-:W-:Y:S08]  /*47d0*/  HMMA.16816.F32.BF16 R28, R148.reuse, R152, R28 ;  /* 0x00000098941c723c */ /* 0x060ff0000004181c */
[----:B------:R-:W-:Y:S01]  /*47e0*/  HMMA.16816.F32.BF16 R32, R148, R154, R32 ;  /* 0x0000009a9420723c */ /* 0x000fe20000041820 */
[----:B------:R-:W3:Y:S04]  /*47f0*/  LDSM.16.M88.4 R148, [R197+0x9100] ;  /* 0x00910000c594783b */ /* 0x000ee80000000200 */
[----:B------:R-:W4:Y:S03]  /*4800*/  LDSM.16.M88.4 R152, [R197+0x9900] ;  /* 0x00990000c598783b */ /* 0x000f260000000200 */
[C---:B-1----:R-:W-:Y:S08]  /*4810*/  HMMA.16816.F32.BF16 R4, R144.reuse, R156, R4 ;  /* 0x0000009c9004723c */ /* 0x042ff00000041804 */
[C---:B------:R-:W-:Y:S01]  /*4820*/  HMMA.16816.F32.BF16 R8, R144.reuse, R158, R8 ;  /* 0x0000009e9008723c */ /* 0x040fe20000041808 */
[----:B------:R-:W-:Y:S07]  /*4830*/  LDSM.16.M88.4 R156, [R183] ;  /* 0x00000000b79c783b */ /* 0x000fee0000000200 */
[C---:B------:R-:W-:Y:S08]  /*4840*/  HMMA.16816.F32.BF16 R12, R144.reuse, R160, R12 ;  /* 0x000000a0900c723c */ /* 0x040ff0000004180c */
[C---:B------:R-:W-:Y:S01]  /*4850*/  HMMA.16816.F32.BF16 R16, R144.reuse, R162, R16 ;  /* 0x000000a29010723c */ /* 0x040fe20000041810 */
[----:B------:R-:W-:Y:S07]  /*4860*/  LDSM.16.M88.4 R160, [R182] ;  /* 0x00000000b6a0783b */ /* 0x000fee0000000200 */
[C---:B------:R-:W-:Y:S08]  /*4870*/  HMMA.16816.F32.BF16 R20, R144.reuse, R140, R20 ;  /* 0x0000008c9014723c */ /* 0x040ff00000041814 */
[C---:B------:R-:W-:Y:S01]  /*4880*/  HMMA.16816.F32.BF16 R24, R144.reuse, R142, R24 ;  /* 0x0000008e9018723c */ /* 0x040fe20000041818 */
[----:B------:R-:W1:Y:S07]  /*4890*/  LDSM.16.M88.4 R140, [R196+0x4000] ;  /* 0x00400000c48c783b */ /* 0x000e6e0000000200 */
[C---:B------:R-:W-:Y:S08]  /*48a0*/  HMMA.16816.F32.BF16 R28, R144.reuse, R164, R28 ;  /* 0x000000a4901c723c */ /* 0x040ff0000004181c */
[----:B------:R-:W-:Y:S01]  /*48b0*/  HMMA.16816.F32.BF16 R32, R144, R166, R32 ;  /* 0x000000a69020723c */ /* 0x000fe20000041820 */
[----:B------:R-:W5:Y:S04]  /*48c0*/  LDSM.16.M88.4 R144, [R181] ;  /* 0x00000000b590783b */ /* 0x000f680000000200 */
[----:B------:R-:W1:Y:S03]  /*48d0*/  LDSM.16.M88.4 R164, [R180] ;  /* 0x00000000b4a4783b */ /* 0x000e660000000200 */
[C---:B--2---:R-:W-:Y:S08]  /*48e0*/  HMMA.16816.F32.BF16 R4, R136.reuse, R168, R4 ;  /* 0x000000a88804723c */ /* 0x044ff00000041804 */
[C---:B------:R-:W-:Y:S01]  /*48f0*/  HMMA.16816.F32.BF16 R8, R136.reuse, R170, R8 ;  /* 0x000000aa8808723c */ /* 0x040fe20000041808 */
[----:B------:R-:W-:Y:S07]  /*4900*/  LDSM.16.M88.4 R168, [R191+0x8100] ;  /* 0x00810000bfa8783b */ /* 0x000fee0000000200 */
[C---:B------:R-:W-:Y:S08]  /*4910*/  HMMA.16816.F32.BF16 R12, R136.reuse, R172, R12 ;  /* 0x000000ac880c723c */ /* 0x040ff0000004180c */
[C---:B------:R-:W-:Y:S01]  /*4920*/  HMMA.16816.F32.BF16 R16, R136.reuse, R174, R16 ;  /* 0x000000ae8810723c */ /* 0x040fe20000041810 */
[----:B------:R-:W-:Y:S07]  /*4930*/  LDSM.16.M88.4 R172, [R191+0x8900] ;  /* 0x00890000bfac783b */ /* 0x000fee0000000200 */
[C---:B---3--:R-:W-:Y:S08]  /*4940*/  HMMA.16816.F32.BF16 R20, R136.reuse, R148, R20 ;  /* 0x000000948814723c */ /* 0x048ff00000041814 */
[C---:B------:R-:W-:Y:S01]  /*4950*/  HMMA.16816.F32.BF16 R24, R136.reuse, R150, R24 ;  /* 0x000000968818723c */ /* 0x040fe20000041818 */
[----:B------:R-:W2:Y:S07]  /*4960*/  LDSM.16.M88.4 R148, [R194+0x4000] ;  /* 0x00400000c294783b */ /* 0x000eae0000000200 */
        /* <DEDUP_REMOVED lines=10> */
[C---:B-----5:R-:W-:Y:S08]  /*4a10*/  HMMA.16816.F32.BF16 R20, R140.reuse, R144, R20 ;  /* 0x000000908c14723c */ /* 0x060ff00000041814 */
[C---:B------:R-:W-:Y:S01]  /*4a20*/  HMMA.16816.F32.BF16 R24, R140.reuse, R146, R24 ;  /* 0x000000928c18723c */ /* 0x040fe20000041818 */
[----:B------:R-:W1:Y:S07]  /*4a30*/  LDSM.16.M88.4 R144, [R193+0x4000] ;  /* 0x00400000c190783b */ /* 0x000e6e0000000200 */
[C---:B------:R-:W-:Y:S08]  /*4a40*/  HMMA.16816.F32.BF16 R28, R140.reuse, R164, R28 ;  /* 0x000000a48c1c723c */ /* 0x040ff0000004181c */
[----:B------:R-:W-:Y:S01]  /*4a50*/  HMMA.16816.F32.BF16 R32, R140, R166, R32 ;  /* 0x000000a68c20723c */ /* 0x000fe20000041820 */
[----:B------:R-:W5:Y:S04]  /*4a60*/  LDSM.16.M88.4 R140, [R184+0x3000] ;  /* 0x00300000b88c783b */ /* 0x000f680000000200 */
[----:B------:R-:W1:Y:S03]  /*4a70*/  LDSM.16.M88.4 R164, [R184+0x3800] ;  /* 0x00380000b8a4783b */ /* 0x000e660000000200 */
        /* <DEDUP_REMOVED lines=19> */
[C---:B-----5:R-:W-:Y:S08]  /*4bb0*/  HMMA.16816.F32.BF16 R20, R144.reuse, R140, R20 ;  /* 0x0000008c9014723c */ /* 0x060ff00000041814 */
        /* <DEDUP_REMOVED lines=32> */
[C---:B--2---:R-:W-:Y:S01]  /*4dc0*/  HMMA.16816.F32.BF16 R4, R148.reuse, R168, R4 ;  /* 0x000000a89404723c */ /* 0x044fe20000041804 */
[----:B------:R-:W-:Y:S04]  /*4dd0*/  DEPBAR.LE SB0, 0x0 ;  /* 0x000080000000791a */ /* 0x000fe80000000000 */
[----:B------:R-:W-:Y:S03]  /*4de0*/  BAR.SYNC.DEFER_BLOCKING 0x0 ;  /* 0x0000000000007b1d */ /* 0x000fe60000010000 */
[C---:B------:R-:W-:Y:S08]  /*4df0*/  HMMA.16816.F32.BF16 R8, R148.reuse, R170, R8 ;  /* 0x000000aa9408723c */ /* 0x040ff00000041808 */
[C---:B------:R-:W-:Y:S08]  /*4e00*/  HMMA.16816.F32.BF16 R12, R148.reuse, R172, R12 ;  /* 0x000000ac940c723c */ /* 0x040ff0000004180c */
[C---:B------:R-:W-:Y:S08]  /*4e10*/  HMMA.16816.F32.BF16 R16, R148.reuse, R174, R16 ;  /* 0x000000ae9410723c */ /* 0x040ff00000041810 */
[C---:B---3--:R-:W-:Y:S08]  /*4e20*/  HMMA.16816.F32.BF16 R20, R148.reuse, R136, R20 ;  /* 0x000000889414723c */ /* 0x048ff00000041814 */
[C---:B------:R-:W-:Y:S08]  /*4e30*/  HMMA.16816.F32.BF16 R24, R148.reuse, R138, R24 ;  /* 0x0000008a9418723c */ /* 0x040ff00000041818 */
[C---:B----4-:R-:W-:Y:S08]  /*4e40*/  HMMA.16816.F32.BF16 R28, R148.reuse, R152, R28 ;  /* 0x00000098941c723c */ /* 0x050ff0000004181c */
[----:B------:R-:W-:Y:S08]  /*4e50*/  HMMA.16816.F32.BF16 R32, R148, R154, R32 ;  /* 0x0000009a9420723c */ /* 0x000ff00000041820 */
[C---:B-1----:R-:W-:Y:S08]  /*4e60*/  HMMA.16816.F32.BF16 R4, R144.reuse, R156, R4 ;  /* 0x0000009c9004723c */ /* 0x042ff00000041804 */
[C---:B------:R-:W-:Y:S08]  /*4e70*/  HMMA.16816.F32.BF16 R8, R144.reuse, R158, R8 ;  /* 0x0000009e9008723c */ /* 0x040ff00000041808 */
[C---:B------:R-:W-:Y:S08]  /*4e80*/  HMMA.16816.F32.BF16 R12, R144.reuse, R160, R12 ;  /* 0x000000a0900c723c */ /* 0x040ff0000004180c */
[C---:B------:R-:W-:Y:S08]  /*4e90*/  HMMA.16816.F32.BF16 R16, R144.reuse, R162, R16 ;  /* 0x000000a29010723c */ /* 0x040ff00000041810 */
[C---:B-----5:R-:W-:Y:S08]  /*4ea0*/  HMMA.16816.F32.BF16 R20, R144.reuse, R140, R20 ;  /* 0x0000008c9014723c */ /* 0x060ff00000041814 */
[C---:B------:R-:W-:Y:S08]  /*4eb0*/  HMMA.16816.F32.BF16 R24, R144.reuse, R142, R24 ;  /* 0x0000008e9018723c */ /* 0x040ff00000041818 */
[C---:B------:R-:W-:Y:S08]  /*4ec0*/  HMMA.16816.F32.BF16 R28, R144.reuse, R164, R28 ;  /* 0x000000a4901c723c */ /* 0x040ff0000004181c */
[----:B------:R-:W-:Y:S01]  /*4ed0*/  HMMA.16816.F32.BF16 R32, R144, R166, R32 ;  /* 0x000000a69020723c */ /* 0x000fe20000041820 */
[----:B------:R-:W-:-:S07]  /*4ee0*/  @P0 BRA `(.L_x_5) ;  /* 0xfffff00000000947 */ /* 0x000fce000383ffff */
.L_x_4:
[----:B------:R-:W-:Y:S01]  /*4ef0*/  FMNMX.FTZ R2, R4, R133, !PT ;  /* 0x0000008504027209 */ /* 0x000fe20007810000 */
[----:B-1----:R-:W-:Y:S01]  /*4f00*/  LDSM.16.MT88.4 R140, [R190+0x100] ;  /* 0x00010000be8c783b */ /* 0x002fe20000004200 */
[----:B------:R-:W-:Y:S01]  /*4f10*/  FMNMX.FTZ R132, R6, R0, !PT ;  /* 0x0000000006847209 */ /* 0x000fe20007810000 */
[----:B------:R-:W-:Y:S01]  /*4f20*/  UIADD3 UR4, UR7, -0x1, URZ ;  /* 0xffffffff07047890 */ /* 0x000fe2000fffe03f */
[----:B------:R-:W-:Y:S02]  /*4f30*/  FMNMX.FTZ R3, R5, R2, !PT ;  /* 0x0000000205037209 */ /* 0x000fe40007810000 */
[----:B------:R-:W-:Y:S02]  /*4f40*/  FMNMX.FTZ R135, R7, R132, !PT ;  /* 0x0000008407877209 */ /* 0x000fe40007810000 */
[----:B------:R-:W-:Y:S01]  /*4f50*/  FMNMX.FTZ R2, R8, R3, !PT ;  /* 0x0000000308027209 */ /* 0x000fe20007810000 */
[----:B------:R-:W-:Y:S01]  /*4f60*/  LDSM.16.MT88.4 R144, [R189+0x100] ;  /* 0x00010000bd90783b */ /* 0x000fe20000004200 */
[----:B------:R-:W-:Y:S02]  /*4f70*/  FMNMX.FTZ R132, R10, R135, !PT ;  /* 0x000000870a847209 */ /* 0x000fe40007810000 */
        /* <DEDUP_REMOVED lines=23> */
[----:B------:R-:W0:Y:S01]  /*50f0*/  LDGDEPBAR ;  /* 0x00000000000079af */ /* 0x000e220000000000 */
[----:B------:R-:W-:Y:S02]  /*5100*/  FMNMX.FTZ R132, R30, R135, !PT ;  /* 0x000000871e847209 */ /* 0x000fe40007810000 */
[----:B------:R-:W-:Y:S02]  /*5110*/  FMNMX.FTZ R3, R29, R2, !PT ;  /* 0x000000021d037209 */ /* 0x000fe40007810000 */
[----:B------:R-:W-:Y:S01]  /*5120*/  ISETP.LT.AND P0, PT, RZ, UR7, PT ;  /* 0x00000007ff007c0c */ /* 0x000fe2000bf01270 */
[----:B------:R-:W-:Y:S01]  /*5130*/  UMOV UR7, UR4 ;  /* 0x0000000400077c82 */ /* 0x000fe20008000000 */
[----:B------:R-:W-:Y:S02]  /*5140*/  FMNMX.FTZ R2, R32, R3, !PT ;  /* 0x0000000320027209 */ /* 0x000fe40007810000 */
[----:B------:R-:W-:Y:S02]  /*5150*/  FMNMX.FTZ R3, R31, R132, !PT ;  /* 0x000000841f037209 */ /* 0x000fe40007810000 */
[----:B------:R-:W-:Y:S02]  /*5160*/  FMNMX.FTZ R136, R33, R2, !PT ;  /* 0x0000000221887209 */ /* 0x000fe40007810000 */
[----:B------:R-:W-:Y:S03]  /*5170*/  FMNMX.FTZ R2, R34, R3, !PT ;  /* 0x0000000322027209 */ /* 0x000fe60007810000 */
[----:B------:R-:W-:Y:S01]  /*5180*/  SHFL.BFLY PT, R3, R136, 0x2, 0x1f ;  /* 0x0c401f0088037f89 */ /* 0x000fe200000e0000 */
[----:B------:R-:W-:Y:S07]  /*5190*/  FMNMX.FTZ R137, R35, R2, !PT ;  /* 0x0000000223897209 */ /* 0x000fee0007810000 */
[----:B------:R-:W1:Y:S02]  /*51a0*/  SHFL.BFLY PT, R2, R137, 0x2, 0x1f ;  /* 0x0c401f0089027f89 */ /* 0x000e6400000e0000 */
[----:B-1----:R-:W-:Y:S02]  /*51b0*/  FMNMX.FTZ R134, R137, R2, !PT ;  /* 0x0000000289867209 */ /* 0x002fe40007810000 */
[----:B------:R-:W-:Y:S04]  /*51c0*/  FMNMX.FTZ R139, R136, R3, !PT ;  /* 0x00000003888b7209 */ /* 0x000fe80007810000 */
[----:B------:R-:W1:Y:S08]  /*51d0*/  SHFL.BFLY PT, R3, R134, 0x1, 0x1f ;  /* 0x0c201f0086037f89 */ /* 0x000e7000000e0000 */
[----:B------:R-:W2:Y:S01]  /*51e0*/  SHFL.BFLY PT, R132, R139, 0x1, 0x1f ;  /* 0x0c201f008b847f89 */ /* 0x000ea200000e0000 */
[----:B-1----:R-:W-:Y:S05]  /*51f0*/  FMNMX.FTZ R3, R134, R3, !PT ;  /* 0x0000000386037209 */ /* 0x002fea0007810000 */
[----:B------:R-:W-:Y:S01]  /*5200*/  FMUL.FTZ R167, R3, c[0x0][0x2d0] ;  /* 0x0000b40003a77a20 */ /* 0x000fe20000410000 */
[----:B--2---:R-:W-:Y:S03]  /*5210*/  FMNMX.FTZ R132, R139, R132, !PT ;  /* 0x000000848b847209 */ /* 0x004fe60007810000 */
[--C-:B------:R-:W-:Y:S01]  /*5220*/  FFMA.FTZ R166, R7, c[0x0][0x2d0], -R167.reuse ;  /* 0x0000b40007a67a23 */ /* 0x100fe200000108a7 */
[----:B------:R-:W1:Y:S01]  /*5230*/  LDSM.16.MT88.4 R136, [R192+0x100] ;  /* 0x00010000c088783b */ /* 0x000e620000004200 */
[----:B------:R-:W-:Y:S02]  /*5240*/  FFMA.FTZ R7, R11, c[0x0][0x2d0], -R167 ;  /* 0x0000b4000b077a23 */ /* 0x000fe400000108a7 */
[C---:B------:R-:W-:Y:S02]  /*5250*/  FADD.FTZ R2, -R132.reuse, R133 ;  /* 0x0000008584027221 */ /* 0x040fe40000010100 */
[----:B------:R-:W-:Y:S01]  /*5260*/  FMUL.FTZ R168, R132, c[0x0][0x2d0] ;  /* 0x0000b40084a87a20 */ /* 0x000fe20000410000 */
[----:B------:R-:W-:Y:S01]  /*5270*/  MUFU.EX2 R166, R166 ;  /* 0x000000a600a67308 */ /* 0x000fe20000000800 */
[----:B------:R-:W-:Y:S02]  /*5280*/  FMUL.FTZ R135, R2, c[0x0][0x2d0] ;  /* 0x0000b40002877a20 */ /* 0x000fe40000410000 */
[----:B------:R-:W-:Y:S02]  /*5290*/  FADD.FTZ R133, -R3, R0 ;  /* 0x0000000003857221 */ /* 0x000fe40000010100 */
[--C-:B------:R-:W-:Y:S02]  /*52a0*/  FFMA.FTZ R164, R4, c[0x0][0x2d0], -R168.reuse ;  /* 0x0000b40004a47a23 */ /* 0x100fe400000108a8 */
[--C-:B------:R-:W-:Y:S02]  /*52b0*/  FFMA.FTZ R165, R5, c[0x0][0x2d0], -R168.reuse ;  /* 0x0000b40005a57a23 */ /* 0x100fe400000108a8 */
[--C-:B------:R-:W-:Y:S01]  /*52c0*/  FFMA.FTZ R5, R8, c[0x0][0x2d0], -R168.reuse ;  /* 0x0000b40008057a23 */ /* 0x100fe200000108a8 */
[----:B------:R2:W3:Y:S01]  /*52d0*/  MUFU.EX2 R2, R135 ;  /* 0x0000008700027308 */ /* 0x0004e20000000800 */
[--C-:B------:R-:W-:Y:S02]  /*52e0*/  FFMA.FTZ R134, R9, c[0x0][0x2d0], -R168.reuse ;  /* 0x0000b40009867a23 */ /* 0x100fe400000108a8 */
[----:B------:R-:W-:Y:S01]  /*52f0*/  FMUL.FTZ R0, R133, c[0x0][0x2d0] ;  /* 0x0000b40085007a20 */ /* 0x000fe20000410000 */
[----:B------:R-:W-:Y:S01]  /*5300*/  MOV R133, R132 ;  /* 0x0000008400857202 */ /* 0x000fe20000000f00 */
[--C-:B------:R-:W-:Y:S02]  /*5310*/  FFMA.FTZ R226, R32, c[0x0][0x2d0], -R168.reuse ;  /* 0x0000b40020e27a23 */ /* 0x100fe400000108a8 */
[--C-:B------:R-:W-:Y:S02]  /*5320*/  FFMA.FTZ R228, R34, c[0x0][0x2d0], -R167.reuse ;  /* 0x0000b40022e47a23 */ /* 0x100fe400000108a7 */
[--C-:B------:R-:W-:Y:S01]  /*5330*/  FFMA.FTZ R169, R12, c[0x0][0x2d0], -R168.reuse ;  /* 0x0000b4000ca97a23 */ /* 0x100fe200000108a8 */
[----:B------:R-:W4:Y:S01]  /*5340*/  MUFU.EX2 R0, R0 ;  /* 0x0000000000007308 */ /* 0x000f220000000800 */
[--C-:B------:R-:W-:Y:S02]  /*5350*/  FFMA.FTZ R170, R13, c[0x0][0x2d0], -R168.reuse ;  /* 0x0000b4000daa7a23 */ /* 0x100fe400000108a8 */
[--C-:B------:R-:W-:Y:S02]  /*5360*/  FFMA.FTZ R171, R14, c[0x0][0x2d0], -R167.reuse ;  /* 0x0000b4000eab7a23 */ /* 0x100fe400000108a7 */
[--C-:B------:R-:W-:Y:S02]  /*5370*/  FFMA.FTZ R172, R15, c[0x0][0x2d0], -R167.reuse ;  /* 0x0000b4000fac7a23 */ /* 0x100fe400000108a7 */
[--C-:B------:R-:W-:Y:S02]  /*5380*/  FFMA.FTZ R173, R16, c[0x0][0x2d0], -R168.reuse ;  /* 0x0000b40010ad7a23 */ /* 0x100fe400000108a8 */
[----:B------:R-:W-:Y:S01]  /*5390*/  FFMA.FTZ R174, R17, c[0x0][0x2d0], -R168 ;  /* 0x0000b40011ae7a23 */ /* 0x000fe200000108a8 */
[----:B------:R-:W-:Y:S01]  /*53a0*/  MUFU.EX2 R164, R164 ;  /* 0x000000a400a47308 */ /* 0x000fe20000000800 */
[--C-:B------:R-:W-:Y:S02]  /*53b0*/  FFMA.FTZ R175, R18, c[0x0][0x2d0], -R167.reuse ;  /* 0x0000b40012af7a23 */ /* 0x100fe400000108a7 */
[--C-:B------:R-:W-:Y:S02]  /*53c0*/  FFMA.FTZ R224, R19, c[0x0][0x2d0], -R167.reuse ;  /* 0x0000b40013e07a23 */ /* 0x100fe400000108a7 */
[--C-:B--2---:R-:W-:Y:S02]  /*53d0*/  FFMA.FTZ R135, R6, c[0x0][0x2d0], -R167.reuse ;  /* 0x0000b40006877a23 */ /* 0x104fe400000108a7 */
[----:B------:R-:W-:Y:S02]  /*53e0*/  FFMA.FTZ R6, R10, c[0x0][0x2d0], -R167 ;  /* 0x0000b4000a067a23 */ /* 0x000fe400000108a7 */
[C---:B---3--:R-:W-:Y:S01]  /*53f0*/  FMUL.FTZ R8, R2.reuse, R128 ;  /* 0x0000008002087220 */ /* 0x048fe20000410000 */
[----:B------:R-:W2:Y:S01]  /*5400*/  MUFU.EX2 R165, R165 ;  /* 0x000000a500a57308 */ /* 0x000ea20000000800 */
[C---:B------:R-:W-:Y:S02]  /*5410*/  FMUL.FTZ R9, R2.reuse, R129 ;  /* 0x0000008102097220 */ /* 0x040fe40000410000 */
[----:B------:R-:W-:Y:S02]  /*5420*/  FMUL.FTZ R36, R2, R36 ;  /* 0x0000002402247220 */ /* 0x000fe40000410000 */
[C---:B----4-:R-:W-:Y:S02]  /*5430*/  FMUL.FTZ R10, R0.reuse, R130 ;  /* 0x00000082000a7220 */ /* 0x050fe40000410000 */
[----:B------:R-:W-:Y:S02]  /*5440*/  FMUL.FTZ R11, R0, R131 ;  /* 0x00000083000b7220 */ /* 0x000fe40000410000 */
[----:B------:R-:W-:Y:S01]  /*5450*/  FMUL.FTZ R37, R2, R37 ;  /* 0x0000002502257220 */ /* 0x000fe20000410000 */
[----:B------:R-:W-:Y:S01]  /*5460*/  MUFU.EX2 R5, R5 ;  /* 0x0000000500057308 */ /* 0x000fe20000000800 */
[C---:B------:R-:W-:Y:S02]  /*5470*/  FMUL.FTZ R38, R0.reuse, R38 ;  /* 0x0000002600267220 */ /* 0x040fe40000410000 */
[----:B------:R-:W-:Y:S02]  /*5480*/  FMUL.FTZ R39, R0, R39 ;  /* 0x0000002700277220 */ /* 0x000fe40000410000 */
[C---:B------:R-:W-:Y:S02]  /*5490*/  FMUL.FTZ R40, R2.reuse, R40 ;  /* 0x0000002802287220 */ /* 0x040fe40000410000 */
[----:B------:R-:W-:Y:S02]  /*54a0*/  FMUL.FTZ R41, R2, R41 ;  /* 0x0000002902297220 */ /* 0x000fe40000410000 */
[C---:B------:R-:W-:Y:S01]  /*54b0*/  FMUL.FTZ R42, R0.reuse, R42 ;  /* 0x0000002a002a7220 */ /* 0x040fe20000410000 */
[----:B------:R-:W3:Y:S01]  /*54c0*/  MUFU.EX2 R134, R134 ;  /* 0x0000008600867308 */ /* 0x000ee20000000800 */
[----:B------:R-:W-:Y:S02]  /*54d0*/  FMUL.FTZ R43, R0, R43 ;  /* 0x0000002b002b7220 */ /* 0x000fe40000410000 */
[C---:B------:R-:W-:Y:S01]  /*54e0*/  FMUL.FTZ R44, R2.reuse, R44 ;  /* 0x0000002c022c7220 */ /* 0x040fe20000410000 */
[----:B--2---:R-:W-:Y:S01]  /*54f0*/  F2FP.BF16.PACK_AB R128, R165, R164 ;  /* 0x000000a4a580723e */ /* 0x004fe200000010ff */
[----:B------:R-:W-:Y:S02]  /*5500*/  FMUL.FTZ R45, R2, R45 ;  /* 0x0000002d022d7220 */ /* 0x000fe40000410000 */
[C---:B------:R-:W-:Y:S02]  /*5510*/  FMUL.FTZ R46, R0.reuse, R46 ;  /* 0x0000002e002e7220 */ /* 0x040fe40000410000 */
[----:B------:R-:W-:Y:S01]  /*5520*/  FMUL.FTZ R47, R0, R47 ;  /* 0x0000002f002f7220 */ /* 0x000fe20000410000 */
[----:B------:R-:W2:Y:S01]  /*5530*/  MUFU.EX2 R135, R135 ;  /* 0x0000008700877308 */ /* 0x000ea20000000800 */
[C---:B------:R-:W-:Y:S02]  /*5540*/  FMUL.FTZ R48, R2.reuse, R48 ;  /* 0x0000003002307220 */ /* 0x040fe40000410000 */
[----:B------:R-:W-:Y:S02]  /*5550*/  FMUL.FTZ R49, R2, R49 ;  /* 0x0000003102317220 */ /* 0x000fe40000410000 */
[C---:B------:R-:W-:Y:S02]  /*5560*/  FMUL.FTZ R50, R0.reuse, R50 ;  /* 0x0000003200327220 */ /* 0x040fe40000410000 */
[----:B------:R-:W-:Y:S02]  /*5570*/  FMUL.FTZ R51, R0, R51 ;  /* 0x0000003300337220 */ /* 0x000fe40000410000 */
[C---:B------:R-:W-:Y:S01]  /*5580*/  FMUL.FTZ R12, R2.reuse, R124 ;  /* 0x0000007c020c7220 */ /* 0x040fe20000410000 */
[----:B------:R-:W-:Y:S01]  /*5590*/  MUFU.EX2 R6, R6 ;  /* 0x0000000600067308 */ /* 0x000fe20000000800 */
[----:B------:R-:W-:Y:S02]  /*55a0*/  FMUL.FTZ R13, R2, R125 ;  /* 0x0000007d020d7220 */ /* 0x000fe40000410000 */
[----:B------:R-:W-:Y:S01]  /*55b0*/  FMUL.FTZ R14, R0, R126 ;  /* 0x0000007e000e7220 */ /* 0x000fe20000410000 */
[----:B---3--:R-:W-:Y:S01]  /*55c0*/  F2FP.BF16.PACK_AB R130, R134, R5 ;  /* 0x000000058682723e */ /* 0x008fe200000010ff */
[----:B------:R-:W-:Y:S02]  /*55d0*/  FMUL.FTZ R15, R0, R127 ;  /* 0x0000007f000f7220 */ /* 0x000fe40000410000 */
[----:B------:R-:W-:Y:S01]  /*55e0*/  LDSM.16.MT88.4 R124, [R188+0x4100] ;  /* 0x00410000bc7c783b */ /* 0x000fe20000004200 */
[C---:B------:R-:W-:Y:S02]  /*55f0*/  FMUL.FTZ R52, R2.reuse, R52 ;  /* 0x0000003402347220 */ /* 0x040fe40000410000 */
[----:B------:R-:W3:Y:S01]  /*5600*/  MUFU.EX2 R7, R7 ;  /* 0x0000000700077308 */ /* 0x000ee20000000800 */
[----:B------:R-:W-:Y:S02]  /*5610*/  FMUL.FTZ R53, R2, R53 ;  /* 0x0000003502357220 */ /* 0x000fe40000410000 */
[----:B------:R-:W-:Y:S01]  /*5620*/  FMUL.FTZ R54, R0, R54 ;  /* 0x0000003600367220 */ /* 0x000fe20000410000 */
[----:B--2---:R-:W-:Y:S01]  /*5630*/  F2FP.BF16.PACK_AB R129, R166, R135 ;  /* 0x00000087a681723e */ /* 0x004fe200000010ff */
[----:B------:R-:W-:Y:S02]  /*5640*/  FMUL.FTZ R55, R0, R55 ;  /* 0x0000003700377220 */ /* 0x000fe40000410000 */
[C---:B------:R-:W-:Y:S02]  /*5650*/  FMUL.FTZ R56, R2.reuse, R56 ;  /* 0x0000003802387220 */ /* 0x040fe40000410000 */
[----:B------:R-:W-:Y:S01]  /*5660*/  FMUL.FTZ R57, R2, R57 ;  /* 0x0000003902397220 */ /* 0x000fe20000410000 */
[----:B------:R-:W-:Y:S01]  /*5670*/  MUFU.EX2 R169, R169 ;  /* 0x000000a900a97308 */ /* 0x000fe20000000800 */
[C---:B------:R-:W-:Y:S02]  /*5680*/  FMUL.FTZ R58, R0.reuse, R58 ;  /* 0x0000003a003a7220 */ /* 0x040fe40000410000 */
[----:B------:R-:W-:Y:S02]  /*5690*/  FMUL.FTZ R59, R0, R59 ;  /* 0x0000003b003b7220 */ /* 0x000fe40000410000 */
[C---:B------:R-:W-:Y:S02]  /*56a0*/  FMUL.FTZ R60, R2.reuse, R60 ;  /* 0x0000003c023c7220 */ /* 0x040fe40000410000 */
[----:B------:R-:W-:Y:S02]  /*56b0*/  FMUL.FTZ R61, R2, R61 ;  /* 0x0000003d023d7220 */ /* 0x000fe40000410000 */
[C---:B------:R-:W-:Y:S01]  /*56c0*/  FMUL.FTZ R62, R0.reuse, R62 ;  /* 0x0000003e003e7220 */ /* 0x040fe20000410000 */
[----:B------:R-:W2:Y:S01]  /*56d0*/  MUFU.EX2 R170, R170 ;  /* 0x000000aa00aa7308 */ /* 0x000ea20000000800 */
[----:B------:R-:W-:Y:S02]  /*56e0*/  FMUL.FTZ R63, R0, R63 ;  /* 0x0000003f003f7220 */ /* 0x000fe40000410000 */
[C---:B------:R-:W-:Y:S01]  /*56f0*/  FMUL.FTZ R64, R2.reuse, R64 ;  /* 0x0000004002407220 */ /* 0x040fe20000410000 */
[----:B---3--:R-:W-:Y:S01]  /*5700*/  F2FP.BF16.PACK_AB R131, R7, R6 ;  /* 0x000000060783723e */ /* 0x008fe200000010ff */
[----:B------:R-:W-:Y:S02]  /*5710*/  FMUL.FTZ R65, R2, R65 ;  /* 0x0000004102417220 */ /* 0x000fe40000410000 */
[C---:B------:R-:W-:Y:S02]  /*5720*/  FMUL.FTZ R66, R0.reuse, R66 ;  /* 0x0000004200427220 */ /* 0x040fe40000410000 */
[----:B------:R-:W-:Y:S01]  /*5730*/  FMUL.FTZ R67, R0, R67 ;  /* 0x0000004300437220 */ /* 0x000fe20000410000 */
[----:B------:R-:W-:Y:S01]  /*5740*/  MUFU.EX2 R171, R171 ;  /* 0x000000ab00ab7308 */ /* 0x000fe20000000800 */
[C---:B-1----:R-:W-:Y:S05]  /*5750*/  HMMA.16816.F32.BF16 R8, R128.reuse, R136, R8 ;  /* 0x000000888008723c */ /* 0x042fea0000041808 */
[C---:B------:R-:W-:Y:S02]  /*5760*/  FMUL.FTZ R68, R2.reuse, R68 ;  /* 0x0000004402447220 */ /* 0x040fe40000410000 */
[----:B------:R-:W-:Y:S01]  /*5770*/  FMUL.FTZ R69, R2, R69 ;  /* 0x0000004502457220 */ /* 0x000fe20000410000 */
[C---:B------:R-:W-:Y:S01]  /*5780*/  HMMA.16816.F32.BF16 R36, R128.reuse, R138, R36 ;  /* 0x0000008a8024723c */ /* 0x040fe20000041824 */
[----:B------:R-:W1:Y:S01]  /*5790*/  LDSM.16.MT88.4 R136, [R188+0x100] ;  /* 0x00010000bc88783b */ /* 0x000e620000004200 */
[----:B------:R-:W3:Y:S02]  /*57a0*/  MUFU.EX2 R172, R172 ;  /* 0x000000ac00ac7308 */ /* 0x000ee40000000800 */
[C---:B------:R-:W-:Y:S02]  /*57b0*/  FMUL.FTZ R70, R0.reuse, R70 ;  /* 0x0000004600467220 */ /* 0x040fe40000410000 */
[----:B------:R-:W-:Y:S02]  /*57c0*/  FMUL.FTZ R71, R0, R71 ;  /* 0x0000004700477220 */ /* 0x000fe40000410000 */
[C---:B------:R-:W-:Y:S04]  /*57d0*/  HMMA.16816.F32.BF16 R40, R128.reuse, R140, R40 ;  /* 0x0000008c8028723c */ /* 0x040fe80000041828 */
[C---:B------:R-:W-:Y:S01]  /*57e0*/  FMUL.FTZ R72, R2.reuse, R72 ;  /* 0x0000004802487220 */ /* 0x040fe20000410000 */
[----:B------:R-:W-:Y:S01]  /*57f0*/  MUFU.EX2 R173, R173 ;  /* 0x000000ad00ad7308 */ /* 0x000fe20000000800 */
[----:B------:R-:W-:Y:S02]  /*5800*/  FMUL.FTZ R73, R2, R73 ;  /* 0x0000004902497220 */ /* 0x000fe40000410000 */
[C---:B------:R-:W-:Y:S01]  /*5810*/  HMMA.16816.F32.BF16 R44, R128.reuse, R142, R44 ;  /* 0x0000008e802c723c */ /* 0x040fe2000004182c */
[----:B------:R-:W4:Y:S03]  /*5820*/  LDSM.16.MT88.4 R140, [R192+0x2100] ;  /* 0x00210000c08c783b */ /* 0x000f260000004200 */
[C---:B------:R-:W-:Y:S02]  /*5830*/  FMUL.FTZ R74, R0.reuse, R74 ;  /* 0x0000004a004a7220 */ /* 0x040fe40000410000 */
[----:B------:R-:W-:Y:S01]  /*5840*/  FMUL.FTZ R75, R0, R75 ;  /* 0x0000004b004b7220 */ /* 0x000fe20000410000 */
[----:B------:R-:W5:Y:S01]  /*5850*/  MUFU.EX2 R174, R174 ;  /* 0x000000ae00ae7308 */ /* 0x000f620000000800 */
[C---:B------:R-:W-:Y:S04]  /*5860*/  HMMA.16816.F32.BF16 R48, R128.reuse, R144, R48 ;  /* 0x000000908030723c */ /* 0x040fe80000041830 */
[C---:B------:R-:W-:Y:S02]  /*5870*/  FMUL.FTZ R76, R2.reuse, R76 ;  /* 0x0000004c024c7220 */ /* 0x040fe40000410000 */
[----:B------:R-:W-:Y:S02]  /*5880*/  FMUL.FTZ R77, R2, R77 ;  /* 0x0000004d024d7220 */ /* 0x000fe40000410000 */
[C---:B------:R-:W-:Y:S01]  /*5890*/  HMMA.16816.F32.BF16 R52, R128.reuse, R146, R52 ;  /* 0x000000928034723c */ /* 0x040fe20000041834 */
[----:B------:R-:W2:Y:S01]  /*58a0*/  LDSM.16.MT88.4 R144, [R190+0x2100] ;  /* 0x00210000be90783b */ /* 0x000ea20000004200 */
[----:B------:R-:W-:Y:S02]  /*58b0*/  MUFU.EX2 R175, R175 ;  /* 0x000000af00af7308 */ /* 0x000fe40000000800 */
[C---:B------:R-:W-:Y:S02]  /*58c0*/  FMUL.FTZ R78, R0.reuse, R78 ;  /* 0x0000004e004e7220 */ /* 0x040fe40000410000 */
[----:B------:R-:W-:Y:S02]  /*58d0*/  FMUL.FTZ R79, R0, R79 ;  /* 0x0000004f004f7220 */ /* 0x000fe40000410000 */
[C---:B------:R-:W-:Y:S01]  /*58e0*/  FMUL.FTZ R80, R2.reuse, R80 ;  /* 0x0000005002507220 */ /* 0x040fe20000410000 */
[C---:B-1----:R-:W-:Y:S03]  /*58f0*/  HMMA.16816.F32.BF16 R56, R128.reuse, R136, R56 ;  /* 0x000000888038723c */ /* 0x042fe60000041838 */
[----:B------:R-:W-:Y:S01]  /*5900*/  FMUL.FTZ R81, R2, R81 ;  /* 0x0000005102517220 */ /* 0x000fe20000410000 */
[----:B------:R-:W1:Y:S01]  /*5910*/  MUFU.EX2 R224, R224 ;  /* 0x000000e000e07308 */ /* 0x000e620000000800 */
[C---:B------:R-:W-:Y:S02]  /*5920*/  FMUL.FTZ R82, R0.reuse, R82 ;  /* 0x0000005200527220 */ /* 0x040fe40000410000 */
[----:B------:R-:W-:Y:S01]  /*5930*/  FMUL.FTZ R83, R0, R83 ;  /* 0x0000005300537220 */ /* 0x000fe20000410000 */
[C---:B------:R-:W-:Y:S01]  /*5940*/  HMMA.16816.F32.BF16 R60, R128.reuse, R138, R60 ;  /* 0x0000008a803c723c */ /* 0x040fe2000004183c */
[----:B------:R-:W1:Y:S03]  /*5950*/  LDSM.16.MT88.4 R136, [R189+0x2100] ;  /* 0x00210000bd88783b */ /* 0x000e660000004200 */
[C---:B------:R-:W-:Y:S02]  /*5960*/  FMUL.FTZ R84, R2.reuse, R84 ;  /* 0x0000005402547220 */ /* 0x040fe40000410000 */
[----:B------:R-:W-:Y:S01]  /*5970*/  FMUL.FTZ R85, R2, R85 ;  /* 0x0000005502557220 */ /* 0x000fe20000410000 */
[----:B------:R-:W-:Y:S01]  /*5980*/  MUFU.EX2 R226, R226 ;  /* 0x000000e200e27308 */ /* 0x000fe20000000800 */
[C---:B----4-:R-:W-:Y:S04]  /*5990*/  HMMA.16816.F32.BF16 R64, R128.reuse, R140, R64 ;  /* 0x0000008c8040723c */ /* 0x050fe80000041840 */
[C---:B------:R-:W-:Y:S02]  /*59a0*/  FMUL.FTZ R86, R0.reuse, R86 ;  /* 0x0000005600567220 */ /* 0x040fe40000410000 */
[----:B------:R-:W-:Y:S02]  /*59b0*/  FMUL.FTZ R87, R0, R87 ;  /* 0x0000005700577220 */ /* 0x000fe40000410000 */
[C---:B------:R-:W-:Y:S01]  /*59c0*/  HMMA.16816.F32.BF16 R68, R128.reuse, R142, R68 ;  /* 0x0000008e8044723c */ /* 0x040fe20000041844 */
[----:B------:R-:W4:Y:S01]  /*59d0*/  LDSM.16.MT88.4 R140, [R188+0x2100] ;  /* 0x00210000bc8c783b */ /* 0x000f220000004200 */
[----:B------:R-:W-:Y:S02]  /*59e0*/  MUFU.EX2 R228, R228 ;  /* 0x000000e400e47308 */ /* 0x000fe40000000800 */
[C---:B------:R-:W-:Y:S02]  /*59f0*/  FMUL.FTZ R88, R2.reuse, R88 ;  /* 0x0000005802587220 */ /* 0x040fe40000410000 */
[----:B------:R-:W-:Y:S02]  /*5a00*/  FMUL.FTZ R89, R2, R89 ;  /* 0x0000005902597220 */ /* 0x000fe40000410000 */
[C---:B--2---:R-:W-:Y:S04]  /*5a10*/  HMMA.16816.F32.BF16 R72, R128.reuse, R144, R72 ;  /* 0x000000908048723c */ /* 0x044fe80000041848 */
[C---:B------:R-:W-:Y:S02]  /*5a20*/  FMUL.FTZ R90, R0.reuse, R90 ;  /* 0x0000005a005a7220 */ /* 0x040fe40000410000 */
[----:B------:R-:W-:Y:S02]  /*5a30*/  FMUL.FTZ R91, R0, R91 ;  /* 0x0000005b005b7220 */ /* 0x000fe40000410000 */
[C---:B------:R-:W-:Y:S01]  /*5a40*/  HMMA.16816.F32.BF16 R76, R128.reuse, R146, R76 ;  /* 0x00000092804c723c */ /* 0x040fe2000004184c */
[----:B------:R-:W2:Y:S03]  /*5a50*/  LDSM.16.MT88.4 R144, [R192+0x4100] ;  /* 0x00410000c090783b */ /* 0x000ea60000004200 */
[C---:B------:R-:W-:Y:S02]  /*5a60*/  FMUL.FTZ R92, R2.reuse, R92 ;  /* 0x0000005c025c7220 */ /* 0x040fe40000410000 */
[----:B------:R-:W-:Y:S02]  /*5a70*/  FMUL.FTZ R93, R2, R93 ;  /* 0x0000005d025d7220 */ /* 0x000fe40000410000 */
[C---:B------:R-:W-:Y:S01]  /*5a80*/  FMUL.FTZ R94, R0.reuse, R94 ;  /* 0x0000005e005e7220 */ /* 0x040fe20000410000 */
[C---:B-1----:R-:W-:Y:S03]  /*5a90*/  HMMA.16816.F32.BF16 R80, R128.reuse, R136, R80 ;  /* 0x000000888050723c */ /* 0x042fe60000041850 */
[----:B------:R-:W-:Y:S02]  /*5aa0*/  FMUL.FTZ R95, R0, R95 ;  /* 0x0000005f005f7220 */ /* 0x000fe40000410000 */
[C---:B------:R-:W-:Y:S02]  /*5ab0*/  FMUL.FTZ R96, R2.reuse, R96 ;  /* 0x0000006002607220 */ /* 0x040fe40000410000 */
[----:B------:R-:W-:Y:S01]  /*5ac0*/  FMUL.FTZ R97, R2, R97 ;  /* 0x0000006102617220 */ /* 0x000fe20000410000 */
[C---:B------:R-:W-:Y:S01]  /*5ad0*/  HMMA.16816.F32.BF16 R84, R128.reuse, R138, R84 ;  /* 0x0000008a8054723c */ /* 0x040fe20000041854 */
[----:B------:R-:W1:Y:S03]  /*5ae0*/  LDSM.16.MT88.4 R136, [R190+0x4100] ;  /* 0x00410000be88783b */ /* 0x000e660000004200 */
[C---:B------:R-:W-:Y:S02]  /*5af0*/  FMUL.FTZ R98, R0.reuse, R98 ;  /* 0x0000006200627220 */ /* 0x040fe40000410000 */
[----:B------:R-:W-:Y:S02]  /*5b00*/  FMUL.FTZ R99, R0, R99 ;  /* 0x0000006300637220 */ /* 0x000fe40000410000 */
[C---:B----4-:R-:W-:Y:S04]  /*5b10*/  HMMA.16816.F32.BF16 R88, R128.reuse, R140, R88 ;  /* 0x0000008c8058723c */ /* 0x050fe80000041858 */
[C---:B------:R-:W-:Y:S02]  /*5b20*/  FMUL.FTZ R100, R2.reuse, R100 ;  /* 0x0000006402647220 */ /* 0x040fe40000410000 */
[----:B------:R-:W-:Y:S02]  /*5b30*/  FMUL.FTZ R101, R2, R101 ;  /* 0x0000006502657220 */ /* 0x000fe40000410000 */
[C---:B------:R-:W-:Y:S01]  /*5b40*/  HMMA.16816.F32.BF16 R92, R128.reuse, R142, R92 ;  /* 0x0000008e805c723c */ /* 0x040fe2000004185c */
[----:B------:R-:W4:Y:S03]  /*5b50*/  LDSM.16.MT88.4 R140, [R189+0x4100] ;  /* 0x00410000bd8c783b */ /* 0x000f260000004200 */
[C---:B------:R-:W-:Y:S02]  /*5b60*/  FMUL.FTZ R102, R0.reuse, R102 ;  /* 0x0000006600667220 */ /* 0x040fe40000410000 */
[----:B------:R-:W-:Y:S02]  /*5b70*/  FMUL.FTZ R103, R0, R103 ;  /* 0x0000006700677220 */ /* 0x000fe40000410000 */
[C---:B--2---:R-:W-:Y:S04]  /*5b80*/  HMMA.16816.F32.BF16 R96, R128.reuse, R144, R96 ;  /* 0x000000908060723c */ /* 0x044fe80000041860 */
[C---:B------:R-:W-:Y:S02]  /*5b90*/  FMUL.FTZ R104, R2.reuse, R104 ;  /* 0x0000006802687220 */ /* 0x040fe40000410000 */
[----:B------:R-:W-:Y:S02]  /*5ba0*/  FMUL.FTZ R105, R2, R105 ;  /* 0x0000006902697220 */ /* 0x000fe40000410000 */
[C---:B------:R-:W-:Y:S01]  /*5bb0*/  HMMA.16816.F32.BF16 R100, R128.reuse, R146, R100 ;  /* 0x000000928064723c */ /* 0x040fe20000041864 */
[----:B------:R-:W-:Y:S03]  /*5bc0*/  LDSM.16.MT88.4 R144, [R189+0x900] ;  /* 0x00090000bd90783b */ /* 0x000fe60000004200 */
        /* <DEDUP_REMOVED lines=14> */
[----:B------:R-:W-:Y:S01]  /*5cb0*/  FMUL.FTZ R16, R2, R120 ;  /* 0x0000007802107220 */ /* 0x000fe20000410000 */
[----:B------:R-:W-:Y:S03]  /*5cc0*/  F2FP.BF16.PACK_AB R120, R170, R169 ;  /* 0x000000a9aa78723e */ /* 0x000fe600000010ff */
[----:B------:R-:W-:Y:S01]  /*5cd0*/  FMUL.FTZ R17, R2, R121 ;  /* 0x0000007902117220 */ /* 0x000fe20000410000 */
[C---:B------:R-:W-:Y:S01]  /*5ce0*/  HMMA.16816.F32.BF16 R112, R128.reuse, R142, R112 ;  /* 0x0000008e8070723c */ /* 0x040fe20000041870 */
[----:B------:R-:W2:Y:S02]  /*5cf0*/  LDSM.16.MT88.4 R140, [R190+0x900] ;  /* 0x00090000be8c783b */ /* 0x000ea40000004200 */
[----:B------:R-:W-:Y:S01]  /*5d00*/  FMUL.FTZ R18, R0, R122 ;  /* 0x0000007a00127220 */ /* 0x000fe20000410000 */
[----:B---3--:R-:W-:Y:S01]  /*5d10*/  F2FP.BF16.PACK_AB R121, R172, R171 ;  /* 0x000000abac79723e */ /* 0x008fe200000010ff */
[----:B------:R-:W-:Y:S01]  /*5d20*/  FMUL.FTZ R19, R0, R123 ;  /* 0x0000007b00137220 */ /* 0x000fe20000410000 */
[----:B-----5:R-:W-:Y:S01]  /*5d30*/  F2FP.BF16.PACK_AB R122, R174, R173 ;  /* 0x000000adae7a723e */ /* 0x020fe200000010ff */
[----:B------:R-:W-:Y:S01]  /*5d40*/  FMUL.FTZ R116, R2, R116 ;  /* 0x0000007402747220 */ /* 0x000fe20000410000 */
[----:B------:R-:W-:Y:S01]  /*5d50*/  F2FP.BF16.PACK_AB R123, R224, R175 ;  /* 0x000000afe07b723e */ /* 0x000fe200000010ff */
[----:B------:R-:W-:Y:S03]  /*5d60*/  FMUL.FTZ R117, R2, R117 ;  /* 0x0000007502757220 */ /* 0x000fe60000410000 */
[C---:B------:R-:W-:Y:S03]  /*5d70*/  HMMA.16816.F32.BF16 R16, R128.reuse, R124, R16 ;  /* 0x0000007c8010723c */ /* 0x040fe60000041810 */
[C---:B------:R-:W-:Y:S02]  /*5d80*/  FMUL.FTZ R118, R0.reuse, R118 ;  /* 0x0000007600767220 */ /* 0x040fe40000410000 */
[----:B------:R-:W-:Y:S02]  /*5d90*/  FMUL.FTZ R119, R0, R119 ;  /* 0x0000007700777220 */ /* 0x000fe40000410000 */
[----:B------:R-:W-:Y:S02]  /*5da0*/  FFMA.FTZ R164, R2, R225, R164 ;  /* 0x000000e102a47223 */ /* 0x000fe400000100a4 */
[----:B------:R-:W-:Y:S03]  /*5db0*/  FFMA.FTZ R135, R0, R221, R135 ;  /* 0x000000dd00877223 */ /* 0x000fe60000010087 */
[----:B------:R-:W-:Y:S01]  /*5dc0*/  HMMA.16816.F32.BF16 R116, R128, R126, R116 ;  /* 0x0000007e8074723c */ /* 0x000fe20000041874 */
[----:B------:R-:W3:Y:S02]  /*5dd0*/  LDSM.16.MT88.4 R124, [R188+0x2900] ;  /* 0x00290000bc7c783b */ /* 0x000ee40000004200 */
[----:B------:R-:W-:Y:S02]  /*5de0*/  FADD.FTZ R164, R165, R164 ;  /* 0x000000a4a5a47221 */ /* 0x000fe40000010000 */
[----:B------:R-:W-:Y:S02]  /*5df0*/  FADD.FTZ R135, R166, R135 ;  /* 0x00000087a6877221 */ /* 0x000fe40000010000 */
[----:B------:R-:W-:Y:S01]  /*5e00*/  FADD.FTZ R5, R5, R164 ;  /* 0x000000a405057221 */ /* 0x000fe20000010000 */
[C---:B-1----:R-:W-:Y:S01]  /*5e10*/  HMMA.16816.F32.BF16 R8, R120.reuse, R136, R8 ;  /* 0x000000887808723c */ /* 0x042fe20000041808 */
[----:B------:R-:W1:Y:S04]  /*5e20*/  LDSM.16.MT88.4 R128, [R192+0x4900] ;  /* 0x00490000c080783b */ /* 0x000e680000004200 */
[----:B------:R-:W-:Y:S02]  /*5e30*/  FADD.FTZ R0, R6, R135 ;  /* 0x0000008706007221 */ /* 0x000fe40000010000 */
[----:B------:R-:W-:Y:S01]  /*5e40*/  FADD.FTZ R134, R134, R5 ;  /* 0x0000000586867221 */ /* 0x000fe20000010000 */
[C---:B------:R-:W-:Y:S01]  /*5e50*/  HMMA.16816.F32.BF16 R36, R120.reuse, R138, R36 ;  /* 0x0000008a7824723c */ /* 0x040fe20000041824 */
[----:B------:R-:W4:Y:S03]  /*5e60*/  LDSM.16.MT88.4 R136, [R190+0x4900] ;  /* 0x00490000be88783b */ /* 0x000f260000004200 */
[----:B------:R-:W-:Y:S02]  /*5e70*/  FADD.FTZ R0, R7, R0 ;  /* 0x0000000007007221 */ /* 0x000fe40000010000 */
[----:B------:R-:W-:Y:S02]  /*5e80*/  FADD.FTZ R169, R169, R134 ;  /* 0x00000086a9a97221 */ /* 0x000fe40000010000 */
[C---:B--2---:R-:W-:Y:S04]  /*5e90*/  HMMA.16816.F32.BF16 R40, R120.reuse, R140, R40 ;  /* 0x0000008c7828723c */ /* 0x044fe80000041828 */
[----:B------:R-:W-:Y:S01]  /*5ea0*/  FADD.FTZ R171, R171, R0 ;  /* 0x00000000abab7221 */ /* 0x000fe20000010000 */
[----:B------:R-:W-:Y:S01]  /*5eb0*/  MOV R0, R3 ;  /* 0x0000000300007202 */ /* 0x000fe20000000f00 */
[----:B------:R-:W-:Y:S02]  /*5ec0*/  FADD.FTZ R170, R170, R169 ;  /* 0x000000a9aaaa7221 */ /* 0x000fe40000010000 */
[C---:B------:R-:W-:Y:S01]  /*5ed0*/  HMMA.16816.F32.BF16 R44, R120.reuse, R142, R44 ;  /* 0x0000008e782c723c */ /* 0x040fe2000004182c */
[----:B------:R-:W2:Y:S03]  /*5ee0*/  LDSM.16.MT88.4 R140, [R189+0x4900] ;  /* 0x00490000bd8c783b */ /* 0x000ea60000004200 */
[----:B------:R-:W-:Y:S02]  /*5ef0*/  FADD.FTZ R172, R172, R171 ;  /* 0x000000abacac7221 */ /* 0x000fe40000010000 */
[----:B------:R-:W-:Y:S02]  /*5f00*/  FADD.FTZ R5, R173, R170 ;  /* 0x000000aaad057221 */ /* 0x000fe40000010000 */
[C---:B------:R-:W-:Y:S04]  /*5f10*/  HMMA.16816.F32.BF16 R48, R120.reuse, R144, R48 ;  /* 0x000000907830723c */ /* 0x040fe80000041830 */
[----:B------:R-:W-:Y:S02]  /*5f20*/  FADD.FTZ R7, R175, R172 ;  /* 0x000000acaf077221 */ /* 0x000fe40000010000 */
[----:B------:R-:W-:Y:S02]  /*5f30*/  FADD.FTZ R5, R174, R5 ;  /* 0x00000005ae057221 */ /* 0x000fe40000010000 */
[C---:B------:R-:W-:Y:S01]  /*5f40*/  HMMA.16816.F32.BF16 R52, R120.reuse, R146, R52 ;  /* 0x000000927834723c */ /* 0x040fe20000041834 */
[----:B------:R-:W-:Y:S03]  /*5f50*/  LDSM.16.MT88.4 R144, [R189+0x3900] ;  /* 0x00390000bd90783b */ /* 0x000fe60000004200 */
[----:B------:R-:W-:Y:S04]  /*5f60*/  FADD.FTZ R7, R224, R7 ;  /* 0x00000007e0077221 */ /* 0x000fe80000010000 */
[C---:B------:R-:W-:Y:S08]  /*5f70*/  HMMA.16816.F32.BF16 R56, R120.reuse, R148, R56 ;  /* 0x000000947838723c */ /* 0x040ff00000041838 */
[C---:B------:R-:W-:Y:S01]  /*5f80*/  HMMA.16816.F32.BF16 R60, R120.reuse, R150, R60 ;  /* 0x00000096783c723c */ /* 0x040fe2000004183c */
[----:B------:R-:W-:Y:S07]  /*5f90*/  LDSM.16.MT88.4 R148, [R188+0x3900] ;  /* 0x00390000bc94783b */ /* 0x000fee0000004200 */
[C---:B------:R-:W-:Y:S07]  /*5fa0*/  HMMA.16816.F32.BF16 R64, R120.reuse, R152, R64 ;  /* 0x000000987840723c */ /* 0x040fee0000041840 */
[--C-:B------:R-:W-:Y:S01]  /*5fb0*/  FFMA.FTZ R152, R20, c[0x0][0x2d0], -R168.reuse ;  /* 0x0000b40014987a23 */ /* 0x100fe200000108a8 */
[C---:B------:R-:W-:Y:S04]  /*5fc0*/  HMMA.16816.F32.BF16 R68, R120.reuse, R154, R68 ;  /* 0x0000009a7844723c */ /* 0x040fe80000041844 */
[--C-:B------:R-:W-:Y:S01]  /*5fd0*/  FFMA.FTZ R153, R21, c[0x0][0x2d0], -R168.reuse ;  /* 0x0000b40015997a23 */ /* 0x100fe200000108a8 */
[----:B------:R-:W-:Y:S02]  /*5fe0*/  MUFU.EX2 R152, R152 ;  /* 0x0000009800987308 */ /* 0x000fe40000000800 */
[--C-:B------:R-:W-:Y:S01]  /*5ff0*/  FFMA.FTZ R154, R22, c[0x0][0x2d0], -R167.reuse ;  /* 0x0000b400169a7a23 */ /* 0x100fe200000108a7 */
[C---:B------:R-:W-:Y:S04]  /*6000*/  HMMA.16816.F32.BF16 R72, R120.reuse, R156, R72 ;  /* 0x0000009c7848723c */ /* 0x040fe80000041848 */
[--C-:B------:R-:W-:Y:S02]  /*6010*/  FFMA.FTZ R155, R23, c[0x0][0x2d0], -R167.reuse ;  /* 0x0000b400179b7a23 */ /* 0x100fe400000108a7 */
[----:B------:R-:W5:Y:S01]  /*6020*/  LDSM.16.MT88.4 R20, [R188+0x4900] ;  /* 0x00490000bc14783b */ /* 0x000f620000004200 */
[--C-:B------:R-:W-:Y:S01]  /*6030*/  FFMA.FTZ R156, R24, c[0x0][0x2d0], -R168.reuse ;  /* 0x0000b400189c7a23 */ /* 0x100fe200000108a8 */
[C---:B------:R-:W-:Y:S01]  /*6040*/  HMMA.16816.F32.BF16 R76, R120.reuse, R158, R76 ;  /* 0x0000009e784c723c */ /* 0x040fe2000004184c */
[----:B------:R-:W1:Y:S03]  /*6050*/  MUFU.EX2 R153, R153 ;  /* 0x0000009900997308 */ /* 0x000e660000000800 */
[--C-:B------:R-:W-:Y:S03]  /*6060*/  FFMA.FTZ R157, R25, c[0x0][0x2d0], -R168.reuse ;  /* 0x0000b400199d7a23 */ /* 0x100fe600000108a8 */
[--C-:B------:R-:W-:Y:S01]  /*6070*/  FFMA.FTZ R158, R26, c[0x0][0x2d0], -R167.reuse ;  /* 0x0000b4001a9e7a23 */ /* 0x100fe200000108a7 */
[C---:B------:R-:W-:Y:S03]  /*6080*/  HMMA.16816.F32.BF16 R80, R120.reuse, R160, R80 ;  /* 0x000000a07850723c */ /* 0x040fe60000041850 */
[----:B------:R-:W-:Y:S01]  /*6090*/  MUFU.EX2 R154, R154 ;  /* 0x0000009a009a7308 */ /* 0x000fe20000000800 */
[--C-:B------:R-:W-:Y:S02]  /*60a0*/  FFMA.FTZ R159, R27, c[0x0][0x2d0], -R167.reuse ;  /* 0x0000b4001b9f7a23 */ /* 0x100fe400000108a7 */
[----:B------:R-:W-:Y:S01]  /*60b0*/  LDSM.16.MT88.4 R24, [R190+0x1100] ;  /* 0x00110000be18783b */ /* 0x000fe20000004200 */
[--C-:B------:R-:W-:Y:S01]  /*60c0*/  FFMA.FTZ R160, R28, c[0x0][0x2d0], -R168.reuse ;  /* 0x0000b4001ca07a23 */ /* 0x100fe200000108a8 */
[C---:B------:R-:W-:Y:S04]  /*60d0*/  HMMA.16816.F32.BF16 R84, R120.reuse, R162, R84 ;  /* 0x000000a27854723c */ /* 0x040fe80000041854 */
[--C-:B------:R-:W-:Y:S01]  /*60e0*/  FFMA.FTZ R161, R29, c[0x0][0x2d0], -R168.reuse ;  /* 0x0000b4001da17a23 */ /* 0x100fe200000108a8 */
[----:B------:R-:W2:Y:S01]  /*60f0*/  MUFU.EX2 R155, R155 ;  /* 0x0000009b009b7308 */ /* 0x000ea20000000800 */
[----:B------:R-:W-:Y:S02]  /*6100*/  FFMA.FTZ R168, R33, c[0x0][0x2d0], -R168 ;  /* 0x0000b40021a87a23 */ /* 0x000fe400000108a8 */
[C---:B---3--:R-:W-:Y:S04]  /*6110*/  HMMA.16816.F32.BF16 R88, R120.reuse, R124, R88 ;  /* 0x0000007c7858723c */ /* 0x048fe80000041858 */
[--C-:B------:R-:W-:Y:S02]  /*6120*/  FFMA.FTZ R162, R30, c[0x0][0x2d0], -R167.reuse ;  /* 0x0000b4001ea27a23 */ /* 0x100fe400000108a7 */
[--C-:B------:R-:W-:Y:S01]  /*6130*/  FFMA.FTZ R163, R31, c[0x0][0x2d0], -R167.reuse ;  /* 0x0000b4001fa37a23 */ /* 0x100fe200000108a7 */
[----:B------:R-:W-:Y:S01]  /*6140*/  MUFU.EX2 R156, R156 ;  /* 0x0000009c009c7308 */ /* 0x000fe20000000800 */
[C---:B------:R-:W-:Y:S01]  /*6150*/  HMMA.16816.F32.BF16 R92, R120.reuse, R126, R92 ;  /* 0x0000007e785c723c */ /* 0x040fe2000004185c */
[----:B------:R-:W3:Y:S03]  /*6160*/  LDSM.16.MT88.4 R124, [R192+0x1100] ;  /* 0x00110000c07c783b */ /* 0x000ee60000004200 */
[----:B------:R-:W-:Y:S04]  /*6170*/  FFMA.FTZ R167, R35, c[0x0][0x2d0], -R167 ;  /* 0x0000b40023a77a23 */ /* 0x000fe800000108a7 */
[C---:B-1----:R-:W-:Y:S01]  /*6180*/  HMMA.16816.F32.BF16 R96, R120.reuse, R128, R96 ;  /* 0x000000807860723c */ /* 0x042fe20000041860 */
[----:B------:R-:W-:Y:S01]  /*6190*/  LDSM.16.MT88.4 R28, [R192+0x1900] ;  /* 0x00190000c01c783b */ /* 0x000fe20000004200 */
[----:B------:R-:W1:Y:S06]  /*61a0*/  MUFU.EX2 R157, R157 ;  /* 0x0000009d009d7308 */ /* 0x000e6c0000000800 */
[C---:B------:R-:W-:Y:S01]  /*61b0*/  HMMA.16816.F32.BF16 R100, R120.reuse, R130, R100 ;  /* 0x000000827864723c */ /* 0x040fe20000041864 */
[----:B------:R-:W1:Y:S03]  /*61c0*/  LDSM.16.MT88.4 R128, [R189+0x1100] ;  /* 0x00110000bd80783b */ /* 0x000e660000004200 */
[----:B------:R-:W-:Y:S04]  /*61d0*/  MUFU.EX2 R158, R158 ;  /* 0x0000009e009e7308 */ /* 0x000fe80000000800 */
[C---:B----4-:R-:W-:Y:S01]  /*61e0*/  HMMA.16816.F32.BF16 R12, R120.reuse, R136, R12 ;  /* 0x00000088780c723c */ /* 0x050fe2000004180c */
[----:B------:R-:W-:Y:S05]  /*61f0*/  LDSM.16.MT88.4 R32, [R188+0x1900] ;  /* 0x00190000bc20783b */ /* 0x000fea0000004200 */
[----:B------:R-:W4:Y:S02]  /*6200*/  MUFU.EX2 R159, R159 ;  /* 0x0000009f009f7308 */ /* 0x000f240000000800 */
[C---:B------:R-:W-:Y:S01]  /*6210*/  HMMA.16816.F32.BF16 R104, R120.reuse, R138, R104 ;  /* 0x0000008a7868723c */ /* 0x040fe20000041868 */
[----:B------:R-:W3:Y:S07]  /*6220*/  LDSM.16.MT88.4 R136, [R188+0x1100] ;  /* 0x00110000bc88783b */ /* 0x000eee0000004200 */
[C---:B--2---:R-:W-:Y:S01]  /*6230*/  HMMA.16816.F32.BF16 R108, R120.reuse, R140, R108 ;  /* 0x0000008c786c723c */ /* 0x044fe2000004186c */
[----:B------:R-:W-:Y:S07]  /*6240*/  MUFU.EX2 R160, R160 ;  /* 0x000000a000a07308 */ /* 0x000fee0000000800 */
[C---:B------:R-:W-:Y:S01]  /*6250*/  HMMA.16816.F32.BF16 R112, R120.reuse, R142, R112 ;  /* 0x0000008e7870723c */ /* 0x040fe20000041870 */
[----:B------:R-:W-:Y:S02]  /*6260*/  LDSM.16.MT88.4 R140, [R190+0x3100] ;  /* 0x00310000be8c783b */ /* 0x000fe40000004200 */
[----:B------:R-:W2:Y:S05]  /*6270*/  MUFU.EX2 R161, R161 ;  /* 0x000000a100a17308 */ /* 0x000eaa0000000800 */
[C---:B-----5:R-:W-:Y:S05]  /*6280*/  HMMA.16816.F32.BF16 R16, R120.reuse, R20, R16 ;  /* 0x000000147810723c */ /* 0x060fea0000041810 */
[----:B------:R-:W-:Y:S02]  /*6290*/  MUFU.EX2 R162, R162 ;  /* 0x000000a200a27308 */ /* 0x000fe40000000800 */
[----:B------:R-:W-:Y:S01]  /*62a0*/  F2FP.BF16.PACK_AB R20, R153, R152 ;  /* 0x000000989914723e */ /* 0x000fe200000010ff */
[----:B------:R-:W-:Y:S01]  /*62b0*/  HMMA.16816.F32.BF16 R116, R120, R22, R116 ;  /* 0x000000167874723c */ /* 0x000fe20000041874 */
[----:B------:R-:W5:Y:S03]  /*62c0*/  LDSM.16.MT88.4 R120, [R192+0x3100] ;  /* 0x00310000c078783b */ /* 0x000f660000004200 */
[----:B------:R-:W-:Y:S01]  /*62d0*/  F2FP.BF16.PACK_AB R21, R155, R154 ;  /* 0x0000009a9b15723e */ /* 0x000fe200000010ff */
[----:B------:R-:W-:Y:S02]  /*62e0*/  FADD.FTZ R152, R152, R5 ;  /* 0x0000000598987221 */ /* 0x000fe40000010000 */
[----:B-1----:R-:W-:Y:S01]  /*62f0*/  F2FP.BF16.PACK_AB R22, R157, R156 ;  /* 0x0000009c9d16723e */ /* 0x002fe200000010ff */
[----:B------:R-:W1:Y:S01]  /*6300*/  MUFU.EX2 R163, R163 ;  /* 0x000000a300a37308 */ /* 0x000e620000000800 */
[----:B----4-:R-:W-:Y:S03]  /*6310*/  F2FP.BF16.PACK_AB R23, R159, R158 ;  /* 0x0000009e9f17723e */ /* 0x010fe600000010ff */
[----:B------:R-:W-:Y:S02]  /*6320*/  FADD.FTZ R154, R154, R7 ;  /* 0x000000079a9a7221 */ /* 0x000fe40000010000 */
[----:B------:R-:W-:Y:S02]  /*6330*/  FADD.FTZ R153, R153, R152 ;  /* 0x0000009899997221 */ /* 0x000fe40000010000 */
[C---:B---3--:R-:W-:Y:S02]  /*6340*/  HMMA.16816.F32.BF16 R8, R20.reuse, R124, R8 ;  /* 0x0000007c1408723c */ /* 0x048fe40000041808 */
[----:B------:R-:W3:Y:S03]  /*6350*/  MUFU.EX2 R227, R168 ;  /* 0x000000a800e37308 */ /* 0x000ee60000000800 */
[----:B------:R-:W-:Y:S02]  /*6360*/  FADD.FTZ R155, R155, R154 ;  /* 0x0000009a9b9b7221 */ /* 0x000fe40000010000 */
[----:B------:R-:W-:Y:S01]  /*6370*/  FADD.FTZ R156, R156, R153 ;  /* 0x000000999c9c7221 */ /* 0x000fe20000010000 */
[C---:B------:R-:W-:Y:S01]  /*6380*/  HMMA.16816.F32.BF16 R36, R20.reuse, R126, R36 ;  /* 0x0000007e1424723c */ /* 0x040fe20000041824 */
[----:B------:R-:W4:Y:S03]  /*6390*/  LDSM.16.MT88.4 R124, [R189+0x3100] ;  /* 0x00310000bd7c783b */ /* 0x000f260000004200 */
[----:B------:R-:W1:Y:S01]  /*63a0*/  MUFU.EX2 R167, R167 ;  /* 0x000000a700a77308 */ /* 0x000e620000000800 */
[----:B------:R-:W-:Y:S02]  /*63b0*/  FADD.FTZ R158, R158, R155 ;  /* 0x0000009b9e9e7221 */ /* 0x000fe40000010000 */
[----:B------:R-:W-:Y:S01]  /*63c0*/  FADD.FTZ R157, R157, R156 ;  /* 0x0000009c9d9d7221 */ /* 0x000fe20000010000 */
[C---:B------:R-:W-:Y:S04]  /*63d0*/  HMMA.16816.F32.BF16 R40, R20.reuse, R24, R40 ;  /* 0x000000181428723c */ /* 0x040fe80000041828 */
[----:B------:R-:W-:Y:S04]  /*63e0*/  FADD.FTZ R159, R159, R158 ;  /* 0x0000009e9f9f7221 */ /* 0x000fe80000010000 */
[C---:B------:R-:W-:Y:S01]  /*63f0*/  HMMA.16816.F32.BF16 R44, R20.reuse, R26, R44 ;  /* 0x0000001a142c723c */ /* 0x040fe2000004182c */
[----:B------:R-:W1:Y:S07]  /*6400*/  LDSM.16.MT88.4 R24, [R188+0x3100] ;  /* 0x00310000bc18783b */ /* 0x000e6e0000004200 */
[C---:B------:R-:W-:Y:S08]  /*6410*/  HMMA.16816.F32.BF16 R48, R20.reuse, R128, R48 ;  /* 0x000000801430723c */ /* 0x040ff00000041830 */
[C---:B------:R-:W-:Y:S01]  /*6420*/  HMMA.16816.F32.BF16 R52, R20.reuse, R130, R52 ;  /* 0x000000821434723c */ /* 0x040fe20000041834 */
[----:B------:R-:W1:Y:S07]  /*6430*/  LDSM.16.MT88.4 R128, [R192+0x5100] ;  /* 0x00510000c080783b */ /* 0x000e6e0000004200 */
[C---:B------:R-:W-:Y:S08]  /*6440*/  HMMA.16816.F32.BF16 R56, R20.reuse, R136, R56 ;  /* 0x000000881438723c */ /* 0x040ff00000041838 */
[C---:B------:R-:W-:Y:S01]  /*6450*/  HMMA.16816.F32.BF16 R60, R20.reuse, R138, R60 ;  /* 0x0000008a143c723c */ /* 0x040fe2000004183c */
[----:B------:R-:W-:Y:S07]  /*6460*/  LDSM.16.MT88.4 R136, [R189+0x1900] ;  /* 0x00190000bd88783b */ /* 0x000fee0000004200 */
[C---:B-----5:R-:W-:Y:S08]  /*6470*/  HMMA.16816.F32.BF16 R64, R20.reuse, R120, R64 ;  /* 0x000000781440723c */ /* 0x060ff00000041840 */
[C---:B------:R-:W-:Y:S01]  /*6480*/  HMMA.16816.F32.BF16 R68, R20.reuse, R122, R68 ;  /* 0x0000007a1444723c */ /* 0x040fe20000041844 */
[----:B------:R-:W5:Y:S07]  /*6490*/  LDSM.16.MT88.4 R120, [R190+0x5100] ;  /* 0x00510000be78783b */ /* 0x000f6e0000004200 */
[C---:B------:R-:W-:Y:S08]  /*64a0*/  HMMA.16816.F32.BF16 R72, R20.reuse, R140, R72 ;  /* 0x0000008c1448723c */ /* 0x040ff00000041848 */
[C---:B------:R-:W-:Y:S01]  /*64b0*/  HMMA.16816.F32.BF16 R76, R20.reuse, R142, R76 ;  /* 0x0000008e144c723c */ /* 0x040fe2000004184c */
[----:B------:R-:W-:Y:S07]  /*64c0*/  LDSM.16.MT88.4 R140, [R190+0x3900] ;  /* 0x00390000be8c783b */ /* 0x000fee0000004200 */
[C---:B----4-:R-:W-:Y:S08]  /*64d0*/  HMMA.16816.F32.BF16 R80, R20.reuse, R124, R80 ;  /* 0x0000007c1450723c */ /* 0x050ff00000041850 */
[C---:B------:R-:W-:Y:S01]  /*64e0*/  HMMA.16816.F32.BF16 R84, R20.reuse, R126, R84 ;  /* 0x0000007e1454723c */ /* 0x040fe20000041854 */
[----:B------:R-:W4:Y:S07]  /*64f0*/  LDSM.16.MT88.4 R124, [R189+0x5100] ;  /* 0x00510000bd7c783b */ /* 0x000f2e0000004200 */
[C---:B-1----:R-:W-:Y:S08]  /*6500*/  HMMA.16816.F32.BF16 R88, R20.reuse, R24, R88 ;  /* 0x000000181458723c */ /* 0x042ff00000041858 */
[C---:B------:R-:W-:Y:S01]  /*6510*/  HMMA.16816.F32.BF16 R92, R20.reuse, R26, R92 ;  /* 0x0000001a145c723c */ /* 0x040fe2000004185c */
[----:B------:R-:W1:Y:S07]  /*6520*/  LDSM.16.MT88.4 R24, [R188+0x5100] ;  /* 0x00510000bc18783b */ /* 0x000e6e0000004200 */
[C---:B------:R-:W-:Y:S08]  /*6530*/  HMMA.16816.F32.BF16 R96, R20.reuse, R128, R96 ;  /* 0x000000801460723c */ /* 0x040ff00000041860 */
[C---:B------:R-:W-:Y:S08]  /*6540*/  HMMA.16816.F32.BF16 R100, R20.reuse, R130, R100 ;  /* 0x000000821464723c */ /* 0x040ff00000041864 */
[C---:B-----5:R-:W-:Y:S08]  /*6550*/  HMMA.16816.F32.BF16 R12, R20.reuse, R120, R12 ;  /* 0x00000078140c723c */ /* 0x060ff0000004180c */
[C---:B------:R-:W-:Y:S01]  /*6560*/  HMMA.16816.F32.BF16 R104, R20.reuse, R122, R104 ;  /* 0x0000007a1468723c */ /* 0x040fe20000041868 */
[----:B------:R-:W5:Y:S07]  /*6570*/  LDSM.16.MT88.4 R120, [R190+0x1900] ;  /* 0x00190000be78783b */ /* 0x000f6e0000004200 */
[C---:B----4-:R-:W-:Y:S08]  /*6580*/  HMMA.16816.F32.BF16 R108, R20.reuse, R124, R108 ;  /* 0x0000007c146c723c */ /* 0x050ff0000004186c */
[C---:B------:R-:W-:Y:S01]  /*6590*/  HMMA.16816.F32.BF16 R112, R20.reuse, R126, R112 ;  /* 0x0000007e1470723c */ /* 0x040fe20000041870 */
[----:B------:R-:W4:Y:S07]  /*65a0*/  LDSM.16.MT88.4 R124, [R192+0x3900] ;  /* 0x00390000c07c783b */ /* 0x000f2e0000004200 */
[C---:B-1----:R-:W-:Y:S08]  /*65b0*/  HMMA.16816.F32.BF16 R16, R20.reuse, R24, R16 ;  /* 0x000000181410723c */ /* 0x042ff00000041810 */
[----:B------:R-:W-:Y:S01]  /*65c0*/  HMMA.16816.F32.BF16 R116, R20, R26, R116 ;  /* 0x0000001a1474723c */ /* 0x000fe20000041874 */
[----:B------:R-:W1:Y:S06]  /*65d0*/  LDSM.16.MT88.4 R24, [R192+0x5900] ;  /* 0x00590000c018783b */ /* 0x000e6c0000004200 */
[----:B--2---:R-:W-:Y:S01]  /*65e0*/  F2FP.BF16.PACK_AB R20, R161, R160 ;  /* 0x000000a0a114723e */ /* 0x004fe200000010ff */
[----:B------:R-:W-:Y:S01]  /*65f0*/  FADD.FTZ R160, R160, R157 ;  /* 0x0000009da0a07221 */ /* 0x000fe20000010000 */
[----:B------:R-:W-:Y:S03]  /*6600*/  F2FP.BF16.PACK_AB R21, R163, R162 ;  /* 0x000000a2a315723e */ /* 0x000fe600000010ff */
[----:B---3--:R-:W-:Y:S01]  /*6610*/  F2FP.BF16.PACK_AB R22, R227, R226 ;  /* 0x000000e2e316723e */ /* 0x008fe200000010ff */
[----:B------:R-:W-:Y:S01]  /*6620*/  FADD.FTZ R162, R162, R159 ;  /* 0x0000009fa2a27221 */ /* 0x000fe20000010000 */
[----:B------:R-:W-:Y:S01]  /*6630*/  F2FP.BF16.PACK_AB R23, R167, R228 ;  /* 0x000000e4a717723e */ /* 0x000fe200000010ff */
[----:B------:R-:W-:Y:S02]  /*6640*/  FADD.FTZ R161, R161, R160 ;  /* 0x000000a0a1a17221 */ /* 0x000fe40000010000 */
[----:B------:R-:W-:Y:S02]  /*6650*/  FADD.FTZ R163, R163, R162 ;  /* 0x000000a2a3a37221 */ /* 0x000fe40000010000 */
[----:B------:R-:W-:Y:S02]  /*6660*/  FADD.FTZ R226, R226, R161 ;  /* 0x000000a1e2e27221 */ /* 0x000fe40000010000 */
[C---:B------:R-:W-:Y:S01]  /*6670*/  HMMA.16816.F32.BF16 R128, R20.reuse, R28, R8 ;  /* 0x0000001c1480723c */ /* 0x040fe20000041808 */
[----:B------:R-:W2:Y:S02]  /*6680*/  LDSM.16.MT88.4 R8, [R190+0x5900] ;  /* 0x00590000be08783b */ /* 0x000ea40000004200 */
[----:B------:R-:W-:Y:S02]  /*6690*/  FADD.FTZ R228, R228, R163 ;  /* 0x000000a3e4e47221 */ /* 0x000fe40000010000 */
[----:B------:R-:W-:Y:S02]  /*66a0*/  FADD.FTZ R225, R227, R226 ;  /* 0x000000e2e3e17221 */ /* 0x000fe40000010000 */
[----:B------:R-:W-:Y:S01]  /*66b0*/  FADD.FTZ R221, R167, R228 ;  /* 0x000000e4a7dd7221 */ /* 0x000fe20000010000 */
[C---:B------:R-:W-:Y:S01]  /*66c0*/  HMMA.16816.F32.BF16 R36, R20.reuse, R30, R36 ;  /* 0x0000001e1424723c */ /* 0x040fe20000041824 */
[----:B------:R-:W3:Y:S07]  /*66d0*/  LDSM.16.MT88.4 R28, [R189+0x5900] ;  /* 0x00590000bd1c783b */ /* 0x000eee0000004200 */
[C---:B-----5:R-:W-:Y:S08]  /*66e0*/  HMMA.16816.F32.BF16 R40, R20.reuse, R120, R40 ;  /* 0x000000781428723c */ /* 0x060ff00000041828 */
[C---:B------:R-:W-:Y:S08]  /*66f0*/  HMMA.16816.F32.BF16 R44, R20.reuse, R122, R44 ;  /* 0x0000007a142c723c */ /* 0x040ff0000004182c */
[C---:B------:R-:W-:Y:S08]  /*6700*/  HMMA.16816.F32.BF16 R48, R20.reuse, R136, R48 ;  /* 0x000000881430723c */ /* 0x040ff00000041830 */
[C---:B------:R-:W-:Y:S08]  /*6710*/  HMMA.16816.F32.BF16 R52, R20.reuse, R138, R52 ;  /* 0x0000008a1434723c */ /* 0x040ff00000041834 */
[C---:B------:R-:W-:Y:S08]  /*6720*/  HMMA.16816.F32.BF16 R56, R20.reuse, R32, R56 ;  /* 0x000000201438723c */ /* 0x040ff00000041838 */
[C---:B------:R-:W-:Y:S08]  /*6730*/  HMMA.16816.F32.BF16 R60, R20.reuse, R34, R60 ;  /* 0x00000022143c723c */ /* 0x040ff0000004183c */
[C---:B----4-:R-:W-:Y:S08]  /*6740*/  HMMA.16816.F32.BF16 R64, R20.reuse, R124, R64 ;  /* 0x0000007c1440723c */ /* 0x050ff00000041840 */
[C---:B------:R-:W-:Y:S08]  /*6750*/  HMMA.16816.F32.BF16 R68, R20.reuse, R126, R68 ;  /* 0x0000007e1444723c */ /* 0x040ff00000041844 */
[C---:B------:R-:W-:Y:S08]  /*6760*/  HMMA.16816.F32.BF16 R72, R20.reuse, R140, R72 ;  /* 0x0000008c1448723c */ /* 0x040ff00000041848 */
[C---:B------:R-:W-:Y:S08]  /*6770*/  HMMA.16816.F32.BF16 R76, R20.reuse, R142, R76 ;  /* 0x0000008e144c723c */ /* 0x040ff0000004184c */
[C---:B------:R-:W-:Y:S08]  /*6780*/  HMMA.16816.F32.BF16 R80, R20.reuse, R144, R80 ;  /* 0x000000901450723c */ /* 0x040ff00000041850 */
[C---:B------:R-:W-:Y:S08]  /*6790*/  HMMA.16816.F32.BF16 R84, R20.reuse, R146, R84 ;  /* 0x000000921454723c */ /* 0x040ff00000041854 */
[C---:B------:R-:W-:Y:S08]  /*67a0*/  HMMA.16816.F32.BF16 R88, R20.reuse, R148, R88 ;  /* 0x000000941458723c */ /* 0x040ff00000041858 */
[C---:B------:R-:W-:Y:S08]  /*67b0*/  HMMA.16816.F32.BF16 R92, R20.reuse, R150, R92 ;  /* 0x00000096145c723c */ /* 0x040ff0000004185c */
[C---:B-1----:R-:W-:Y:S08]  /*67c0*/  HMMA.16816.F32.BF16 R96, R20.reuse, R24, R96 ;  /* 0x000000181460723c */ /* 0x042ff00000041860 */
[C---:B------:R-:W-:Y:S01]  /*67d0*/  HMMA.16816.F32.BF16 R100, R20.reuse, R26, R100 ;  /* 0x0000001a1464723c */ /* 0x040fe20000041864 */
[----:B------:R-:W1:Y:S07]  /*67e0*/  LDSM.16.MT88.4 R24, [R188+0x5900] ;  /* 0x00590000bc18783b */ /* 0x000e6e0000004200 */
[C---:B--2---:R-:W-:Y:S08]  /*67f0*/  HMMA.16816.F32.BF16 R124, R20.reuse, R8, R12 ;  /* 0x00000008147c723c */ /* 0x044ff0000004180c */
[C---:B------:R-:W-:Y:S08]  /*6800*/  HMMA.16816.F32.BF16 R104, R20.reuse, R10, R104 ;  /* 0x0000000a1468723c */ /* 0x040ff00000041868 */
[C---:B---3--:R-:W-:Y:S08]  /*6810*/  HMMA.16816.F32.BF16 R108, R20.reuse, R28, R108 ;  /* 0x0000001c146c723c */ /* 0x048ff0000004186c */
[C---:B------:R-:W-:Y:S08]  /*6820*/  HMMA.16816.F32.BF16 R112, R20.reuse, R30, R112 ;  /* 0x0000001e1470723c */ /* 0x040ff00000041870 */
[C---:B-1----:R-:W-:Y:S08]  /*6830*/  HMMA.16816.F32.BF16 R120, R20.reuse, R24, R16 ;  /* 0x000000181478723c */ /* 0x042ff00000041810 */
[----:B------:R-:W-:Y:S01]  /*6840*/  HMMA.16816.F32.BF16 R116, R20, R26, R116 ;  /* 0x0000001a1474723c */ /* 0x000fe20000041874 */
[----:B------:R-:W-:-:S07]  /*6850*/  @P0 BRA `(.L_x_3) ;  /* 0xffffd9d000000947 */ /* 0x000fce000383ffff */
.L_x_2:
[----:B------:R-:W1:Y:S01]  /*6860*/  SHFL.BFLY PT, R0, R221, 0x2, 0x1f ;  /* 0x0c401f00dd007f89 */ /* 0x000e6200000e0000 */
[----:B------:R-:W-:Y:S01]  /*6870*/  MOV R5, c[0x0][0x4e8] ;  /* 0x00013a0000057a02 */ /* 0x000fe20000000f00 */
[----:B------:R-:W2:Y:S01]  /*6880*/  S2UR UR7, SR_CTAID.Y ;  /* 0x00000000000779c3 */ /* 0x000ea20000002600 */
[----:B------:R-:W-:Y:S01]  /*6890*/  MOV R6, R204 ;  /* 0x000000cc00067202 */ /* 0x000fe20000000f00 */
[----:B------:R-:W3:Y:S01]  /*68a0*/  SHFL.BFLY PT, R2, R225, 0x2, 0x1f ;  /* 0x0c401f00e1027f89 */ /* 0x000ee200000e0000 */
[C---:B------:R-:W-:Y:S01]  /*68b0*/  ISETP.NE.AND P4, PT, R5.reuse, 0x1, PT ;  /* 0x000000010500780c */ /* 0x040fe20003f85270 */
[----:B------:R-:W-:Y:S01]  /*68c0*/  IMAD R19, R5, c[0x0][0x388], RZ ;  /* 0x0000e20005137a24 */ /* 0x000fe200078e02ff */
[----:B------:R-:W-:Y:S01]  /*68d0*/  ULDC.64 UR4, c[0x0][0x490] ;  /* 0x0001240000047ab9 */ /* 0x000fe20000000a00 */
[----:B------:R-:W4:Y:S01]  /*68e0*/  S2R R9, SR_TID.X ;  /* 0x0000000000097919 */ /* 0x000f220000002100 */
[----:B------:R-:W-:Y:S01]  /*68f0*/  MOV R8, RZ ;  /* 0x000000ff00087202 */ /* 0x000fe20000000f00 */
[----:B------:R-:W-:Y:S01]  /*6900*/  BSSY B0, `(.L_x_6) ;  /* 0x000016a000007945 */ /* 0x000fe20003800000 */
[----:B------:R-:W-:-:S02]  /*6910*/  SHF.R.S32.HI R210, RZ, 0x2, R210 ;  /* 0x00000002ffd27819 */ /* 0x000fc400000114d2 */
[----:B------:R-:W-:Y:S02]  /*6920*/  SHF.L.U32 R203, R203, 0x1, RZ ;  /* 0x00000001cbcb7819 */ /* 0x000fe400000006ff */
[----:B------:R-:W-:Y:S01]  /*6930*/  LEA R209, R209, R210, 0x4 ;  /* 0x000000d2d1d17211 */ /* 0x000fe200078e20ff */
[----:B-1----:R-:W-:Y:S01]  /*6940*/  FADD.FTZ R7, R0, R221 ;  /* 0x000000dd00077221 */ /* 0x002fe20000010000 */
[----:B--2---:R-:W-:Y:S01]  /*6950*/  USHF.R.S32.HI UR6, URZ, 0x1f, UR7 ;  /* 0x0000001f3f067899 */ /* 0x004fe20008011407 */
[----:B---3--:R-:W-:Y:S01]  /*6960*/  FADD.FTZ R11, R2, R225 ;  /* 0x000000e1020b7221 */ /* 0x008fe20000010000 */
[----:B------:R-:W-:Y:S02]  /*6970*/  UIMAD.WIDE.U32 UR10, UR7, UR4, URZ ;  /* 0x00000004070a72a5 */ /* 0x000fe4000f8e003f */
[----:B------:R-:W1:Y:S01]  /*6980*/  SHFL.BFLY PT, R2, R7, 0x1, 0x1f ;  /* 0x0c201f0007027f89 */ /* 0x000e6200000e0000 */
[----:B------:R-:W-:Y:S01]  /*6990*/  UIMAD UR8, UR6, UR4, URZ ;  /* 0x00000004060872a4 */ /* 0x000fe2000f8e023f */
[----:B----4-:R-:W-:-:S02]  /*69a0*/  SHF.R.S32.HI R10, RZ, 0x1f, R9 ;  /* 0x0000001fff0a7819 */ /* 0x010fc40000011409 */
[----:B------:R-:W2:Y:S01]  /*69b0*/  SHFL.BFLY PT, R4, R11, 0x1, 0x1f ;  /* 0x0c201f000b047f89 */ /* 0x000ea200000e0000 */
[----:B------:R-:W-:Y:S01]  /*69c0*/  UIMAD UR8, UR7, UR5, UR8 ;  /* 0x00000005070872a4 */ /* 0x000fe2000f8e0208 */
[----:B------:R-:W-:Y:S02]  /*69d0*/  LEA.HI R0, R10, R9, RZ, 0x5 ;  /* 0x000000090a007211 */ /* 0x000fe400078f28ff */
[----:B------:R-:W-:Y:S01]  /*69e0*/  ULDC.64 UR4, c[0x0][0x3e8] ;  /* 0x0000fa0000047ab9 */ /* 0x000fe20000000a00 */
[----:B------:R-:W-:Y:S01]  /*69f0*/  MOV R16, UR10 ;  /* 0x0000000a00107c02 */ /* 0x000fe20008000f00 */
[----:B------:R-:W-:Y:S01]  /*6a00*/  UIADD3 UR8, UR11, UR8, URZ ;  /* 0x000000080b087290 */ /* 0x000fe2000fffe03f */
[----:B------:R-:W-:Y:S01]  /*6a10*/  MOV R17, UR11 ;  /* 0x0000000b00117c02 */ /* 0x000fe20008000f00 */
[----:B------:R-:W-:-:S04]  /*6a20*/  UIMAD UR6, UR6, UR4, URZ ;  /* 0x00000004060672a4 */ /* 0x000fc8000f8e023f */
[----:B------:R-:W-:Y:S01]  /*6a30*/  MOV R15, UR8 ;  /* 0x00000008000f7c02 */ /* 0x000fe20008000f00 */
[----:B------:R-:W-:Y:S02]  /*6a40*/  UIMAD.WIDE.U32 UR8, UR7, UR4, URZ ;  /* 0x00000004070872a5 */ /* 0x000fe4000f8e003f */
[----:B------:R-:W-:-:S04]  /*6a50*/  UIMAD UR5, UR7, UR5, UR6 ;  /* 0x00000005070572a4 */ /* 0x000fc8000f8e0206 */
[----:B------:R-:W-:Y:S01]  /*6a60*/  MOV R21, UR9 ;  /* 0x0000000900157c02 */ /* 0x000fe20008000f00 */
[----:B-1----:R-:W-:Y:S01]  /*6a70*/  FADD.FTZ R2, R7, R2 ;  /* 0x0000000207027221 */ /* 0x002fe20000010000 */
[----:B------:R-:W-:Y:S01]  /*6a80*/  LEA.HI R7, R10, R9, RZ, 0x2 ;  /* 0x000000090a077211 */ /* 0x000fe200078f10ff */
[----:B------:R-:W-:Y:S01]  /*6a90*/  UIADD3 UR5, UR9, UR5, URZ ;  /* 0x0000000509057290 */ /* 0x000fe2000fffe03f */
[----:B------:R-:W-:Y:S01]  /*6aa0*/  LOP3.LUT R10, R0, 0xffffffe0, RZ, 0xc0, !PT ;  /* 0xffffffe0000a7812 */ /* 0x000fe200078ec0ff */
[----:B--2---:R-:W-:Y:S01]  /*6ab0*/  FADD.FTZ R4, R11, R4 ;  /* 0x000000040b047221 */ /* 0x004fe20000010000 */
[----:B------:R-:W-:Y:S01]  /*6ac0*/  FSETP.NE.FTZ.AND P0, PT, R2, RZ, PT ;  /* 0x000000ff0200720b */ /* 0x000fe20003f15000 */
[----:B------:R-:W-:Y:S01]  /*6ad0*/  @P4 IMAD.HI.U32 R11, R204, c[0x0][0x4ec], RZ ;  /* 0x00013b00cc0b4a27 */ /* 0x000fe200078e00ff */
[----:B------:R-:W-:Y:S02]  /*6ae0*/  SHF.R.S32.HI R14, RZ, 0x1f, R7 ;  /* 0x0000001fff0e7819 */ /* 0x000fe40000011407 */
[----:B------:R-:W-:-:S02]  /*6af0*/  LOP3.LUT R12, R7, 0xfffffffc, RZ, 0xc0, !PT ;  /* 0xfffffffc070c7812 */ /* 0x000fc400078ec0ff */
[----:B------:R-:W-:Y:S02]  /*6b00*/  @P4 SHF.R.U32.HI R6, RZ, c[0x0][0x4f0], R11 ;  /* 0x00013c00ff064a19 */ /* 0x000fe4000001160b */
[----:B------:R-:W-:Y:S01]  /*6b10*/  IADD3 R11, -R10, R9, RZ ;  /* 0x000000090a0b7210 */ /* 0x000fe20007ffe1ff */
[----:B------:R-:W-:Y:S01]  /*6b20*/  IMAD.IADD R9, R9, 0x1, -R12 ;  /* 0x0000000109097824 */ /* 0x000fe200078e0a0c */
[----:B------:R-:W-:Y:S01]  /*6b30*/  MOV R10, RZ ;  /* 0x000000ff000a7202 */ /* 0x000fe20000000f00 */
[----:B------:R-:W1:Y:S01]  /*6b40*/  S2R R12, SR_CTAID.X ;  /* 0x00000000000c7919 */ /* 0x000e620000002500 */
[----:B------:R-:W-:Y:S02]  /*6b50*/  IADD3 R13, -R6, RZ, RZ ;  /* 0x000000ff060d7210 */ /* 0x000fe40007ffe1ff */
[----:B------:R-:W-:Y:S02]  /*6b60*/  LOP3.LUT P2, RZ, R11, 0x3, RZ, 0xc0, !PT ;  /* 0x000000030bff7812 */ /* 0x000fe4000784c0ff */
[----:B------:R-:W2:Y:S01]  /*6b70*/  @P0 MUFU.RCP R10, R2 ;  /* 0x00000002000a0308 */ /* 0x000ea20000001000 */
[----:B------:R-:W-:Y:S01]  /*6b80*/  IMAD R11, R13, c[0x0][0x4e8], R204 ;  /* 0x00013a000d0b7a24 */ /* 0x000fe200078e02cc */
[----:B------:R-:W-:-:S02]  /*6b90*/  SHF.R.S32.HI R13, RZ, 0x2, R7 ;  /* 0x00000002ff0d7819 */ /* 0x000fc40000011407 */
[----:B------:R-:W-:Y:S02]  /*6ba0*/  FSETP.NE.FTZ.AND P1, PT, R4, RZ, PT ;  /* 0x000000ff0400720b */ /* 0x000fe40003f35000 */
[----:B------:R-:W-:Y:S02]  /*6bb0*/  LEA.HI R7, R14, R13, RZ, 0x3 ;  /* 0x0000000d0e077211 */ /* 0x000fe400078f18ff */
[----:B------:R-:W3:Y:S01]  /*6bc0*/  @P0 MUFU.LG2 R2, R2 ;  /* 0x0000000200020308 */ /* 0x000ee20000000c00 */
[----:B------:R-:W-:Y:S02]  /*6bd0*/  @P0 MOV R5, 0x3f317218 ;  /* 0x3f31721800050802 */ /* 0x000fe40000000f00 */
[----:B------:R-:W-:Y:S02]  /*6be0*/  LOP3.LUT R14, R7, 0xfffffff8, RZ, 0xc0, !PT ;  /* 0xfffffff8070e7812 */ /* 0x000fe400078ec0ff */
[----:B------:R-:W-:Y:S01]  /*6bf0*/  MOV R20, UR8 ;  /* 0x0000000800147c02 */ /* 0x000fe20008000f00 */
[----:B------:R-:W-:Y:S01]  /*6c00*/  @P0 FMUL.FTZ R5, R5, c[0x0][0x2d0] ;  /* 0x0000b40005050a20 */ /* 0x000fe20000410000 */
[----:B------:R-:W-:Y:S01]  /*6c10*/  IADD3 R7, R13, -R14, RZ ;  /* 0x8000000e0d077210 */ /* 0x000fe20007ffe0ff */
[----:B------:R-:W-:Y:S01]  /*6c20*/  IMAD.MOV.U32 R13, RZ, RZ, -0x800000 ;  /* 0xff800000ff0d7424 */ /* 0x000fe200078e00ff */
[----:B------:R-:W-:Y:S01]  /*6c30*/  @P1 MUFU.RCP R8, R4 ;  /* 0x0000000400081308 */ /* 0x000fe20000001000 */
[C---:B--2---:R-:W-:Y:S01]  /*6c40*/  FMUL.FTZ R131, R10.reuse, R131 ;  /* 0x000000830a837220 */ /* 0x044fe20000410000 */
[----:B------:R-:W-:Y:S01]  /*6c50*/  MOV R23, UR5 ;  /* 0x0000000500177c02 */ /* 0x000fe20008000f00 */
[----:B------:R-:W-:Y:S01]  /*6c60*/  FMUL.FTZ R130, R10, R130 ;  /* 0x000000820a827220 */ /* 0x000fe20000410000 */
[----:B-1----:R-:W-:Y:S01]  /*6c70*/  LEA R18, R12, R209, 0x7 ;  /* 0x000000d10c127211 */ /* 0x002fe200078e38ff */
[----:B------:R-:W-:Y:S01]  /*6c80*/  FMUL.FTZ R39, R10, R39 ;  /* 0x000000270a277220 */ /* 0x000fe20000410000 */
[----:B------:R-:W-:Y:S01]  /*6c90*/  MOV R14, R16 ;  /* 0x00000010000e7202 */ /* 0x000fe20000000f00 */
[----:B---3--:R-:W-:Y:S01]  /*6ca0*/  @P0 FMUL.FTZ R2, R2, 0.69314718246459960938 ;  /* 0x3f31721802020820 */ /* 0x008fe20000410000 */
[----:B------:R-:W1:Y:S01]  /*6cb0*/  @P1 MUFU.LG2 R4, R4 ;  /* 0x0000000400041308 */ /* 0x000e620000000c00 */
[C---:B------:R-:W-:Y:S01]  /*6cc0*/  FMUL.FTZ R38, R10.reuse, R38 ;  /* 0x000000260a267220 */ /* 0x040fe20000410000 */
[----:B------:R-:W-:Y:S01]  /*6cd0*/  @P1 MOV R17, 0x3f317218 ;  /* 0x3f31721800111802 */ /* 0x000fe20000000f00 */
[----:B------:R-:W-:Y:S01]  /*6ce0*/  @P0 FFMA.FTZ R13, R5, R3, R2 ;  /* 0x00000003050d0223 */ /* 0x000fe20000010002 */
[----:B------:R-:W-:Y:S01]  /*6cf0*/  SHF.L.U32 R5, R7, 0x6, RZ ;  /* 0x0000000607057819 */ /* 0x000fe200000006ff */
[----:B------:R-:W2:Y:S01]  /*6d00*/  S2R R3, SR_CTAID.Z ;  /* 0x0000000000037919 */ /* 0x000ea20000002700 */
[----:B------:R-:W-:Y:S01]  /*6d10*/  FMUL.FTZ R43, R10, R43 ;  /* 0x0000002b0a2b7220 */ /* 0x000fe20000410000 */
[----:B------:R-:W-:Y:S01]  /*6d20*/  ISETP.GE.OR P6, PT, R18, R19, P2 ;  /* 0x000000131200720c */ /* 0x000fe200017c6670 */
[----:B------:R-:W-:Y:S01]  /*6d30*/  FMUL.FTZ R42, R10, R42 ;  /* 0x0000002a0a2a7220 */ /* 0x000fe20000410000 */
[----:B------:R-:W-:Y:S01]  /*6d40*/  IADD3 R18, R18, 0x8, RZ ;  /* 0x0000000812127810 */ /* 0x000fe20007ffe0ff */
[C---:B------:R-:W-:Y:S01]  /*6d50*/  FMUL.FTZ R47, R10.reuse, R47 ;  /* 0x0000002f0a2f7220 */ /* 0x040fe20000410000 */
[----:B------:R-:W-:Y:S01]  /*6d60*/  SHF.R.S32.HI R0, RZ, 0x5, R0 ;  /* 0x00000005ff007819 */ /* 0x000fe20000011400 */
[C---:B------:R-:W-:Y:S01]  /*6d70*/  FMUL.FTZ R46, R10.reuse, R46 ;  /* 0x0000002e0a2e7220 */ /* 0x040fe20000410000 */
[----:B------:R-:W-:Y:S01]  /*6d80*/  LOP3.LUT R5, R5, 0x1c0, RZ, 0xc0, !PT ;  /* 0x000001c005057812 */ /* 0x000fe200078ec0ff */
[----:B------:R-:W-:Y:S01]  /*6d90*/  FMUL.FTZ R51, R10, R51 ;  /* 0x000000330a337220 */ /* 0x000fe20000410000 */
[----:B------:R-:W-:Y:S01]  /*6da0*/  MOV R16, 0xff800000 ;  /* 0xff80000000107802 */ /* 0x000fe20000000f00 */
[----:B-1----:R-:W-:Y:S01]  /*6db0*/  @P1 FMUL.FTZ R21, R4, 0.69314718246459960938 ;  /* 0x3f31721804151820 */ /* 0x002fe20000410000 */
[C---:B------:R-:W-:Y:S01]  /*6dc0*/  LEA.HI R4, R9.reuse, R9, RZ, 0x1 ;  /* 0x0000000909047211 */ /* 0x040fe200078f08ff */
[----:B------:R-:W-:Y:S01]  /*6dd0*/  FMUL.FTZ R50, R10, R50 ;  /* 0x000000320a327220 */ /* 0x000fe20000410000 */
[----:B------:R-:W-:Y:S01]  /*6de0*/  ISETP.GE.OR P5, PT, R18, R19, P2 ;  /* 0x000000131200720c */ /* 0x000fe200017a6670 */
[----:B------:R-:W-:Y:S01]  /*6df0*/  FMUL.FTZ R55, R10, R55 ;  /* 0x000000370a377220 */ /* 0x000fe20000410000 */
[----:B------:R-:W-:Y:S01]  /*6e00*/  LOP3.LUT R4, R4, 0x1ffffffe, RZ, 0xc0, !PT ;  /* 0x1ffffffe04047812 */ /* 0x000fe200078ec0ff */
[----:B------:R-:W-:Y:S01]  /*6e10*/  FMUL.FTZ R54, R10, R54 ;  /* 0x000000360a367220 */ /* 0x000fe20000410000 */
[----:B------:R-:W-:Y:S01]  /*6e20*/  LEA R0, R0, R9, 0x9 ;  /* 0x0000000900007211 */ /* 0x000fe200078e48ff */
[C---:B------:R-:W-:Y:S01]  /*6e30*/  FMUL.FTZ R59, R10.reuse, R59 ;  /* 0x0000003b0a3b7220 */ /* 0x040fe20000410000 */
[----:B------:R-:W-:Y:S01]  /*6e40*/  IADD3 R4, R9, -R4, RZ ;  /* 0x8000000409047210 */ /* 0x000fe20007ffe0ff */
[C---:B------:R-:W-:Y:S01]  /*6e50*/  FMUL.FTZ R58, R10.reuse, R58 ;  /* 0x0000003a0a3a7220 */ /* 0x040fe20000410000 */
[----:B------:R-:W-:Y:S01]  /*6e60*/  LEA.HI R5, R5, R5, RZ, 0x1d ;  /* 0x0000000505057211 */ /* 0x000fe200078fe8ff */
[C---:B------:R-:W-:Y:S01]  /*6e70*/  FMUL.FTZ R63, R10.reuse, R63 ;  /* 0x0000003f0a3f7220 */ /* 0x040fe20000410000 */
[----:B--2---:R-:W-:Y:S01]  /*6e80*/  SHF.R.S32.HI R2, RZ, 0x1f, R3 ;  /* 0x0000001fff027819 */ /* 0x004fe20000011403 */
[----:B------:R-:W-:Y:S01]  /*6e90*/  FMUL.FTZ R62, R10, R62 ;  /* 0x0000003e0a3e7220 */ /* 0x000fe20000410000 */
[----:B------:R-:W-:Y:S01]  /*6ea0*/  LEA R209, R4, R209, 0x3 ;  /* 0x000000d104d17211 */ /* 0x000fe200078e18ff */
[C---:B------:R-:W-:Y:S01]  /*6eb0*/  FMUL.FTZ R67, R10.reuse, R67 ;  /* 0x000000430a437220 */ /* 0x040fe20000410000 */
[----:B------:R-:W-:Y:S01]  /*6ec0*/  SHF.R.S32.HI R4, RZ, 0x1f, R6 ;  /* 0x0000001fff047819 */ /* 0x000fe20000011406 */
[----:B------:R-:W-:Y:S01]  /*6ed0*/  FMUL.FTZ R66, R10, R66 ;  /* 0x000000420a427220 */ /* 0x000fe20000410000 */
[----:B------:R-:W-:Y:S01]  /*6ee0*/  LEA R209, R12, R209, 0x7 ;  /* 0x000000d10cd17211 */ /* 0x000fe200078e38ff */
[C---:B------:R-:W-:Y:S01]  /*6ef0*/  FMUL.FTZ R71, R10.reuse, R71 ;  /* 0x000000470a477220 */ /* 0x040fe20000410000 */
[----:B------:R-:W-:Y:S01]  /*6f00*/  F2FP.BF16.PACK_AB R130, R131, R130 ;  /* 0x000000828382723e */ /* 0x000fe200000010ff */
        /* <DEDUP_REMOVED lines=30> */
[----:B------:R-:W-:-:S02]  /*70f0*/  FMUL.FTZ R103, R10, R103 ;  /* 0x000000670a677220 */ /* 0x000fc40000410000 */
[C---:B------:R-:W-:Y:S01]  /*7100*/  FMUL.FTZ R102, R10.reuse, R102 ;  /* 0x000000660a667220 */ /* 0x040fe20000410000 */
[----:B------:R-:W-:Y:S01]  /*7110*/  F2FP.BF16.PACK_AB R98, R99, R98 ;  /* 0x000000626362723e */ /* 0x000fe200000010ff */
[C---:B------:R-:W-:Y:S02]  /*7120*/  FMUL.FTZ R127, R10.reuse, R127 ;  /* 0x0000007f0a7f7220 */ /* 0x040fe40000410000 */
[C---:B------:R-:W-:Y:S01]  /*7130*/  FMUL.FTZ R126, R10.reuse, R126 ;  /* 0x0000007e0a7e7220 */ /* 0x040fe20000410000 */
[----:B------:R-:W-:Y:S01]  /*7140*/  F2FP.BF16.PACK_AB R102, R103, R102 ;  /* 0x000000666766723e */ /* 0x000fe200000010ff */
[C---:B------:R-:W-:Y:S02]  /*7150*/  FMUL.FTZ R107, R10.reuse, R107 ;  /* 0x0000006b0a6b7220 */ /* 0x040fe40000410000 */
        /* <DEDUP_REMOVED lines=12> */
[----:B------:R-:W-:Y:S01]  /*7220*/  FMUL.FTZ R10, R10, R118 ;  /* 0x000000760a0a7220 */ /* 0x000fe20000410000 */
[----:B------:R-:W-:Y:S01]  /*7230*/  F2FP.BF16.PACK_AB R122, R123, R122 ;  /* 0x0000007a7b7a723e */ /* 0x000fe200000010ff */
[----:B------:R-:W-:Y:S02]  /*7240*/  IMAD.MOV.U32 R22, RZ, RZ, R20 ;  /* 0x000000ffff167224 */ /* 0x000fe400078e0014 */
[----:B------:R-:W-:Y:S01]  /*7250*/  @P1 FMUL.FTZ R17, R17, c[0x0][0x2d0] ;  /* 0x0000b40011111a20 */ /* 0x000fe20000410000 */
[----:B------:R-:W-:Y:S01]  /*7260*/  F2FP.BF16.PACK_AB R119, R119, R10 ;  /* 0x0000000a7777723e */ /* 0x000fe200000010ff */
[----:B------:R-:W-:Y:S02]  /*7270*/  IMAD R10, R2, c[0x0][0x3f0], RZ ;  /* 0x0000fc00020a7a24 */ /* 0x000fe400078e02ff */
[----:B------:R-:W-:-:S04]  /*7280*/  IMAD.WIDE.U32 R22, R3, c[0x0][0x3f0], R22 ;  /* 0x0000fc0003167a25 */ /* 0x000fc800078e0016 */
[C---:B------:R-:W-:Y:S02]  /*7290*/  IMAD R10, R3.reuse, c[0x0][0x3f4], R10 ;  /* 0x0000fd00030a7a24 */ /* 0x040fe400078e020a */
[----:B------:R-:W-:Y:S02]  /*72a0*/  IMAD R2, R2, c[0x0][0x498], RZ ;  /* 0x0001260002027a24 */ /* 0x000fe400078e02ff */
[----:B------:R-:W-:Y:S01]  /*72b0*/  IMAD.WIDE.U32 R14, R3, c[0x0][0x498], R14 ;  /* 0x00012600030e7a25 */ /* 0x000fe200078e000e */
[----:B------:R-:W-:-:S03]  /*72c0*/  IADD3 R23, R23, R10, RZ ;  /* 0x0000000a17177210 */ /* 0x000fc60007ffe0ff */
[----:B------:R-:W-:Y:S02]  /*72d0*/  IMAD R2, R3, c[0x0][0x49c], R2 ;  /* 0x0001270003027a24 */ /* 0x000fe400078e0202 */
[----:B------:R-:W-:Y:S02]  /*72e0*/  IMAD R3, R4, c[0x0][0x3e0], RZ ;  /* 0x0000f80004037a24 */ /* 0x000fe400078e02ff */
[----:B------:R-:W-:Y:S01]  /*72f0*/  @P1 FFMA.FTZ R16, R17, R132, R21 ;  /* 0x0000008411101223 */ /* 0x000fe20000010015 */
[C---:B------:R-:W-:Y:S01]  /*7300*/  R2P PR, R7.reuse, 0x6 ;  /* 0x0000000607007804 */ /* 0x040fe20000000000 */
[C---:B------:R-:W-:Y:S02]  /*7310*/  IMAD R3, R6.reuse, c[0x0][0x3e4], R3 ;  /* 0x0000f90006037a24 */ /* 0x040fe400078e0203 */
[----:B------:R-:W-:Y:S01]  /*7320*/  IMAD.WIDE.U32 R20, R6, c[0x0][0x3e0], R22 ;  /* 0x0000f80006147a25 */ /* 0x000fe200078e0016 */
[----:B------:R-:W-:-:S03]  /*7330*/  LOP3.LUT R6, R7, 0x1, RZ, 0xc0, !PT ;  /* 0x0000000107067812 */ /* 0x000fc600078ec0ff */
[----:B------:R-:W-:Y:S01]  /*7340*/  @P4 IMAD.HI.U32 R4, R209, c[0x0][0x4ec], RZ ;  /* 0x00013b00d1044a27 */ /* 0x000fe200078e00ff */
[----:B------:R-:W-:Y:S02]  /*7350*/  ISETP.NE.U32.AND P3, PT, R6, 0x1, PT ;  /* 0x000000010600780c */ /* 0x000fe40003f65070 */
[----:B------:R-:W-:Y:S01]  /*7360*/  IADD3 R21, R21, R3, RZ ;  /* 0x0000000315157210 */ /* 0x000fe20007ffe0ff */
[----:B------:R-:W-:Y:S01]  /*7370*/  IMAD.U32 R0, R0, 0x2, R5 ;  /* 0x0000000200007824 */ /* 0x000fe200078e0005 */
[----:B------:R-:W-:Y:S01]  /*7380*/  MOV R5, R209 ;  /* 0x000000d100057202 */ /* 0x000fe20000000f00 */
[C---:B------:R-:W-:Y:S01]  /*7390*/  FMUL.FTZ R129, R8.reuse, R129 ;  /* 0x0000008108817220 */ /* 0x040fe20000410000 */
[----:B------:R-:W-:Y:S01]  /*73a0*/  @P4 SHF.R.U32.HI R5, RZ, c[0x0][0x4f0], R4 ;  /* 0x00013c00ff054a19 */ /* 0x000fe20000011604 */
[----:B------:R-:W-:Y:S01]  /*73b0*/  FMUL.FTZ R128, R8, R128 ;  /* 0x0000008008807220 */ /* 0x000fe20000410000 */
[----:B------:R-:W-:Y:S01]  /*73c0*/  SHF.L.U32 R7, R0, 0x1, RZ ;  /* 0x0000000100077819 */ /* 0x000fe200000006ff */
[----:B------:R-:W-:Y:S01]  /*73d0*/  BAR.SYNC.DEFER_BLOCKING 0x1, 0x100 ;  /* 0x0044000000007b1d */ /* 0x000fe20000010000 */
[----:B------:R-:W-:Y:S01]  /*73e0*/  IADD3 R6, -R5, RZ, RZ ;  /* 0x000000ff05067210 */ /* 0x000fe20007ffe1ff */
[C---:B------:R-:W-:Y:S01]  /*73f0*/  FMUL.FTZ R37, R8.reuse, R37 ;  /* 0x0000002508257220 */ /* 0x040fe20000410000 */
[----:B------:R-:W-:Y:S01]  /*7400*/  IADD3 R4, R7, 0x80, RZ ;  /* 0x0000008007047810 */ /* 0x000fe20007ffe0ff */
[----:B------:R-:W-:Y:S01]  /*7410*/  FMUL.FTZ R36, R8, R36 ;  /* 0x0000002408247220 */ /* 0x000fe20000410000 */
[----:B------:R-:W-:Y:S01]  /*7420*/  MOV R0, 0x20 ;  /* 0x0000002000007802 */ /* 0x000fe20000000f00 */
[----:B------:R-:W-:Y:S01]  /*7430*/  IMAD R209, R6, c[0x0][0x4e8], R209 ;  /* 0x00013a0006d17a24 */ /* 0x000fe200078e02d1 */
[----:B------:R-:W-:Y:S01]  /*7440*/  SHF.R.S32.HI R3, RZ, 0x1f, R11 ;  /* 0x0000001fff037819 */ /* 0x000fe2000001140b */
[C---:B------:R-:W-:Y:S01]  /*7450*/  FMUL.FTZ R41, R8.reuse, R41 ;  /* 0x0000002908297220 */ /* 0x040fe20000410000 */
[----:B------:R-:W-:Y:S01]  /*7460*/  SHF.R.S32.HI R9, RZ, 0x1f, R5 ;  /* 0x0000001fff097819 */ /* 0x000fe20000011405 */
[C---:B------:R-:W-:Y:S01]  /*7470*/  FMUL.FTZ R40, R8.reuse, R40 ;  /* 0x0000002808287220 */ /* 0x040fe20000410000 */
[----:B------:R-:W-:Y:S01]  /*7480*/  IADD3 R14, P0, R5, R14, RZ ;  /* 0x0000000e050e7210 */ /* 0x000fe20007f1e0ff */
[C---:B------:R-:W-:Y:S01]  /*7490*/  FMUL.FTZ R45, R8.reuse, R45 ;  /* 0x0000002d082d7220 */ /* 0x040fe20000410000 */
[----:B------:R-:W-:Y:S01]  /*74a0*/  IADD3 R17, R7, 0x70, RZ ;  /* 0x0000007007117810 */ /* 0x000fe20007ffe0ff */
[----:B------:R-:W-:Y:S01]  /*74b0*/  FMUL.FTZ R44, R8, R44 ;  /* 0x0000002c082c7220 */ /* 0x000fe20000410000 */
[----:B------:R-:W-:Y:S01]  /*74c0*/  @P3 IADD3 R17, R4, 0x10, RZ ;  /* 0x0000001004113810 */ /* 0x000fe20007ffe0ff */
[C---:B------:R-:W-:Y:S01]  /*74d0*/  FMUL.FTZ R49, R8.reuse, R49 ;  /* 0x0000003108317220 */ /* 0x040fe20000410000 */
[----:B------:R-:W-:Y:S01]  /*74e0*/  MOV R4, 0x40 ;  /* 0x0000004000047802 */ /* 0x000fe20000000f00 */
[----:B------:R-:W-:Y:S01]  /*74f0*/  FMUL.FTZ R48, R8, R48 ;  /* 0x0000003008307220 */ /* 0x000fe20000410000 */
[----:B------:R-:W-:Y:S01]  /*7500*/  SEL R0, R0, 0xffffffe0, !P1 ;  /* 0xffffffe000007807 */ /* 0x000fe20004800000 */
[C---:B------:R-:W-:Y:S01]  /*7510*/  FMUL.FTZ R53, R8.reuse, R53 ;  /* 0x0000003508357220 */ /* 0x040fe20000410000 */
[----:B------:R-:W-:Y:S01]  /*7520*/  IADD3.X R15, R9, R15, R2, P0, !PT ;  /* 0x0000000f090f7210 */ /* 0x000fe200007fe402 */
[----:B------:R-:W-:Y:S01]  /*7530*/  IMAD R2, R3, c[0x0][0x3d8], RZ ;  /* 0x0000f60003027a24 */ /* 0x000fe200078e02ff */
[----:B------:R-:W-:Y:S01]  /*7540*/  SHF.R.S32.HI R5, RZ, 0x1f, R209 ;  /* 0x0000001fff057819 */ /* 0x000fe200000114d1 */
[C---:B------:R-:W-:Y:S01]  /*7550*/  FMUL.FTZ R52, R8.reuse, R52 ;  /* 0x0000003408347220 */ /* 0x040fe20000410000 */
[----:B------:R-:W-:Y:S01]  /*7560*/  F2FP.BF16.PACK_AB R128, R129, R128 ;  /* 0x000000808180723e */ /* 0x000fe200000010ff */
[----:B------:R-:W-:Y:S01]  /*7570*/  FMUL.FTZ R57, R8, R57 ;  /* 0x0000003908397220 */ /* 0x000fe20000410000 */
[----:B------:R-:W-:Y:S01]  /*7580*/  SEL R4, R4, 0xffffffc0, !P2 ;  /* 0xffffffc004047807 */ /* 0x000fe20005000000 */
[C---:B------:R-:W-:Y:S01]  /*7590*/  FMUL.FTZ R56, R8.reuse, R56 ;  /* 0x0000003808387220 */ /* 0x040fe20000410000 */
[----:B------:R-:W-:Y:S01]  /*75a0*/  F2FP.BF16.PACK_AB R36, R37, R36 ;  /* 0x000000242524723e */ /* 0x000fe200000010ff */
[C---:B------:R-:W-:Y:S01]  /*75b0*/  FMUL.FTZ R61, R8.reuse, R61 ;  /* 0x0000003d083d7220 */ /* 0x040fe20000410000 */
[----:B------:R-:W-:Y:S01]  /*75c0*/  F2FP.BF16.PACK_AB R40, R41, R40 ;  /* 0x000000282928723e */ /* 0x000fe200000010ff */
[----:B------:R-:W-:Y:S01]  /*75d0*/  FMUL.FTZ R60, R8, R60 ;  /* 0x0000003c083c7220 */ /* 0x000fe20000410000 */
[----:B------:R-:W-:Y:S01]  /*75e0*/  IADD3 R3, R7, R0, RZ ;  /* 0x0000000007037210 */ /* 0x000fe20007ffe0ff */
[----:B------:R-:W-:Y:S01]  /*75f0*/  IMAD.IADD R9, R0, 0x1, R17 ;  /* 0x0000000100097824 */ /* 0x000fe200078e0211 */
[----:B------:R-:W-:Y:S01]  /*7600*/  F2FP.BF16.PACK_AB R44, R45, R44 ;  /* 0x0000002c2d2c723e */ /* 0x000fe200000010ff */
[C---:B------:R-:W-:Y:S01]  /*7610*/  FMUL.FTZ R65, R8.reuse, R65 ;  /* 0x0000004108417220 */ /* 0x040fe20000410000 */
[----:B------:R-:W-:Y:S01]  /*7620*/  F2FP.BF16.PACK_AB R48, R49, R48 ;  /* 0x000000303130723e */ /* 0x000fe200000010ff */
[C---:B------:R-:W-:Y:S01]  /*7630*/  FMUL.FTZ R64, R8.reuse, R64 ;  /* 0x0000004008407220 */ /* 0x040fe20000410000 */
[----:B------:R-:W-:Y:S01]  /*7640*/  F2FP.BF16.PACK_AB R52, R53, R52 ;  /* 0x000000343534723e */ /* 0x000fe200000010ff */
[----:B------:R-:W-:Y:S01]  /*7650*/  IMAD R2, R11, c[0x0][0x3dc], R2 ;  /* 0x0000f7000b027a24 */ /* 0x000fe200078e0202 */
[----:B------:R-:W-:Y:S01]  /*7660*/  STS [R7+0x80], R128 ;  /* 0x0000808007007388 */ /* 0x000fe20000000800 */
[----:B------:R-:W-:Y:S01]  /*7670*/  IMAD R0, R5, c[0x0][0x488], RZ ;  /* 0x0001220005007a24 */ /* 0x000fe200078e02ff */
[----:B------:R-:W-:Y:S01]  /*7680*/  IADD3 R5, R7, R4, RZ ;  /* 0x0000000407057210 */ /* 0x000fe20007ffe0ff */
[C---:B------:R-:W-:Y:S01]  /*7690*/  FMUL.FTZ R69, R8.reuse, R69 ;  /* 0x0000004508457220 */ /* 0x040fe20000410000 */
[----:B------:R-:W-:Y:S01]  /*76a0*/  STS [R7+0x480], R130 ;  /* 0x0004808207007388 */ /* 0x000fe20000000800 */
[----:B------:R-:W-:Y:S01]  /*76b0*/  FMUL.FTZ R68, R8, R68 ;  /* 0x0000004408447220 */ /* 0x000fe20000410000 */
[----:B------:R-:W-:Y:S01]  /*76c0*/  F2FP.BF16.PACK_AB R56, R57, R56 ;  /* 0x000000383938723e */ /* 0x000fe200000010ff */
[----:B------:R-:W-:Y:S01]  /*76d0*/  IMAD.WIDE.U32 R10, R11, c[0x0][0x3d8], R20 ;  /* 0x0000f6000b0a7a25 */ /* 0x000fe200078e0014 */
[C---:B------:R-:W-:Y:S01]  /*76e0*/  IADD3 R21, R4.reuse, R17, RZ ;  /* 0x0000001104157210 */ /* 0x040fe20007ffe0ff */
[----:B------:R-:W-:Y:S01]  /*76f0*/  STS [R17], R36 ;  /* 0x0000002411007388 */ /* 0x000fe20000000800 */
[----:B------:R-:W-:Y:S01]  /*7700*/  IADD3 R23, R4, R3, RZ ;  /* 0x0000000304177210 */ /* 0x000fe20007ffe0ff */
[C---:B------:R-:W-:Y:S01]  /*7710*/  FMUL.FTZ R73, R8.reuse, R73 ;  /* 0x0000004908497220 */ /* 0x040fe20000410000 */
[----:B------:R-:W-:Y:S01]  /*7720*/  F2FP.BF16.PACK_AB R60, R61, R60 ;  /* 0x0000003c3d3c723e */ /* 0x000fe200000010ff */
[C---:B------:R-:W-:Y:S01]  /*7730*/  FMUL.FTZ R72, R8.reuse, R72 ;  /* 0x0000004808487220 */ /* 0x040fe20000410000 */
[----:B------:R-:W-:Y:S01]  /*7740*/  STS [R17+0x400], R38 ;  /* 0x0004002611007388 */ /* 0x000fe20000000800 */
[C---:B------:R-:W-:Y:S01]  /*7750*/  FMUL.FTZ R77, R8.reuse, R77 ;  /* 0x0000004d084d7220 */ /* 0x040fe20000410000 */
[----:B------:R-:W-:Y:S01]  /*7760*/  IADD3 R25, R9, R4, RZ ;  /* 0x0000000409197210 */ /* 0x000fe20007ffe0ff */
[C---:B------:R-:W-:Y:S01]  /*7770*/  FMUL.FTZ R76, R8.reuse, R76 ;  /* 0x0000004c084c7220 */ /* 0x040fe20000410000 */
[----:B------:R-:W-:Y:S01]  /*7780*/  STS [R3+0x80], R40 ;  /* 0x0000802803007388 */ /* 0x000fe20000000800 */
[C---:B------:R-:W-:Y:S01]  /*7790*/  FMUL.FTZ R81, R8.reuse, R81 ;  /* 0x0000005108517220 */ /* 0x040fe20000410000 */
[----:B------:R-:W-:Y:S01]  /*77a0*/  F2FP.BF16.PACK_AB R64, R65, R64 ;  /* 0x000000404140723e */ /* 0x000fe200000010ff */
[C---:B------:R-:W-:Y:S01]  /*77b0*/  FMUL.FTZ R80, R8.reuse, R80 ;  /* 0x0000005008507220 */ /* 0x040fe20000410000 */
[----:B------:R-:W-:Y:S01]  /*77c0*/  STS [R3+0x480], R42 ;  /* 0x0004802a03007388 */ /* 0x000fe20000000800 */
[C---:B------:R-:W-:Y:S01]  /*77d0*/  FMUL.FTZ R85, R8.reuse, R85 ;  /* 0x0000005508557220 */ /* 0x040fe20000410000 */
[----:B------:R-:W-:Y:S01]  /*77e0*/  F2FP.BF16.PACK_AB R68, R69, R68 ;  /* 0x000000444544723e */ /* 0x000fe200000010ff */
[C---:B------:R-:W-:Y:S01]  /*77f0*/  FMUL.FTZ R84, R8.reuse, R84 ;  /* 0x0000005408547220 */ /* 0x040fe20000410000 */
[----:B------:R-:W-:Y:S01]  /*7800*/  STS [R9], R44 ;  /* 0x0000002c09007388 */ /* 0x000fe20000000800 */
[C---:B------:R-:W-:Y:S01]  /*7810*/  FMUL.FTZ R89, R8.reuse, R89 ;  /* 0x0000005908597220 */ /* 0x040fe20000410000 */
[----:B------:R-:W-:Y:S01]  /*7820*/  F2FP.BF16.PACK_AB R72, R73, R72 ;  /* 0x000000484948723e */ /* 0x000fe200000010ff */
        /* <DEDUP_REMOVED lines=24> */
[----:B------:R-:W-:Y:S01]  /*79b0*/  FMUL.FTZ R108, R8, R108 ;  /* 0x0000006c086c7220 */ /* 0x000fe20000410000 */
[----:B------:R-:W-:Y:S01]  /*79c0*/  STS [R23+0x480], R58 ;  /* 0x0004803a17007388 */ /* 0x000fe20000000800 */
[----:B------:R-:W-:Y:S01]  /*79d0*/  IMAD.WIDE.U32 R14, R209, c[0x0][0x488], R14 ;  /* 0x00012200d10e7a25 */ /* 0x000fe200078e000e */
[----:B------:R-:W-:-:S02]  /*79e0*/  F2FP.BF16.PACK_AB R100, R101, R100 ;  /* 0x000000646564723e */ /* 0x000fc400000010ff */
[----:B------:R-:W-:Y:S01]  /*79f0*/  STS [R25], R60 ;  /* 0x0000003c19007388 */ /* 0x000fe20000000800 */
[----:B------:R-:W-:Y:S01]  /*7a00*/  IMAD R0, R209, c[0x0][0x48c], R0 ;  /* 0x00012300d1007a24 */ /* 0x000fe200078e0200 */
        /* <DEDUP_REMOVED lines=11> */
[----:B------:R-:W-:Y:S01]  /*7ac0*/  FMUL.FTZ R8, R8, R116 ;  /* 0x0000007408087220 */ /* 0x000fe20000410000 */
[----:B------:R-:W-:-:S02]  /*7ad0*/  LEA R6, P0, R14, c[0x0][0x450], 0x2 ;  /* 0x000114000e067a11 */ /* 0x000fc400078010ff */
[----:B------:R-:W-:Y:S01]  /*7ae0*/  STS [R17+0x4000], R68 ;  /* 0x0040004411007388 */ /* 0x000fe20000000800 */
[----:B------:R-:W-:Y:S02]  /*7af0*/  IADD3 R15, R15, R0, RZ ;  /* 0x000000000f0f7210 */ /* 0x000fe40007ffe0ff */
[----:B------:R-:W-:Y:S01]  /*7b00*/  F2FP.BF16.PACK_AB R112, R113, R112 ;  /* 0x000000707170723e */ /* 0x000fe200000010ff */
[----:B------:R-:W-:Y:S01]  /*7b10*/  STS [R17+0x4400], R70 ;  /* 0x0044004611007388 */ /* 0x000fe20000000800 */
[----:B------:R-:W-:Y:S02]  /*7b20*/  F2FP.BF16.PACK_AB R120, R121, R120 ;  /* 0x000000787978723e */ /* 0x000fe400000010ff */
[----:B------:R-:W-:Y:S01]  /*7b30*/  F2FP.BF16.PACK_AB R8, R117, R8 ;  /* 0x000000087508723e */ /* 0x000fe200000010ff */
[----:B------:R-:W-:Y:S01]  /*7b40*/  STS [R3+0x4080], R72 ;  /* 0x0040804803007388 */ /* 0x000fe20000000800 */
[----:B------:R-:W-:Y:S02]  /*7b50*/  LEA.HI.X R15, R14, c[0x0][0x454], R15, 0x2, P0 ;  /* 0x000115000e0f7a11 */ /* 0x000fe400000f140f */
[----:B------:R-:W-:Y:S01]  /*7b60*/  LEA R0, P0, R10, c[0x0][0x380], 0x1 ;  /* 0x0000e0000a007a11 */ /* 0x000fe200078008ff */
[----:B------:R-:W-:Y:S04]  /*7b70*/  STS [R3+0x4480], R74 ;  /* 0x0044804a03007388 */ /* 0x000fe80000000800 */
        /* <DEDUP_REMOVED lines=15> */
[----:B------:R1:W-:Y:S04]  /*7c70*/  STS [R3+0x8480], R126 ;  /* 0x0084807e03007388 */ /* 0x0003e80000000800 */
[----:B------:R-:W-:Y:S04]  /*7c80*/  STS [R9+0x8000], R104 ;  /* 0x0080006809007388 */ /* 0x000fe80000000800 */
[----:B------:R-:W-:Y:S04]  /*7c90*/  STS [R9+0x8400], R106 ;  /* 0x0084006a09007388 */ /* 0x000fe80000000800 */
[----:B------:R-:W-:Y:S04]  /*7ca0*/  STS [R5+0x8080], R108 ;  /* 0x0080806c05007388 */ /* 0x000fe80000000800 */
[----:B------:R-:W-:Y:S04]  /*7cb0*/  STS [R5+0x8480], R110 ;  /* 0x0084806e05007388 */ /* 0x000fe80000000800 */
[----:B------:R-:W-:Y:S04]  /*7cc0*/  STS [R21+0x8000], R112 ;  /* 0x0080007015007388 */ /* 0x000fe80000000800 */
[----:B------:R-:W-:Y:S01]  /*7cd0*/  STS [R21+0x8400], R114 ;  /* 0x0084007215007388 */ /* 0x000fe20000000800 */
[----:B-1----:R-:W-:-:S03]  /*7ce0*/  IADD3 R3, R11, R2, RZ ;  /* 0x000000020b037210 */ /* 0x002fc60007ffe0ff */
[----:B------:R-:W-:Y:S04]  /*7cf0*/  STS [R23+0x8080], R120 ;  /* 0x0080807817007388 */ /* 0x000fe80000000800 */
[----:B------:R-:W-:Y:S04]  /*7d00*/  STS [R23+0x8480], R122 ;  /* 0x0084807a17007388 */ /* 0x000fe80000000800 */
[----:B------:R-:W-:Y:S04]  /*7d10*/  STS [R25+0x8000], R8 ;  /* 0x0080000819007388 */ /* 0x000fe80000000800 */
[----:B------:R-:W-:Y:S04]  /*7d20*/  STS [R25+0x8400], R119 ;  /* 0x0084007719007388 */ /* 0x000fe80000000800 */
[----:B------:R-:W-:Y:S04]  /*7d30*/  SHFL.IDX PT, R52, R6, RZ, 0x1c1f ;  /* 0x001c1fff06347589 */ /* 0x000fe800000e0000 */
[----:B------:R-:W1:Y:S04]  /*7d40*/  SHFL.IDX PT, R53, R15, RZ, 0x1c1f ;  /* 0x001c1fff0f357589 */ /* 0x000e6800000e0000 */
[----:B------:R-:W-:Y:S06]  /*7d50*/  BAR.SYNC.DEFER_BLOCKING 0x1, 0x100 ;  /* 0x0044000000007b1d */ /* 0x000fec0000010000 */
[----:B------:R-:W-:Y:S04]  /*7d60*/  SHFL.IDX PT, R54, R6, 0x1, 0x1c1f ;  /* 0x003c1f0006367f89 */ /* 0x000fe800000e0000 */
[----:B------:R-:W2:Y:S04]  /*7d70*/  SHFL.IDX PT, R55, R15, 0x1, 0x1c1f ;  /* 0x003c1f000f377f89 */ /* 0x000ea800000e0000 */
[----:B------:R-:W3:Y:S04]  /*7d80*/  SHFL.IDX PT, R56, R0, RZ, 0x181f ;  /* 0x00181fff00387589 */ /* 0x000ee800000e0000 */
[----:B-1----:R1:W-:Y:S04]  /*7d90*/  @!P6 ST.E [R52.64], R16 ;  /* 0x000000103400e985 */ /* 0x0023e8000c10190c */
[----:B--2---:R2:W-:Y:S04]  /*7da0*/  @!P5 ST.E [R54.64], R13 ;  /* 0x0000000d3600d985 */ /* 0x0045e8000c10190c */
[----:B------:R2:W4:Y:S04]  /*7db0*/  LDS.128 R48, [R203+0x1080] ;  /* 0x00108000cb307984 */ /* 0x0005280000000c00 */
[----:B------:R2:W2:Y:S04]  /*7dc0*/  LDS.128 R44, [R203+0x2080] ;  /* 0x00208000cb2c7984 */ /* 0x0004a80000000c00 */
[----:B------:R2:W2:Y:S04]  /*7dd0*/  LDS.128 R40, [R203+0x3080] ;  /* 0x00308000cb287984 */ /* 0x0004a80000000c00 */
[----:B------:R2:W2:Y:S01]  /*7de0*/  LDS.128 R36, [R203+0x5080] ;  /* 0x00508000cb247984 */ /* 0x0004a20000000c00 */
[----:B-1----:R-:W-:-:S02]  /*7df0*/  LEA.HI.X R16, R10, c[0x0][0x384], R3, 0x1, P0 ;  /* 0x0000e1000a107a11 */ /* 0x002fc400000f0c03 */
[----:B------:R-:W-:Y:S01]  /*7e00*/  ISETP.GE.AND P0, PT, R202, R19, PT ;  /* 0x00000013ca00720c */ /* 0x000fe20003f06270 */
[----:B------:R1:W1:Y:S04]  /*7e10*/  LDS.128 R32, [R203+0x6080] ;  /* 0x00608000cb207984 */ /* 0x0002680000000c00 */
[----:B------:R1:W1:Y:S04]  /*7e20*/  LDS.128 R28, [R203+0x7080] ;  /* 0x00708000cb1c7984 */ /* 0x0002680000000c00 */
[----:B------:R1:W1:Y:S04]  /*7e30*/  LDS.128 R24, [R203+0x9080] ;  /* 0x00908000cb187984 */ /* 0x0002680000000c00 */
[----:B------:R1:W1:Y:S04]  /*7e40*/  LDS.128 R20, [R203+0xa080] ;  /* 0x00a08000cb147984 */ /* 0x0002680000000c00 */
[----:B------:R1:W1:Y:S04]  /*7e50*/  LDS.128 R4, [R203+0xb080] ;  /* 0x00b08000cb047984 */ /* 0x0002680000000c00 */
[----:B------:R1:W1:Y:S01]  /*7e60*/  SHFL.IDX PT, R57, R16, RZ, 0x181f ;  /* 0x00181fff10397589 */ /* 0x00026200000e0000 */
[----:B------:R-:W-:Y:S05]  /*7e70*/  @P0 BRA `(.L_x_7) ;  /* 0x0000012000000947 */ /* 0x000fea0003800000 */
[----:B--23--:R-:W2:Y:S01]  /*7e80*/  LDS.128 R52, [R203+0x80] ;  /* 0x00008000cb347984 */ /* 0x00cea20000000c00 */
[----:B------:R-:W-:-:S02]  /*7e90*/  ISETP.GE.AND P1, PT, R207, c[0x0][0x3c8], PT ;  /* 0x0000f200cf007a0c */ /* 0x000fc40003f26270 */
[----:B------:R-:W-:Y:S01]  /*7ea0*/  ISETP.GE.AND P0, PT, R206, c[0x0][0x3c8], PT ;  /* 0x0000f200ce007a0c */ /* 0x000fe20003f06270 */
[----:B------:R-:W3:Y:S01]  /*7eb0*/  LDS.128 R12, [R203+0x4080] ;  /* 0x00408000cb0c7984 */ /* 0x000ee20000000c00 */
[----:B------:R-:W-:-:S03]  /*7ec0*/  ISETP.GE.AND P2, PT, R208, c[0x0][0x3c8], PT ;  /* 0x0000f200d0007a0c */ /* 0x000fc60003f46270 */
[----:B------:R-:W5:Y:S06]  /*7ed0*/  LDS.128 R8, [R203+0x8080] ;  /* 0x00808000cb087984 */ /* 0x000f6c0000000c00 */
[----:B------:R-:W-:Y:S02]  /*7ee0*/  @!P1 SHF.R.S32.HI R2, RZ, 0x1f, R207 ;  /* 0x0000001fff029819 */ /* 0x000fe400000114cf */
[----:B------:R-:W-:Y:S02]  /*7ef0*/  @!P0 SHF.R.S32.HI R17, RZ, 0x1f, R206 ;  /* 0x0000001fff118819 */ /* 0x000fe400000114ce */
[----:B------:R-:W-:Y:S01]  /*7f00*/  @!P1 LEA.HI R3, R2, R207, RZ, 0x3 ;  /* 0x000000cf02039211 */ /* 0x000fe200078f18ff */
[----:B-1----:R-:W-:Y:S01]  /*7f10*/  @!P2 IMAD.WIDE R58, R208, 0x2, R56 ;  /* 0x00000002d03aa825 */ /* 0x002fe200078e0238 */
[----:B------:R-:W-:-:S02]  /*7f20*/  @!P0 LEA.HI R2, R17, R206, RZ, 0x3 ;  /* 0x000000ce11028211 */ /* 0x000fc400078f18ff */
[----:B------:R-:W-:Y:S02]  /*7f30*/  @!P1 LOP3.LUT R3, R3, 0xfffffff8, RZ, 0xc0, !PT ;  /* 0xfffffff803039812 */ /* 0x000fe400078ec0ff */
[----:B------:R-:W-:-:S03]  /*7f40*/  @!P0 LOP3.LUT R2, R2, 0xfffffff8, RZ, 0xc0, !PT ;  /* 0xfffffff802028812 */ /* 0x000fc600078ec0ff */
[----:B------:R-:W-:-:S04]  /*7f50*/  @!P1 IMAD.WIDE R60, R3, 0x2, R56 ;  /* 0x00000002033c9825 */ /* 0x000fc800078e0238 */
[----:B------:R-:W-:Y:S01]  /*7f60*/  @!P0 IMAD.WIDE R2, R2, 0x2, R56 ;  /* 0x0000000202028825 */ /* 0x000fe200078e0238 */
[----:B--2---:R1:W-:Y:S04]  /*7f70*/  @!P2 ST.E.128 [R58.64], R52 ;  /* 0x000000343a00a985 */ /* 0x0043e8000c101d0c */
[----:B---3--:R1:W-:Y:S04]  /*7f80*/  @!P1 ST.E.128 [R60.64], R12 ;  /* 0x0000000c3c009985 */ /* 0x0083e8000c101d0c */
[----:B-----5:R1:W-:Y:S02]  /*7f90*/  @!P0 ST.E.128 [R2.64], R8 ;  /* 0x0000000802008985 */ /* 0x0203e4000c101d0c */
.L_x_7:
[----:B---3--:R-:W-:Y:S05]  /*7fa0*/  BSYNC B0 ;  /* 0x0000000000007941 */ /* 0x008fea0003800000 */
.L_x_6:
[----:B-1----:R-:W-:Y:S01]  /*7fb0*/  IADD3 R2, R202, 0x20, RZ ;  /* 0x00000020ca027810 */ /* 0x002fe20007ffe0ff */
[----:B------:R1:W3:Y:S01]  /*7fc0*/  SHFL.IDX PT, R11, R16, 0x1, 0x181f ;  /* 0x00381f00100b7f89 */ /* 0x0002e200000e0000 */
[----:B------:R-:W-:Y:S02]  /*7fd0*/  BSSY B0, `(.L_x_8) ;  /* 0x0000013000007945 */ /* 0x000fe40003800000 */
[----:B------:R-:W-:Y:S01]  /*7fe0*/  ISETP.GE.AND P0, PT, R2, R19, PT ;  /* 0x000000130200720c */ /* 0x000fe20003f06270 */
[----:B------:R1:W4:-:S12]  /*7ff0*/  SHFL.IDX PT, R10, R0, 0x1, 0x181f ;  /* 0x00381f00000a7f89 */ /* 0x00031800000e0000 */
[----:B------:R-:W-:Y:S05]  /*8000*/  @P0 BRA `(.L_x_9) ;  /* 0x000000f000000947 */ /* 0x000fea0003800000 */
[----:B------:R-:W-:Y:S02]  /*8010*/  ISETP.GE.AND P1, PT, R207, c[0x0][0x3c8], PT ;  /* 0x0000f200cf007a0c */ /* 0x000fe40003f26270 */
[----:B------:R-:W-:Y:S02]  /*8020*/  ISETP.GE.AND P0, PT, R206, c[0x0][0x3c8], PT ;  /* 0x0000f200ce007a0c */ /* 0x000fe40003f06270 */
[----:B------:R-:W-:-:S09]  /*8030*/  ISETP.GE.AND P2, PT, R208, c[0x0][0x3c8], PT ;  /* 0x0000f200d0007a0c */ /* 0x000fd20003f46270 */
[----:B------:R-:W-:Y:S02]  /*8040*/  @!P1 SHF.R.S32.HI R2, RZ, 0x1f, R207 ;  /* 0x0000001fff029819 */ /* 0x000fe400000114cf */
[----:B------:R-:W-:Y:S02]  /*8050*/  @!P0 SHF.R.S32.HI R9, RZ, 0x1f, R206 ;  /* 0x0000001fff098819 */ /* 0x000fe400000114ce */
[----:B------:R-:W-:Y:S02]  /*8060*/  @!P1 LEA.HI R3, R2, R207, RZ, 0x3 ;  /* 0x000000cf02039211 */ /* 0x000fe400078f18ff */
[----:B------:R-:W-:Y:S01]  /*8070*/  @!P0 LEA.HI R2, R9, R206, RZ, 0x3 ;  /* 0x000000ce09028211 */ /* 0x000fe200078f18ff */
[----:B---34-:R-:W-:Y:S01]  /*8080*/  @!P2 IMAD.WIDE R8, R208, 0x2, R10 ;  /* 0x00000002d008a825 */ /* 0x018fe200078e020a */
[----:B------:R-:W-:Y:S02]  /*8090*/  @!P1 LOP3.LUT R3, R3, 0xfffffff8, RZ, 0xc0, !PT ;  /* 0xfffffff803039812 */ /* 0x000fe400078ec0ff */
[----:B------:R-:W-:-:S02]  /*80a0*/  @!P0 LOP3.LUT R2, R2, 0xfffffff8, RZ, 0xc0, !PT ;  /* 0xfffffff802028812 */ /* 0x000fc400078ec0ff */
[----:B------:R3:W-:Y:S01]  /*80b0*/  @!P2 ST.E.128 [R8.64], R48 ;  /* 0x000000300800a985 */ /* 0x0007e2000c101d0c */
[----:B--2---:R-:W-:-:S04]  /*80c0*/  @!P1 IMAD.WIDE R12, R3, 0x2, R10 ;  /* 0x00000002030c9825 */ /* 0x004fc800078e020a */
[----:B------:R-:W-:Y:S01]  /*80d0*/  @!P0 IMAD.WIDE R2, R2, 0x2, R10 ;  /* 0x0000000202028825 */ /* 0x000fe200078e020a */
[----:B------:R3:W-:Y:S04]  /*80e0*/  @!P1 ST.E.128 [R12.64], R36 ;  /* 0x000000240c009985 */ /* 0x0007e8000c101d0c */
[----:B------:R3:W-:Y:S02]  /*80f0*/  @!P0 ST.E.128 [R2.64], R24 ;  /* 0x0000001802008985 */ /* 0x0007e4000c101d0c */
.L_x_9:
[----:B------:R-:W-:Y:S05]  /*8100*/  BSYNC B0 ;  /* 0x0000000000007941 */ /* 0x000fea0003800000 */
.L_x_8:
[----:B---3--:R-:W-:Y:S01]  /*8110*/  IADD3 R2, R202, 0x40, RZ ;  /* 0x00000040ca027810 */ /* 0x008fe20007ffe0ff */
[----:B------:R3:W1:Y:S01]  /*8120*/  SHFL.IDX PT, R11, R16, 0x2, 0x181f ;  /* 0x00581f00100b7f89 */ /* 0x00066200000e0000 */
[----:B------:R-:W-:Y:S02]  /*8130*/  BSSY B0, `(.L_x_10) ;  /* 0x0000013000007945 */ /* 0x000fe40003800000 */
[----:B------:R-:W-:Y:S01]  /*8140*/  ISETP.GE.AND P0, PT, R2, R19, PT ;  /* 0x000000130200720c */ /* 0x000fe20003f06270 */
[----:B----4-:R3:W4:-:S12]  /*8150*/  SHFL.IDX PT, R10, R0, 0x2, 0x181f ;  /* 0x00581f00000a7f89 */ /* 0x01071800000e0000 */
        /* <DEDUP_REMOVED lines=8> */
[----:B-1--4-:R-:W-:Y:S01]  /*81e0*/  @!P2 IMAD.WIDE R8, R208, 0x2, R10 ;  /* 0x00000002d008a825 */ /* 0x012fe200078e020a */
[----:B------:R-:W-:Y:S02]  /*81f0*/  @!P1 LOP3.LUT R3, R3, 0xfffffff8, RZ, 0xc0, !PT ;  /* 0xfffffff803039812 */ /* 0x000fe400078ec0ff */
[----:B------:R-:W-:-:S02]  /*8200*/  @!P0 LOP3.LUT R2, R2, 0xfffffff8, RZ, 0xc0, !PT ;  /* 0xfffffff802028812 */ /* 0x000fc400078ec0ff */
[----:B--2---:R1:W-:Y:S01]  /*8210*/  @!P2 ST.E.128 [R8.64], R44 ;  /* 0x0000002c0800a985 */ /* 0x0043e2000c101d0c */
[----:B------:R-:W-:-:S04]  /*8220*/  @!P1 IMAD.WIDE R12, R3, 0x2, R10 ;  /* 0x00000002030c9825 */ /* 0x000fc800078e020a */
[----:B------:R-:W-:Y:S01]  /*8230*/  @!P0 IMAD.WIDE R2, R2, 0x2, R10 ;  /* 0x0000000202028825 */ /* 0x000fe200078e020a */
[----:B------:R1:W-:Y:S04]  /*8240*/  @!P1 ST.E.128 [R12.64], R32 ;  /* 0x000000200c009985 */ /* 0x0003e8000c101d0c */
[----:B------:R1:W-:Y:S02]  /*8250*/  @!P0 ST.E.128 [R2.64], R20 ;  /* 0x0000001402008985 */ /* 0x0003e4000c101d0c */
.L_x_11:
[----:B------:R-:W-:Y:S05]  /*8260*/  BSYNC B0 ;  /* 0x0000000000007941 */ /* 0x000fea0003800000 */
.L_x_10:
[----:B------:R-:W-:Y:S01]  /*8270*/  IADD3 R202, R202, 0x60, RZ ;  /* 0x00000060caca7810 */ /* 0x000fe20007ffe0ff */
[----:B-1----:R1:W3:Y:S03]  /*8280*/  SHFL.IDX PT, R3, R16, 0x3, 0x181f ;  /* 0x00781f0010037f89 */ /* 0x0022e600000e0000 */
[----:B------:R-:W-:Y:S01]  /*8290*/  ISETP.GE.AND P0, PT, R202, R19, PT ;  /* 0x00000013ca00720c */ /* 0x000fe20003f06270 */
[----:B------:R1:W4:-:S12]  /*82a0*/  SHFL.IDX PT, R2, R0, 0x3, 0x181f ;  /* 0x00781f0000027f89 */ /* 0x00031800000e0000 */
[----:B------:R-:W-:Y:S05]  /*82b0*/  @P0 EXIT ;  /* 0x000000000000094d */ /* 0x000fea0003800000 */
[----:B------:R-:W-:Y:S02]  /*82c0*/  ISETP.GE.AND P0, PT, R207, c[0x0][0x3c8], PT ;  /* 0x0000f200cf007a0c */ /* 0x000fe40003f06270 */
[----:B------:R-:W-:-:S11]  /*82d0*/  ISETP.GE.AND P1, PT, R208, c[0x0][0x3c8], PT ;  /* 0x0000f200d0007a0c */ /* 0x000fd60003f26270 */
[----:B-1-3--:R-:W-:Y:S02]  /*82e0*/  @!P0 SHF.R.S32.HI R0, RZ, 0x1f, R207 ;  /* 0x0000001fff008819 */ /* 0x00afe400000114cf */
[----:B----4-:R-:W-:Y:S02]  /*82f0*/  @!P1 IMAD.WIDE R208, R208, 0x2, R2 ;  /* 0x00000002d0d09825 */ /* 0x010fe400078e0202 */
[----:B------:R-:W-:-:S03]  /*8300*/  @!P0 LEA.HI R0, R0, R207, RZ, 0x3 ;  /* 0x000000cf00008211 */ /* 0x000fc600078f18ff */
[----:B--2---:R1:W-:Y:S01]  /*8310*/  @!P1 ST.E.128 [R208.64], R40 ;  /* 0x00000028d0009985 */ /* 0x0043e2000c101d0c */
[----:B------:R-:W-:-:S05]  /*8320*/  @!P0 LOP3.LUT R0, R0, 0xfffffff8, RZ, 0xc0, !PT ;  /* 0xfffffff800008812 */ /* 0x000fca00078ec0ff */
[----:B------:R-:W-:-:S05]  /*8330*/  @!P0 IMAD.WIDE R8, R0, 0x2, R2 ;  /* 0x0000000200088825 */ /* 0x000fca00078e0202 */
[----:B------:R1:W-:Y:S01]  /*8340*/  @!P0 ST.E.128 [R8.64], R28 ;  /* 0x0000001c08008985 */ /* 0x0003e2000c101d0c */
[----:B------:R-:W-:-:S13]  /*8350*/  ISETP.GE.AND P0, PT, R206, c[0x0][0x3c8], PT ;  /* 0x0000f200ce007a0c */ /* 0x000fda0003f06270 */
[----:B------:R-:W-:Y:S05]  /*8360*/  @P0 EXIT ;  /* 0x000000000000094d */ /* 0x000fea0003800000 */
[----:B-1----:R-:W-:-:S04]  /*8370*/  SHF.R.S32.HI R9, RZ, 0x1f, R206 ;  /* 0x0000001fff097819 */ /* 0x002fc800000114ce */
[----:B------:R-:W-:-:S04]  /*8380*/  LEA.HI R9, R9, R206, RZ, 0x3 ;  /* 0x000000ce09097211 */ /* 0x000fc800078f18ff */
[----:B------:R-:W-:-:S05]  /*8390*/  LOP3.LUT R9, R9, 0xfffffff8, RZ, 0xc0, !PT ;  /* 0xfffffff809097812 */ /* 0x000fca00078ec0ff */
[----:B------:R-:W-:-:S05]  /*83a0*/  IMAD.WIDE R2, R9, 0x2, R2 ;  /* 0x0000000209027825 */ /* 0x000fca00078e0202 */
[----:B------:R-:W-:Y:S01]  /*83b0*/  ST.E.128 [R2.64], R4 ;  /* 0x0000000402007985 */ /* 0x000fe2000c101d0c */
[----:B------:R-:W-:Y:S05]  /*83c0*/  EXIT ;  /* 0x000000000000794d */ /* 0x000fea0003800000 */
.L_x_12:
[----:B------:R-:W-:-:S00]  /*83d0*/  BRA `(.L_x_12) ;  /* 0xfffffff000007947 */ /* 0x000fc0000383ffff */
[----:B------:R-:W-:-:S00]  /*83e0*/  NOP ;  /* 0x0000000000007918 */ /* 0x000fc00000000000 */
        /* <DEDUP_REMOVED lines=9> */
.L_x_1697:


//--------------------- .text._ZN7cutlass13device_kernelIN5flash19enable_sm80_to_sm89INS1_16FlashAttnFwdSm80INS1_25CollectiveMainloopFwdSm80ILi8ELi1ELb0EN4cute5tupleIJNS5_1CILi128EEENS7_ILi64EEENS7_ILi192EEEEEELi192ENS_10bfloat16_tEfNS_4arch4Sm80ELb0ELb0ELb0ELb1ELb1ELb0ELb1ELb0EEENS1_21CollectiveEpilogueFwdINS6_IJS8_SA_S9_EEENS6_IJNS7_ILi1EEESI_SI_EEESC_SE_Li256ELb1ELb1ELb0ELb0EEENS1_19SingleTileSchedulerILb1ELb0ELb1ELi128EEEEEEEEEvNT_6ParamsE --------------------------
	.section	.text._ZN7cutlass13device_kernelIN5flash19enable_sm80_to_sm89INS1_16FlashAttnFwdSm80INS1_25CollectiveMainloopFwdSm80ILi8ELi1ELb0EN4cute5tupleIJNS5_1CILi128EEENS7_ILi64EEENS7_ILi192EEEEEELi192ENS_10bfloat16_tEfNS_4arch4Sm80ELb0ELb0ELb0ELb1ELb1ELb0ELb1ELb0EEENS1_21CollectiveEpilogueFwdINS6_IJS8_SA_S9_EEENS6_IJNS7_ILi1EEESI_SI_EEESC_SE_Li256ELb1ELb1ELb0ELb0EEENS1_19SingleTileSchedulerILb1ELb0ELb1ELi128EEEEEEEEEvNT_6ParamsE,"ax",@progbits
	.sectioninfo	@"SHI_REGISTERS=230"
	.align	128
.text._ZN7cutlass13device_kernelIN5flash19enable_sm80_to_sm89INS1_16FlashAttnFwdSm80INS1_25CollectiveMainloopFwdSm80ILi8ELi1ELb0EN4cute5tupleIJNS5_1CILi128EEENS7_ILi64EEENS7_ILi192EEEEEELi192ENS_10bfloat16_tEfNS_4arch4Sm80ELb0ELb0ELb0ELb1ELb1ELb0ELb1ELb0EEENS1_21CollectiveEpilogueFwdINS6_IJS8_SA_S9_EEENS6_IJNS7_ILi1EEESI_SI_EEESC_SE_Li256ELb1ELb1ELb0ELb0EEENS1_19SingleTileSchedulerILb1ELb0ELb1ELi128EEEEEEEEEvNT_6ParamsE:
        .type           _ZN7cutlass13device_kernelIN5flash19enable_sm80_to_sm89INS1_16FlashAttnFwdSm80INS1_25CollectiveMainloopFwdSm80ILi8ELi1ELb0EN4cute5tupleIJNS5_1CILi128EEENS7_ILi64EEENS7_ILi192EEEEEELi192ENS_10bfloat16_tEfNS_4arch4Sm80ELb0ELb0ELb0ELb1ELb1ELb0ELb1ELb0EEENS1_21CollectiveEpilogueFwdINS6_IJS8_SA_S9_EEENS6_IJNS7_ILi1EEESI_SI_EEESC_SE_Li256ELb1ELb1ELb0ELb0EEENS1_19SingleTileSchedulerILb1ELb0ELb1ELi128EEEEEEEEEvNT_6ParamsE,@function
        .size           _ZN7cutlass13device_kernelIN5flash19enable_sm80_to_sm89INS1_16FlashAttnFwdSm80INS1_25CollectiveMainloopFwdSm80ILi8ELi1ELb0EN4cute5tupleIJNS5_1CILi128EEENS7_ILi64EEENS7_ILi192EEEEEELi192ENS_10bfloat16_tEfNS_4arch4Sm80ELb0ELb0ELb0ELb1ELb1ELb0ELb1ELb0EEENS1_21CollectiveEpilogueFwdINS6_IJS8_SA_S9_EEENS6_IJNS7_ILi1EEESI_SI_EEESC_SE_Li256ELb1ELb1ELb0ELb0EEENS1_19SingleTileSchedulerILb1ELb0ELb1ELi128EEEEEEEEEvNT_6ParamsE,(.L_x_1698 - _ZN7cutlass13device_kernelIN5flash19enable_sm80_to_sm89INS1_16FlashAttnFwdSm80INS1_25CollectiveMainloopFwdSm80ILi8ELi1ELb0EN4cute5tupleIJNS5_1CILi128EEENS7_ILi64EEENS7_ILi192EEEEEELi192ENS_10bfloat16_tEfNS_4arch4Sm80ELb0ELb0ELb0ELb1ELb1ELb0ELb1ELb0EEENS1_21CollectiveEpilogueFwdINS6_IJS8_SA_S9_EEENS6_IJNS7_ILi1EEESI_SI_EEESC_SE_Li256ELb1ELb1ELb0ELb0EEENS1_19SingleTileSchedulerILb1ELb0ELb1ELi128EEEEEEEEEvNT_6ParamsE)
        .other          _ZN7cutlass13device_kernelIN5flash19enable_sm80_to_sm89INS1_16FlashAttnFwdSm80INS1_25CollectiveMainloopFwdSm80ILi8ELi1ELb0EN4cute5tupleIJNS5_1CILi128EEENS7_ILi64EEENS7_ILi192EEEEEELi192ENS_10bfloat16_tEfNS_4arch4Sm80ELb0ELb0ELb0ELb1ELb1ELb0ELb1ELb0EEENS1_21CollectiveEpilogueFwdINS6_IJS8_SA_S9_EEENS6_IJNS7_ILi1EEESI_SI_EEESC_SE_Li256ELb1ELb1ELb0ELb0EEENS1_19SingleTileSchedulerILb1ELb0ELb1ELi128EEEEEEEEEvNT_6ParamsE,@"STO_CUDA_ENTRY STV_DEFAULT"
_ZN7cutlass13device_kernelIN5flash19enable_sm80_to_sm89INS1_16FlashAttnFwdSm80INS1_25CollectiveMainloopFwdSm80ILi8ELi1ELb0EN4cute5tupleIJNS5_1CILi128EEENS7_ILi64EEENS7_ILi192EEEEEELi192ENS_10bfloat16_tEfNS_4arch4Sm80ELb0ELb0ELb0ELb1ELb1ELb0ELb1ELb0EEENS1_21CollectiveEpilogueFwdINS6_IJS8_SA_S9_EEENS6_IJNS7_ILi1EEESI_SI_EEESC_SE_Li256ELb1ELb1ELb0ELb0EEENS1_19SingleTileSchedulerILb1ELb0ELb1ELi128EEEEEEEEEvNT_6ParamsE:
[----:B------:R-:W-:Y:S02]  /*0000*/  MOV R1, c[0x0][0x28] ;  /* 0x00000a0000017a02 */ /* 0x000fe40000000f00 */
[----:B------:R-:W1:Y:S01]  /*0010*/  S2R R4, SR_TID.X ;  /* 0x0000000000047919 */ /* 0x000e620000002100 */
[----:B------:R-:W2:Y:S01]  /*0020*/  S2UR UR16, SR_CTAID.Z ;  /* 0x00000000001079c3 */ /* 0x000ea20000002700 */
[----:B------:R-:W-:Y:S02]  /*0030*/  UMOV UR7, 0x4 ;  /* 0x0000000400077882 */ /* 0x000fe40000000000 */
[----:B------:R-:W-:Y:S02]  /*0040*/  ULDC.64 UR8, c[0x0][0x568] ;  /* 0x00015a0000087ab9 */ /* 0x000fe40000000a00 */
[----:B------:R-:W-:-:S03]  /*0050*/  ULDC.64 UR14, c[0x0][0x118] ;  /* 0x00004600000e7ab9 */ /* 0x000fc60000000a00 */
[----:B------:R-:W3:Y:S01]  /*0060*/  S2UR UR5, SR_CTAID.X ;  /* 0x00000000000579c3 */ /* 0x000ee20000002500 */
[----:B-1----:R-:W-:Y:S01]  /*0070*/  SHF.R.U32.HI R0, RZ, 0x5, R4 ;  /* 0x00000005ff007819 */ /* 0x002fe20000011604 */
[----:B--2---:R-:W-:-:S05]  /*0080*/  UIMAD.WIDE UR8, UR16, UR7, UR8 ;  /* 0x00000007100872a5 */ /* 0x004fca000f8e0208 */
[----:B------:R-:W1:Y:S02]  /*0090*/  SHFL.IDX PT, R0, R0, RZ, 0x1f ;  /* 0x00001fff00007589 */ /* 0x000e6400000e0000 */
[----:B-1----:R-:W-:-:S13]  /*00a0*/  ISETP.NE.AND P0, PT, R0, RZ, PT ;  /* 0x000000ff0000720c */ /* 0x002fda0003f05270 */
[----:B---3--:R-:W-:Y:S05]  /*00b0*/  @!P0 BRA `(.L_x_13) ;  /* 0x000001c000008947 */ /* 0x008fea0003800000 */
[----:B------:R-:W-:-:S04]  /*00c0*/  ISETP.NE.U32.AND P0, PT, RZ, c[0x0][0x568], PT ;  /* 0x00015a00ff007a0c */ /* 0x000fc80003f05070 */
[----:B------:R-:W-:-:S13]  /*00d0*/  ISETP.NE.AND.EX P0, PT, RZ, c[0x0][0x56c], PT, P0 ;  /* 0x00015b00ff007a0c */ /* 0x000fda0003f05300 */
[----:B------:R-:W-:Y:S05]  /*00e0*/  @!P0 BRA `(.L_x_14) ;  /* 0x0000005000008947 */ /* 0x000fea0003800000 */
[----:B------:R-:W-:Y:S02]  /*00f0*/  MOV R2, UR8 ;  /* 0x0000000800027c02 */ /* 0x000fe40008000f00 */
[----:B------:R-:W-:-:S05]  /*0100*/  MOV R3, UR9 ;  /* 0x0000000900037c02 */ /* 0x000fca0008000f00 */
[----:B------:R-:W2:Y:S02]  /*0110*/  LDG.E R2, [R2.64] ;  /* 0x0000000e02027981 */ /* 0x000ea4000c1e1900 */
[----:B--2---:R1:W2:Y:S02]  /*0120*/  R2UR UR6, R2 ;  /* 0x00000000020673c2 */ /* 0x0042a400000e0000 */
[----:B-12---:R-:W-:Y:S05]  /*0130*/  BRA `(.L_x_15) ;  /* 0x000000e000007947 */ /* 0x006fea0003800000 */
.L_x_14:
[----:B------:R-:W-:-:S04]  /*0140*/  ISETP.NE.U32.AND P0, PT, RZ, c[0x0][0x560], PT ;  /* 0x00015800ff007a0c */ /* 0x000fc80003f05070 */
[----:B------:R-:W-:-:S13]  /*0150*/  ISETP.NE.AND.EX P0, PT, RZ, c[0x0][0x564], PT, P0 ;  /* 0x00015900ff007a0c */ /* 0x000fda0003f05300 */
[----:B------:R-:W-:Y:S05]  /*0160*/  @!P0 BRA `(.L_x_16) ;  /* 0x000000a000008947 */ /* 0x000fea0003800000 */
[----:B------:R-:W-:Y:S02]  /*0170*/  ULDC.64 UR8, c[0x0][0x560] ;  /* 0x0001580000087ab9 */ /* 0x000fe40000000a00 */
[----:B------:R-:W-:-:S06]  /*0180*/  UIMAD.WIDE UR8, UR16, UR7, UR8 ;  /* 0x00000007100872a5 */ /* 0x000fcc000f8e0208 */
[----:B------:R-:W-:Y:S02]  /*0190*/  MOV R6, UR8 ;  /* 0x0000000800067c02 */ /* 0x000fe40008000f00 */
[----:B------:R-:W-:-:S05]  /*01a0*/  MOV R7, UR9 ;  /* 0x0000000900077c02 */ /* 0x000fca0008000f00 */
[----:B------:R-:W2:Y:S04]  /*01b0*/  LDG.E R2, [R6.64] ;  /* 0x0000000e06027981 */ /* 0x000ea8000c1e1900 */
[----:B------:R-:W3:Y:S01]  /*01c0*/  LDG.E R0, [R6.64+0x4] ;  /* 0x0000040e06007981 */ /* 0x000ee2000c1e1900 */
[----:B--2---:R-:W1:Y:S08]  /*01d0*/  R2UR UR4, R2 ;  /* 0x00000000020473c2 */ /* 0x004e7000000e0000 */
[----:B---3--:R-:W1:Y:S02]  /*01e0*/  R2UR UR6, R0 ;  /* 0x00000000000673c2 */ /* 0x008e6400000e0000 */
[----:B-1----:R-:W-:Y:S01]  /*01f0*/  UIADD3 UR6, -UR4, UR6, URZ ;  /* 0x0000000604067290 */ /* 0x002fe2000fffe13f */
[----:B------:R-:W-:Y:S05]  /*0200*/  BRA `(.L_x_15) ;  /* 0x0000001000007947 */ /* 0x000fea0003800000 */
.L_x_16:
[----:B------:R-:W-:Y:S02]  /*0210*/  ULDC UR6, c[0x0][0x54c] ;  /* 0x0001530000067ab9 */ /* 0x000fe40000000800 */
.L_x_15:
[----:B------:R-:W-:Y:S02]  /*0220*/  ULDC UR4, c[0x0][0x548] ;  /* 0x0001520000047ab9 */ /* 0x000fe40000000800 */
[----:B------:R-:W-:-:S02]  /*0230*/  USHF.L.U32 UR5, UR5, 0x7, URZ ;  /* 0x0000000705057899 */ /* 0x000fc4000800063f */
[----:B------:R-:W-:-:S04]  /*0240*/  UIMAD UR4, UR6, UR4, URZ ;  /* 0x00000004060472a4 */ /* 0x000fc8000f8e023f */
[----:B------:R-:W-:-:S04]  /*0250*/  UISETP.GE.AND UP0, UPT, UR5, UR4, UPT ;  /* 0x000000040500728c */ /* 0x000fc8000bf06270 */
[----:B------:R-:W-:Y:S01]  /*0260*/  USEL UR16, UR16, 0xffffffff, !UP0 ;  /* 0xffffffff10107887 */ /* 0x000fe2000c000000 */
[----:B------:R-:W-:Y:S05]  /*0270*/  BRA `(.L_x_17) ;  /* 0x000001b000007947 */ /* 0x000fea0003800000 */
.L_x_13:
        /* <DEDUP_REMOVED lines=8> */
.L_x_18:
        /* <DEDUP_REMOVED lines=13> */
.L_x_20:
[----:B------:R-:W-:Y:S02]  /*03d0*/  ULDC UR6, c[0x0][0x54c] ;  /* 0x0001530000067ab9 */ /* 0x000fe40000000800 */
.L_x_19:
[----:B------:R-:W-:Y:S02]  /*03e0*/  ULDC UR4, c[0x0][0x548] ;  /* 0x0001520000047ab9 */ /* 0x000fe40000000800 */
[----:B------:R-:W-:-:S02]  /*03f0*/  USHF.L.U32 UR5, UR5, 0x7, URZ ;  /* 0x0000000705057899 */ /* 0x000fc4000800063f */
[----:B------:R-:W-:-:S04]  /*0400*/  UIMAD UR4, UR6, UR4, URZ ;  /* 0x00000004060472a4 */ /* 0x000fc8000f8e023f */
[----:B------:R-:W-:-:S04]  /*0410*/  UISETP.GE.AND UP0, UPT, UR5, UR4, UPT ;  /* 0x000000040500728c */ /* 0x000fc8000bf06270 */
[----:B------:R-:W-:-:S06]  /*0420*/  USEL UR16, UR16, 0xffffffff, !UP0 ;  /* 0xffffffff10107887 */ /* 0x000fcc000c000000 */
.L_x_17:
[----:B------:R-:W-:-:S13]  /*0430*/  ISETP.LE.AND P0, PT, RZ, UR16, PT ;  /* 0x00000010ff007c0c */ /* 0x000fda000bf03270 */
[----:B------:R-:W-:Y:S05]  /*0440*/  @!P0 EXIT ;  /* 0x000000000000894d */ /* 0x000fea0003800000 */
[----:B------:R-:W-:Y:S02]  /*0450*/  ULDC.64 UR4, c[0x0][0x348] ;  /* 0x0000d20000047ab9 */ /* 0x000fe40000000a00 */
[----:B------:R-:W-:Y:S02]  /*0460*/  UISETP.NE.U32.AND UP1, UPT, URZ, UR4, UPT ;  /* 0x000000043f00728c */ /* 0x000fe4000bf25070 */
[----:B------:R-:W-:Y:S02]  /*0470*/  ULDC.64 UR8, c[0x0][0x348] ;  /* 0x0000d20000087ab9 */ /* 0x000fe40000000a00 */
[----:B------:R-:W-:Y:S02]  /*0480*/  UISETP.NE.AND.EX UP1, UPT, URZ, UR5, UPT, UP1 ;  /* 0x000000053f00728c */ /* 0x000fe4000bf25310 */
[----:B------:R-:W-:Y:S02]  /*0490*/  UIMAD.WIDE UR8, UR16, UR7, UR8 ;  /* 0x00000007100872a5 */ /* 0x000fe4000f8e0208 */
[----:B------:R-:W-:-:S02]  /*04a0*/  ULDC.64 UR4, c[0x0][0x370] ;  /* 0x0000dc0000047ab9 */ /* 0x000fc40000000a00 */
[----:B------:R-:W-:Y:S01]  /*04b0*/  UISETP.NE.U32.AND UP2, UPT, URZ, UR4, UPT ;  /* 0x000000043f00728c */ /* 0x000fe2000bf45070 */
[----:B------:R-:W-:Y:S01]  /*04c0*/  PLOP3.LUT P0, PT, PT, PT, UP1, 0x80, 0x0 ;  /* 0x000000000000781c */ /* 0x000fe20003f0f018 */
[----:B------:R-:W-:Y:S02]  /*04d0*/  IMAD.U32 R8, RZ, RZ, UR8 ;  /* 0x00000008ff087e24 */ /* 0x000fe4000f8e00ff */
[----:B------:R-:W-:Y:S01]  /*04e0*/  UISETP.NE.AND.EX UP2, UPT, URZ, UR5, UPT, UP2 ;  /* 0x000000053f00728c */ /* 0x000fe2000bf45320 */
[----:B------:R-:W-:Y:S02]  /*04f0*/  IMAD.U32 R9, RZ, RZ, UR9 ;  /* 0x00000009ff097e24 */ /* 0x000fe4000f8e00ff */
[----:B------:R-:W-:Y:S02]  /*0500*/  ULDC.64 UR4, c[0x0][0x360] ;  /* 0x0000d80000047ab9 */ /* 0x000fe40000000a00 */
[----:B------:R-:W-:-:S04]  /*0510*/  UISETP.NE.U32.AND UP0, UPT, URZ, UR4, UPT ;  /* 0x000000043f00728c */ /* 0x000fc8000bf05070 */
[----:B------:R-:W-:Y:S01]  /*0520*/  UISETP.NE.AND.EX UP0, UPT, URZ, UR5, UPT, UP0 ;  /* 0x000000053f00728c */ /* 0x000fe2000bf05300 */
[----:B------:R-:W-:Y:S01]  /*0530*/  PLOP3.LUT P2, PT, PT, PT, UP2, 0x80, 0x0 ;  /* 0x000000000000781c */ /* 0x000fe20003f4f028 */
[----:B------:R-:W-:Y:S01]  /*0540*/  ULDC.64 UR8, c[0x0][0x370] ;  /* 0x0000dc0000087ab9 */ /* 0x000fe20000000a00 */
[----:B------:R-:W2:Y:S01]  /*0550*/  @P0 LDG.E R2, [R8.64] ;  /* 0x0000000e08020981 */ /* 0x000ea2000c1e1900 */
[----:B------:R-:W-:Y:S01]  /*0560*/  ULDC.64 UR4, c[0x0][0x360] ;  /* 0x0000d80000047ab9 */ /* 0x000fe20000000a00 */
[----:B------:R-:W-:Y:S01]  /*0570*/  MOV R204, RZ ;  /* 0x000000ff00cc7202 */ /* 0x000fe20000000f00 */
[----:B------:R-:W-:Y:S01]  /*0580*/  @UP2 UIMAD.WIDE UR8, UR16, UR7, UR8 ;  /* 0x00000007100822a5 */ /* 0x000fe2000f8e0208 */
[----:B------:R-:W-:Y:S01]  /*0590*/  PLOP3.LUT P1, PT, PT, PT, UP0, 0x80, 0x0 ;  /* 0x000000000000781c */ /* 0x000fe20003f2f008 */
[----:B------:R-:W-:-:S03]  /*05a0*/  IMAD.MOV.U32 R0, RZ, RZ, c[0x0][0x168] ;  /* 0x00005a00ff007624 */ /* 0x000fc600078e00ff */
[----:B------:R-:W-:Y:S01]  /*05b0*/  @UP0 UIMAD.WIDE UR4, UR16, UR7, UR4 ;  /* 0x00000007100402a5 */ /* 0x000fe2000f8e0204 */
[----:B------:R-:W-:Y:S01]  /*05c0*/  MOV R10, UR8 ;  /* 0x00000008000a7c02 */ /* 0x000fe20008000f00 */
[----:B------:R-:W-:-:S04]  /*05d0*/  IMAD.U32 R11, RZ, RZ, UR9 ;  /* 0x00000009ff0b7e24 */ /* 0x000fc8000f8e00ff */
[----:B------:R-:W-:Y:S01]  /*05e0*/  MOV R6, UR4 ;  /* 0x0000000400067c02 */ /* 0x000fe20008000f00 */
[----:B------:R-:W-:Y:S01]  /*05f0*/  IMAD.U32 R7, RZ, RZ, UR5 ;  /* 0x00000005ff077e24 */ /* 0x000fe2000f8e00ff */
[----:B------:R1:W5:Y:S04]  /*0600*/  @P2 LDG.E R204, [R10.64] ;  /* 0x0000000e0acc2981 */ /* 0x000368000c1e1900 */
[----:B------:R1:W5:Y:S01]  /*0610*/  @P1 LDG.E R0, [R6.64] ;  /* 0x0000000e06001981 */ /* 0x000362000c1e1900 */
[----:B------:R-:W3:Y:S01]  /*0620*/  S2UR UR9, SR_CTAID.Y ;  /* 0x00000000000979c3 */ /* 0x000ee20000002600 */
[----:B------:R-:W-:Y:S02]  /*0630*/  ULDC UR5, c[0x0][0x2ac] ;  /* 0x0000ab0000057ab9 */ /* 0x000fe40000000800 */
[----:B------:R-:W-:-:S02]  /*0640*/  ULDC UR4, c[0x0][0x1d0] ;  /* 0x0000740000047ab9 */ /* 0x000fc40000000800 */
[----:B------:R-:W-:Y:S02]  /*0650*/  UIMAD UR4, UR5, UR4, URZ ;  /* 0x00000004050472a4 */ /* 0x000fe4000f8e023f */
[----:B------:R-:W-:-:S04]  /*0660*/  UMOV UR8, URZ ;  /* 0x0000003f00087c82 */ /* 0x000fc80008000000 */
[----:B------:R-:W-:Y:S01]  /*0670*/  MOV R3, UR4 ;  /* 0x0000000400037c02 */ /* 0x000fe20008000f00 */
[----:B---3--:R-:W-:Y:S01]  /*0680*/  USHF.R.S32.HI UR6, URZ, 0x1f, UR9 ;  /* 0x0000001f3f067899 */ /* 0x008fe20008011409 */
[----:B--2---:R1:W2:Y:S02]  /*0690*/  @P0 R2UR UR8, R2 ;  /* 0x00000000020803c2 */ /* 0x0042a400000e0000 */
[----:B-12---:R-:W-:Y:S06]  /*06a0*/  @P1 BRA `(.L_x_21) ;  /* 0x0000004000001947 */ /* 0x006fec0003800000 */
[----:B------:R-:W-:Y:S05]  /*06b0*/  @!P0 BRA `(.L_x_21) ;  /* 0x0000003000008947 */ /* 0x000fea0003800000 */
[----:B-----5:R-:W2:Y:S04]  /*06c0*/  LDG.E R0, [R8.64] ;  /* 0x0000000e08007981 */ /* 0x020ea8000c1e1900 */
[----:B------:R-:W2:Y:S02]  /*06d0*/  LDG.E R5, [R8.64+0x4] ;  /* 0x0000040e08057981 */ /* 0x000ea4000c1e1900 */
[----:B--2---:R-:W-:-:S02]  /*06e0*/  IADD3 R0, -R0, R5, RZ ;  /* 0x0000000500007210 */ /* 0x004fc40007ffe1ff */
.L_x_21:
[----:B------:R-:W-:-:S04]  /*06f0*/  ISETP.NE.U32.AND P0, PT, RZ, c[0x0][0x368], PT ;  /* 0x0000da00ff007a0c */ /* 0x000fc80003f05070 */
[----:B------:R-:W-:-:S13]  /*0700*/  ISETP.NE.AND.EX P0, PT, RZ, c[0x0][0x36c], PT, P0 ;  /* 0x0000db00ff007a0c */ /* 0x000fda0003f05300 */
[----:B------:R-:W-:Y:S05]  /*0710*/  @!P0 BRA `(.L_x_22) ;  /* 0x0000006000008947 */ /* 0x000fea0003800000 */
[----:B------:R-:W-:Y:S02]  /*0720*/  ULDC.64 UR4, c[0x0][0x368] ;  /* 0x0000da0000047ab9 */ /* 0x000fe40000000a00 */
[----:B------:R-:W-:-:S06]  /*0730*/  UIMAD.WIDE UR4, UR16, UR7, UR4 ;  /* 0x00000007100472a5 */ /* 0x000fcc000f8e0204 */
[----:B------:R-:W-:Y:S02]  /*0740*/  MOV R3, UR5 ;  /* 0x0000000500037c02 */ /* 0x000fe40008000f00 */
[----:B------:R-:W-:-:S05]  /*0750*/  MOV R2, UR4 ;  /* 0x0000000400027c02 */ /* 0x000fca0008000f00 */
[----:B------:R1:W5:Y:S01]  /*0760*/  LDG.E R3, [R2.64] ;  /* 0x0000000e02037981 */ /* 0x000362000c1e1900 */
[----:B------:R-:W-:Y:S05]  /*0770*/  BRA `(.L_x_23) ;  /* 0x000000a000007947 */ /* 0x000fea0003800000 */
.L_x_22:
        /* <DEDUP_REMOVED lines=8> */
[----:B------:R-:W2:Y:S02]  /*0800*/  LDG.E R2, [R6.64+0x4] ;  /* 0x0000040e06027981 */ /* 0x000ea4000c1e1900 */
[----:B--2---:R-:W-:-:S05]  /*0810*/  IADD3 R3, -R3, R2, RZ ;  /* 0x0000000203037210 */ /* 0x004fca0007ffe1ff */
.L_x_23:
[----:B-----5:R-:W-:Y:S01]  /*0820*/  IMAD.IADD R7, R3, 0x1, -R204 ;  /* 0x0000000103077824 */ /* 0x020fe200078e0acc */
[----:B------:R-:W-:Y:S01]  /*0830*/  PLOP3.LUT P2, PT, PT, PT, PT, 0x80, 0x0 ;  /* 0x000000000000781c */ /* 0x000fe20003f4f070 */
[----:B------:R-:W-:Y:S01]  /*0840*/  CS2R R118, SRZ ;  /* 0x0000000000767805 */ /* 0x000fe2000001ff00 */
[----:B------:R-:W-:Y:S01]  /*0850*/  CS2R R116, SRZ ;  /* 0x0000000000747805 */ /* 0x000fe2000001ff00 */
[----:B------:R-:W-:Y:S01]  /*0860*/  CS2R R122, SRZ ;  /* 0x00000000007a7805 */ /* 0x000fe2000001ff00 */
[C---:B------:R-:W-:Y:S01]  /*0870*/  ISETP.GE.AND P0, PT, R7.reuse, 0x1, PT ;  /* 0x000000010700780c */ /* 0x040fe20003f06270 */
[----:B------:R-:W-:Y:S01]  /*0880*/  CS2R R120, SRZ ;  /* 0x0000000000787805 */ /* 0x000fe2000001ff00 */
[----:B-1----:R-:W-:Y:S01]  /*0890*/  IADD3 R2, R7, 0x3f, RZ ;  /* 0x0000003f07027810 */ /* 0x002fe20007ffe0ff */
[----:B------:R-:W-:Y:S01]  /*08a0*/  CS2R R114, SRZ ;  /* 0x0000000000727805 */ /* 0x000fe2000001ff00 */
[----:B------:R-:W-:Y:S01]  /*08b0*/  CS2R R112, SRZ ;  /* 0x0000000000707805 */ /* 0x000fe2000001ff00 */
[----:B------:R-:W-:Y:S01]  /*08c0*/  CS2R R110, SRZ ;  /* 0x00000000006e7805 */ /* 0x000fe2000001ff00 */
[----:B------:R-:W-:Y:S01]  /*08d0*/  SHF.R.S32.HI R145, RZ, 0x1f, R2 ;  /* 0x0000001fff917819 */ /* 0x000fe20000011402 */
[----:B------:R-:W-:Y:S01]  /*08e0*/  CS2R R108, SRZ ;  /* 0x00000000006c7805 */ /* 0x000fe2000001ff00 */
[----:B------:R-:W-:Y:S01]  /*08f0*/  CS2R R106, SRZ ;  /* 0x00000000006a7805 */ /* 0x000fe2000001ff00 */
[----:B------:R-:W-:Y:S01]  /*0900*/  CS2R R104, SRZ ;  /* 0x0000000000687805 */ /* 0x000fe2000001ff00 */
[----:B------:R-:W-:Y:S01]  /*0910*/  LEA.HI R145, R145, R2, RZ, 0x6 ;  /* 0x0000000291917211 */ /* 0x000fe200078f30ff */
[----:B------:R-:W-:Y:S01]  /*0920*/  CS2R R126, SRZ ;  /* 0x00000000007e7805 */ /* 0x000fe2000001ff00 */
        /* <DEDUP_REMOVED lines=37> */
[----:B------:R-:W-:-:S02]  /*0b80*/  IMAD.MOV.U32 R8, RZ, RZ, RZ ;  /* 0x000000ffff087224 */ /* 0x000fc400078e00ff */
[----:B------:R-:W-:Y:S01]  /*0b90*/  IMAD.MOV.U32 R6, RZ, RZ, RZ ;  /* 0x000000ffff067224 */ /* 0x000fe200078e00ff */
[----:B------:R-:W-:Y:S05]  /*0ba0*/  @!P0 BRA `(.L_x_24) ;  /* 0x00006c0000008947 */ /* 0x000fea0003800000 */
[----:B------:R-:W-:Y:S02]  /*0bb0*/  ULDC.64 UR4, c[0x0][0x340] ;  /* 0x0000d00000047ab9 */ /* 0x000fe40000000a00 */
[----:B------:R-:W-:-:S04]  /*0bc0*/  UISETP.NE.U32.AND UP0, UPT, URZ, UR4, UPT ;  /* 0x000000043f00728c */ /* 0x000fc8000bf05070 */
[----:B------:R-:W-:-:S03]  /*0bd0*/  UISETP.NE.AND.EX UP0, UPT, URZ, UR5, UPT, UP0 ;  /* 0x000000053f00728c */ /* 0x000fc6000bf05300 */
[----:B------:R-:W-:-:S03]  /*0be0*/  ULDC.64 UR4, c[0x0][0x340] ;  /* 0x0000d00000047ab9 */ /* 0x000fc60000000a00 */
[----:B------:R-:W-:-:S05]  /*0bf0*/  PLOP3.LUT P1, PT, PT, PT, UP0, 0x80, 0x0 ;  /* 0x000000000000781c */ /* 0x000fca0003f2f008 */
[----:B------:R-:W-:-:S06]  /*0c00*/  @UP0 UIMAD.WIDE UR4, UR16, UR7, UR4 ;  /* 0x00000007100402a5 */ /* 0x000fcc000f8e0204 */
[----:B------:R-:W-:Y:S02]  /*0c10*/  IMAD.U32 R2, RZ, RZ, UR4 ;  /* 0x00000004ff027e24 */ /* 0x000fe4000f8e00ff */
[----:B------:R-:W-:Y:S01]  /*0c20*/  IMAD.U32 R3, RZ, RZ, UR5 ;  /* 0x00000005ff037e24 */ /* 0x000fe2000f8e00ff */
[----:B------:R-:W1:Y:S01]  /*0c30*/  S2R R13, SR_CTAID.X ;  /* 0x00000000000d7919 */ /* 0x000e620000002500 */
[----:B------:R-:W-:Y:S01]  /*0c40*/  SHF.R.S32.HI R11, RZ, 0x1f, R4 ;  /* 0x0000001fff0b7819 */ /* 0x000fe20000011404 */
[----:B------:R-:W-:Y:S02]  /*0c50*/  USHF.R.S32.HI UR7, URZ, 0x1f, UR8 ;  /* 0x0000001f3f077899 */ /* 0x000fe40008011408 */
[----:B------:R2:W3:Y:S01]  /*0c60*/  @P1 LDG.E R5, [R2.64] ;  /* 0x0000000e02051981 */ /* 0x0004e2000c1e1900 */
[CC--:B------:R-:W-:Y:S01]  /*0c70*/  LEA.HI R44, R11.reuse, R4.reuse, RZ, 0x3 ;  /* 0x000000040b2c7211 */ /* 0x0c0fe200078f18ff */
[----:B------:R-:W-:Y:S01]  /*0c80*/  ULDC.64 UR4, c[0x0][0x178] ;  /* 0x00005e0000047ab9 */ /* 0x000fe20000000a00 */
[----:B------:R-:W-:Y:S01]  /*0c90*/  LEA.HI R80, R11, R4, RZ, 0x4 ;  /* 0x000000040b507211 */ /* 0x000fe200078f20ff */
[----:B------:R-:W-:Y:S01]  /*0ca0*/  UIMAD UR7, UR7, UR4, URZ ;  /* 0x00000004070772a4 */ /* 0x000fe2000f8e023f */
[----:B------:R-:W-:Y:S01]  /*0cb0*/  LOP3.LUT R9, R44, 0xfffffff8, RZ, 0xc0, !PT ;  /* 0xfffffff82c097812 */ /* 0x000fe200078ec0ff */
[----:B------:R-:W-:Y:S01]  /*0cc0*/  UIMAD.WIDE.U32 UR10, UR8, UR4, URZ ;  /* 0x00000004080a72a5 */ /* 0x000fe2000f8e003f */
[----:B------:R-:W-:Y:S01]  /*0cd0*/  SHF.R.S32.HI R44, RZ, 0x3, R44 ;  /* 0x00000003ff2c7819 */ /* 0x000fe2000001142c */
[----:B------:R-:W-:Y:S01]  /*0ce0*/  UIMAD UR7, UR8, UR5, UR7 ;  /* 0x00000005080772a4 */ /* 0x000fe2000f8e0207 */
[----:B------:R-:W-:Y:S01]  /*0cf0*/  BSSY B0, `(.L_x_25) ;  /* 0x0000058000007945 */ /* 0x000fe20003800000 */
[----:B------:R-:W-:Y:S01]  /*0d00*/  USHF.R.S32.HI UR8, URZ, 0x1f, UR16 ;  /* 0x0000001f3f087899 */ /* 0x000fe20008011410 */
[----:B------:R-:W-:Y:S01]  /*0d10*/  SHF.R.S32.HI R145, RZ, 0x6, R145 ;  /* 0x00000006ff917819 */ /* 0x000fe20000011491 */
[----:B------:R-:W-:-:S02]  /*0d20*/  ULDC.64 UR4, c[0x0][0x1b8] ;  /* 0x00006e0000047ab9 */ /* 0x000fc40000000a00 */
[----:B------:R-:W-:Y:S02]  /*0d30*/  UIADD3 UR11, UR11, UR7, URZ ;  /* 0x000000070b0b7290 */ /* 0x000fe4000fffe03f */
[----:B------:R-:W-:Y:S02]  /*0d40*/  UIMAD UR7, UR6, UR4, URZ ;  /* 0x00000004060772a4 */ /* 0x000fe4000f8e023f */
[----:B------:R-:W-:Y:S02]  /*0d50*/  USEL UR8, UR8, URZ, !UP1 ;  /* 0x0000003f08087287 */ /* 0x000fe4000c800000 */
[----:B------:R-:W-:Y:S02]  /*0d60*/  UIMAD UR7, UR9, UR5, UR7 ;  /* 0x00000005090772a4 */ /* 0x000fe4000f8e0207 */
[----:B------:R-:W-:Y:S02]  /*0d70*/  UIMAD.WIDE.U32 UR12, UR9, UR4, UR10 ;  /* 0x00000004090c72a5 */ /* 0x000fe4000f8e000a */
[----:B------:R-:W-:Y:S01]  /*0d80*/  USEL UR10, UR16, URZ, !UP1 ;  /* 0x0000003f100a7287 */ /* 0x000fe2000c800000 */
[----:B--2---:R-:W-:Y:S01]  /*0d90*/  IMAD.MOV.U32 R3, RZ, RZ, c[0x0][0x2c4] ;  /* 0x0000b100ff037624 */ /* 0x004fe200078e00ff */
[----:B------:R-:W-:Y:S01]  /*0da0*/  ULDC.64 UR4, c[0x0][0x1c0] ;  /* 0x0000700000047ab9 */ /* 0x000fe20000000a00 */
[----:B------:R-:W-:Y:S01]  /*0db0*/  IMAD.IADD R2, R4, 0x1, -R9 ;  /* 0x0000000104027824 */ /* 0x000fe200078e0a09 */
[----:B------:R-:W-:-:S02]  /*0dc0*/  UIMAD UR8, UR8, UR4, URZ ;  /* 0x00000004080872a4 */ /* 0x000fc4000f8e023f */
[----:B------:R-:W-:Y:S01]  /*0dd0*/  ISETP.NE.AND P0, PT, R3, 0x1, PT ;  /* 0x000000010300780c */ /* 0x000fe20003f05270 */
[C-C-:B------:R-:W-:Y:S01]  /*0de0*/  IMAD R203, R2.reuse, 0x20, R44.reuse ;  /* 0x0000002002cb7824 */ /* 0x140fe200078e022c */
[----:B------:R-:W-:Y:S01]  /*0df0*/  UIADD3 UR13, UR13, UR7, URZ ;  /* 0x000000070d0d7290 */ /* 0x000fe2000fffe03f */
[----:B------:R-:W-:Y:S01]  /*0e00*/  IMAD.SHL.U32 R135, R2, 0x8, RZ ;  /* 0x0000000802877824 */ /* 0x000fe200078e00ff */
[----:B------:R-:W-:Y:S01]  /*0e10*/  UIMAD UR5, UR10, UR5, UR8 ;  /* 0x000000050a0572a4 */ /* 0x000fe2000f8e0208 */
[C---:B-1----:R-:W-:Y:S01]  /*0e20*/  IMAD R8, R13.reuse, 0x80, R203 ;  /* 0x000000800d087824 */ /* 0x042fe200078e02cb */
[----:B------:R-:W-:Y:S01]  /*0e30*/  UIMAD.WIDE.U32 UR10, UR10, UR4, UR12 ;  /* 0x000000040a0a72a5 */ /* 0x000fe2000f8e000c */
[----:B------:R-:W-:Y:S01]  /*0e40*/  IMAD R13, R13, 0x80, R44 ;  /* 0x000000800d0d7824 */ /* 0x000fe200078e022c */
[----:B------:R-:W-:Y:S01]  /*0e50*/  ISETP.GE.AND P5, PT, R135, c[0x0][0x198], PT ;  /* 0x0000660087007a0c */ /* 0x000fe20003fa6270 */
[----:B------:R-:W-:Y:S01]  /*0e60*/  IMAD.MOV.U32 R9, RZ, RZ, R8 ;  /* 0x000000ffff097224 */ /* 0x000fe200078e0008 */
[----:B------:R-:W-:-:S02]  /*0e70*/  UIADD3 UR5, UR11, UR5, URZ ;  /* 0x000000050b057290 */ /* 0x000fc4000fffe03f */
[----:B------:R-:W-:Y:S02]  /*0e80*/  IMAD.U32 R15, RZ, RZ, UR11 ;  /* 0x0000000bff0f7e24 */ /* 0x000fe4000f8e00ff */
[----:B------:R-:W-:-:S04]  /*0e90*/  @P0 IMAD.HI.U32 R3, R8, c[0x0][0x2c8], RZ ;  /* 0x0000b20008030a27 */ /* 0x000fc800078e00ff */
[----:B------:R-:W-:Y:S01]  /*0ea0*/  IMAD.U32 R14, RZ, RZ, UR10 ;  /* 0x0000000aff0e7e24 */ /* 0x000fe2000f8e00ff */
[----:B------:R-:W-:Y:S01]  /*0eb0*/  @P0 SHF.R.U32.HI R9, RZ, c[0x0][0x2cc], R3 ;  /* 0x0000b300ff090a19 */ /* 0x000fe20000011603 */
[----:B------:R-:W-:-:S03]  /*0ec0*/  IMAD.U32 R15, RZ, RZ, UR5 ;  /* 0x00000005ff0f7e24 */ /* 0x000fc6000f8e00ff */
[--C-:B------:R-:W-:Y:S01]  /*0ed0*/  SHF.R.S32.HI R6, RZ, 0x1f, R9.reuse ;  /* 0x0000001fff067819 */ /* 0x100fe20000011409 */
[----:B------:R-:W-:Y:S02]  /*0ee0*/  IMAD.MOV R3, RZ, RZ, -R9 ;  /* 0x000000ffff037224 */ /* 0x000fe400078e0a09 */
[----:B------:R-:W-:-:S04]  /*0ef0*/  IMAD.WIDE.U32 R18, R9, c[0x0][0x1b0], R14 ;  /* 0x00006c0009127a25 */ /* 0x000fc800078e000e */
[----:B------:R-:W-:Y:S02]  /*0f00*/  IMAD R3, R3, c[0x0][0x2c4], R8 ;  /* 0x0000b10003037a24 */ /* 0x000fe400078e0208 */
[----:B------:R-:W-:Y:S02]  /*0f10*/  IMAD R6, R6, c[0x0][0x1b0], RZ ;  /* 0x00006c0006067a24 */ /* 0x000fe400078e02ff */
[----:B------:R-:W-:Y:S01]  /*0f20*/  IMAD.SHL.U32 R14, R44, 0x40, RZ ;  /* 0x000000402c0e7824 */ /* 0x000fe200078e00ff */
[----:B------:R-:W-:Y:S01]  /*0f30*/  SHF.R.S32.HI R8, RZ, 0x1f, R3 ;  /* 0x0000001fff087819 */ /* 0x000fe20000011403 */
[----:B------:R-:W-:-:S03]  /*0f40*/  IMAD R6, R9, c[0x0][0x1b4], R6 ;  /* 0x00006d0009067a24 */ /* 0x000fc600078e0206 */
[----:B------:R-:W-:Y:S01]  /*0f50*/  LOP3.LUT R14, R14, 0x1c0, RZ, 0xc0, !PT ;  /* 0x000001c00e0e7812 */ /* 0x000fe200078ec0ff */
[----:B------:R-:W-:Y:S02]  /*0f60*/  IMAD.IADD R19, R19, 0x1, R6 ;  /* 0x0000000113137824 */ /* 0x000fe400078e0206 */
[----:B------:R-:W-:Y:S01]  /*0f70*/  IMAD R6, R8, c[0x0][0x1a8], RZ ;  /* 0x00006a0008067a24 */ /* 0x000fe200078e02ff */
[----:B------:R-:W-:Y:S01]  /*0f80*/  SHF.R.U32.HI R12, RZ, 0x3, R14 ;  /* 0x00000003ff0c7819 */ /* 0x000fe2000001160e */
[----:B------:R-:W-:Y:S01]  /*0f90*/  IMAD.WIDE.U32 R18, R3, c[0x0][0x1a8], R18 ;  /* 0x00006a0003127a25 */ /* 0x000fe200078e0012 */
[----:B------:R-:W-:-:S03]  /*0fa0*/  LOP3.LUT R199, R14, 0x38, R135, 0xf8, !PT ;  /* 0x000000380ec77812 */ /* 0x000fc600078ef887 */
[----:B------:R-:W-:Y:S01]  /*0fb0*/  IMAD R9, R3, c[0x0][0x1ac], R6 ;  /* 0x00006b0003097a24 */ /* 0x000fe200078e0206 */
[----:B------:R-:W-:Y:S02]  /*0fc0*/  LOP3.LUT R3, R80, 0xfffffff0, RZ, 0xc0, !PT ;  /* 0xfffffff050037812 */ /* 0x000fe400078ec0ff */
[----:B------:R-:W-:Y:S01]  /*0fd0*/  LOP3.LUT R199, R199, R12, RZ, 0x3c, !PT ;  /* 0x0000000cc7c77212 */ /* 0x000fe200078e3cff */
[----:B------:R-:W-:Y:S01]  /*0fe0*/  IMAD.IADD R10, R19, 0x1, R9 ;  /* 0x00000001130a7824 */ /* 0x000fe200078e0209 */
[----:B------:R-:W-:Y:S01]  /*0ff0*/  LEA R16, P0, R18, c[0x0][0x160], 0x1 ;  /* 0x0000580012107a11 */ /* 0x000fe200078008ff */
[----:B------:R-:W-:Y:S01]  /*1000*/  IMAD.IADD R8, R4, 0x1, -R3 ;  /* 0x0000000104087824 */ /* 0x000fe200078e0a03 */
[----:B------:R-:W-:Y:S01]  /*1010*/  IADD3 R9, R135, 0x40, RZ ;  /* 0x0000004087097810 */ /* 0x000fe20007ffe0ff */
[----:B------:R-:W-:Y:S01]  /*1020*/  IMAD R12, R0, c[0x0][0x2c4], RZ ;  /* 0x0000b100000c7a24 */ /* 0x000fe200078e02ff */
[----:B------:R-:W-:Y:S01]  /*1030*/  LEA.HI.X R10, R18, c[0x0][0x164], R10, 0x1, P0 ;  /* 0x00005900120a7a11 */ /* 0x000fe200000f0c0a */
[----:B------:R-:W-:Y:S01]  /*1040*/  IMAD.MOV.U32 R0, RZ, RZ, 0x10 ;  /* 0x00000010ff007424 */ /* 0x000fe200078e00ff */
[----:B------:R-:W-:Y:S01]  /*1050*/  SHF.R.S32.HI R3, RZ, 0x1f, R8 ;  /* 0x0000001fff037819 */ /* 0x000fe20000011408 */
[----:B------:R1:W2:Y:S01]  /*1060*/  SHFL.IDX PT, R14, R16, RZ, 0x181f ;  /* 0x00181fff100e7589 */ /* 0x0002a200000e0000 */
[----:B------:R-:W-:-:S02]  /*1070*/  ISETP.GE.AND P0, PT, R13, R12, PT ;  /* 0x0000000c0d00720c */ /* 0x000fc40003f06270 */
[----:B------:R-:W-:Y:S01]  /*1080*/  LEA.HI R6, R3, R8, RZ, 0x3 ;  /* 0x0000000803067211 */ /* 0x000fe200078f18ff */
[----:B------:R1:W4:Y:S01]  /*1090*/  SHFL.IDX PT, R15, R10, RZ, 0x181f ;  /* 0x00181fff0a0f7589 */ /* 0x00032200000e0000 */
[----:B------:R-:W-:Y:S02]  /*10a0*/  LEA.HI R18, R11, R4, RZ, 0x6 ;  /* 0x000000040b127211 */ /* 0x000fe400078f30ff */
[----:B------:R-:W-:Y:S02]  /*10b0*/  LOP3.LUT R3, R6, 0xfffffff8, RZ, 0xc0, !PT ;  /* 0xfffffff806037812 */ /* 0x000fe400078ec0ff */
[----:B------:R-:W-:Y:S01]  /*10c0*/  ISETP.GE.AND P4, PT, R9, c[0x0][0x198], PT ;  /* 0x0000660009007a0c */ /* 0x000fe20003f86270 */
[----:B------:R-:W-:Y:S02]  /*10d0*/  IMAD.SHL.U32 R18, R18, 0x8, RZ ;  /* 0x0000000812127824 */ /* 0x000fe400078e00ff */
[----:B------:R-:W-:Y:S01]  /*10e0*/  IMAD.IADD R3, R8, 0x1, -R3 ;  /* 0x0000000108037824 */ /* 0x000fe200078e0a03 */
[----:B------:R-:W-:-:S02]  /*10f0*/  IADD3 R8, R135, 0x80, RZ ;  /* 0x0000008087087810 */ /* 0x000fc40007ffe0ff */
[----:B------:R-:W-:Y:S02]  /*1100*/  LOP3.LUT R199, R199, 0xfffffe00, R18, 0xf8, !PT ;  /* 0xfffffe00c7c77812 */ /* 0x000fe400078ef812 */
[----:B------:R-:W-:Y:S01]  /*1110*/  ISETP.GE.AND P3, PT, R8, c[0x0][0x198], PT ;  /* 0x0000660008007a0c */ /* 0x000fe20003f66270 */
[----:B---3--:R3:W5:Y:S03]  /*1120*/  @P1 R2UR UR8, R5 ;  /* 0x00000000050813c2 */ /* 0x00876600000e0000 */
[----:B------:R-:W-:Y:S01]  /*1130*/  R2P PR, R3, 0x6 ;  /* 0x0000000603007804 */ /* 0x000fe20000000000 */
[----:B-----5:R-:W-:-:S04]  /*1140*/  @!UP0 UMOV UR8, UR16 ;  /* 0x0000001000088c82 */ /* 0x020fc80008000000 */
[----:B------:R-:W-:Y:S01]  /*1150*/  SEL R0, R0, 0xfffffff0, !P1 ;  /* 0xfffffff000007807 */ /* 0x000fe20004800000 */
[----:B---3--:R-:W-:-:S05]  /*1160*/  IMAD.MOV.U32 R5, RZ, RZ, 0x20 ;  /* 0x00000020ff057424 */ /* 0x008fca00078e00ff */
[----:B------:R-:W-:Y:S01]  /*1170*/  SEL R5, R5, 0xffffffe0, !P2 ;  /* 0xffffffe005057807 */ /* 0x000fe20005000000 */
[----:B------:R-:W-:Y:S05]  /*1180*/  @P0 BRA `(.L_x_26) ;  /* 0x000000e000000947 */ /* 0x000fea0003800000 */
[----:B-12-4-:R-:W-:Y:S01]  /*1190*/  SHF.R.S32.HI R18, RZ, 0x1f, R9 ;  /* 0x0000001fff127819 */ /* 0x016fe20000011409 */
[----:B------:R-:W-:Y:S01]  /*11a0*/  IMAD.WIDE R20, R135, 0x2, R14 ;  /* 0x0000000287147825 */ /* 0x000fe200078e020e */
[----:B------:R-:W-:Y:S02]  /*11b0*/  SHF.R.S32.HI R17, RZ, 0x1f, R8 ;  /* 0x0000001fff117819 */ /* 0x000fe40000011408 */
[----:B------:R-:W-:Y:S01]  /*11c0*/  LEA.HI R19, R18, R9, RZ, 0x3 ;  /* 0x0000000912137211 */ /* 0x000fe200078f18ff */
[----:B------:R-:W-:Y:S01]  /*11d0*/  IMAD.SHL.U32 R18, R199, 0x2, RZ ;  /* 0x00000002c7127824 */ /* 0x000fe200078e00ff */
[----:B------:R-:W-:Y:S02]  /*11e0*/  LEA.HI R17, R17, R8, RZ, 0x3 ;  /* 0x0000000811117211 */ /* 0x000fe400078f18ff */
[----:B------:R-:W-:Y:S02]  /*11f0*/  LOP3.LUT R19, R19, 0xfffffff8, RZ, 0xc0, !PT ;  /* 0xfffffff813137812 */ /* 0x000fe400078ec0ff */
[----:B------:R-:W-:Y:S01]  /*1200*/  LOP3.LUT R17, R17, 0xfffffff8, RZ, 0xc0, !PT ;  /* 0xfffffff811117812 */ /* 0x000fe200078ec0ff */
[----:B------:R-:W-:Y:S01]  /*1210*/  @!PT LDS RZ, [RZ] ;  /* 0x00000000fffff984 */ /* 0x000fe20000000800 */
[----:B------:R1:W-:Y:S02]  /*1220*/  LDGSTS.E.BYPASS.LTC128B.128 [R18+0xc100], [R20.64], !P5 ;  /* 0x0c10000014127fae */ /* 0x0003e4000e901d4e */
[----:B------:R-:W-:-:S04]  /*1230*/  IMAD.WIDE R22, R19, 0x2, R14 ;  /* 0x0000000213167825 */ /* 0x000fc800078e020e */
[----:B------:R-:W-:Y:S01]  /*1240*/  IMAD.WIDE R14, R17, 0x2, R14 ;  /* 0x00000002110e7825 */ /* 0x000fe200078e020e */
[----:B------:R1:W-:Y:S04]  /*1250*/  LDGSTS.E.BYPASS.LTC128B.128 [R18+0x10100], [R22.64], !P4 ;  /* 0x1010000016127fae */ /* 0x0003e8000e101d4e */
[----:B------:R1:W-:Y:S02]  /*1260*/  LDGSTS.E.BYPASS.LTC128B.128 [R18+0x14100], [R14.64], !P3 ;  /* 0x141000000e127fae */ /* 0x0003e4000d901d4e */
.L_x_26:
[----:B-12-4-:R-:W-:Y:S05]  /*1270*/  BSYNC B0 ;  /* 0x0000000000007941 */ /* 0x016fea0003800000 */
.L_x_25:
[----:B------:R-:W-:Y:S01]  /*1280*/  IADD3 R15, R13, 0x20, RZ ;  /* 0x000000200d0f7810 */ /* 0x000fe20007ffe0ff */
[----:B------:R1:W2:Y:S01]  /*1290*/  SHFL.IDX PT, R19, R10, 0x1, 0x181f ;  /* 0x00381f000a137f89 */ /* 0x0002a200000e0000 */
[----:B------:R-:W-:Y:S02]  /*12a0*/  BSSY B0, `(.L_x_27) ;  /* 0x0000012000007945 */ /* 0x000fe40003800000 */
[----:B------:R-:W-:Y:S01]  /*12b0*/  ISETP.GE.AND P0, PT, R15, R12, PT ;  /* 0x0000000c0f00720c */ /* 0x000fe20003f06270 */
[----:B------:R1:W3:-:S12]  /*12c0*/  SHFL.IDX PT, R18, R16, 0x1, 0x181f ;  /* 0x00381f0010127f89 */ /* 0x0002d800000e0000 */
[----:B------:R-:W-:Y:S05]  /*12d0*/  @P0 BRA `(.L_x_28) ;  /* 0x000000e000000947 */ /* 0x000fea0003800000 */
[----:B------:R-:W-:Y:S01]  /*12e0*/  SHF.R.S32.HI R14, RZ, 0x1f, R9 ;  /* 0x0000001fff0e7819 */ /* 0x000fe20000011409 */
[----:B--23--:R-:W-:Y:S01]  /*12f0*/  IMAD.WIDE R20, R135, 0x2, R18 ;  /* 0x0000000287147825 */ /* 0x00cfe200078e0212 */
[----:B------:R-:W-:Y:S02]  /*1300*/  SHF.R.S32.HI R17, RZ, 0x1f, R8 ;  /* 0x0000001fff117819 */ /* 0x000fe40000011408 */
[----:B------:R-:W-:Y:S02]  /*1310*/  LEA.HI R15, R14, R9, RZ, 0x3 ;  /* 0x000000090e0f7211 */ /* 0x000fe400078f18ff */
[----:B------:R-:W-:Y:S01]  /*1320*/  LEA.HI R14, R17, R8, RZ, 0x3 ;  /* 0x00000008110e7211 */ /* 0x000fe200078f18ff */
[----:B------:R-:W-:Y:S01]  /*1330*/  IMAD.SHL.U32 R17, R199, 0x2, RZ ;  /* 0x00000002c7117824 */ /* 0x000fe200078e00ff */
[----:B------:R-:W-:Y:S02]  /*1340*/  LOP3.LUT R15, R15, 0xfffffff8, RZ, 0xc0, !PT ;  /* 0xfffffff80f0f7812 */ /* 0x000fe400078ec0ff */
[----:B------:R-:W-:-:S02]  /*1350*/  LOP3.LUT R14, R14, 0xfffffff8, RZ, 0xc0, !PT ;  /* 0xfffffff80e0e7812 */ /* 0x000fc400078ec0ff */
[----:B------:R-:W-:Y:S01]  /*1360*/  @!PT LDS RZ, [RZ] ;  /* 0x00000000fffff984 */ /* 0x000fe20000000800 */
[----:B------:R2:W-:Y:S01]  /*1370*/  LDGSTS.E.BYPASS.LTC128B.128 [R17+0xd100], [R20.64], !P5 ;  /* 0x0d10000014117fae */ /* 0x0005e2000e901d4e */
[----:B------:R-:W-:-:S04]  /*1380*/  IMAD.WIDE R22, R15, 0x2, R18 ;  /* 0x000000020f167825 */ /* 0x000fc800078e0212 */
[----:B------:R-:W-:Y:S01]  /*1390*/  IMAD.WIDE R14, R14, 0x2, R18 ;  /* 0x000000020e0e7825 */ /* 0x000fe200078e0212 */
[----:B------:R2:W-:Y:S04]  /*13a0*/  LDGSTS.E.BYPASS.LTC128B.128 [R17+0x11100], [R22.64], !P4 ;  /* 0x1110000016117fae */ /* 0x0005e8000e101d4e */
[----:B------:R2:W-:Y:S02]  /*13b0*/  LDGSTS.E.BYPASS.LTC128B.128 [R17+0x15100], [R14.64], !P3 ;  /* 0x151000000e117fae */ /* 0x0005e4000d901d4e */
.L_x_28:
[----:B------:R-:W-:Y:S05]  /*13c0*/  BSYNC B0 ;  /* 0x0000000000007941 */ /* 0x000fea0003800000 */
.L_x_27:
[----:B--2---:R-:W-:Y:S01]  /*13d0*/  IADD3 R15, R13, 0x40, RZ ;  /* 0x000000400d0f7810 */ /* 0x004fe20007ffe0ff */
[----:B------:R2:W4:Y:S01]  /*13e0*/  SHFL.IDX PT, R19, R10, 0x2, 0x181f ;  /* 0x00581f000a137f89 */ /* 0x00052200000e0000 */
[----:B------:R-:W-:Y:S02]  /*13f0*/  BSSY B0, `(.L_x_29) ;  /* 0x0000012000007945 */ /* 0x000fe40003800000 */
[----:B------:R-:W-:Y:S01]  /*1400*/  ISETP.GE.AND P0, PT, R15, R12, PT ;  /* 0x0000000c0f00720c */ /* 0x000fe20003f06270 */
[----:B---3--:R2:W3:-:S12]  /*1410*/  SHFL.IDX PT, R18, R16, 0x2, 0x181f ;  /* 0x00581f0010127f89 */ /* 0x0084d800000e0000 */
[----:B------:R-:W-:Y:S05]  /*1420*/  @P0 BRA `(.L_x_30) ;  /* 0x000000e000000947 */ /* 0x000fea0003800000 */
[----:B------:R-:W-:Y:S01]  /*1430*/  SHF.R.S32.HI R14, RZ, 0x1f, R9 ;  /* 0x0000001fff0e7819 */ /* 0x000fe20000011409 */
[----:B---34-:R-:W-:Y:S01]  /*1440*/  IMAD.WIDE R20, R135, 0x2, R18 ;  /* 0x0000000287147825 */ /* 0x018fe200078e0212 */
        /* <DEDUP_REMOVED lines=12> */
.L_x_30:
[----:B------:R-:W-:Y:S05]  /*1510*/  BSYNC B0 ;  /* 0x0000000000007941 */ /* 0x000fea0003800000 */
.L_x_29:
[----:B---3--:R-:W-:Y:S01]  /*1520*/  SHFL.IDX PT, R14, R16, 0x3, 0x181f ;  /* 0x00781f00100e7f89 */ /* 0x008fe200000e0000 */
[----:B----4-:R-:W-:Y:S01]  /*1530*/  IADD3 R19, R13, 0x60, RZ ;  /* 0x000000600d137810 */ /* 0x010fe20007ffe0ff */
[----:B------:R-:W-:Y:S01]  /*1540*/  IMAD.MOV.U32 R200, RZ, RZ, c[0x0][0x2b8] ;  /* 0x0000ae00ffc87624 */ /* 0x000fe200078e00ff */
[----:B------:R-:W-:Y:S01]  /*1550*/  SHF.R.S32.HI R134, RZ, 0x1f, R9 ;  /* 0x0000001fff867819 */ /* 0x000fe20000011409 */
[----:B------:R-:W3:Y:S01]  /*1560*/  SHFL.IDX PT, R15, R10, 0x3, 0x181f ;  /* 0x00781f000a0f7f89 */ /* 0x000ee200000e0000 */
[----:B------:R-:W-:Y:S01]  /*1570*/  ISETP.GE.AND P0, PT, R19, R12, PT ;  /* 0x0000000c1300720c */ /* 0x000fe20003f06270 */
[----:B------:R-:W-:Y:S01]  /*1580*/  IMAD R17, R145, 0x40, R203 ;  /* 0x0000004091117824 */ /* 0x000fe200078e02cb */
[----:B------:R-:W-:Y:S01]  /*1590*/  SHF.R.S32.HI R133, RZ, 0x1f, R8 ;  /* 0x0000001fff857819 */ /* 0x000fe20000011408 */
[----:B------:R-:W-:Y:S01]  /*15a0*/  IMAD.SHL.U32 R199, R199, 0x2, RZ ;  /* 0x00000002c7c77824 */ /* 0x000fe200078e00ff */
[----:B------:R-:W-:Y:S01]  /*15b0*/  LEA.HI R134, R134, R9, RZ, 0x3 ;  /* 0x0000000986867211 */ /* 0x000fe200078f18ff */
[----:B------:R-:W-:Y:S01]  /*15c0*/  USHF.R.S32.HI UR7, URZ, 0x1f, UR8 ;  /* 0x0000001f3f077899 */ /* 0x000fe20008011408 */
[----:B------:R-:W-:Y:S01]  /*15d0*/  LEA.HI R133, R133, R8, RZ, 0x3 ;  /* 0x0000000885857211 */ /* 0x000fe200078f18ff */
[----:B------:R-:W-:Y:S01]  /*15e0*/  ULDC.64 UR4, c[0x0][0x2b0] ;  /* 0x0000ac0000047ab9 */ /* 0x000fe20000000a00 */
[----:B------:R-:W-:Y:S01]  /*15f0*/  LOP3.LUT R134, R134, 0xfffffff8, RZ, 0xc0, !PT ;  /* 0xfffffff886867812 */ /* 0x000fe200078ec0ff */
[----:B------:R-:W-:Y:S01]  /*1600*/  UIMAD UR7, UR7, UR4, URZ ;  /* 0x00000004070772a4 */ /* 0x000fe2000f8e023f */
[----:B------:R-:W-:Y:S01]  /*1610*/  ISETP.NE.AND P2, PT, R200, 0x1, PT ;  /* 0x00000001c800780c */ /* 0x000fe20003f45270 */
[----:B------:R-:W-:Y:S01]  /*1620*/  UIMAD.WIDE.U32 UR10, UR8, UR4, URZ ;  /* 0x00000004080a72a5 */ /* 0x000fe2000f8e003f */
[----:B------:R-:W-:Y:S01]  /*1630*/  LOP3.LUT R133, R133, 0xfffffff8, RZ, 0xc0, !PT ;  /* 0xfffffff885857812 */ /* 0x000fe200078ec0ff */
[----:B------:R-:W-:Y:S01]  /*1640*/  UIMAD UR7, UR8, UR5, UR7 ;  /* 0x00000005080772a4 */ /* 0x000fe2000f8e0207 */
[----:B------:R-:W-:Y:S01]  /*1650*/  IADD3 R13, R17, -0x40, RZ ;  /* 0xffffffc0110d7810 */ /* 0x000fe20007ffe0ff */
[----:B------:R-:W-:Y:S01]  /*1660*/  IMAD.MOV.U32 R201, RZ, RZ, RZ ;  /* 0x000000ffffc97224 */ /* 0x000fe200078e00ff */
[----:B------:R-:W-:-:S02]  /*1670*/  ULDC.64 UR4, c[0x0][0x1e8] ;  /* 0x00007a0000047ab9 */ /* 0x000fc40000000a00 */
[C---:B------:R-:W-:Y:S01]  /*1680*/  ISETP.GE.AND P1, PT, R13.reuse, R7, PT ;  /* 0x000000070d00720c */ /* 0x040fe20003f26270 */
[----:B------:R-:W-:Y:S01]  /*1690*/  IMAD.IADD R202, R13, 0x1, R204 ;  /* 0x000000010dca7824 */ /* 0x000fe200078e02cc */
[----:B------:R-:W-:Y:S02]  /*16a0*/  UIADD3 UR7, UR11, UR7, URZ ;  /* 0x000000070b077290 */ /* 0x000fe4000fffe03f */
[----:B------:R-:W-:Y:S01]  /*16b0*/  ISETP.GT.OR P1, PT, R203, 0x3f, P1 ;  /* 0x0000003fcb00780c */ /* 0x000fe20000f24670 */
[----:B---3--:R-:W-:Y:S01]  /*16c0*/  @!P0 IMAD.WIDE R20, R135, 0x2, R14 ;  /* 0x0000000287148825 */ /* 0x008fe200078e020e */
[----:B-12---:R-:W-:-:S03]  /*16d0*/  P2R R10, PR, RZ, 0x4 ;  /* 0x00000004ff0a7803 */ /* 0x006fc60000000000 */
[--C-:B------:R-:W-:Y:S01]  /*16e0*/  @!P0 IMAD.WIDE R16, R134, 0x2, R14.reuse ;  /* 0x0000000286108825 */ /* 0x100fe200078e020e */
[----:B------:R-:W-:Y:S01]  /*16f0*/  @!PT LDS RZ, [RZ] ;  /* 0x00000000fffff984 */ /* 0x000fe20000000800 */
[----:B------:R1:W-:Y:S03]  /*1700*/  @!P0 LDGSTS.E.BYPASS.LTC128B.128 [R199+0xf100], [R20.64], !P5 ;  /* 0x0f10000014c78fae */ /* 0x0003e6000e901d4e */
[----:B------:R-:W-:Y:S01]  /*1710*/  @!P0 IMAD.WIDE R14, R133, 0x2, R14 ;  /* 0x00000002850e8825 */ /* 0x000fe200078e020e */
[----:B------:R2:W-:Y:S03]  /*1720*/  @!P0 LDGSTS.E.BYPASS.LTC128B.128 [R199+0x13100], [R16.64], !P4 ;  /* 0x1310000010c78fae */ /* 0x0005e6000e101d4e */
[----:B------:R-:W-:Y:S01]  /*1730*/  @P2 IMAD.HI.U32 R12, R202, c[0x0][0x2bc], RZ ;  /* 0x0000af00ca0c2a27 */ /* 0x000fe200078e00ff */
[----:B------:R3:W-:Y:S03]  /*1740*/  @!P0 LDGSTS.E.BYPASS.LTC128B.128 [R199+0x17100], [R14.64], !P3 ;  /* 0x171000000ec78fae */ /* 0x0007e6000d901d4e */
[----:B------:R-:W-:Y:S01]  /*1750*/  IMAD.MOV.U32 R10, RZ, RZ, R202 ;  /* 0x000000ffff0a7224 */ /* 0x000fe200078e00ca */
[----:B------:R-:W0:Y:S01]  /*1760*/  LDGDEPBAR ;  /* 0x00000000000079af */ /* 0x000e220000000000 */
[----:B------:R-:W-:-:S04]  /*1770*/  @P2 SHF.R.U32.HI R10, RZ, c[0x0][0x2c0], R12 ;  /* 0x0000b000ff0a2a19 */ /* 0x000fc8000001160c */
[----:B------:R-:W-:-:S04]  /*1780*/  @!P1 IADD3 R13, P2, R10, UR10, RZ ;  /* 0x0000000a0a0d9c10 */ /* 0x000fc8000ff5e0ff */
[----:B------:R-:W-:Y:S02]  /*1790*/  @!P1 LEA.HI.X.SX32 R12, R10, UR7, 0x1, P2 ;  /* 0x000000070a0c9c11 */ /* 0x000fe400090f0eff */
[----:B------:R-:W-:-:S04]  /*17a0*/  @!P1 LEA R18, P2, R13, c[0x0][0x2a0], 0x2 ;  /* 0x0000a8000d129a11 */ /* 0x000fc800078410ff */
[----:B------:R-:W-:Y:S01]  /*17b0*/  @!P1 LEA.HI.X R19, R13, c[0x0][0x2a4], R12, 0x2, P2 ;  /* 0x0000a9000d139a11 */ /* 0x000fe200010f140c */
[----:B------:R-:W-:Y:S06]  /*17c0*/  BAR.SYNC.DEFER_BLOCKING 0x0 ;  /* 0x0000000000007b1d */ /* 0x000fec0000010000 */
[----:B------:R4:W5:Y:S01]  /*17d0*/  @!P1 LDG.E R201, [R18.64] ;  /* 0x0000000e12c99981 */ /* 0x000962000c1e1900 */
[----:B------:R-:W-:Y:S01]  /*17e0*/  IMAD.MOV R13, RZ, RZ, -R10 ;  /* 0x000000ffff0d7224 */ /* 0x000fe200078e0a0a */
[----:B------:R-:W-:Y:S01]  /*17f0*/  UIMAD UR8, UR6, UR4, URZ ;  /* 0x00000004060872a4 */ /* 0x000fe2000f8e023f */
[----:B---3--:R-:W-:Y:S01]  /*1800*/  IMAD.SHL.U32 R14, R2, 0x40, RZ ;  /* 0x00000040020e7824 */ /* 0x008fe200078e00ff */
[----:B------:R-:W-:Y:S01]  /*1810*/  UIMAD.WIDE.U32 UR12, UR9, UR4, URZ ;  /* 0x00000004090c72a5 */ /* 0x000fe2000f8e003f */
[----:B------:R-:W-:Y:S01]  /*1820*/  IMAD R202, R13, c[0x0][0x2b8], R202 ;  /* 0x0000ae000dca7a24 */ /* 0x000fe200078e02ca */
[----:B------:R-:W-:Y:S01]  /*1830*/  UIMAD UR8, UR9, UR5, UR8 ;  /* 0x00000005090872a4 */ /* 0x000fe2000f8e0208 */
[----:B------:R-:W-:Y:S01]  /*1840*/  SHF.R.S32.HI R15, RZ, 0x4, R80 ;  /* 0x00000004ff0f7819 */ /* 0x000fe20000011450 */
[----:B------:R-:W-:Y:S01]  /*1850*/  IMAD.SHL.U32 R197, R44, 0x8, RZ ;  /* 0x000000082cc57824 */ /* 0x000fe200078e00ff */
[----:B------:R-:W-:Y:S01]  /*1860*/  LOP3.LUT R14, R14, 0x1c0, RZ, 0xc0, !PT ;  /* 0x000001c00e0e7812 */ /* 0x000fe200078ec0ff */
[----:B-1----:R-:W-:Y:S01]  /*1870*/  IMAD.WIDE.U32 R20, R202, c[0x0][0x1e0], RZ ;  /* 0x00007800ca147a25 */ /* 0x002fe200078e00ff */
[----:B------:R-:W-:Y:S01]  /*1880*/  SHF.R.S32.HI R13, RZ, 0x1f, R202 ;  /* 0x0000001fff0d7819 */ /* 0x000fe200000114ca */
[----:B------:R-:W-:Y:S01]  /*1890*/  UIADD3 UR8, UR13, UR8, URZ ;  /* 0x000000080d087290 */ /* 0x000fe2000fffe03f */
[----:B------:R-:W-:Y:S01]  /*18a0*/  LEA.HI R80, R80, R15, RZ, 0x1 ;  /* 0x0000000f50507211 */ /* 0x000fe200078f08ff */
[----:B------:R-:W-:Y:S01]  /*18b0*/  ULDC.64 UR4, c[0x0][0x210] ;  /* 0x0000840000047ab9 */ /* 0x000fe20000000a00 */
[----:B------:R-:W-:Y:S01]  /*18c0*/  LOP3.LUT R197, R14, 0x8, R197, 0xf8, !PT ;  /* 0x000000080ec57812 */ /* 0x000fe200078ef8c5 */
[C---:B------:R-:W-:Y:S01]  /*18d0*/  IMAD R23, R13.reuse, c[0x0][0x1e0], RZ ;  /* 0x000078000d177a24 */ /* 0x040fe200078e02ff */
[----:B------:R-:W-:Y:S01]  /*18e0*/  UIMAD UR6, UR6, UR4, URZ ;  /* 0x00000004060672a4 */ /* 0x000fe2000f8e023f */
[----:B------:R-:W-:Y:S01]  /*18f0*/  IMAD R13, R13, c[0x0][0x208], RZ ;  /* 0x000082000d0d7a24 */ /* 0x000fe200078e02ff */
[----:B------:R-:W-:Y:S01]  /*1900*/  LOP3.LUT R80, R80, 0xfffffffe, RZ, 0xc0, !PT ;  /* 0xfffffffe50507812 */ /* 0x000fe200078ec0ff */
[C---:B--2---:R-:W-:Y:S01]  /*1910*/  IMAD R16, R202.reuse, c[0x0][0x1e4], R23 ;  /* 0x00007900ca107a24 */ /* 0x044fe200078e0217 */
[----:B------:R-:W-:Y:S01]  /*1920*/  SHF.R.U32.HI R14, RZ, 0x3, R14 ;  /* 0x00000003ff0e7819 */ /* 0x000fe2000001160e */
[C---:B------:R-:W-:Y:S01]  /*1930*/  IMAD.WIDE.U32 R22, R202.reuse, c[0x0][0x208], RZ ;  /* 0x00008200ca167a25 */ /* 0x040fe200078e00ff */
[----:B------:R-:W-:Y:S01]  /*1940*/  UIMAD.WIDE.U32 UR18, UR9, UR4, URZ ;  /* 0x00000004091272a5 */ /* 0x000fe2000f8e003f */
[----:B------:R-:W-:Y:S01]  /*1950*/  ISETP.GE.AND P6, PT, R135, c[0x0][0x1d4], PT ;  /* 0x0000750087007a0c */ /* 0x000fe20003fc6270 */
[----:B------:R-:W-:Y:S01]  /*1960*/  UIMAD UR5, UR9, UR5, UR6 ;  /* 0x00000005090572a4 */ /* 0x000fe2000f8e0206 */
[----:B------:R-:W-:Y:S01]  /*1970*/  IMAD.IADD R17, R21, 0x1, R16 ;  /* 0x0000000115117824 */ /* 0x000fe200078e0210 */
[----:B------:R-:W-:Y:S01]  /*1980*/  LOP3.LUT R197, R197, R14, RZ, 0x3c, !PT ;  /* 0x0000000ec5c57212 */ /* 0x000fe200078e3cff */
[----:B------:R-:W-:Y:S01]  /*1990*/  IMAD.MOV.U32 R16, RZ, RZ, R20 ;  /* 0x000000ffff107224 */ /* 0x000fe200078e0014 */
[----:B------:R-:W-:Y:S01]  /*19a0*/  UIADD3 UR5, UR19, UR5, URZ ;  /* 0x0000000513057290 */ /* 0x000fe2000fffe03f */
[----:B------:R-:W-:Y:S01]  /*19b0*/  IMAD R13, R202, c[0x0][0x20c], R13 ;  /* 0x00008300ca0d7a24 */ /* 0x000fe200078e020d */
[----:B------:R-:W-:Y:S01]  /*19c0*/  ISETP.GE.AND P5, PT, R9, c[0x0][0x1d4], PT ;  /* 0x0000750009007a0c */ /* 0x000fe20003fa6270 */
[----:B----4-:R-:W-:Y:S01]  /*19d0*/  IMAD.SHL.U32 R19, R3, 0x40, RZ ;  /* 0x0000004003137824 */ /* 0x010fe200078e00ff */
[----:B------:R-:W-:Y:S01]  /*19e0*/  ISETP.GE.AND P4, PT, R8, c[0x0][0x1d4], PT ;  /* 0x0000750008007a0c */ /* 0x000fe20003f86270 */
[----:B------:R-:W-:Y:S01]  /*19f0*/  IMAD.IADD R23, R23, 0x1, R13 ;  /* 0x0000000117177824 */ /* 0x000fe200078e020d */
[----:B------:R-:W-:Y:S01]  /*1a00*/  LOP3.LUT P2, RZ, R2, 0x2, RZ, 0xc0, !PT ;  /* 0x0000000202ff7812 */ /* 0x000fe2000784c0ff */
[----:B------:R-:W-:Y:S01]  /*1a10*/  IMAD.IADD R80, R15, 0x1, -R80 ;  /* 0x000000010f507824 */ /* 0x000fe200078e0a50 */
[----:B------:R-:W-:Y:S01]  /*1a20*/  LOP3.LUT R19, R19, 0x1c0, RZ, 0xc0, !PT ;  /* 0x000001c013137812 */ /* 0x000fe200078ec0ff */
[----:B------:R-:W-:Y:S01]  /*1a30*/  IMAD.SHL.U32 R81, R6, 0x40, RZ ;  /* 0x0000004006517824 */ /* 0x000fe200078e00ff */
[----:B------:R-:W-:Y:S01]  /*1a40*/  LEA.HI R6, R11, R4, RZ, 0x5 ;  /* 0x000000040b067211 */ /* 0x000fe200078f28ff */
[C---:B------:R-:W-:Y:S01]  /*1a50*/  IMAD R197, R80.reuse, 0x200, R197 ;  /* 0x0000020050c57824 */ /* 0x040fe200078e02c5 */
[----:B------:R-:W-:Y:S01]  /*1a60*/  ISETP.GE.AND P3, PT, R9, c[0x0][0x1d4], PT ;  /* 0x0000750009007a0c */ /* 0x000fe20003f66270 */
[----:B------:R-:W-:Y:S01]  /*1a70*/  IMAD.SHL.U32 R80, R80, 0x8, RZ ;  /* 0x0000000850507824 */ /* 0x000fe200078e00ff */
[----:B------:R-:W-:Y:S01]  /*1a80*/  LOP3.LUT R81, R81, 0xfffffe00, RZ, 0xc0, !PT ;  /* 0xfffffe0051517812 */ /* 0x000fe200078ec0ff */
[----:B------:R-:W-:Y:S01]  /*1a90*/  IMAD.SHL.U32 R197, R197, 0x2, RZ ;  /* 0x00000002c5c57824 */ /* 0x000fe200078e00ff */
[----:B------:R-:W-:Y:S01]  /*1aa0*/  SHF.R.S32.HI R146, RZ, 0x1f, R135 ;  /* 0x0000001fff927819 */ /* 0x000fe20000011487 */
[----:B------:R-:W-:Y:S01]  /*1ab0*/  IMAD.SHL.U32 R198, R6, 0x20, RZ ;  /* 0x0000002006c67824 */ /* 0x000fe200078e00ff */
[----:B------:R-:W-:-:S02]  /*1ac0*/  LOP3.LUT R80, R19, 0x8, R80, 0xf8, !PT ;  /* 0x0000000813507812 */ /* 0x000fc400078ef850 */
[----:B------:R-:W-:Y:S02]  /*1ad0*/  IADD3 R196, R197, 0x6120, RZ ;  /* 0x00006120c5c47810 */ /* 0x000fe40007ffe0ff */
[----:B------:R-:W-:Y:S02]  /*1ae0*/  SHF.R.U32.HI R19, RZ, 0x3, R19 ;  /* 0x00000003ff137819 */ /* 0x000fe40000011613 */
[----:B------:R-:W-:Y:S02]  /*1af0*/  LOP3.LUT R198, R198, 0x7ffffc00, RZ, 0xc0, !PT ;  /* 0x7ffffc00c6c67812 */ /* 0x000fe400078ec0ff */
[----:B------:R-:W-:Y:S02]  /*1b00*/  LOP3.LUT R80, R80, R19, RZ, 0x3c, !PT ;  /* 0x0000001350507212 */ /* 0x000fe400078e3cff */
[----:B------:R-:W-:Y:S02]  /*1b10*/  IADD3 R205, R199, 0x100, RZ ;  /* 0x00000100c7cd7810 */ /* 0x000fe40007ffe0ff */
[----:B------:R-:W-:-:S02]  /*1b20*/  IADD3 R198, R80, R81, R198 ;  /* 0x0000005150c67210 */ /* 0x000fc40007ffe0c6 */
[----:B------:R-:W-:Y:S02]  /*1b30*/  SHF.R.S32.HI R147, RZ, 0x1f, R134 ;  /* 0x0000001fff937819 */ /* 0x000fe40000011486 */
[----:B------:R-:W-:Y:S01]  /*1b40*/  SHF.R.S32.HI R144, RZ, 0x1f, R133 ;  /* 0x0000001fff907819 */ /* 0x000fe20000011485 */
[----:B------:R-:W-:-:S04]  /*1b50*/  IMAD.SHL.U32 R198, R198, 0x2, RZ ;  /* 0x00000002c6c67824 */ /* 0x000fc800078e00ff */
[--C-:B------:R-:W-:Y:S02]  /*1b60*/  IMAD R194, R0, 0x2, R198.reuse ;  /* 0x0000000200c27824 */ /* 0x100fe400078e02c6 */
[C---:B------:R-:W-:Y:S02]  /*1b70*/  IMAD R193, R5.reuse, 0x2, R198 ;  /* 0x0000000205c17824 */ /* 0x040fe400078e02c6 */
[----:B------:R-:W-:Y:S01]  /*1b80*/  IMAD R191, R5, 0x2, R194 ;  /* 0x0000000205bf7824 */ /* 0x000fe200078e02c2 */
[----:B-----5:R-:W-:Y:S01]  /*1b90*/  SHF.R.S32.HI R10, RZ, 0x1f, R201 ;  /* 0x0000001fff0a7819 */ /* 0x020fe200000114c9 */
[----:B------:R-:W-:-:S04]  /*1ba0*/  IMAD.WIDE.U32 R16, R201, c[0x0][0x1f0], R16 ;  /* 0x00007c00c9107a25 */ /* 0x000fc800078e0010 */
[----:B------:R-:W-:Y:S01]  /*1bb0*/  IMAD R12, R10, c[0x0][0x1f0], RZ ;  /* 0x00007c000a0c7a24 */ /* 0x000fe200078e02ff */
[----:B------:R-:W-:Y:S01]  /*1bc0*/  IADD3 R20, P0, R16, UR12, RZ ;  /* 0x0000000c10147c10 */ /* 0x000fe2000ff1e0ff */
[----:B------:R-:W-:Y:S02]  /*1bd0*/  IMAD R10, R10, c[0x0][0x218], RZ ;  /* 0x000086000a0a7a24 */ /* 0x000fe400078e02ff */
[C---:B------:R-:W-:Y:S02]  /*1be0*/  IMAD R12, R201.reuse, c[0x0][0x1f4], R12 ;  /* 0x00007d00c90c7a24 */ /* 0x040fe400078e020c */
[----:B------:R-:W-:-:S03]  /*1bf0*/  IMAD.WIDE.U32 R22, R201, c[0x0][0x218], R22 ;  /* 0x00008600c9167a25 */ /* 0x000fc600078e0016 */
[----:B------:R-:W-:Y:S01]  /*1c00*/  IADD3.X R17, R17, UR8, R12, P0, !PT ;  /* 0x0000000811117c10 */ /* 0x000fe200087fe40c */
[----:B------:R-:W-:Y:S01]  /*1c10*/  IMAD R10, R201, c[0x0][0x21c], R10 ;  /* 0x00008700c90a7a24 */ /* 0x000fe200078e020a */
[C---:B------:R-:W-:Y:S02]  /*1c20*/  LEA R21, P0, R20.reuse, c[0x0][0x1c8], 0x1 ;  /* 0x0000720014157a11 */ /* 0x040fe400078008ff */
[----:B------:R-:W-:Y:S02]  /*1c30*/  LEA R12, R145, 0xffffffc0, 0x6 ;  /* 0xffffffc0910c7811 */ /* 0x000fe400078e30ff */
[----:B------:R-:W-:Y:S01]  /*1c40*/  LEA.HI.X R20, R20, c[0x0][0x1cc], R17, 0x1, P0 ;  /* 0x0000730014147a11 */ /* 0x000fe200000f0c11 */
[----:B------:R-:W-:Y:S01]  /*1c50*/  SHFL.IDX PT, R16, R21, RZ, 0x181f ;  /* 0x00181fff15107589 */ /* 0x000fe200000e0000 */
[----:B------:R-:W-:Y:S01]  /*1c60*/  IADD3 R13, P0, R22, UR18, RZ ;  /* 0x00000012160d7c10 */ /* 0x000fe2000ff1e0ff */
[----:B------:R-:W-:Y:S01]  /*1c70*/  IMAD.IADD R3, R7, 0x1, -R12 ;  /* 0x0000000107037824 */ /* 0x000fe200078e0a0c */
[----:B------:R-:W-:Y:S01]  /*1c80*/  IADD3 R12, R197, 0x6100, RZ ;  /* 0x00006100c50c7810 */ /* 0x000fe20007ffe0ff */
[----:B------:R-:W1:Y:S01]  /*1c90*/  SHFL.IDX PT, R17, R20, RZ, 0x181f ;  /* 0x00181fff14117589 */ /* 0x000e6200000e0000 */
[----:B------:R-:W-:Y:S01]  /*1ca0*/  IADD3.X R10, R23, UR5, R10, P0, !PT ;  /* 0x00000005170a7c10 */ /* 0x000fe200087fe40a */
[----:B------:R-:W-:Y:S01]  /*1cb0*/  IMAD.IADD R44, R3, 0x1, -R44 ;  /* 0x00000001032c7824 */ /* 0x000fe200078e0a2c */
[----:B------:R-:W-:Y:S01]  /*1cc0*/  LEA R18, P0, R13, c[0x0][0x1f8], 0x1 ;  /* 0x00007e000d127a11 */ /* 0x000fe200078008ff */
[----:B------:R-:W-:Y:S01]  /*1cd0*/  SHFL.IDX PT, R14, R21, 0x1, 0x181f ;  /* 0x00381f00150e7f89 */ /* 0x000fe200000e0000 */
[----:B------:R-:W-:-:S02]  /*1ce0*/  @P2 IADD3 R196, R12, -0x20, RZ ;  /* 0xffffffe00cc42810 */ /* 0x000fc40007ffe0ff */
[C---:B------:R-:W-:Y:S01]  /*1cf0*/  ISETP.GE.AND P1, PT, R44.reuse, 0x1, PT ;  /* 0x000000012c00780c */ /* 0x040fe20003f26270 */
[----:B------:R2:W3:Y:S01]  /*1d00*/  SHFL.IDX PT, R15, R20, 0x1, 0x181f ;  /* 0x00381f00140f7f89 */ /* 0x0004e200000e0000 */
[----:B------:R-:W-:Y:S02]  /*1d10*/  LEA.HI.X R10, R13, c[0x0][0x1fc], R10, 0x1, P0 ;  /* 0x00007f000d0a7a11 */ /* 0x000fe400000f0c0a */
[----:B------:R-:W-:Y:S01]  /*1d20*/  ISETP.GT.AND P0, PT, R44, 0x20, PT ;  /* 0x000000202c00780c */ /* 0x000fe20003f04270 */
[----:B------:R-:W-:Y:S01]  /*1d30*/  SHFL.IDX PT, R48, R18, RZ, 0x181f ;  /* 0x00181fff12307589 */ /* 0x000fe200000e0000 */
[C---:B------:R-:W-:Y:S02]  /*1d40*/  IADD3 R187, R196.reuse, 0x800, RZ ;  /* 0x00000800c4bb7810 */ /* 0x040fe40007ffe0ff */
[C---:B------:R-:W-:Y:S01]  /*1d50*/  IADD3 R186, R196.reuse, 0x1000, RZ ;  /* 0x00001000c4ba7810 */ /* 0x040fe20007ffe0ff */
[----:B------:R-:W-:Y:S01]  /*1d60*/  SHFL.IDX PT, R13, R10, RZ, 0x181f ;  /* 0x00181fff0a0d7589 */ /* 0x000fe200000e0000 */
[----:B------:R-:W-:-:S02]  /*1d70*/  IADD3 R185, R196, 0x1800, RZ ;  /* 0x00001800c4b97810 */ /* 0x000fc40007ffe0ff */
[C---:B------:R-:W-:Y:S01]  /*1d80*/  IADD3 R183, R196.reuse, 0x2000, RZ ;  /* 0x00002000c4b77810 */ /* 0x040fe20007ffe0ff */
[----:B------:R-:W4:Y:S01]  /*1d90*/  SHFL.IDX PT, R72, R18, 0x1, 0x181f ;  /* 0x00381f0012487f89 */ /* 0x000f2200000e0000 */
[C---:B------:R-:W-:Y:S02]  /*1da0*/  IADD3 R182, R196.reuse, 0x2800, RZ ;  /* 0x00002800c4b67810 */ /* 0x040fe40007ffe0ff */
[C---:B------:R-:W-:Y:S01]  /*1db0*/  IADD3 R181, R196.reuse, 0x3000, RZ ;  /* 0x00003000c4b57810 */ /* 0x040fe20007ffe0ff */
[--C-:B-1----:R-:W-:Y:S01]  /*1dc0*/  @P1 IMAD.WIDE R22, R135, 0x2, R16.reuse ;  /* 0x0000000287161825 */ /* 0x102fe200078e0210 */
[----:B------:R1:W5:Y:S01]  /*1dd0*/  SHFL.IDX PT, R12, R10, 0x1, 0x181f ;  /* 0x00381f000a0c7f89 */ /* 0x00036200000e0000 */
[C---:B------:R-:W-:Y:S02]  /*1de0*/  IADD3 R180, R196.reuse, 0x3800, RZ ;  /* 0x00003800c4b47810 */ /* 0x040fe40007ffe0ff */
[C---:B------:R-:W-:Y:S01]  /*1df0*/  IADD3 R179, R196.reuse, 0x4000, RZ ;  /* 0x00004000c4b37810 */ /* 0x040fe20007ffe0ff */
[----:B------:R4:W-:Y:S01]  /*1e00*/  @P1 LDGSTS.E.BYPASS.LTC128B.128 [R199+0x6100], [R22.64], !P6 ;  /* 0x0610000016c71fae */ /* 0x0009e2000f101d4e */
[----:B------:R-:W-:Y:S01]  /*1e10*/  IADD3 R178, R196, 0x4800, RZ ;  /* 0x00004800c4b27810 */ /* 0x000fe20007ffe0ff */
[----:B--2---:R-:W-:Y:S01]  /*1e20*/  @P1 IMAD.WIDE R20, R134, 0x2, R16 ;  /* 0x0000000286141825 */ /* 0x004fe200078e0210 */
[----:B------:R-:W-:-:S02]  /*1e30*/  IADD3 R177, R196, 0x5000, RZ ;  /* 0x00005000c4b17810 */ /* 0x000fc40007ffe0ff */
[----:B------:R-:W-:Y:S01]  /*1e40*/  IADD3 R176, R196, 0x5800, RZ ;  /* 0x00005800c4b07810 */ /* 0x000fe20007ffe0ff */
[----:B------:R-:W-:Y:S01]  /*1e50*/  @P1 IMAD.WIDE R16, R133, 0x2, R16 ;  /* 0x0000000285101825 */ /* 0x000fe200078e0210 */
[----:B------:R2:W-:Y:S03]  /*1e60*/  @P1 LDGSTS.E.BYPASS.LTC128B.128 [R199+0x8100], [R20.64], !P5 ;  /* 0x0810000014c71fae */ /* 0x0005e6000e901d4e */
[--C-:B---3--:R-:W-:Y:S01]  /*1e70*/  @P0 IMAD.WIDE R24, R135, 0x2, R14.reuse ;  /* 0x0000000287180825 */ /* 0x108fe200078e020e */
[----:B------:R3:W-:Y:S03]  /*1e80*/  @P1 LDGSTS.E.BYPASS.LTC128B.128 [R199+0xa100], [R16.64], !P4 ;  /* 0x0a10000010c71fae */ /* 0x0007e6000e101d4e */
[C-C-:B------:R-:W-:Y:S01]  /*1e90*/  @P0 IMAD.WIDE R26, R134.reuse, 0x2, R14.reuse ;  /* 0x00000002861a0825 */ /* 0x140fe200078e020e */
[----:B------:R2:W-:Y:S03]  /*1ea0*/  @P0 LDGSTS.E.BYPASS.LTC128B.128 [R199+0x7100], [R24.64], !P6 ;  /* 0x0710000018c70fae */ /* 0x0005e6000f101d4e */
[----:B------:R-:W-:Y:S01]  /*1eb0*/  @P0 IMAD.WIDE R14, R133, 0x2, R14 ;  /* 0x00000002850e0825 */ /* 0x000fe200078e020e */
[----:B------:R2:W-:Y:S03]  /*1ec0*/  @P0 LDGSTS.E.BYPASS.LTC128B.128 [R199+0x9100], [R26.64], !P5 ;  /* 0x091000001ac70fae */ /* 0x0005e6000e901d4e */
[----:B-1----:R-:W-:Y:S01]  /*1ed0*/  IMAD.WIDE R10, R135, 0x2, RZ ;  /* 0x00000002870a7825 */ /* 0x002fe200078e02ff */
[----:B------:R1:W-:Y:S03]  /*1ee0*/  @P0 LDGSTS.E.BYPASS.LTC128B.128 [R199+0xb100], [R14.64], !P4 ;  /* 0x0b1000000ec70fae */ /* 0x0003e6000e101d4e */
[----:B------:R-:W-:Y:S01]  /*1ef0*/  IMAD.WIDE R18, R134, 0x2, RZ ;  /* 0x0000000286127825 */ /* 0x000fe200078e02ff */
[----:B------:R-:W0:Y:S01]  /*1f00*/  LDGDEPBAR ;  /* 0x00000000000079af */ /* 0x000e220000000000 */
[----:B----4-:R-:W-:-:S05]  /*1f10*/  IADD3 R46, P1, R10, R72, RZ ;  /* 0x000000480a2e7210 */ /* 0x010fca0007f3e0ff */
[----:B-----5:R-:W-:Y:S01]  /*1f20*/  IMAD.X R47, R11, 0x1, R12, P1 ;  /* 0x000000010b2f7824 */ /* 0x020fe200008e060c */
[C---:B---3--:R-:W-:Y:S02]  /*1f30*/  IADD3 R16, P0, R48.reuse, R10, RZ ;  /* 0x0000000a30107210 */ /* 0x048fe40007f1e0ff */
[----:B------:R-:W-:-:S03]  /*1f40*/  IADD3 R10, P2, R48, R18, RZ ;  /* 0x00000012300a7210 */ /* 0x000fc60007f5e0ff */
[C---:B------:R-:W-:Y:S01]  /*1f50*/  IMAD.X R17, R13.reuse, 0x1, R11, P0 ;  /* 0x000000010d117824 */ /* 0x040fe200000e060b */
[----:B------:R-:W-:Y:S01]  /*1f60*/  IADD3 R74, P0, R18, R72, RZ ;  /* 0x00000048124a7210 */ /* 0x000fe20007f1e0ff */
[----:B------:R-:W-:Y:S01]  /*1f70*/  IMAD.X R11, R13, 0x1, R19, P2 ;  /* 0x000000010d0b7824 */ /* 0x000fe200010e0613 */
[----:B------:R-:W-:-:S03]  /*1f80*/  ISETP.GE.AND P2, PT, R135, c[0x0][0x1d4], PT ;  /* 0x0000750087007a0c */ /* 0x000fc60003f46270 */
[----:B------:R-:W-:Y:S01]  /*1f90*/  IMAD.X R75, R19, 0x1, R12, P0 ;  /* 0x00000001134b7824 */ /* 0x000fe200000e060c */
[----:B------:R-:W-:-:S04]  /*1fa0*/  DEPBAR.LE SB0, 0x1 ;  /* 0x000080400000791a */ /* 0x000fc80000000000 */
[----:B------:R-:W-:-:S04]  /*1fb0*/  DEPBAR.LE SB0, 0x0 ;  /* 0x000080000000791a */ /* 0x000fc80000000000 */
[----:B------:R-:W-:Y:S01]  /*1fc0*/  BAR.SYNC.DEFER_BLOCKING 0x0 ;  /* 0x0000000000007b1d */ /* 0x000fe20000010000 */
[----:B-1----:R-:W-:-:S05]  /*1fd0*/  IMAD.WIDE R14, R133, 0x2, RZ ;  /* 0x00000002850e7825 */ /* 0x002fca00078e02ff */
[----:B------:R-:W-:Y:S02]  /*1fe0*/  IADD3 R72, P0, R14, R72, RZ ;  /* 0x000000480e487210 */ /* 0x000fe40007f1e0ff */
[----:B------:R-:W-:-:S03]  /*1ff0*/  IADD3 R48, P1, R48, R14, RZ ;  /* 0x0000000e30307210 */ /* 0x000fc60007f3e0ff */
[----:B------:R-:W-:Y:S01]  /*2000*/  IMAD.X R73, R15, 0x1, R12, P0 ;  /* 0x000000010f497824 */ /* 0x000fe200000e060c */
[C---:B------:R-:W-:Y:S01]  /*2010*/  ISETP.LT.OR P0, PT, R44.reuse, 0x1, P2 ;  /* 0x000000012c00780c */ /* 0x040fe20001701670 */
[----:B------:R-:W-:Y:S01]  /*2020*/  IMAD.X R49, R13, 0x1, R15, P1 ;  /* 0x000000010d317824 */ /* 0x000fe200008e060f */
[----:B------:R-:W-:Y:S04]  /*2030*/  LDSM.16.M88.4 R76, [R198+0xc100] ;  /* 0x00c10000c64c783b */ /* 0x000fe80000000200 */
[----:B------:R-:W1:Y:S04]  /*2040*/  LDSM.16.M88.4 R28, [R197+0x6100] ;  /* 0x00610000c51c783b */ /* 0x000e680000000200 */
[----:B------:R-:W-:Y:S04]  /*2050*/  LDSM.16.M88.4 R56, [R194+0xc100] ;  /* 0x00c10000c238783b */ /* 0x000fe80000000200 */
[----:B--2---:R-:W2:Y:S04]  /*2060*/  LDSM.16.M88.4 R20, [R197+0x6900] ;  /* 0x00690000c514783b */ /* 0x004ea80000000200 */
[----:B------:R-:W3:Y:S04]  /*2070*/  LDSM.16.M88.4 R12, [R197+0x7100] ;  /* 0x00710000c50c783b */ /* 0x000ee80000000200 */
[----:B------:R-:W4:Y:S04]  /*2080*/  LDSM.16.M88.4 R40, [R197+0x7900] ;  /* 0x00790000c528783b */ /* 0x000f280000000200 */
[----:B------:R-:W5:Y:S04]  /*2090*/  LDSM.16.M88.4 R36, [R196] ;  /* 0x00000000c424783b */ /* 0x000f680000000200 */
[----:B------:R-:W3:Y:S04]  /*20a0*/  LDSM.16.M88.4 R68, [R196+0x800] ;  /* 0x00080000c444783b */ /* 0x000ee80000000200 */
[----:B------:R-:W4:Y:S04]  /*20b0*/  LDSM.16.M88.4 R64, [R196+0x1000] ;  /* 0x00100000c440783b */ /* 0x000f280000000200 */
[----:B------:R-:W4:Y:S04]  /*20c0*/  LDSM.16.M88.4 R60, [R196+0x1800] ;  /* 0x00180000c43c783b */ /* 0x000f280000000200 */
[----:B------:R-:W-:Y:S01]  /*20d0*/  @!PT LDS RZ, [RZ] ;  /* 0x00000000fffff984 */ /* 0x000fe20000000800 */
[----:B------:R-:W-:Y:S01]  /*20e0*/  @!PT LDS RZ, [RZ] ;  /* 0x00000000fffff984 */ /* 0x000fe20000000800 */
[----:B------:R-:W-:Y:S01]  /*20f0*/  @!PT LDS RZ, [RZ] ;  /* 0x00000000fffff984 */ /* 0x000fe20000000800 */
[----:B------:R3:W-:Y:S01]  /*2100*/  LDGSTS.E.BYPASS.LTC128B.128 [R199+0x100], [R16.64], !P0 ;  /* 0x0010000010c77fae */ /* 0x0007e2000c101d4e */
[----:B------:R-:W-:Y:S01]  /*2110*/  ISETP.LT.OR P0, PT, R44, 0x1, P3 ;  /* 0x000000012c00780c */ /* 0x000fe20001f01670 */
[C---:B-1----:R-:W-:Y:S08]  /*2120*/  HMMA.16816.F32.BF16 R32, R76.reuse, R28, RZ ;  /* 0x0000001c4c20723c */ /* 0x042ff000000418ff */
[----:B------:R-:W-:Y:S04]  /*2130*/  HMMA.16816.F32.BF16 R28, R76, R30, RZ ;  /* 0x0000001e4c1c723c */ /* 0x000fe800000418ff */
[----:B------:R4:W-:Y:S01]  /*2140*/  LDGSTS.E.BYPASS.LTC128B.128 [R199+0x2100], [R10.64], !P0 ;  /* 0x021000000ac77fae */ /* 0x0009e2000c101d4e */
[----:B------:R-:W-:-:S04]  /*2150*/  ISETP.GE.AND P0, PT, R8, c[0x0][0x1d4], PT ;  /* 0x0000750008007a0c */ /* 0x000fc80003f06270 */
[C---:B------:R-:W-:Y:S01]  /*2160*/  ISETP.LT.OR P1, PT, R44.reuse, 0x1, P0 ;  /* 0x000000012c00780c */ /* 0x040fe20000721670 */
[----:B--2---:R-:W-:Y:S01]  /*2170*/  HMMA.16816.F32.BF16 R24, R76, R20, RZ ;  /* 0x000000144c18723c */ /* 0x004fe200000418ff */
[----:B------:R-:W-:-:S07]  /*2180*/  ISETP.LT.OR P0, PT, R44, 0x21, P0 ;  /* 0x000000212c00780c */ /* 0x000fce0000701670 */
[C---:B---3--:R-:W-:Y:S04]  /*2190*/  HMMA.16816.F32.BF16 R16, R76.reuse, R12, RZ ;  /* 0x0000000c4c10723c */ /* 0x048fe800000418ff */
[----:B------:R1:W-:Y:S01]  /*21a0*/  LDGSTS.E.BYPASS.LTC128B.128 [R199+0x4100], [R48.64], !P1 ;  /* 0x0410000030c77fae */ /* 0x0003e2000c901d4e */
[C---:B------:R-:W-:Y:S02]  /*21b0*/  ISETP.LT.OR P1, PT, R44.reuse, 0x21, P2 ;  /* 0x000000212c00780c */ /* 0x040fe40001721670 */
[----:B------:R-:W-:Y:S01]  /*21c0*/  ISETP.LT.OR P2, PT, R44, 0x21, P3 ;  /* 0x000000212c00780c */ /* 0x000fe20001f41670 */
[----:B------:R-:W-:Y:S01]  /*21d0*/  HMMA.16816.F32.BF16 R20, R76, R22, RZ ;  /* 0x000000164c14723c */ /* 0x000fe200000418ff */
[----:B------:R-:W-:-:S07]  /*21e0*/  ISETP.GT.AND P3, PT, R203, 0x3f, PT ;  /* 0x0000003fcb00780c */ /* 0x000fce0003f64270 */
[C---:B------:R-:W-:Y:S02]  /*21f0*/  HMMA.16816.F32.BF16 R12, R76.reuse, R14, RZ ;  /* 0x0000000e4c0c723c */ /* 0x040fe400000418ff */
[----:B------:R2:W-:Y:S01]  /*2200*/  LDGSTS.E.BYPASS.LTC128B.128 [R199+0x1100], [R46.64], !P1 ;  /* 0x011000002ec77fae */ /* 0x0005e2000c901d4e */
[----:B------:R-:W-:Y:S01]  /*2210*/  LOP3.LUT P1, RZ, R2, 0x4, RZ, 0xc0, !PT ;  /* 0x0000000402ff7812 */ /* 0x000fe2000782c0ff */
[----:B------:R-:W-:Y:S02]  /*2220*/  IMAD.MOV.U32 R2, RZ, RZ, 0x40 ;  /* 0x00000040ff027424 */ /* 0x000fe400078e00ff */
[----:B------:R3:W-:Y:S01]  /*2230*/  LDGSTS.E.BYPASS.LTC128B.128 [R199+0x3100], [R74.64], !P2 ;  /* 0x031000004ac77fae */ /* 0x0007e2000d101d4e */
[----:B------:R-:W-:Y:S01]  /*2240*/  ISETP.GE.AND P2, PT, R7, 0x41, PT ;  /* 0x000000410700780c */ /* 0x000fe20003f46270 */
[C---:B----4-:R-:W-:Y:S01]  /*2250*/  HMMA.16816.F32.BF16 R8, R76.reuse, R40, RZ ;  /* 0x000000284c08723c */ /* 0x050fe200000418ff */
[----:B------:R-:W-:Y:S01]  /*2260*/  SEL R2, R2, 0xffffffc0, !P1 ;  /* 0xffffffc002027807 */ /* 0x000fe20004800000 */
[----:B------:R3:W-:Y:S04]  /*2270*/  LDGSTS.E.BYPASS.LTC128B.128 [R199+0x5100], [R72.64], !P0 ;  /* 0x0510000048c77fae */ /* 0x0007e8000c101d4e */
[----:B------:R-:W-:Y:S01]  /*2280*/  IMAD.IADD R192, R197, 0x1, R2 ;  /* 0x00000001c5c07824 */ /* 0x000fe200078e0202 */
[----:B------:R-:W-:Y:S01]  /*2290*/  LDSM.16.M88.4 R52, [R193+0xc100] ;  /* 0x00c10000c134783b */ /* 0x000fe20000000200 */
[----:B------:R-:W-:Y:S01]  /*22a0*/  HMMA.16816.F32.BF16 R76, R76, R42, RZ ;  /* 0x0000002a4c4c723c */ /* 0x000fe200000418ff */
[----:B------:R-:W-:Y:S01]  /*22b0*/  IMAD.IADD R184, R2, 0x1, R196 ;  /* 0x0000000102b87824 */ /* 0x000fe200078e02c4 */
[----:B------:R-:W-:Y:S01]  /*22c0*/  LOP3.LUT R2, R80, R81, RZ, 0xfc, !PT ;  /* 0x0000005150027212 */ /* 0x000fe200078efcff */
[----:B-1----:R-:W1:Y:S04]  /*22d0*/  LDSM.16.M88.4 R48, [R192+0x6100] ;  /* 0x00610000c030783b */ /* 0x002e680000000200 */
[----:B------:R-:W-:Y:S01]  /*22e0*/  LDSM.16.M88.4 R40, [R192+0x7100] ;  /* 0x00710000c028783b */ /* 0x000fe20000000200 */
[C---:B-----5:R-:W-:Y:S03]  /*22f0*/  HMMA.16816.F32.BF16 R32, R56.reuse, R36, R32 ;  /* 0x000000243820723c */ /* 0x060fe60000041820 */
[----:B------:R-:W0:Y:S04]  /*2300*/  LDGDEPBAR ;  /* 0x00000000000079af */ /* 0x000e280000000000 */
[----:B--2---:R-:W2:Y:S01]  /*2310*/  LDSM.16.M88.4 R44, [R192+0x6900] ;  /* 0x00690000c02c783b */ /* 0x004ea20000000200 */
[C---:B------:R-:W-:Y:S03]  /*2320*/  HMMA.16816.F32.BF16 R28, R56.reuse, R38, R28 ;  /* 0x00000026381c723c */ /* 0x040fe6000004181c */
[----:B------:R-:W4:Y:S04]  /*2330*/  LDSM.16.M88.4 R36, [R192+0x7900] ;  /* 0x00790000c024783b */ /* 0x000f280000000200 */
[----:B---3--:R-:W-:Y:S01]  /*2340*/  LDSM.16.M88.4 R72, [R191+0xc100] ;  /* 0x00c10000bf48783b */ /* 0x008fe20000000200 */
[C---:B------:R-:W-:Y:S08]  /*2350*/  HMMA.16816.F32.BF16 R24, R56.reuse, R68, R24 ;  /* 0x000000443818723c */ /* 0x040ff00000041818 */
[C---:B------:R-:W-:Y:S01]  /*2360*/  HMMA.16816.F32.BF16 R20, R56.reuse, R70, R20 ;  /* 0x000000463814723c */ /* 0x040fe20000041814 */
[----:B------:R-:W3:Y:S07]  /*2370*/  LDSM.16.M88.4 R68, [R184] ;  /* 0x00000000b844783b */ /* 0x000eee0000000200 */
[C---:B------:R-:W-:Y:S08]  /*2380*/  HMMA.16816.F32.BF16 R16, R56.reuse, R64, R16 ;  /* 0x000000403810723c */ /* 0x040ff00000041810 */
[C---:B------:R-:W-:Y:S01]  /*2390*/  HMMA.16816.F32.BF16 R12, R56.reuse, R66, R12 ;  /* 0x00000042380c723c */ /* 0x040fe2000004180c */
[----:B------:R-:W5:Y:S07]  /*23a0*/  LDSM.16.M88.4 R64, [R184+0x800] ;  /* 0x00080000b840783b */ /* 0x000f6e0000000200 */
[C---:B------:R-:W-:Y:S08]  /*23b0*/  HMMA.16816.F32.BF16 R8, R56.reuse, R60, R8 ;  /* 0x0000003c3808723c */ /* 0x040ff00000041808 */
[----:B------:R-:W-:Y:S01]  /*23c0*/  HMMA.16816.F32.BF16 R76, R56, R62, R76 ;  /* 0x0000003e384c723c */ /* 0x000fe2000004184c */
[----:B------:R-:W3:Y:S04]  /*23d0*/  LDSM.16.M88.4 R60, [R184+0x1000] ;  /* 0x00100000b83c783b */ /* 0x000ee80000000200 */
[----:B------:R-:W3:Y:S03]  /*23e0*/  LDSM.16.M88.4 R56, [R184+0x1800] ;  /* 0x00180000b838783b */ /* 0x000ee60000000200 */
[C---:B-1----:R-:W-:Y:S08]  /*23f0*/  HMMA.16816.F32.BF16 R32, R52.reuse, R48, R32 ;  /* 0x000000303420723c */ /* 0x042ff00000041820 */
[C---:B------:R-:W-:Y:S01]  /*2400*/  HMMA.16816.F32.BF16 R28, R52.reuse, R50, R28 ;  /* 0x00000032341c723c */ /* 0x040fe2000004181c */
[----:B------:R-:W-:Y:S07]  /*2410*/  LDSM.16.M88.4 R48, [R197+0x8100] ;  /* 0x00810000c530783b */ /* 0x000fee0000000200 */
[C---:B--2---:R-:W-:Y:S08]  /*2420*/  HMMA.16816.F32.BF16 R24, R52.reuse, R44, R24 ;  /* 0x0000002c3418723c */ /* 0x044ff00000041818 */
[C---:B------:R-:W-:Y:S01]  /*2430*/  HMMA.16816.F32.BF16 R20, R52.reuse, R46, R20 ;  /* 0x0000002e3414723c */ /* 0x040fe20000041814 */
[----:B------:R-:W-:Y:S07]  /*2440*/  LDSM.16.M88.4 R44, [R197+0x8900] ;  /* 0x00890000c52c783b */ /* 0x000fee0000000200 */
[C---:B------:R-:W-:Y:S08]  /*2450*/  HMMA.16816.F32.BF16 R16, R52.reuse, R40, R16 ;  /* 0x000000283410723c */ /* 0x040ff00000041810 */
[C---:B------:R-:W-:Y:S01]  /*2460*/  HMMA.16816.F32.BF16 R12, R52.reuse, R42, R12 ;  /* 0x0000002a340c723c */ /* 0x040fe2000004180c */
[----:B------:R-:W-:Y:S07]  /*2470*/  LDSM.16.M88.4 R40, [R197+0x9100] ;  /* 0x00910000c528783b */ /* 0x000fee0000000200 */
[C---:B----4-:R-:W-:Y:S08]  /*2480*/  HMMA.16816.F32.BF16 R8, R52.reuse, R36, R8 ;  /* 0x000000243408723c */ /* 0x050ff00000041808 */
[----:B------:R-:W-:Y:S01]  /*2490*/  HMMA.16816.F32.BF16 R76, R52, R38, R76 ;  /* 0x00000026344c723c */ /* 0x000fe2000004184c */
[----:B------:R-:W1:Y:S04]  /*24a0*/  LDSM.16.M88.4 R52, [R198+0x10100] ;  /* 0x01010000c634783b */ /* 0x000e680000000200 */
[----:B------:R-:W2:Y:S03]  /*24b0*/  LDSM.16.M88.4 R36, [R197+0x9900] ;  /* 0x00990000c524783b */ /* 0x000ea60000000200 */
[C---:B---3--:R-:W-:Y:S08]  /*24c0*/  HMMA.16816.F32.BF16 R32, R72.reuse, R68, R32 ;  /* 0x000000444820723c */ /* 0x048ff00000041820 */
[C---:B------:R-:W-:Y:S01]  /*24d0*/  HMMA.16816.F32.BF16 R28, R72.reuse, R70, R28 ;  /* 0x00000046481c723c */ /* 0x040fe2000004181c */
[----:B------:R-:W-:Y:S07]  /*24e0*/  LDSM.16.M88.4 R68, [R196+0x2000] ;  /* 0x00200000c444783b */ /* 0x000fee0000000200 */
[C---:B-----5:R-:W-:Y:S08]  /*24f0*/  HMMA.16816.F32.BF16 R24, R72.reuse, R64, R24 ;  /* 0x000000404818723c */ /* 0x060ff00000041818 */
        /* <DEDUP_REMOVED lines=105> */
[----:B------:R-:W-:Y:S05]  /*2b90*/  @!P2 BRA `(.L_x_31) ;  /* 0x000004300000a947 */ /* 0x000fea0003800000 */
[----:B------:R-:W-:Y:S01]  /*2ba0*/  ISETP.NE.AND P1, PT, R200, 0x1, PT ;  /* 0x00000001c800780c */ /* 0x000fe20003f25270 */
[----:B------:R-:W-:-:S02]  /*2bb0*/  IMAD R202, R145, 0x40, R204 ;  /* 0x0000004091ca7824 */ /* 0x000fc400078e02cc */
[----:B------:R-:W-:-:S03]  /*2bc0*/  IMAD.MOV.U32 R201, RZ, RZ, RZ ;  /* 0x000000ffffc97224 */ /* 0x000fc600078e00ff */
[----:B------:R-:W-:-:S05]  /*2bd0*/  IADD3 R202, R202, -0x80, R203 ;  /* 0xffffff80caca7810 */ /* 0x000fca0007ffe0cb */
[----:B------:R-:W-:Y:S02]  /*2be0*/  IMAD.MOV.U32 R7, RZ, RZ, R202 ;  /* 0x000000ffff077224 */ /* 0x000fe400078e00ca */
[----:B------:R-:W-:-:S05]  /*2bf0*/  @P1 IMAD.HI.U32 R36, R202, c[0x0][0x2bc], RZ ;  /* 0x0000af00ca241a27 */ /* 0x000fca00078e00ff */
[----:B------:R-:W-:-:S04]  /*2c00*/  @P1 SHF.R.U32.HI R7, RZ, c[0x0][0x2c0], R36 ;  /* 0x0000b000ff071a19 */ /* 0x000fc80000011624 */
[----:B------:R-:W-:-:S04]  /*2c10*/  @!P3 IADD3 R38, P0, R7, UR10, RZ ;  /* 0x0000000a0726bc10 */ /* 0x000fc8000ff1e0ff */
[----:B------:R-:W-:Y:S02]  /*2c20*/  @!P3 LEA.HI.X.SX32 R37, R7, UR7, 0x1, P0 ;  /* 0x000000070725bc11 */ /* 0x000fe400080f0eff */
[----:B------:R-:W-:-:S04]  /*2c30*/  @!P3 LEA R36, P0, R38, c[0x0][0x2a0], 0x2 ;  /* 0x0000a8002624ba11 */ /* 0x000fc800078010ff */
[----:B------:R-:W-:-:S05]  /*2c40*/  @!P3 LEA.HI.X R37, R38, c[0x0][0x2a4], R37, 0x2, P0 ;  /* 0x0000a9002625ba11 */ /* 0x000fca00000f1425 */
[----:B------:R-:W2:Y:S01]  /*2c50*/  @!P3 LDG.E R201, [R36.64] ;  /* 0x0000000e24c9b981 */ /* 0x000ea2000c1e1900 */
[----:B------:R-:W-:Y:S01]  /*2c60*/  IMAD.MOV R7, RZ, RZ, -R7 ;  /* 0x000000ffff077224 */ /* 0x000fe200078e0a07 */
[----:B------:R-:W-:Y:S02]  /*2c70*/  SEL R48, RZ, 0x10, P4 ;  /* 0x00000010ff307807 */ /* 0x000fe40002000000 */
[----:B------:R-:W-:Y:S01]  /*2c80*/  SHF.L.U64.HI R42, R135, 0x1, R146 ;  /* 0x00000001872a7819 */ /* 0x000fe20000010292 */
[----:B------:R-:W-:Y:S01]  /*2c90*/  IMAD R202, R7, c[0x0][0x2b8], R202 ;  /* 0x0000ae0007ca7a24 */ /* 0x000fe200078e02ca */
[----:B------:R-:W-:Y:S02]  /*2ca0*/  IADD3 R46, -R48, 0x10, RZ ;  /* 0x00000010302e7810 */ /* 0x000fe40007ffe1ff */
[----:B------:R-:W-:Y:S01]  /*2cb0*/  SHF.L.U64.HI R39, R134, 0x1, R147 ;  /* 0x0000000186277819 */ /* 0x000fe20000010293 */
[----:B------:R-:W-:Y:S01]  /*2cc0*/  IMAD.WIDE.U32 R40, R202, c[0x0][0x1e0], RZ ;  /* 0x00007800ca287a25 */ /* 0x000fe200078e00ff */
[----:B------:R-:W-:-:S02]  /*2cd0*/  SHF.R.S32.HI R7, RZ, 0x1f, R202 ;  /* 0x0000001fff077819 */ /* 0x000fc400000114ca */
[----:B------:R-:W-:-:S03]  /*2ce0*/  LOP3.LUT R46, R46, 0xf, RZ, 0xc0, !PT ;  /* 0x0000000f2e2e7812 */ /* 0x000fc600078ec0ff */
[----:B------:R-:W-:-:S04]  /*2cf0*/  IMAD R7, R7, c[0x0][0x1e0], RZ ;  /* 0x0000780007077a24 */ /* 0x000fc800078e02ff */
[----:B------:R-:W-:-:S04]  /*2d00*/  IMAD R7, R202, c[0x0][0x1e4], R7 ;  /* 0x00007900ca077a24 */ /* 0x000fc800078e0207 */
[----:B------:R-:W-:Y:S01]  /*2d10*/  IMAD.IADD R41, R41, 0x1, R7 ;  /* 0x0000000129297824 */ /* 0x000fe200078e0207 */
[----:B--2---:R-:W-:-:S03]  /*2d20*/  SHF.R.S32.HI R38, RZ, 0x1f, R201 ;  /* 0x0000001fff267819 */ /* 0x004fc600000114c9 */
[----:B------:R-:W-:Y:S01]  /*2d30*/  IMAD.WIDE.U32 R36, R201, c[0x0][0x1f0], R40 ;  /* 0x00007c00c9247a25 */ /* 0x000fe200078e0028 */
[----:B------:R-:W-:-:S03]  /*2d40*/  SEL R40, RZ, 0x10, P6 ;  /* 0x00000010ff287807 */ /* 0x000fc60003000000 */
[----:B------:R-:W-:Y:S01]  /*2d50*/  IMAD R38, R38, c[0x0][0x1f0], RZ ;  /* 0x00007c0026267a24 */ /* 0x000fe200078e02ff */
[----:B------:R-:W-:Y:S01]  /*2d60*/  IADD3 R43, P0, R36, UR12, RZ ;  /* 0x0000000c242b7c10 */ /* 0x000fe2000ff1e0ff */
[----:B------:R-:W-:Y:S01]  /*2d70*/  IMAD.SHL.U32 R41, R135, 0x2, RZ ;  /* 0x0000000287297824 */ /* 0x000fe200078e00ff */
[----:B------:R-:W-:Y:S01]  /*2d80*/  IADD3 R52, -R40, 0x10, RZ ;  /* 0x0000001028347810 */ /* 0x000fe20007ffe1ff */
[----:B------:R-:W-:Y:S02]  /*2d90*/  IMAD R7, R201, c[0x0][0x1f4], R38 ;  /* 0x00007d00c9077a24 */ /* 0x000fe400078e0226 */
[----:B------:R-:W-:Y:S01]  /*2da0*/  IMAD.SHL.U32 R38, R134, 0x2, RZ ;  /* 0x0000000286267824 */ /* 0x000fe200078e00ff */
[----:B------:R-:W-:Y:S02]  /*2db0*/  LOP3.LUT R52, R52, 0xf, RZ, 0xc0, !PT ;  /* 0x0000000f34347812 */ /* 0x000fe400078ec0ff */
[----:B------:R-:W-:Y:S01]  /*2dc0*/  IADD3.X R36, R37, UR8, R7, P0, !PT ;  /* 0x0000000825247c10 */ /* 0x000fe200087fe407 */
[----:B------:R-:W-:Y:S01]  /*2dd0*/  IMAD.SHL.U32 R7, R133, 0x2, RZ ;  /* 0x0000000285077824 */ /* 0x000fe200078e00ff */
[----:B------:R-:W-:-:S02]  /*2de0*/  LEA R44, P0, R43, c[0x0][0x1c8], 0x1 ;  /* 0x000072002b2c7a11 */ /* 0x000fc400078008ff */
[----:B------:R-:W-:Y:S02]  /*2df0*/  SEL R37, RZ, 0x10, P5 ;  /* 0x00000010ff257807 */ /* 0x000fe40002800000 */
[----:B------:R-:W-:Y:S01]  /*2e00*/  LEA.HI.X R43, R43, c[0x0][0x1cc], R36, 0x1, P0 ;  /* 0x000073002b2b7a11 */ /* 0x000fe200000f0c24 */
[----:B------:R-:W1:Y:S01]  /*2e10*/  SHFL.IDX PT, R45, R44, 0x1, 0x181f ;  /* 0x00381f002c2d7f89 */ /* 0x000e6200000e0000 */
[----:B------:R-:W-:Y:S02]  /*2e20*/  IADD3 R50, -R37, 0x10, RZ ;  /* 0x0000001025327810 */ /* 0x000fe40007ffe1ff */
[----:B------:R-:W-:Y:S01]  /*2e30*/  SHF.L.U64.HI R36, R133, 0x1, R144 ;  /* 0x0000000185247819 */ /* 0x000fe20000010290 */
[----:B------:R-:W2:Y:S01]  /*2e40*/  SHFL.IDX PT, R47, R43, 0x1, 0x181f ;  /* 0x00381f002b2f7f89 */ /* 0x000ea200000e0000 */
[----:B------:R-:W-:-:S03]  /*2e50*/  LOP3.LUT R50, R50, 0xf, RZ, 0xc0, !PT ;  /* 0x0000000f32327812 */ /* 0x000fc600078ec0ff */
[----:B------:R-:W3:Y:S04]  /*2e60*/  SHFL.IDX PT, R44, R44, RZ, 0x181f ;  /* 0x00181fff2c2c7589 */ /* 0x000ee800000e0000 */
[----:B------:R-:W4:Y:S01]  /*2e70*/  SHFL.IDX PT, R43, R43, RZ, 0x181f ;  /* 0x00181fff2b2b7589 */ /* 0x000f2200000e0000 */
[----:B-1----:R-:W-:-:S04]  /*2e80*/  IADD3 R52, P1, P0, R52, R45, R41 ;  /* 0x0000002d34347210 */ /* 0x002fc8000783e029 */
[----:B--2---:R-:W-:Y:S02]  /*2e90*/  IADD3.X R53, RZ, R47, R42, P1, P0 ;  /* 0x0000002fff357210 */ /* 0x004fe40000fe042a */
[----:B------:R-:W-:-:S04]  /*2ea0*/  IADD3 R50, P1, P0, R50, R45, R38 ;  /* 0x0000002d32327210 */ /* 0x000fc8000783e026 */
[----:B------:R-:W-:Y:S02]  /*2eb0*/  IADD3.X R51, RZ, R47, R39, P1, P0 ;  /* 0x0000002fff337210 */ /* 0x000fe40000fe0427 */
[----:B------:R-:W-:-:S04]  /*2ec0*/  IADD3 R46, P1, P0, R46, R45, R7 ;  /* 0x0000002d2e2e7210 */ /* 0x000fc8000783e007 */
[----:B------:R-:W-:Y:S02]  /*2ed0*/  IADD3.X R47, RZ, R47, R36, P1, P0 ;  /* 0x0000002fff2f7210 */ /* 0x000fe40000fe0424 */
[----:B---3--:R-:W-:-:S05]  /*2ee0*/  IADD3 R54, P0, R44, R41, RZ ;  /* 0x000000292c367210 */ /* 0x008fca0007f1e0ff */
[----:B----4-:R-:W-:Y:S01]  /*2ef0*/  IMAD.X R55, R43, 0x1, R42, P0 ;  /* 0x000000012b377824 */ /* 0x010fe200000e062a */
[----:B------:R-:W-:-:S04]  /*2f00*/  IADD3 R38, P0, R44, R38, RZ ;  /* 0x000000262c267210 */ /* 0x000fc80007f1e0ff */
[----:B------:R1:W-:Y:S01]  /*2f10*/  LDGSTS.E.BYPASS.LTC128B.128 [R199+0x6100], [R54.64], !P6 ;  /* 0x0610000036c77fae */ /* 0x0003e2000f101d4e */
[----:B------:R-:W-:Y:S01]  /*2f20*/  IMAD.X R39, R43, 0x1, R39, P0 ;  /* 0x000000012b277824 */ /* 0x000fe200000e0627 */
[----:B------:R-:W-:-:S04]  /*2f30*/  IADD3 R56, P0, R44, R7, RZ ;  /* 0x000000072c387210 */ /* 0x000fc80007f1e0ff */
[----:B------:R1:W-:Y:S01]  /*2f40*/  LDGSTS.E.BYPASS.LTC128B.128 [R199+0x8100], [R38.64], !P5 ;  /* 0x0810000026c77fae */ /* 0x0003e2000e901d4e */
[----:B------:R-:W-:Y:S01]  /*2f50*/  IMAD.X R57, R43, 0x1, R36, P0 ;  /* 0x000000012b397824 */ /* 0x000fe200000e0624 */
[----:B------:R-:W-:-:S04]  /*2f60*/  ISETP.NE.U32.AND P0, PT, R40, RZ, PT ;  /* 0x000000ff2800720c */ /* 0x000fc80003f05070 */
[----:B------:R1:W-:Y:S09]  /*2f70*/  LDGSTS.E.BYPASS.LTC128B.128 [R199+0xa100], [R56.64], !P4 ;  /* 0x0a10000038c77fae */ /* 0x0003f2000e101d4e */
[----:B------:R1:W-:Y:S01]  /*2f80*/  LDGSTS.E.BYPASS.LTC128B.128.ZFILL [R199+0x7100], [R52.64], P0 ;  /* 0x0710000034c77fae */ /* 0x0003e20008141d4e */
[----:B------:R-:W-:-:S13]  /*2f90*/  ISETP.NE.U32.AND P0, PT, R37, RZ, PT ;  /* 0x000000ff2500720c */ /* 0x000fda0003f05070 */
[----:B------:R1:W-:Y:S01]  /*2fa0*/  LDGSTS.E.BYPASS.LTC128B.128.ZFILL [R199+0x9100], [R50.64], P0 ;  /* 0x0910000032c77fae */ /* 0x0003e20008141d4e */
[----:B------:R-:W-:-:S13]  /*2fb0*/  ISETP.NE.U32.AND P0, PT, R48, RZ, PT ;  /* 0x000000ff3000720c */ /* 0x000fda0003f05070 */
[----:B------:R1:W-:Y:S02]  /*2fc0*/  LDGSTS.E.BYPASS.LTC128B.128.ZFILL [R199+0xb100], [R46.64], P0 ;  /* 0x0b1000002ec77fae */ /* 0x0003e40008141d4e */
.L_x_31:
[----:B------:R-:W-:Y:S01]  /*2fd0*/  LOP3.LUT R7, R6, 0xffffffe0, RZ, 0xc0, !PT ;  /* 0xffffffe006077812 */ /* 0x000fe200078ec0ff */
[----:B------:R-:W-:Y:S01]  /*2fe0*/  IMAD.SHL.U32 R195, R2, 0x2, RZ ;  /* 0x0000000202c37824 */ /* 0x000fe200078e00ff */
[----:B------:R-:W0:Y:S03]  /*2ff0*/  LDGDEPBAR ;  /* 0x00000000000079af */ /* 0x000e260000000000 */
[----:B------:R-:W-:Y:S01]  /*3000*/  IMAD.IADD R7, R4, 0x1, -R7 ;  /* 0x0000000104077824 */ /* 0x000fe200078e0a07 */
[----:B------:R-:W-:Y:S01]  /*3010*/  LDSM.16.MT88.4 R68, [R195+0x2100] ;  /* 0x00210000c344783b */ /* 0x000fe20000004200 */
[C-C-:B------:R-:W-:Y:S02]  /*3020*/  IMAD R189, R5.reuse, 0x2, R195.reuse ;  /* 0x0000000205bd7824 */ /* 0x140fe400078e02c3 */
[----:B------:R-:W-:Y:S01]  /*3030*/  IMAD R190, R0, 0x2, R195 ;  /* 0x0000000200be7824 */ /* 0x000fe200078e02c3 */
[----:B------:R-:W-:Y:S01]  /*3040*/  SHF.R.S32.HI R4, RZ, 0x1f, R7 ;  /* 0x0000001fff047819 */ /* 0x000fe20000011407 */
[----:B------:R-:W-:Y:S02]  /*3050*/  LDSM.16.MT88.4 R100, [R195+0x4100] ;  /* 0x00410000c364783b */ /* 0x000fe40000004200 */
[----:B------:R-:W-:Y:S01]  /*3060*/  IMAD R188, R5, 0x2, R190 ;  /* 0x0000000205bc7824 */ /* 0x000fe200078e02be */
[----:B------:R-:W-:Y:S01]  /*3070*/  LEA.HI R4, R4, R7, RZ, 0x2 ;  /* 0x0000000704047211 */ /* 0x000fe200078f10ff */
[----:B------:R-:W-:Y:S03]  /*3080*/  LDSM.16.MT88.4 R84, [R189+0x2100] ;  /* 0x00210000bd54783b */ /* 0x000fe60000004200 */
[----:B------:R-:W-:Y:S01]  /*3090*/  LOP3.LUT R4, R4, 0x7ffffffc, RZ, 0xc0, !PT ;  /* 0x7ffffffc04047812 */ /* 0x000fe200078ec0ff */
[----:B-1----:R-:W-:Y:S04]  /*30a0*/  LDSM.16.MT88.4 R44, [R190+0x100] ;  /* 0x00010000be2c783b */ /* 0x002fe80000004200 */
[----:B------:R-:W-:Y:S01]  /*30b0*/  IMAD.IADD R4, R7, 0x1, -R4 ;  /* 0x0000000107047824 */ /* 0x000fe200078e0a04 */
[----:B------:R-:W-:Y:S03]  /*30c0*/  LDSM.16.MT88.4 R52, [R189+0x100] ;  /* 0x00010000bd34783b */ /* 0x000fe60000004200 */
[----:B------:R-:W-:Y:S01]  /*30d0*/  IMAD R36, R4, -0x2, R3 ;  /* 0xfffffffe04247824 */ /* 0x000fe200078e0203 */
[----:B------:R-:W-:Y:S04]  /*30e0*/  LDSM.16.MT88.4 R60, [R188+0x100] ;  /* 0x00010000bc3c783b */ /* 0x000fe80000004200 */
[----:B------:R-:W-:Y:S01]  /*30f0*/  ISETP.GT.AND P0, PT, R36, RZ, PT ;  /* 0x000000ff2400720c */ /* 0x000fe20003f04270 */
[----:B------:R-:W-:Y:S03]  /*3100*/  LDSM.16.MT88.4 R92, [R188+0x2100] ;  /* 0x00210000bc5c783b */ /* 0x000fe60000004200 */
[----:B------:R-:W-:Y:S01]  /*3110*/  FSEL R34, R34, -INF , P0 ;  /* 0xff80000022227808 */ /* 0x000fe20000000000 */
[----:B------:R-:W-:Y:S01]  /*3120*/  LDSM.16.MT88.4 R104, [R190+0x4100] ;  /* 0x00410000be68783b */ /* 0x000fe20000004200 */
[----:B------:R-:W-:-:S02]  /*3130*/  FSEL R3, R32, -INF , P0 ;  /* 0xff80000020037808 */ /* 0x000fc40000000000 */
[C---:B------:R-:W-:Y:S01]  /*3140*/  ISETP.GT.AND P0, PT, R36.reuse, 0x1, PT ;  /* 0x000000012400780c */ /* 0x040fe20003f04270 */
[----:B------:R-:W-:Y:S03]  /*3150*/  LDSM.16.MT88.4 R112, [R189+0x4100] ;  /* 0x00410000bd70783b */ /* 0x000fe60000004200 */
[----:B------:R-:W-:Y:S01]  /*3160*/  FSEL R32, R35, -INF , P0 ;  /* 0xff80000023207808 */ /* 0x000fe20000000000 */
[----:B------:R-:W-:Y:S01]  /*3170*/  LDSM.16.MT88.4 R136, [R190+0x900] ;  /* 0x00090000be88783b */ /* 0x000fe20000004200 */
[----:B------:R-:W-:Y:S02]  /*3180*/  FSEL R33, R33, -INF , P0 ;  /* 0xff80000021217808 */ /* 0x000fe40000000000 */
[----:B------:R-:W-:-:S04]  /*3190*/  ISETP.GT.AND P0, PT, R36, 0x8, PT ;  /* 0x000000082400780c */ /* 0x000fc80003f04270 */
[----:B------:R-:W-:Y:S02]  /*31a0*/  FSEL R6, R30, -INF , P0 ;  /* 0xff8000001e067808 */ /* 0x000fe40000000000 */
        /* <DEDUP_REMOVED lines=19> */
[----:B------:R-:W-:Y:S02]  /*32e0*/  FMNMX.FTZ R16, R3, R33, !PT ;  /* 0x0000002103107209 */ /* 0x000fe40007810000 */
[----:B------:R-:W-:Y:S02]  /*32f0*/  ISETP.GT.AND P0, PT, R36, 0x21, PT ;  /* 0x000000212400780c */ /* 0x000fe40003f04270 */
[----:B------:R-:W-:Y:S02]  /*3300*/  FMNMX.FTZ R16, R35, R16, !PT ;  /* 0x0000001023107209 */ /* 0x000fe40007810000 */
[----:B------:R-:W-:-:S02]  /*3310*/  FSEL R206, R19, -INF , P0 ;  /* 0xff80000013ce7808 */ /* 0x000fc40000000000 */
[----:B------:R-:W-:Y:S02]  /*3320*/  FSEL R173, R17, -INF , P0 ;  /* 0xff80000011ad7808 */ /* 0x000fe40000000000 */
[----:B------:R-:W-:Y:S02]  /*3330*/  ISETP.GT.AND P0, PT, R36, 0x28, PT ;  /* 0x000000282400780c */ /* 0x000fe40003f04270 */
[----:B------:R-:W-:Y:S02]  /*3340*/  FMNMX.FTZ R16, R31, R16, !PT ;  /* 0x000000101f107209 */ /* 0x000fe40007810000 */
[----:B------:R-:W-:Y:S02]  /*3350*/  FSEL R168, R14, -INF , P0 ;  /* 0xff8000000ea87808 */ /* 0x000fe40000000000 */
[----:B------:R-:W-:Y:S02]  /*3360*/  FSEL R171, R12, -INF , P0 ;  /* 0xff8000000cab7808 */ /* 0x000fe40000000000 */
[----:B------:R-:W-:-:S02]  /*3370*/  ISETP.GT.AND P0, PT, R36, 0x29, PT ;  /* 0x000000292400780c */ /* 0x000fc40003f04270 */
[----:B------:R-:W-:Y:S02]  /*3380*/  FMNMX.FTZ R14, R29, R16, !PT ;  /* 0x000000101d0e7209 */ /* 0x000fe40007810000 */
[----:B------:R-:W-:Y:S01]  /*3390*/  FSEL R174, R15, -INF , P0 ;  /* 0xff8000000fae7808 */ /* 0x000fe20000000000 */
[----:B------:R-:W-:Y:S01]  /*33a0*/  LDSM.16.MT88.4 R16, [R189+0x2900] ;  /* 0x00290000bd10783b */ /* 0x000fe20000004200 */
[----:B------:R-:W-:Y:S02]  /*33b0*/  FMNMX.FTZ R12, R25, R14, !PT ;  /* 0x0000000e190c7209 */ /* 0x000fe40007810000 */
[----:B------:R-:W-:Y:S02]  /*33c0*/  FMNMX.FTZ R15, R34, R32, !PT ;  /* 0x00000020220f7209 */ /* 0x000fe40007810000 */
[----:B------:R-:W-:Y:S02]  /*33d0*/  FSEL R167, R13, -INF , P0 ;  /* 0xff8000000da77808 */ /* 0x000fe40000000000 */
[----:B------:R-:W-:-:S02]  /*33e0*/  FMNMX.FTZ R12, R7, R12, !PT ;  /* 0x0000000c070c7209 */ /* 0x000fc40007810000 */
[----:B------:R-:W-:Y:S02]  /*33f0*/  FMNMX.FTZ R13, R6, R15, !PT ;  /* 0x0000000f060d7209 */ /* 0x000fe40007810000 */
[----:B------:R-:W-:Y:S02]  /*3400*/  ISETP.GT.AND P0, PT, R36, 0x30, PT ;  /* 0x000000302400780c */ /* 0x000fe40003f04270 */
[----:B------:R-:W-:Y:S02]  /*3410*/  FMNMX.FTZ R12, R21, R12, !PT ;  /* 0x0000000c150c7209 */ /* 0x000fe40007810000 */
[----:B------:R-:W-:Y:S02]  /*3420*/  FMNMX.FTZ R13, R4, R13, !PT ;  /* 0x0000000d040d7209 */ /* 0x000fe40007810000 */
[----:B------:R-:W-:Y:S02]  /*3430*/  FSEL R170, R10, -INF , P0 ;  /* 0xff8000000aaa7808 */ /* 0x000fe40000000000 */
[----:B------:R-:W-:-:S02]  /*3440*/  FSEL R207, R8, -INF , P0 ;  /* 0xff80000008cf7808 */ /* 0x000fc40000000000 */
[----:B------:R-:W-:Y:S02]  /*3450*/  ISETP.GT.AND P0, PT, R36, 0x31, PT ;  /* 0x000000312400780c */ /* 0x000fe40003f04270 */
[----:B------:R-:W-:Y:S02]  /*3460*/  FMNMX.FTZ R10, R165, R12, !PT ;  /* 0x0000000ca50a7209 */ /* 0x000fe40007810000 */
[----:B------:R-:W-:Y:S02]  /*3470*/  FMNMX.FTZ R13, R30, R13, !PT ;  /* 0x0000000d1e0d7209 */ /* 0x000fe40007810000 */
[----:B------:R-:W-:Y:S02]  /*3480*/  FSEL R142, R11, -INF , P0 ;  /* 0xff8000000b8e7808 */ /* 0x000fe40000000000 */
[----:B------:R-:W-:Y:S02]  /*3490*/  FMNMX.FTZ R8, R173, R10, !PT ;  /* 0x0000000aad087209 */ /* 0x000fe40007810000 */
[----:B------:R-:W-:-:S02]  /*34a0*/  FMNMX.FTZ R11, R28, R13, !PT ;  /* 0x0000000d1c0b7209 */ /* 0x000fc40007810000 */
[----:B------:R-:W-:Y:S02]  /*34b0*/  FSEL R175, R9, -INF , P0 ;  /* 0xff80000009af7808 */ /* 0x000fe40000000000 */
[----:B------:R-:W-:Y:S02]  /*34c0*/  FMNMX.FTZ R8, R171, R8, !PT ;  /* 0x00000008ab087209 */ /* 0x000fe40007810000 */
[----:B------:R-:W-:Y:S02]  /*34d0*/  FMNMX.FTZ R9, R26, R11, !PT ;  /* 0x0000000b1a097209 */ /* 0x000fe40007810000 */
[----:B------:R-:W-:Y:S02]  /*34e0*/  FMNMX.FTZ R8, R167, R8, !PT ;  /* 0x00000008a7087209 */ /* 0x000fe40007810000 */
[----:B------:R-:W-:Y:S02]  /*34f0*/  FMNMX.FTZ R9, R24, R9, !PT ;  /* 0x0000000918097209 */ /* 0x000fe40007810000 */
[----:B------:R-:W-:-:S02]  /*3500*/  ISETP.GT.AND P0, PT, R36, 0x38, PT ;  /* 0x000000382400780c */ /* 0x000fc40003f04270 */
[----:B------:R-:W-:Y:S02]  /*3510*/  FMNMX.FTZ R8, R207, R8, !PT ;  /* 0x00000008cf087209 */ /* 0x000fe40007810000 */
[----:B------:R-:W-:Y:S02]  /*3520*/  FMNMX.FTZ R9, R166, R9, !PT ;  /* 0x00000009a6097209 */ /* 0x000fe40007810000 */
[----:B------:R-:W-:Y:S02]  /*3530*/  FSEL R140, R78, -INF , P0 ;  /* 0xff8000004e8c7808 */ /* 0x000fe40000000000 */
[----:B------:R-:W-:Y:S02]  /*3540*/  FSEL R143, R76, -INF , P0 ;  /* 0xff8000004c8f7808 */ /* 0x000fe40000000000 */
[----:B------:R-:W-:Y:S02]  /*3550*/  ISETP.GT.AND P0, PT, R36, 0x39, PT ;  /* 0x000000392400780c */ /* 0x000fe40003f04270 */
[----:B------:R-:W-:Y:S01]  /*3560*/  FMNMX.FTZ R8, R175, R8, !PT ;  /* 0x00000008af087209 */ /* 0x000fe20007810000 */
[----:B------:R-:W-:Y:S01]  /*3570*/  LDSM.16.MT88.4 R36, [R195+0x100] ;  /* 0x00010000c324783b */ /* 0x000fe20000004200 */
[----:B------:R-:W-:-:S02]  /*3580*/  FMNMX.FTZ R9, R206, R9, !PT ;  /* 0x00000009ce097209 */ /* 0x000fc40007810000 */
[----:B------:R-:W-:Y:S02]  /*3590*/  FSEL R141, R77, -INF , P0 ;  /* 0xff8000004d8d7808 */ /* 0x000fe40000000000 */
[----:B------:R-:W-:Y:S02]  /*35a0*/  FMNMX.FTZ R8, R143, R8, !PT ;  /* 0x000000088f087209 */ /* 0x000fe40007810000 */
[----:B------:R-:W-:Y:S02]  /*35b0*/  FMNMX.FTZ R9, R168, R9, !PT ;  /* 0x00000009a8097209 */ /* 0x000fe40007810000 */
[----:B------:R-:W-:Y:S02]  /*35c0*/  FMNMX.FTZ R12, R141, R8, !PT ;  /* 0x000000088d0c7209 */ /* 0x000fe40007810000 */
[----:B------:R-:W-:Y:S02]  /*35d0*/  FMNMX.FTZ R9, R174, R9, !PT ;  /* 0x00000009ae097209 */ /* 0x000fe40007810000 */
[----:B------:R-:W-:Y:S01]  /*35e0*/  FSEL R164, R79, -INF , P0 ;  /* 0xff8000004fa47808 */ /* 0x000fe20000000000 */
[----:B------:R-:W1:Y:S01]  /*35f0*/  SHFL.BFLY PT, R11, R12, 0x2, 0x1f ;  /* 0x0c401f000c0b7f89 */ /* 0x000e6200000e0000 */
[----:B------:R-:W-:-:S03]  /*3600*/  FMNMX.FTZ R9, R170, R9, !PT ;  /* 0x00000009aa097209 */ /* 0x000fc60007810000 */
[----:B------:R-:W-:Y:S01]  /*3610*/  LDSM.16.MT88.4 R76, [R190+0x2100] ;  /* 0x00210000be4c783b */ /* 0x000fe20000004200 */
[----:B------:R-:W-:-:S04]  /*3620*/  FMNMX.FTZ R9, R142, R9, !PT ;  /* 0x000000098e097209 */ /* 0x000fc80007810000 */
[----:B------:R-:W-:-:S04]  /*3630*/  FMNMX.FTZ R9, R140, R9, !PT ;  /* 0x000000098c097209 */ /* 0x000fc80007810000 */
[----:B------:R-:W-:-:S05]  /*3640*/  FMNMX.FTZ R10, R164, R9, !PT ;  /* 0x00000009a40a7209 */ /* 0x000fca0007810000 */
[----:B------:R-:W2:Y:S01]  /*3650*/  SHFL.BFLY PT, R9, R10, 0x2, 0x1f ;  /* 0x0c401f000a097f89 */ /* 0x000ea200000e0000 */
[----:B-1----:R-:W-:-:S03]  /*3660*/  FMNMX.FTZ R11, R12, R11, !PT ;  /* 0x0000000b0c0b7209 */ /* 0x002fc60007810000 */
[----:B------:R-:W-:Y:S04]  /*3670*/  LDSM.16.MT88.4 R12, [R188+0x2900] ;  /* 0x00290000bc0c783b */ /* 0x000fe80000004200 */
[----:B------:R-:W1:Y:S01]  /*3680*/  SHFL.BFLY PT, R132, R11, 0x1, 0x1f ;  /* 0x0c201f000b847f89 */ /* 0x000e6200000e0000 */
[----:B--2---:R-:W-:-:S05]  /*3690*/  FMNMX.FTZ R9, R10, R9, !PT ;  /* 0x000000090a097209 */ /* 0x004fca0007810000 */
[----:B------:R-:W2:Y:S01]  /*36a0*/  SHFL.BFLY PT, R8, R9, 0x1, 0x1f ;  /* 0x0c201f0009087f89 */ /* 0x000ea200000e0000 */
[----:B-1----:R-:W-:-:S04]  /*36b0*/  FMNMX.FTZ R132, R11, R132, !PT ;  /* 0x000000840b847209 */ /* 0x002fc80007810000 */
[C---:B------:R-:W-:Y:S01]  /*36c0*/  FSETP.NEU.FTZ.AND P0, PT, R132.reuse, -INF , PT ;  /* 0xff8000008400780b */ /* 0x040fe20003f1d000 */
[----:B------:R-:W-:-:S05]  /*36d0*/  FMUL.FTZ R172, R132, c[0x0][0x2d0] ;  /* 0x0000b40084ac7a20 */ /* 0x000fca0000410000 */
[----:B------:R-:W-:-:S05]  /*36e0*/  FSEL R172, R172, RZ, P0 ;  /* 0x000000ffacac7208 */ /* 0x000fca0000000000 */
[--C-:B------:R-:W-:Y:S01]  /*36f0*/  FFMA.FTZ R159, R3, c[0x0][0x2d0], -R172.reuse ;  /* 0x0000b400039f7a23 */ /* 0x100fe200000108ac */
[----:B--2---:R-:W-:Y:S01]  /*3700*/  FMNMX.FTZ R3, R8, R9, !PT ;  /* 0x0000000908037209 */ /* 0x004fe20007810000 */
[--C-:B------:R-:W-:Y:S01]  /*3710*/  FFMA.FTZ R156, R33, c[0x0][0x2d0], -R172.reuse ;  /* 0x0000b400219c7a23 */ /* 0x100fe200000108ac */
[----:B------:R-:W-:Y:S01]  /*3720*/  LDSM.16.MT88.4 R8, [R195+0x2900] ;  /* 0x00290000c308783b */ /* 0x000fe20000004200 */
[--C-:B------:R-:W-:Y:S01]  /*3730*/  FFMA.FTZ R157, R35, c[0x0][0x2d0], -R172.reuse ;  /* 0x0000b400239d7a23 */ /* 0x100fe200000108ac */
[C---:B------:R-:W-:Y:S01]  /*3740*/  FSETP.NEU.FTZ.AND P0, PT, R3.reuse, -INF , PT ;  /* 0xff8000000300780b */ /* 0x040fe20003f1d000 */
[----:B------:R-:W-:Y:S01]  /*3750*/  FMUL.FTZ R169, R3, c[0x0][0x2d0] ;  /* 0x0000b40003a97a20 */ /* 0x000fe20000410000 */
[----:B------:R-:W-:Y:S01]  /*3760*/  MUFU.EX2 R159, R159 ;  /* 0x0000009f009f7308 */ /* 0x000fe20000000800 */
[--C-:B------:R-:W-:Y:S02]  /*3770*/  FFMA.FTZ R152, R31, c[0x0][0x2d0], -R172.reuse ;  /* 0x0000b4001f987a23 */ /* 0x100fe400000108ac */
[--C-:B------:R-:W-:Y:S01]  /*3780*/  FFMA.FTZ R151, R7, c[0x0][0x2d0], -R172.reuse ;  /* 0x0000b40007977a23 */ /* 0x100fe200000108ac */
[----:B------:R-:W-:Y:S01]  /*3790*/  FSEL R169, R169, RZ, P0 ;  /* 0x000000ffa9a97208 */ /* 0x000fe20000000000 */
[----:B------:R-:W-:-:S02]  /*37a0*/  FFMA.FTZ R155, R29, c[0x0][0x2d0], -R172 ;  /* 0x0000b4001d9b7a23 */ /* 0x000fc400000108ac */
[--C-:B------:R-:W-:Y:S01]  /*37b0*/  FFMA.FTZ R150, R25, c[0x0][0x2d0], -R172.reuse ;  /* 0x0000b40019967a23 */ /* 0x100fe200000108ac */
[----:B------:R-:W1:Y:S01]  /*37c0*/  MUFU.EX2 R156, R156 ;  /* 0x0000009c009c7308 */ /* 0x000e620000000800 */
[--C-:B------:R-:W-:Y:S02]  /*37d0*/  FFMA.FTZ R158, R34, c[0x0][0x2d0], -R169.reuse ;  /* 0x0000b400229e7a23 */ /* 0x100fe400000108a9 */
[--C-:B------:R-:W-:Y:S02]  /*37e0*/  FFMA.FTZ R161, R32, c[0x0][0x2d0], -R169.reuse ;  /* 0x0000b40020a17a23 */ /* 0x100fe400000108a9 */
[--C-:B------:R-:W-:Y:S01]  /*37f0*/  FFMA.FTZ R163, R6, c[0x0][0x2d0], -R169.reuse ;  /* 0x0000b40006a37a23 */ /* 0x100fe200000108a9 */
[----:B------:R-:W-:Y:S01]  /*3800*/  LDSM.16.MT88.4 R32, [R189+0x900] ;  /* 0x00090000bd20783b */ /* 0x000fe20000004200 */
[--C-:B------:R-:W-:Y:S01]  /*3810*/  FFMA.FTZ R154, R4, c[0x0][0x2d0], -R169.reuse ;  /* 0x0000b400049a7a23 */ /* 0x100fe200000108a9 */
[----:B------:R-:W-:Y:S01]  /*3820*/  MUFU.EX2 R157, R157 ;  /* 0x0000009d009d7308 */ /* 0x000fe20000000800 */
[----:B------:R-:W-:Y:S01]  /*3830*/  FFMA.FTZ R2, R21, c[0x0][0x2d0], -R172 ;  /* 0x0000b40015027a23 */ /* 0x000fe200000108ac */
[----:B------:R-:W2:Y:S01]  /*3840*/  LDSM.16.MT88.4 R4, [R188+0x4100] ;  /* 0x00410000bc04783b */ /* 0x000ea20000004200 */
[----:B------:R-:W-:-:S02]  /*3850*/  FFMA.FTZ R153, R30, c[0x0][0x2d0], -R169 ;  /* 0x0000b4001e997a23 */ /* 0x000fc400000108a9 */
[--C-:B------:R-:W-:Y:S01]  /*3860*/  FFMA.FTZ R148, R28, c[0x0][0x2d0], -R169.reuse ;  /* 0x0000b4001c947a23 */ /* 0x100fe200000108a9 */
[----:B------:R-:W3:Y:S01]  /*3870*/  LDSM.16.MT88.4 R20, [R195+0x900] ;  /* 0x00090000c314783b */ /* 0x000ee20000004200 */
[--C-:B------:R-:W-:Y:S01]  /*3880*/  FFMA.FTZ R149, R26, c[0x0][0x2d0], -R169.reuse ;  /* 0x0000b4001a957a23 */ /* 0x100fe200000108a9 */
[----:B------:R-:W4:Y:S01]  /*3890*/  MUFU.EX2 R152, R152 ;  /* 0x0000009800987308 */ /* 0x000f220000000800 */
[----:B-1----:R-:W-:Y:S01]  /*38a0*/  F2FP.BF16.PACK_AB R116, R156, R159 ;  /* 0x0000009f9c74723e */ /* 0x002fe200000010ff */
[----:B------:R-:W-:Y:S01]  /*38b0*/  FFMA.FTZ R0, R24, c[0x0][0x2d0], -R169 ;  /* 0x0000b40018007a23 */ /* 0x000fe200000108a9 */
[----:B------:R-:W-:Y:S01]  /*38c0*/  LDSM.16.MT88.4 R28, [R188+0x900] ;  /* 0x00090000bc1c783b */ /* 0x000fe20000004200 */
[--C-:B------:R-:W-:Y:S02]  /*38d0*/  FFMA.FTZ R160, R165, c[0x0][0x2d0], -R172.reuse ;  /* 0x0000b400a5a07a23 */ /* 0x100fe400000108ac */
[--C-:B------:R-:W-:Y:S01]  /*38e0*/  FFMA.FTZ R165, R173, c[0x0][0x2d0], -R172.reuse ;  /* 0x0000b400ada57a23 */ /* 0x100fe200000108ac */
[----:B------:R-:W-:Y:S01]  /*38f0*/  LDSM.16.MT88.4 R24, [R190+0x2900] ;  /* 0x00290000be18783b */ /* 0x000fe20000004200 */
[----:B------:R-:W-:Y:S01]  /*3900*/  MUFU.EX2 R158, R158 ;  /* 0x0000009e009e7308 */ /* 0x000fe20000000800 */
[----:B------:R-:W-:-:S02]  /*3910*/  FFMA.FTZ R162, R171, c[0x0][0x2d0], -R172 ;  /* 0x0000b400aba27a23 */ /* 0x000fc400000108ac */
[--C-:B------:R-:W-:Y:S02]  /*3920*/  FFMA.FTZ R167, R167, c[0x0][0x2d0], -R172.reuse ;  /* 0x0000b400a7a77a23 */ /* 0x100fe400000108ac */
[--C-:B------:R-:W-:Y:S02]  /*3930*/  FFMA.FTZ R166, R166, c[0x0][0x2d0], -R169.reuse ;  /* 0x0000b400a6a67a23 */ /* 0x100fe400000108a9 */
[--C-:B------:R-:W-:Y:S01]  /*3940*/  FFMA.FTZ R171, R206, c[0x0][0x2d0], -R169.reuse ;  /* 0x0000b400ceab7a23 */ /* 0x100fe200000108a9 */
[----:B------:R-:W1:Y:S01]  /*3950*/  MUFU.EX2 R161, R161 ;  /* 0x000000a100a17308 */ /* 0x000e620000000800 */
[----:B----4-:R-:W-:Y:S01]  /*3960*/  F2FP.BF16.PACK_AB R118, R152, R157 ;  /* 0x0000009d9876723e */ /* 0x010fe200000010ff */
[--C-:B------:R-:W-:Y:S02]  /*3970*/  FFMA.FTZ R168, R168, c[0x0][0x2d0], -R169.reuse ;  /* 0x0000b400a8a87a23 */ /* 0x100fe400000108a9 */
[----:B------:R-:W-:Y:S02]  /*3980*/  FFMA.FTZ R173, R174, c[0x0][0x2d0], -R169 ;  /* 0x0000b400aead7a23 */ /* 0x000fe400000108a9 */
[----:B------:R-:W-:-:S02]  /*3990*/  FFMA.FTZ R174, R207, c[0x0][0x2d0], -R172 ;  /* 0x0000b400cfae7a23 */ /* 0x000fc400000108ac */
[----:B------:R-:W-:Y:S01]  /*39a0*/  MUFU.EX2 R163, R163 ;  /* 0x000000a300a37308 */ /* 0x000fe20000000800 */
[--C-:B------:R-:W-:Y:S02]  /*39b0*/  FFMA.FTZ R175, R175, c[0x0][0x2d0], -R172.reuse ;  /* 0x0000b400afaf7a23 */ /* 0x100fe400000108ac */
[--C-:B------:R-:W-:Y:S02]  /*39c0*/  FFMA.FTZ R206, R143, c[0x0][0x2d0], -R172.reuse ;  /* 0x0000b4008fce7a23 */ /* 0x100fe400000108ac */
[----:B------:R-:W-:Y:S02]  /*39d0*/  FFMA.FTZ R217, R141, c[0x0][0x2d0], -R172 ;  /* 0x0000b4008dd97a23 */ /* 0x000fe400000108ac */
[--C-:B------:R-:W-:Y:S01]  /*39e0*/  FFMA.FTZ R170, R170, c[0x0][0x2d0], -R169.reuse ;  /* 0x0000b400aaaa7a23 */ /* 0x100fe200000108a9 */
[----:B------:R-:W4:Y:S01]  /*39f0*/  MUFU.EX2 R154, R154 ;  /* 0x0000009a009a7308 */ /* 0x000f220000000800 */
[----:B-1----:R-:W-:Y:S01]  /*3a00*/  F2FP.BF16.PACK_AB R117, R161, R158 ;  /* 0x0000009ea175723e */ /* 0x002fe200000010ff */
[----:B------:R-:W-:-:S02]  /*3a10*/  FFMA.FTZ R207, R142, c[0x0][0x2d0], -R169 ;  /* 0x0000b4008ecf7a23 */ /* 0x000fc400000108a9 */
[--C-:B------:R-:W-:Y:S02]  /*3a20*/  FFMA.FTZ R172, R140, c[0x0][0x2d0], -R169.reuse ;  /* 0x0000b4008cac7a23 */ /* 0x100fe400000108a9 */
[----:B------:R-:W-:Y:S01]  /*3a30*/  FFMA.FTZ R215, R164, c[0x0][0x2d0], -R169 ;  /* 0x0000b400a4d77a23 */ /* 0x000fe200000108a9 */
[----:B------:R-:W-:Y:S01]  /*3a40*/  LDSM.16.MT88.4 R140, [R190+0x1900] ;  /* 0x00190000be8c783b */ /* 0x000fe20000004200 */
[----:B------:R-:W-:Y:S01]  /*3a50*/  MUFU.EX2 R155, R155 ;  /* 0x0000009b009b7308 */ /* 0x000fe20000000800 */
[----:B------:R-:W-:Y:S02]  /*3a60*/  FADD.FTZ R156, R159, R156 ;  /* 0x0000009c9f9c7221 */ /* 0x000fe40000010000 */
[----:B------:R-:W-:Y:S02]  /*3a70*/  FADD.FTZ R158, R158, R161 ;  /* 0x000000a19e9e7221 */ /* 0x000fe40000010000 */
[----:B------:R-:W-:Y:S01]  /*3a80*/  FADD.FTZ R157, R157, R156 ;  /* 0x0000009c9d9d7221 */ /* 0x000fe20000010000 */
[----:B----4-:R-:W-:-:S02]  /*3a90*/  F2FP.BF16.PACK_AB R119, R154, R163 ;  /* 0x000000a39a77723e */ /* 0x010fc400000010ff */
[----:B------:R-:W1:Y:S01]  /*3aa0*/  MUFU.EX2 R150, R150 ;  /* 0x0000009600967308 */ /* 0x000e620000000800 */
[----:B------:R-:W-:Y:S02]  /*3ab0*/  FADD.FTZ R163, R163, R158 ;  /* 0x0000009ea3a37221 */ /* 0x000fe40000010000 */
[----:B------:R-:W-:Y:S02]  /*3ac0*/  FADD.FTZ R152, R152, R157 ;  /* 0x0000009d98987221 */ /* 0x000fe40000010000 */
        /* <DEDUP_REMOVED lines=44> */
[----:B------:R-:W3:Y:S06]  /*3d90*/  MUFU.EX2 R215, R215 ;  /* 0x000000d700d77308 */ /* 0x000eec0000000800 */
[C---:B--2---:R-:W-:Y:S07]  /*3da0*/  HMMA.16816.F32.BF16 R120, R116.reuse, R4, RZ ;  /* 0x000000047478723c */ /* 0x044fee00000418ff */
[----:B-1----:R-:W-:Y:S01]  /*3db0*/  F2FP.BF16.PACK_AB R4, R150, R155 ;  /* 0x0000009b9604723e */ /* 0x002fe200000010ff */
[----:B------:R-:W-:Y:S01]  /*3dc0*/  HMMA.16816.F32.BF16 R116, R116, R6, RZ ;  /* 0x000000067474723c */ /* 0x000fe200000418ff */
[----:B----4-:R-:W-:Y:S01]  /*3dd0*/  F2FP.BF16.PACK_AB R5, R148, R153 ;  /* 0x000000999405723e */ /* 0x010fe200000010ff */
[----:B------:R-:W-:-:S02]  /*3de0*/  FADD.FTZ R155, R155, R152 ;  /* 0x000000989b9b7221 */ /* 0x000fc40000010000 */
[----:B------:R-:W-:Y:S02]  /*3df0*/  FADD.FTZ R153, R153, R154 ;  /* 0x0000009a99997221 */ /* 0x000fe40000010000 */
[----:B------:R-:W-:Y:S01]  /*3e00*/  FADD.FTZ R150, R150, R155 ;  /* 0x0000009b96967221 */ /* 0x000fe20000010000 */
[----:B------:R-:W-:Y:S01]  /*3e10*/  F2FP.BF16.PACK_AB R6, R2, R151 ;  /* 0x000000970206723e */ /* 0x000fe200000010ff */
[----:B------:R-:W-:Y:S01]  /*3e20*/  FADD.FTZ R148, R148, R153 ;  /* 0x0000009994947221 */ /* 0x000fe20000010000 */
[----:B-----5:R-:W-:Y:S01]  /*3e30*/  F2FP.BF16.PACK_AB R7, R0, R149 ;  /* 0x000000950007723e */ /* 0x020fe200000010ff */
        /* <DEDUP_REMOVED lines=127> */
[----:B------:R-:W-:Y:S07]  /*4630*/  @!P2 BRA `(.L_x_32) ;  /* 0x000029c00000a947 */ /* 0x000fee0003800000 */
[----:B------:R-:W-:Y:S01]  /*4640*/  SHF.L.U64.HI R207, R133, 0x1, R144 ;  /* 0x0000000185cf7819 */ /* 0x000fe20000010290 */
[----:B------:R-:W-:Y:S01]  /*4650*/  IMAD.SHL.U32 R210, R135, 0x2, RZ ;  /* 0x0000000287d27824 */ /* 0x000fe200078e00ff */
[----:B------:R-:W-:Y:S01]  /*4660*/  SHF.L.U32 R206, R133, 0x1, RZ ;  /* 0x0000000185ce7819 */ /* 0x000fe200000006ff */
[----:B------:R-:W-:Y:S01]  /*4670*/  IMAD.SHL.U32 R208, R134, 0x2, RZ ;  /* 0x0000000286d07824 */ /* 0x000fe200078e00ff */
[----:B------:R-:W-:Y:S01]  /*4680*/  IADD3 R213, R145, -0x2, RZ ;  /* 0xfffffffe91d57810 */ /* 0x000fe20007ffe0ff */
[----:B------:R-:W-:Y:S01]  /*4690*/  IMAD.MOV.U32 R0, RZ, RZ, R3 ;  /* 0x000000ffff007224 */ /* 0x000fe200078e0003 */
[----:B------:R-:W-:-:S02]  /*46a0*/  SHF.L.U64.HI R211, R135, 0x1, R146 ;  /* 0x0000000187d37819 */ /* 0x000fc40000010292 */
[----:B------:R-:W-:Y:S02]  /*46b0*/  SHF.L.U64.HI R209, R134, 0x1, R147 ;  /* 0x0000000186d17819 */ /* 0x000fe40000010293 */
[----:B------:R-:W-:Y:S01]  /*46c0*/  MOV R133, R132 ;  /* 0x0000008400857202 */ /* 0x000fe20000000f00 */
[----:B------:R-:W-:Y:S05]  /*46d0*/  BRA `(.L_x_33) ;  /* 0x0000032000007947 */ /* 0x000fea0003800000 */
.L_x_35:
[----:B------:R-:W-:Y:S01]  /*46e0*/  ISETP.NE.AND P2, PT, R200, 0x1, PT ;  /* 0x00000001c800780c */ /* 0x000fe20003f45270 */
[----:B------:R-:W-:Y:S02]  /*46f0*/  IMAD R202, R213, 0x40, R204 ;  /* 0x00000040d5ca7824 */ /* 0x000fe400078e02cc */
[----:B------:R-:W-:Y:S03]  /*4700*/  IMAD.MOV.U32 R201, RZ, RZ, RZ ;  /* 0x000000ffffc97224 */ /* 0x000fe600078e00ff */
[----:B------:R-:W-:Y:S05]  /*4710*/  IADD3 R202, R202, -0x40, R203 ;  /* 0xffffffc0caca7810 */ /* 0x000fea0007ffe0cb */
[----:B------:R-:W-:Y:S02]  /*4720*/  IMAD.MOV.U32 R2, RZ, RZ, R202 ;  /* 0x000000ffff027224 */ /* 0x000fe400078e00ca */
[----:B------:R-:W-:Y:S05]  /*4730*/  @P2 IMAD.HI.U32 R3, R202, c[0x0][0x2bc], RZ ;  /* 0x0000af00ca032a27 */ /* 0x000fea00078e00ff */
[----:B------:R-:W-:Y:S04]  /*4740*/  @P2 SHF.R.U32.HI R2, RZ, c[0x0][0x2c0], R3 ;  /* 0x0000b000ff022a19 */ /* 0x000fe80000011603 */
[C---:B------:R-:W-:Y:S04]  /*4750*/  @!P3 IADD3 R132, P0, R2.reuse, UR10, RZ ;  /* 0x0000000a0284bc10 */ /* 0x040fe8000ff1e0ff */
[----:B------:R-:W-:Y:S02]  /*4760*/  @!P3 LEA.HI.X.SX32 R3, R2, UR7, 0x1, P0 ;  /* 0x000000070203bc11 */ /* 0x000fe400080f0eff */
[C---:B------:R-:W-:Y:S04]  /*4770*/  @!P3 LEA R134, P0, R132.reuse, c[0x0][0x2a0], 0x2 ;  /* 0x0000a8008486ba11 */ /* 0x040fe800078010ff */
[----:B------:R-:W-:Y:S01]  /*4780*/  @!P3 LEA.HI.X R135, R132, c[0x0][0x2a4], R3, 0x2, P0 ;  /* 0x0000a9008487ba11 */ /* 0x000fe200000f1403 */
[----:B------:R-:W-:Y:S04]  /*4790*/  IMAD.MOV R3, RZ, RZ, -R2 ;  /* 0x000000ffff037224 */ /* 0x000fe800078e0a02 */
[----:B------:R1:W2:Y:S01]  /*47a0*/  @!P3 LDG.E R201, [R134.64] ;  /* 0x0000000e86c9b981 */ /* 0x0002a2000c1e1900 */
[----:B------:R-:W-:Y:S05]  /*47b0*/  IMAD R202, R3, c[0x0][0x2b8], R202 ;  /* 0x0000ae0003ca7a24 */ /* 0x000fea00078e02ca */
[----:B------:R-:W-:Y:S05]  /*47c0*/  SHF.R.S32.HI R3, RZ, 0x1f, R202 ;  /* 0x0000001fff037819 */ /* 0x000fea00000114ca */
[----:B------:R-:W-:Y:S04]  /*47d0*/  IMAD R3, R3, c[0x0][0x1e0], RZ ;  /* 0x0000780003037a24 */ /* 0x000fe800078e02ff */
[C---:B------:R-:W-:Y:S02]  /*47e0*/  IMAD R3, R202.reuse, c[0x0][0x1e4], R3 ;  /* 0x00007900ca037a24 */ /* 0x040fe400078e0203 */
[----:B-1----:R-:W-:Y:S04]  /*47f0*/  IMAD.WIDE.U32 R134, R202, c[0x0][0x1e0], RZ ;  /* 0x00007800ca867a25 */ /* 0x002fe800078e00ff */
[----:B------:R-:W-:Y:S01]  /*4800*/  IMAD.IADD R135, R135, 0x1, R3 ;  /* 0x0000000187877824 */ /* 0x000fe200078e0203 */
[----:B--2---:R-:W-:Y:S03]  /*4810*/  SHF.R.S32.HI R2, RZ, 0x1f, R201 ;  /* 0x0000001fff027819 */ /* 0x004fe600000114c9 */
[C---:B------:R-:W-:Y:S04]  /*4820*/  IMAD.WIDE.U32 R134, R201.reuse, c[0x0][0x1f0], R134 ;  /* 0x00007c00c9867a25 */ /* 0x040fe800078e0086 */
[----:B------:R-:W-:Y:S01]  /*4830*/  IMAD R2, R2, c[0x0][0x1f0], RZ ;  /* 0x00007c0002027a24 */ /* 0x000fe200078e02ff */
[----:B------:R-:W-:Y:S03]  /*4840*/  IADD3 R3, P0, R134, UR12, RZ ;  /* 0x0000000c86037c10 */ /* 0x000fe6000ff1e0ff */
[----:B------:R-:W-:Y:S05]  /*4850*/  IMAD R2, R201, c[0x0][0x1f4], R2 ;  /* 0x00007d00c9027a24 */ /* 0x000fea00078e0202 */
[----:B------:R-:W-:Y:S02]  /*4860*/  IADD3.X R2, R135, UR8, R2, P0, !PT ;  /* 0x0000000887027c10 */ /* 0x000fe400087fe402 */
[C---:B------:R-:W-:Y:S04]  /*4870*/  LEA R145, P0, R3.reuse, c[0x0][0x1c8], 0x1 ;  /* 0x0000720003917a11 */ /* 0x040fe800078008ff */
[----:B------:R-:W-:Y:S01]  /*4880*/  LEA.HI.X R144, R3, c[0x0][0x1cc], R2, 0x1, P0 ;  /* 0x0000730003907a11 */ /* 0x000fe200000f0c02 */
[----:B------:R-:W1:Y:S04]  /*4890*/  SHFL.IDX PT, R135, R145, RZ, 0x181f ;  /* 0x00181fff91877589 */ /* 0x000e6800000e0000 */
[----:B------:R-:W2:Y:S04]  /*48a0*/  SHFL.IDX PT, R132, R144, RZ, 0x181f ;  /* 0x00181fff90847589 */ /* 0x000ea800000e0000 */
[----:B------:R-:W3:Y:S04]  /*48b0*/  SHFL.IDX PT, R3, R145, 0x1, 0x181f ;  /* 0x00381f0091037f89 */ /* 0x000ee800000e0000 */
[----:B------:R-:W4:Y:S01]  /*48c0*/  SHFL.IDX PT, R2, R144, 0x1, 0x181f ;  /* 0x00381f0090027f89 */ /* 0x000f2200000e0000 */
[C---:B-1----:R-:W-:Y:S02]  /*48d0*/  IADD3 R136, P0, R135.reuse, R210, RZ ;  /* 0x000000d287887210 */ /* 0x042fe40007f1e0ff */
[C---:B------:R-:W-:Y:S03]  /*48e0*/  IADD3 R134, P1, R135.reuse, R208, RZ ;  /* 0x000000d087867210 */ /* 0x040fe60007f3e0ff */
[C---:B--2---:R-:W-:Y:S01]  /*48f0*/  IMAD.X R137, R132.reuse, 0x1, R211, P0 ;  /* 0x0000000184897824 */ /* 0x044fe200000e06d3 */
[----:B------:R-:W-:Y:S01]  /*4900*/  IADD3 R140, P0, R135, R206, RZ ;  /* 0x000000ce878c7210 */ /* 0x000fe20007f1e0ff */
[C---:B------:R-:W-:Y:S01]  /*4910*/  IMAD.X R135, R132.reuse, 0x1, R209, P1 ;  /* 0x0000000184877824 */ /* 0x040fe200008e06d1 */
[C---:B---3--:R-:W-:Y:S02]  /*4920*/  IADD3 R138, P2, R3.reuse, R210, RZ ;  /* 0x000000d2038a7210 */ /* 0x048fe40007f5e0ff */
[----:B------:R1:W-:Y:S01]  /*4930*/  LDGSTS.E.BYPASS.LTC128B.128 [R199+0x6100], [R136.64], !P6 ;  /* 0x0610000088c77fae */ /* 0x0003e2000f101d4e */
[----:B------:R-:W-:Y:S01]  /*4940*/  IMAD.X R141, R132, 0x1, R207, P0 ;  /* 0x00000001848d7824 */ /* 0x000fe200000e06cf */
[C---:B------:R-:W-:Y:S01]  /*4950*/  IADD3 R142, P1, R3.reuse, R208, RZ ;  /* 0x000000d0038e7210 */ /* 0x040fe20007f3e0ff */
[C---:B----4-:R-:W-:Y:S01]  /*4960*/  IMAD.X R139, R2.reuse, 0x1, R211, P2 ;  /* 0x00000001028b7824 */ /* 0x050fe200010e06d3 */
[----:B------:R1:W-:Y:S01]  /*4970*/  LDGSTS.E.BYPASS.LTC128B.128 [R199+0x8100], [R134.64], !P5 ;  /* 0x0810000086c77fae */ /* 0x0003e2000e901d4e */
[----:B------:R-:W-:Y:S02]  /*4980*/  IADD3 R144, P0, R3, R206, RZ ;  /* 0x000000ce03907210 */ /* 0x000fe40007f1e0ff */
[C---:B------:R-:W-:Y:S01]  /*4990*/  IMAD.X R143, R2.reuse, 0x1, R209, P1 ;  /* 0x00000001028f7824 */ /* 0x040fe200008e06d1 */
[----:B------:R1:W-:Y:S02]  /*49a0*/  LDGSTS.E.BYPASS.LTC128B.128 [R199+0xa100], [R140.64], !P4 ;  /* 0x0a1000008cc77fae */ /* 0x0003e4000e101d4e */
[----:B------:R-:W-:Y:S02]  /*49b0*/  IMAD.X R145, R2, 0x1, R207, P0 ;  /* 0x0000000102917824 */ /* 0x000fe400000e06cf */
[----:B------:R1:W-:Y:S04]  /*49c0*/  LDGSTS.E.BYPASS.LTC128B.128 [R199+0x7100], [R138.64], !P6 ;  /* 0x071000008ac77fae */ /* 0x0003e8000f101d4e */
[----:B------:R1:W-:Y:S04]  /*49d0*/  LDGSTS.E.BYPASS.LTC128B.128 [R199+0x9100], [R142.64], !P5 ;  /* 0x091000008ec77fae */ /* 0x0003e8000e901d4e */
[----:B------:R1:W-:Y:S01]  /*49e0*/  LDGSTS.E.BYPASS.LTC128B.128 [R199+0xb100], [R144.64], !P4 ;  /* 0x0b10000090c77fae */ /* 0x0003e2000e101d4e */
[----:B------:R-:W-:-:S05]  /*49f0*/  BRA `(.L_x_34) ;  /* 0x00000c9000007947 */ /* 0x000fca0003800000 */
.L_x_33:
[----:B------:R-:W-:Y:S04]  /*4a00*/  DEPBAR.LE SB0, 0x0 ;  /* 0x000080000000791a */ /* 0x000fe80000000000 */
[----:B------:R-:W-:Y:S01]  /*4a10*/  BAR.SYNC.DEFER_BLOCKING 0x0 ;  /* 0x0000000000007b1d */ /* 0x000fe20000010000 */
[----:B------:R-:W-:Y:S01]  /*4a20*/  SHF.R.S32.HI R3, RZ, 0x1f, R202 ;  /* 0x0000001fff037819 */ /* 0x000fe200000114ca */
[C---:B------:R-:W-:Y:S04]  /*4a30*/  IMAD.WIDE.U32 R218, R202.reuse, c[0x0][0x208], RZ ;  /* 0x00008200cada7a25 */ /* 0x040fe800078e00ff */
[----:B------:R-:W-:Y:S04]  /*4a40*/  IMAD R3, R3, c[0x0][0x208], RZ ;  /* 0x0000820003037a24 */ /* 0x000fe800078e02ff */
[----:B------:R-:W-:Y:S04]  /*4a50*/  IMAD R3, R202, c[0x0][0x20c], R3 ;  /* 0x00008300ca037a24 */ /* 0x000fe800078e0203 */
[----:B------:R-:W-:Y:S01]  /*4a60*/  IMAD.IADD R219, R219, 0x1, R3 ;  /* 0x00000001dbdb7824 */ /* 0x000fe200078e0203 */
[----:B------:R-:W-:Y:S03]  /*4a70*/  SHF.R.S32.HI R3, RZ, 0x1f, R201 ;  /* 0x0000001fff037819 */ /* 0x000fe600000114c9 */
[----:B------:R-:W-:Y:S04]  /*4a80*/  IMAD.WIDE.U32 R218, R201, c[0x0][0x218], R218 ;  /* 0x00008600c9da7a25 */ /* 0x000fe800078e00da */
[----:B------:R-:W-:Y:S01]  /*4a90*/  IMAD R3, R3, c[0x0][0x218], RZ ;  /* 0x0000860003037a24 */ /* 0x000fe200078e02ff */
[----:B------:R-:W-:Y:S01]  /*4aa0*/  IADD3 R2, P0, R218, UR18, RZ ;  /* 0x00000012da027c10 */ /* 0x000fe2000ff1e0ff */
[----:B------:R-:W-:Y:S02]  /*4ab0*/  LDSM.16.M88.4 R136, [R198+0xc100] ;  /* 0x00c10000c688783b */ /* 0x000fe40000000200 */
[----:B------:R-:W-:Y:S02]  /*4ac0*/  IMAD R3, R201, c[0x0][0x21c], R3 ;  /* 0x00008700c9037a24 */ /* 0x000fe400078e0203 */
[----:B------:R-:W1:Y:S03]  /*4ad0*/  LDSM.16.M88.4 R140, [R197+0x6100] ;  /* 0x00610000c58c783b */ /* 0x000e660000000200 */
[----:B------:R-:W-:Y:S01]  /*4ae0*/  IADD3.X R3, R219, UR5, R3, P0, !PT ;  /* 0x00000005db037c10 */ /* 0x000fe200087fe403 */
[----:B------:R-:W-:Y:S01]  /*4af0*/  LDSM.16.M88.4 R144, [R197+0x6900] ;  /* 0x00690000c590783b */ /* 0x000fe20000000200 */
[C---:B------:R-:W-:Y:S03]  /*4b00*/  LEA R212, P0, R2.reuse, c[0x0][0x1f8], 0x1 ;  /* 0x00007e0002d47a11 */ /* 0x040fe600078008ff */
[----:B------:R-:W-:Y:S01]  /*4b10*/  LDSM.16.M88.4 R148, [R197+0x7100] ;  /* 0x00710000c594783b */ /* 0x000fe20000000200 */
[----:B------:R-:W-:Y:S03]  /*4b20*/  LEA.HI.X R134, R2, c[0x0][0x1fc], R3, 0x1, P0 ;  /* 0x00007f0002867a11 */ /* 0x000fe600000f0c03 */
[----:B------:R-:W-:Y:S04]  /*4b30*/  LDSM.16.M88.4 R152, [R194+0xc100] ;  /* 0x00c10000c298783b */ /* 0x000fe80000000200 */
[----:B------:R-:W-:Y:S04]  /*4b40*/  LDSM.16.M88.4 R156, [R187] ;  /* 0x00000000bb9c783b */ /* 0x000fe80000000200 */
[----:B------:R-:W-:Y:S04]  /*4b50*/  LDSM.16.M88.4 R160, [R186] ;  /* 0x00000000baa0783b */ /* 0x000fe80000000200 */
[----:B------:R-:W-:Y:S04]  /*4b60*/  LDSM.16.M88.4 R164, [R185] ;  /* 0x00000000b9a4783b */ /* 0x000fe80000000200 */
[----:B------:R-:W2:Y:S04]  /*4b70*/  SHFL.IDX PT, R135, R212, RZ, 0x181f ;  /* 0x00181fffd4877589 */ /* 0x000ea800000e0000 */
[----:B------:R-:W3:Y:S04]  /*4b80*/  SHFL.IDX PT, R132, R134, RZ, 0x181f ;  /* 0x00181fff86847589 */ /* 0x000ee800000e0000 */
[----:B------:R-:W4:Y:S01]  /*4b90*/  SHFL.IDX PT, R3, R212, 0x1, 0x181f ;  /* 0x00381f00d4037f89 */ /* 0x000f2200000e0000 */
[C---:B-1----:R-:W-:Y:S03]  /*4ba0*/  HMMA.16816.F32.BF16 R4, R136.reuse, R140, RZ ;  /* 0x0000008c8804723c */ /* 0x042fe600000418ff */
[----:B------:R1:W5:Y:S05]  /*4bb0*/  SHFL.IDX PT, R2, R134, 0x1, 0x181f ;  /* 0x00381f0086027f89 */ /* 0x00036a00000e0000 */
[C---:B------:R-:W-:Y:S01]  /*4bc0*/  HMMA.16816.F32.BF16 R8, R136.reuse, R142, RZ ;  /* 0x0000008e8808723c */ /* 0x040fe200000418ff */
[----:B------:R-:W5:Y:S03]  /*4bd0*/  LDSM.16.M88.4 R140, [R197+0x7900] ;  /* 0x00790000c58c783b */ /* 0x000f660000000200 */
[C---:B--2---:R-:W-:Y:S02]  /*4be0*/  IADD3 R226, P1, R135.reuse, R210, RZ ;  /* 0x000000d287e27210 */ /* 0x044fe40007f3e0ff */
[C---:B------:R-:W-:Y:S02]  /*4bf0*/  IADD3 R224, P0, R135.reuse, R208, RZ ;  /* 0x000000d087e07210 */ /* 0x040fe40007f1e0ff */
[C---:B------:R-:W-:Y:S01]  /*4c00*/  HMMA.16816.F32.BF16 R12, R136.reuse, R144, RZ ;  /* 0x00000090880c723c */ /* 0x040fe200000418ff */
[C---:B---3--:R-:W-:Y:S03]  /*4c10*/  IMAD.X R227, R132.reuse, 0x1, R211, P1 ;  /* 0x0000000184e37824 */ /* 0x048fe600008e06d3 */
[C---:B------:R-:W-:Y:S01]  /*4c20*/  IMAD.X R225, R132.reuse, 0x1, R209, P0 ;  /* 0x0000000184e17824 */ /* 0x040fe200000e06d1 */
[----:B------:R-:W-:Y:S02]  /*4c30*/  IADD3 R222, P0, R135, R206, RZ ;  /* 0x000000ce87de7210 */ /* 0x000fe40007f1e0ff */
[C---:B----4-:R-:W-:Y:S01]  /*4c40*/  IADD3 R220, P2, R3.reuse, R210, RZ ;  /* 0x000000d203dc7210 */ /* 0x050fe20007f5e0ff */
[C---:B------:R-:W-:Y:S01]  /*4c50*/  HMMA.16816.F32.BF16 R16, R136.reuse, R146, RZ ;  /* 0x000000928810723c */ /* 0x040fe200000418ff */
[----:B------:R-:W2:Y:S03]  /*4c60*/  LDSM.16.M88.4 R144, [R196] ;  /* 0x00000000c490783b */ /* 0x000ea60000000200 */
[----:B------:R-:W-:Y:S01]  /*4c70*/  IMAD.X R223, R132, 0x1, R207, P0 ;  /* 0x0000000184df7824 */ /* 0x000fe200000e06cf */
[----:B------:R-:W-:Y:S01]  /*4c80*/  @!PT LDS RZ, [RZ] ;  /* 0x00000000fffff984 */ /* 0x000fe20000000800 */
[----:B------:R-:W-:Y:S01]  /*4c90*/  @!PT LDS RZ, [RZ] ;  /* 0x00000000fffff984 */ /* 0x000fe20000000800 */
[----:B------:R-:W-:Y:S01]  /*4ca0*/  @!PT LDS RZ, [RZ] ;  /* 0x00000000fffff984 */ /* 0x000fe20000000800 */
[----:B------:R3:W-:Y:S01]  /*4cb0*/  LDGSTS.E.BYPASS.LTC128B.128 [R205], [R226.64], !P6 ;  /* 0x00000000e2cd7fae */ /* 0x0007e2000f101d4e */
[C---:B-1----:R-:W-:Y:S01]  /*4cc0*/  IADD3 R134, P1, R3.reuse, R208, RZ ;  /* 0x000000d003867210 */ /* 0x042fe20007f3e0ff */
[C---:B-----5:R-:W-:Y:S01]  /*4cd0*/  IMAD.X R221, R2.reuse, 0x1, R211, P2 ;  /* 0x0000000102dd7824 */ /* 0x060fe200010e06d3 */
[C---:B------:R-:W-:Y:S01]  /*4ce0*/  HMMA.16816.F32.BF16 R20, R136.reuse, R148, RZ ;  /* 0x000000948814723c */ /* 0x040fe200000418ff */
[----:B------:R3:W-:Y:S03]  /*4cf0*/  LDGSTS.E.BYPASS.LTC128B.128 [R205+0x2000], [R224.64], !P5 ;  /* 0x02000000e0cd7fae */ /* 0x0007e6000e901d4e */
[----:B------:R-:W-:Y:S01]  /*4d00*/  IADD3 R218, P0, R3, R206, RZ ;  /* 0x000000ce03da7210 */ /* 0x000fe20007f1e0ff */
[----:B------:R3:W-:Y:S01]  /*4d10*/  LDGSTS.E.BYPASS.LTC128B.128 [R205+0x4000], [R222.64], !P4 ;  /* 0x04000000decd7fae */ /* 0x0007e2000e101d4e */
[C---:B------:R-:W-:Y:S02]  /*4d20*/  IMAD.X R135, R2.reuse, 0x1, R209, P1 ;  /* 0x0000000102877824 */ /* 0x040fe400008e06d1 */
[C---:B------:R-:W-:Y:S01]  /*4d30*/  HMMA.16816.F32.BF16 R24, R136.reuse, R150, RZ ;  /* 0x000000968818723c */ /* 0x040fe200000418ff */
[----:B------:R3:W-:Y:S03]  /*4d40*/  LDGSTS.E.BYPASS.LTC128B.128 [R205+0x1000], [R220.64], !P6 ;  /* 0x01000000dccd7fae */ /* 0x0007e6000f101d4e */
[----:B------:R-:W-:Y:S01]  /*4d50*/  IMAD.X R219, R2, 0x1, R207, P0 ;  /* 0x0000000102db7824 */ /* 0x000fe200000e06cf */
[----:B------:R3:W-:Y:S01]  /*4d60*/  LDGSTS.E.BYPASS.LTC128B.128 [R205+0x3000], [R134.64], !P5 ;  /* 0x0300000086cd7fae */ /* 0x0007e2000e901d4e */
[----:B------:R-:W-:Y:S02]  /*4d70*/  ISETP.GE.AND P0, PT, R213, 0x1, PT ;  /* 0x00000001d500780c */ /* 0x000fe40003f06270 */
[C---:B------:R-:W-:Y:S01]  /*4d80*/  HMMA.16816.F32.BF16 R28, R136.reuse, R140, RZ ;  /* 0x0000008c881c723c */ /* 0x040fe200000418ff */
[----:B------:R3:W-:Y:S04]  /*4d90*/  LDGSTS.E.BYPASS.LTC128B.128 [R205+0x5000], [R218.64], !P4 ;  /* 0x05000000dacd7fae */ /* 0x0007e8000e101d4e */
[----:B------:R-:W-:Y:S03]  /*4da0*/  LDSM.16.M88.4 R148, [R193+0xc100] ;  /* 0x00c10000c194783b */ /* 0x000fe60000000200 */
[----:B------:R-:W-:Y:S01]  /*4db0*/  HMMA.16816.F32.BF16 R32, R136, R142, RZ ;  /* 0x0000008e8820723c */ /* 0x000fe200000418ff */
[----:B------:R-:W0:Y:S04]  /*4dc0*/  LDGDEPBAR ;  /* 0x00000000000079af */ /* 0x000e280000000000 */
[----:B------:R-:W1:Y:S03]  /*4dd0*/  LDSM.16.M88.4 R168, [R192+0x6100] ;  /* 0x00610000c0a8783b */ /* 0x000e660000000200 */
[C---:B--2---:R-:W-:Y:S01]  /*4de0*/  HMMA.16816.F32.BF16 R4, R152.reuse, R144, R4 ;  /* 0x000000909804723c */ /* 0x044fe20000041804 */
[----:B------:R-:W2:Y:S04]  /*4df0*/  LDSM.16.M88.4 R172, [R192+0x6900] ;  /* 0x00690000c0ac783b */ /* 0x000ea80000000200 */
[----:B------:R-:W4:Y:S03]  /*4e00*/  LDSM.16.M88.4 R136, [R192+0x7100] ;  /* 0x00710000c088783b */ /* 0x000f260000000200 */
[C---:B------:R-:W-:Y:S01]  /*4e10*/  HMMA.16816.F32.BF16 R8, R152.reuse, R146, R8 ;  /* 0x000000929808723c */ /* 0x040fe20000041808 */
[----:B------:R-:W5:Y:S04]  /*4e20*/  LDSM.16.M88.4 R140, [R192+0x7900] ;  /* 0x00790000c08c783b */ /* 0x000f680000000200 */
[----:B------:R-:W-:Y:S03]  /*4e30*/  LDSM.16.M88.4 R144, [R191+0xc100] ;  /* 0x00c10000bf90783b */ /* 0x000fe60000000200 */
[C---:B------:R-:W-:Y:S08]  /*4e40*/  HMMA.16816.F32.BF16 R12, R152.reuse, R156, R12 ;  /* 0x0000009c980c723c */ /* 0x040ff0000004180c */
[C---:B------:R-:W-:Y:S01]  /*4e50*/  HMMA.16816.F32.BF16 R16, R152.reuse, R158, R16 ;  /* 0x0000009e9810723c */ /* 0x040fe20000041810 */
[----:B------:R-:W2:Y:S07]  /*4e60*/  LDSM.16.M88.4 R156, [R184] ;  /* 0x00000000b89c783b */ /* 0x000eae0000000200 */
[C---:B------:R-:W-:Y:S08]  /*4e70*/  HMMA.16816.F32.BF16 R20, R152.reuse, R160, R20 ;  /* 0x000000a09814723c */ /* 0x040ff00000041814 */
[C---:B------:R-:W-:Y:S01]  /*4e80*/  HMMA.16816.F32.BF16 R24, R152.reuse, R162, R24 ;  /* 0x000000a29818723c */ /* 0x040fe20000041818 */
[----:B------:R-:W3:Y:S07]  /*4e90*/  LDSM.16.M88.4 R160, [R184+0x800] ;  /* 0x00080000b8a0783b */ /* 0x000eee0000000200 */
        /* <DEDUP_REMOVED lines=10> */
[C---:B----4-:R-:W-:Y:S08]  /*4f40*/  HMMA.16816.F32.BF16 R20, R148.reuse, R136, R20 ;  /* 0x000000889414723c */ /* 0x050ff00000041814 */
[C---:B------:R-:W-:Y:S01]  /*4f50*/  HMMA.16816.F32.BF16 R24, R148.reuse, R138, R24 ;  /* 0x0000008a9418723c */ /* 0x040fe20000041818 */
[----:B------:R-:W1:Y:S07]  /*4f60*/  LDSM.16.M88.4 R136, [R198+0x10100] ;  /* 0x01010000c688783b */ /* 0x000e6e0000000200 */
[C---:B-----5:R-:W-:Y:S08]  /*4f70*/  HMMA.16816.F32.BF16 R28, R148.reuse, R140, R28 ;  /* 0x0000008c941c723c */ /* 0x060ff0000004181c */
[----:B------:R-:W-:Y:S01]  /*4f80*/  HMMA.16816.F32.BF16 R32, R148, R142, R32 ;  /* 0x0000008e9420723c */ /* 0x000fe20000041820 */
[----:B------:R-:W2:Y:S04]  /*4f90*/  LDSM.16.M88.4 R140, [R197+0x9100] ;  /* 0x00910000c58c783b */ /* 0x000ea80000000200 */
[----:B------:R-:W4:Y:S03]  /*4fa0*/  LDSM.16.M88.4 R148, [R197+0x9900] ;  /* 0x00990000c594783b */ /* 0x000f260000000200 */
[C---:B------:R-:W-:Y:S08]  /*4fb0*/  HMMA.16816.F32.BF16 R4, R144.reuse, R156, R4 ;  /* 0x0000009c9004723c */ /* 0x040ff00000041804 */
[C---:B------:R-:W-:Y:S01]  /*4fc0*/  HMMA.16816.F32.BF16 R8, R144.reuse, R158, R8 ;  /* 0x0000009e9008723c */ /* 0x040fe20000041808 */
[----:B------:R-:W-:Y:S07]  /*4fd0*/  LDSM.16.M88.4 R156, [R183] ;  /* 0x00000000b79c783b */ /* 0x000fee0000000200 */
[C---:B---3--:R-:W-:Y:S08]  /*4fe0*/  HMMA.16816.F32.BF16 R12, R144.reuse, R160, R12 ;  /* 0x000000a0900c723c */ /* 0x048ff0000004180c */
[C---:B------:R-:W-:Y:S01]  /*4ff0*/  HMMA.16816.F32.BF16 R16, R144.reuse, R162, R16 ;  /* 0x000000a29010723c */ /* 0x040fe20000041810 */
[----:B------:R-:W-:Y:S07]  /*5000*/  LDSM.16.M88.4 R160, [R182] ;  /* 0x00000000b6a0783b */ /* 0x000fee0000000200 */
[C---:B------:R-:W-:Y:S08]  /*5010*/  HMMA.16816.F32.BF16 R20, R144.reuse, R152, R20 ;  /* 0x000000989014723c */ /* 0x040ff00000041814 */
[C---:B------:R-:W-:Y:S01]  /*5020*/  HMMA.16816.F32.BF16 R24, R144.reuse, R154, R24 ;  /* 0x0000009a9018723c */ /* 0x040fe20000041818 */
[----:B------:R-:W3:Y:S07]  /*5030*/  LDSM.16.M88.4 R152, [R194+0x10100] ;  /* 0x01010000c298783b */ /* 0x000eee0000000200 */
[C---:B------:R-:W-:Y:S08]  /*5040*/  HMMA.16816.F32.BF16 R28, R144.reuse, R164, R28 ;  /* 0x000000a4901c723c */ /* 0x040ff0000004181c */
[----:B------:R-:W-:Y:S01]  /*5050*/  HMMA.16816.F32.BF16 R32, R144, R166, R32 ;  /* 0x000000a69020723c */ /* 0x000fe20000041820 */
[----:B------:R-:W5:Y:S04]  /*5060*/  LDSM.16.M88.4 R144, [R181] ;  /* 0x00000000b590783b */ /* 0x000f680000000200 */
[----:B------:R-:W3:Y:S03]  /*5070*/  LDSM.16.M88.4 R164, [R180] ;  /* 0x00000000b4a4783b */ /* 0x000ee60000000200 */
[C---:B-1----:R-:W-:Y:S08]  /*5080*/  HMMA.16816.F32.BF16 R4, R136.reuse, R168, R4 ;  /* 0x000000a88804723c */ /* 0x042ff00000041804 */
[C---:B------:R-:W-:Y:S01]  /*5090*/  HMMA.16816.F32.BF16 R8, R136.reuse, R170, R8 ;  /* 0x000000aa8808723c */ /* 0x040fe20000041808 */
[----:B------:R-:W-:Y:S07]  /*50a0*/  LDSM.16.M88.4 R168, [R192+0x8100] ;  /* 0x00810000c0a8783b */ /* 0x000fee0000000200 */
[C---:B------:R-:W-:Y:S08]  /*50b0*/  HMMA.16816.F32.BF16 R12, R136.reuse, R172, R12 ;  /* 0x000000ac880c723c */ /* 0x040ff0000004180c */
[C---:B------:R-:W-:Y:S01]  /*50c0*/  HMMA.16816.F32.BF16 R16, R136.reuse, R174, R16 ;  /* 0x000000ae8810723c */ /* 0x040fe20000041810 */
[----:B------:R-:W-:Y:S07]  /*50d0*/  LDSM.16.M88.4 R172, [R192+0x8900] ;  /* 0x00890000c0ac783b */ /* 0x000fee0000000200 */
[C---:B--2---:R-:W-:Y:S08]  /*50e0*/  HMMA.16816.F32.BF16 R20, R136.reuse, R140, R20 ;  /* 0x0000008c8814723c */ /* 0x044ff00000041814 */
[C---:B------:R-:W-:Y:S01]  /*50f0*/  HMMA.16816.F32.BF16 R24, R136.reuse, R142, R24 ;  /* 0x0000008e8818723c */ /* 0x040fe20000041818 */
[----:B------:R-:W1:Y:S07]  /*5100*/  LDSM.16.M88.4 R140, [R193+0x10100] ;  /* 0x01010000c18c783b */ /* 0x000e6e0000000200 */
[C---:B----4-:R-:W-:Y:S08]  /*5110*/  HMMA.16816.F32.BF16 R28, R136.reuse, R148, R28 ;  /* 0x00000094881c723c */ /* 0x050ff0000004181c */
[----:B------:R-:W-:Y:S01]  /*5120*/  HMMA.16816.F32.BF16 R32, R136, R150, R32 ;  /* 0x000000968820723c */ /* 0x000fe20000041820 */
[----:B------:R-:W2:Y:S04]  /*5130*/  LDSM.16.M88.4 R136, [R192+0x9100] ;  /* 0x00910000c088783b */ /* 0x000ea80000000200 */
[----:B------:R-:W4:Y:S03]  /*5140*/  LDSM.16.M88.4 R148, [R192+0x9900] ;  /* 0x00990000c094783b */ /* 0x000f260000000200 */
[C---:B---3--:R-:W-:Y:S08]  /*5150*/  HMMA.16816.F32.BF16 R4, R152.reuse, R156, R4 ;  /* 0x0000009c9804723c */ /* 0x048ff00000041804 */
[C---:B------:R-:W-:Y:S01]  /*5160*/  HMMA.16816.F32.BF16 R8, R152.reuse, R158, R8 ;  /* 0x0000009e9808723c */ /* 0x040fe20000041808 */
[----:B------:R-:W-:Y:S07]  /*5170*/  LDSM.16.M88.4 R156, [R184+0x2000] ;  /* 0x00200000b89c783b */ /* 0x000fee0000000200 */
[C---:B------:R-:W-:Y:S08]  /*5180*/  HMMA.16816.F32.BF16 R12, R152.reuse, R160, R12 ;  /* 0x000000a0980c723c */ /* 0x040ff0000004180c */
[C---:B------:R-:W-:Y:S01]  /*5190*/  HMMA.16816.F32.BF16 R16, R152.reuse, R162, R16 ;  /* 0x000000a29810723c */ /* 0x040fe20000041810 */
[----:B------:R-:W-:Y:S07]  /*51a0*/  LDSM.16.M88.4 R160, [R184+0x2800] ;  /* 0x00280000b8a0783b */ /* 0x000fee0000000200 */
[C---:B-----5:R-:W-:Y:S08]  /*51b0*/  HMMA.16816.F32.BF16 R20, R152.reuse, R144, R20 ;  /* 0x000000909814723c */ /* 0x060ff00000041814 */
[C---:B------:R-:W-:Y:S01]  /*51c0*/  HMMA.16816.F32.BF16 R24, R152.reuse, R146, R24 ;  /* 0x000000929818723c */ /* 0x040fe20000041818 */
[----:B------:R-:W3:Y:S07]  /*51d0*/  LDSM.16.M88.4 R144, [R191+0x10100] ;  /* 0x01010000bf90783b */ /* 0x000eee0000000200 */
[C---:B------:R-:W-:Y:S08]  /*51e0*/  HMMA.16816.F32.BF16 R28, R152.reuse, R164, R28 ;  /* 0x000000a4981c723c */ /* 0x040ff0000004181c */
[----:B------:R-:W-:Y:S01]  /*51f0*/  HMMA.16816.F32.BF16 R32, R152, R166, R32 ;  /* 0x000000a69820723c */ /* 0x000fe20000041820 */
[----:B------:R-:W5:Y:S04]  /*5200*/  LDSM.16.M88.4 R152, [R184+0x3000] ;  /* 0x00300000b898783b */ /* 0x000f680000000200 */
[----:B------:R-:W3:Y:S03]  /*5210*/  LDSM.16.M88.4 R164, [R184+0x3800] ;  /* 0x00380000b8a4783b */ /* 0x000ee60000000200 */
        /* <DEDUP_REMOVED lines=15> */
[----:B------:R-:W-:Y:S07]  /*5310*/  LDSM.16.M88.4 R156, [R179] ;  /* 0x00000000b39c783b */ /* 0x000fee0000000200 */
[C---:B------:R-:W-:Y:S08]  /*5320*/  HMMA.16816.F32.BF16 R12, R144.reuse, R160, R12 ;  /* 0x000000a0900c723c */ /* 0x040ff0000004180c */
[C---:B------:R-:W-:Y:S01]  /*5330*/  HMMA.16816.F32.BF16 R16, R144.reuse, R162, R16 ;  /* 0x000000a29010723c */ /* 0x040fe20000041810 */
[----:B------:R-:W-:Y:S07]  /*5340*/  LDSM.16.M88.4 R160, [R178] ;  /* 0x00000000b2a0783b */ /* 0x000fee0000000200 */
[C---:B-----5:R-:W-:Y:S08]  /*5350*/  HMMA.16816.F32.BF16 R20, R144.reuse, R152, R20 ;  /* 0x000000989014723c */ /* 0x060ff00000041814 */
        /* <DEDUP_REMOVED lines=32> */
[C---:B-1----:R-:W-:Y:S01]  /*5560*/  HMMA.16816.F32.BF16 R4, R140.reuse, R168, R4 ;  /* 0x000000a88c04723c */ /* 0x042fe20000041804 */
[----:B------:R-:W-:Y:S04]  /*5570*/  DEPBAR.LE SB0, 0x0 ;  /* 0x000080000000791a */ /* 0x000fe80000000000 */
[----:B------:R-:W-:Y:S03]  /*5580*/  BAR.SYNC.DEFER_BLOCKING 0x0 ;  /* 0x0000000000007b1d */ /* 0x000fe60000010000 */
[C---:B------:R-:W-:Y:S08]  /*5590*/  HMMA.16816.F32.BF16 R8, R140.reuse, R170, R8 ;  /* 0x000000aa8c08723c */ /* 0x040ff00000041808 */
[C---:B------:R-:W-:Y:S08]  /*55a0*/  HMMA.16816.F32.BF16 R12, R140.reuse, R172, R12 ;  /* 0x000000ac8c0c723c */ /* 0x040ff0000004180c */
[C---:B------:R-:W-:Y:S08]  /*55b0*/  HMMA.16816.F32.BF16 R16, R140.reuse, R174, R16 ;  /* 0x000000ae8c10723c */ /* 0x040ff00000041810 */
[C---:B--2---:R-:W-:Y:S08]  /*55c0*/  HMMA.16816.F32.BF16 R20, R140.reuse, R136, R20 ;  /* 0x000000888c14723c */ /* 0x044ff00000041814 */
[C---:B------:R-:W-:Y:S08]  /*55d0*/  HMMA.16816.F32.BF16 R24, R140.reuse, R138, R24 ;  /* 0x0000008a8c18723c */ /* 0x040ff00000041818 */
[C---:B----4-:R-:W-:Y:S08]  /*55e0*/  HMMA.16816.F32.BF16 R28, R140.reuse, R148, R28 ;  /* 0x000000948c1c723c */ /* 0x050ff0000004181c */
[----:B------:R-:W-:Y:S08]  /*55f0*/  HMMA.16816.F32.BF16 R32, R140, R150, R32 ;  /* 0x000000968c20723c */ /* 0x000ff00000041820 */
[C---:B---3--:R-:W-:Y:S08]  /*5600*/  HMMA.16816.F32.BF16 R4, R144.reuse, R156, R4 ;  /* 0x0000009c9004723c */ /* 0x048ff00000041804 */
        /* <DEDUP_REMOVED lines=8> */
.L_x_34:
[----:B------:R-:W-:Y:S01]  /*5690*/  FMNMX.FTZ R2, R4, R133, !PT ;  /* 0x0000008504027209 */ /* 0x000fe20007810000 */
[----:B-1----:R-:W-:Y:S01]  /*56a0*/  LDSM.16.MT88.4 R140, [R190+0x100] ;  /* 0x00010000be8c783b */ /* 0x002fe20000004200 */
        /* <DEDUP_REMOVED lines=32> */
[----:B------:R-:W-:Y:S02]  /*58b0*/  ISETP.GT.AND P0, PT, R213, RZ, PT ;  /* 0x000000ffd500720c */ /* 0x000fe40003f04270 */
        /* <DEDUP_REMOVED lines=27> */
[--C-:B------:R-:W-:Y:S02]  /*5a70*/  FFMA.FTZ R166, R11, c[0x0][0x2d0], -R167.reuse ;  /* 0x0000b4000ba67a23 */ /* 0x100fe400000108a7 */
[----:B------:R-:W-:Y:S01]  /*5a80*/  FMUL.FTZ R0, R133, c[0x0][0x2d0] ;  /* 0x0000b40085007a20 */ /* 0x000fe20000410000 */
[----:B------:R-:W-:Y:S01]  /*5a90*/  MOV R133, R132 ;  /* 0x0000008400857202 */ /* 0x000fe20000000f00 */
[--C-:B------:R-:W-:Y:S02]  /*5aa0*/  FFMA.FTZ R214, R32, c[0x0][0x2d0], -R168.reuse ;  /* 0x0000b40020d67a23 */ /* 0x100fe400000108a8 */
[--C-:B------:R-:W-:Y:S01]  /*5ab0*/  FFMA.FTZ R216, R34, c[0x0][0x2d0], -R167.reuse ;  /* 0x0000b40022d87a23 */ /* 0x100fe200000108a7 */
[----:B------:R-:W-:Y:S01]  /*5ac0*/  MUFU.EX2 R164, R164 ;  /* 0x000000a400a47308 */ /* 0x000fe20000000800 */
[--C-:B------:R-:W-:Y:S02]  /*5ad0*/  FFMA.FTZ R169, R12, c[0x0][0x2d0], -R168.reuse ;  /* 0x0000b4000ca97a23 */ /* 0x100fe400000108a8 */
[--C-:B------:R-:W-:Y:S02]  /*5ae0*/  FFMA.FTZ R170, R13, c[0x0][0x2d0], -R168.reuse ;  /* 0x0000b4000daa7a23 */ /* 0x100fe400000108a8 */
[--C-:B------:R-:W-:Y:S02]  /*5af0*/  FFMA.FTZ R171, R14, c[0x0][0x2d0], -R167.reuse ;  /* 0x0000b4000eab7a23 */ /* 0x100fe400000108a7 */
[--C-:B------:R-:W-:Y:S02]  /*5b00*/  FFMA.FTZ R172, R15, c[0x0][0x2d0], -R167.reuse ;  /* 0x0000b4000fac7a23 */ /* 0x100fe400000108a7 */
[--C-:B------:R-:W-:Y:S01]  /*5b10*/  FFMA.FTZ R173, R16, c[0x0][0x2d0], -R168.reuse ;  /* 0x0000b40010ad7a23 */ /* 0x100fe200000108a8 */
[----:B------:R-:W4:Y:S01]  /*5b20*/  MUFU.EX2 R0, R0 ;  /* 0x0000000000007308 */ /* 0x000f220000000800 */
[--C-:B------:R-:W-:Y:S02]  /*5b30*/  FFMA.FTZ R174, R17, c[0x0][0x2d0], -R168.reuse ;  /* 0x0000b40011ae7a23 */ /* 0x100fe400000108a8 */
[--C-:B------:R-:W-:Y:S02]  /*5b40*/  FFMA.FTZ R175, R18, c[0x0][0x2d0], -R167.reuse ;  /* 0x0000b40012af7a23 */ /* 0x100fe400000108a7 */
[----:B--2---:R-:W-:Y:S02]  /*5b50*/  FFMA.FTZ R135, R9, c[0x0][0x2d0], -R168 ;  /* 0x0000b40009877a23 */ /* 0x004fe400000108a8 */
[C---:B---3--:R-:W-:Y:S02]  /*5b60*/  FMUL.FTZ R8, R2.reuse, R128 ;  /* 0x0000008002087220 */ /* 0x048fe40000410000 */
[C---:B------:R-:W-:Y:S01]  /*5b70*/  FMUL.FTZ R9, R2.reuse, R129 ;  /* 0x0000008102097220 */ /* 0x040fe20000410000 */
[----:B------:R-:W2:Y:S01]  /*5b80*/  MUFU.EX2 R5, R5 ;  /* 0x0000000500057308 */ /* 0x000ea20000000800 */
[C---:B------:R-:W-:Y:S02]  /*5b90*/  FMUL.FTZ R36, R2.reuse, R36 ;  /* 0x0000002402247220 */ /* 0x040fe40000410000 */
[C---:B------:R-:W-:Y:S02]  /*5ba0*/  FMUL.FTZ R37, R2.reuse, R37 ;  /* 0x0000002502257220 */ /* 0x040fe40000410000 */
[C---:B------:R-:W-:Y:S02]  /*5bb0*/  FMUL.FTZ R40, R2.reuse, R40 ;  /* 0x0000002802287220 */ /* 0x040fe40000410000 */
[C---:B------:R-:W-:Y:S02]  /*5bc0*/  FMUL.FTZ R41, R2.reuse, R41 ;  /* 0x0000002902297220 */ /* 0x040fe40000410000 */
[C---:B------:R-:W-:Y:S01]  /*5bd0*/  FMUL.FTZ R44, R2.reuse, R44 ;  /* 0x0000002c022c7220 */ /* 0x040fe20000410000 */
[----:B------:R-:W-:Y:S01]  /*5be0*/  MUFU.EX2 R134, R134 ;  /* 0x0000008600867308 */ /* 0x000fe20000000800 */
[C---:B------:R-:W-:Y:S02]  /*5bf0*/  FMUL.FTZ R45, R2.reuse, R45 ;  /* 0x0000002d022d7220 */ /* 0x040fe40000410000 */
[----:B------:R-:W-:Y:S02]  /*5c00*/  FMUL.FTZ R48, R2, R48 ;  /* 0x0000003002307220 */ /* 0x000fe40000410000 */
[C---:B----4-:R-:W-:Y:S02]  /*5c10*/  FMUL.FTZ R10, R0.reuse, R130 ;  /* 0x00000082000a7220 */ /* 0x050fe40000410000 */
[C---:B------:R-:W-:Y:S02]  /*5c20*/  FMUL.FTZ R11, R0.reuse, R131 ;  /* 0x00000083000b7220 */ /* 0x040fe40000410000 */
[C---:B------:R-:W-:Y:S01]  /*5c30*/  FMUL.FTZ R38, R0.reuse, R38 ;  /* 0x0000002600267220 */ /* 0x040fe20000410000 */
[----:B------:R-:W3:Y:S01]  /*5c40*/  MUFU.EX2 R135, R135 ;  /* 0x0000008700877308 */ /* 0x000ee20000000800 */
[C---:B------:R-:W-:Y:S02]  /*5c50*/  FMUL.FTZ R39, R0.reuse, R39 ;  /* 0x0000002700277220 */ /* 0x040fe40000410000 */
[C---:B------:R-:W-:Y:S01]  /*5c60*/  FMUL.FTZ R42, R0.reuse, R42 ;  /* 0x0000002a002a7220 */ /* 0x040fe20000410000 */
[----:B--2---:R-:W-:Y:S01]  /*5c70*/  F2FP.BF16.PACK_AB R128, R5, R164 ;  /* 0x000000a40580723e */ /* 0x004fe200000010ff */
[C---:B------:R-:W-:Y:S02]  /*5c80*/  FMUL.FTZ R43, R0.reuse, R43 ;  /* 0x0000002b002b7220 */ /* 0x040fe40000410000 */
[C---:B------:R-:W-:Y:S02]  /*5c90*/  FMUL.FTZ R46, R0.reuse, R46 ;  /* 0x0000002e002e7220 */ /* 0x040fe40000410000 */
[----:B------:R-:W-:Y:S01]  /*5ca0*/  FMUL.FTZ R47, R0, R47 ;  /* 0x0000002f002f7220 */ /* 0x000fe20000410000 */
[----:B------:R-:W2:Y:S01]  /*5cb0*/  MUFU.EX2 R7, R7 ;  /* 0x0000000700077308 */ /* 0x000ea20000000800 */
[----:B------:R-:W-:Y:S02]  /*5cc0*/  FMUL.FTZ R49, R2, R49 ;  /* 0x0000003102317220 */ /* 0x000fe40000410000 */
[C---:B------:R-:W-:Y:S02]  /*5cd0*/  FMUL.FTZ R50, R0.reuse, R50 ;  /* 0x0000003200327220 */ /* 0x040fe40000410000 */
[----:B------:R-:W-:Y:S02]  /*5ce0*/  FMUL.FTZ R51, R0, R51 ;  /* 0x0000003300337220 */ /* 0x000fe40000410000 */
[C---:B------:R-:W-:Y:S02]  /*5cf0*/  FMUL.FTZ R12, R2.reuse, R124 ;  /* 0x0000007c020c7220 */ /* 0x040fe40000410000 */
[----:B------:R-:W-:Y:S01]  /*5d00*/  FMUL.FTZ R13, R2, R125 ;  /* 0x0000007d020d7220 */ /* 0x000fe20000410000 */
[----:B------:R-:W-:Y:S01]  /*5d10*/  MUFU.EX2 R165, R165 ;  /* 0x000000a500a57308 */ /* 0x000fe20000000800 */
[C---:B------:R-:W-:Y:S02]  /*5d20*/  FMUL.FTZ R14, R0.reuse, R126 ;  /* 0x0000007e000e7220 */ /* 0x040fe40000410000 */
[----:B------:R-:W-:Y:S01]  /*5d30*/  FMUL.FTZ R15, R0, R127 ;  /* 0x0000007f000f7220 */ /* 0x000fe20000410000 */
[----:B---3--:R-:W-:Y:S01]  /*5d40*/  F2FP.BF16.PACK_AB R130, R135, R134 ;  /* 0x000000868782723e */ /* 0x008fe200000010ff */
[----:B------:R-:W-:Y:S01]  /*5d50*/  LDSM.16.MT88.4 R124, [R188+0x4100] ;  /* 0x00410000bc7c783b */ /* 0x000fe20000004200 */
[C---:B------:R-:W-:Y:S02]  /*5d60*/  FMUL.FTZ R52, R2.reuse, R52 ;  /* 0x0000003402347220 */ /* 0x040fe40000410000 */
[----:B------:R-:W-:Y:S02]  /*5d70*/  FMUL.FTZ R53, R2, R53 ;  /* 0x0000003502357220 */ /* 0x000fe40000410000 */
[----:B------:R-:W3:Y:S01]  /*5d80*/  MUFU.EX2 R166, R166 ;  /* 0x000000a600a67308 */ /* 0x000ee20000000800 */
[C---:B------:R-:W-:Y:S02]  /*5d90*/  FMUL.FTZ R54, R0.reuse, R54 ;  /* 0x0000003600367220 */ /* 0x040fe40000410000 */
[----:B------:R-:W-:Y:S01]  /*5da0*/  FMUL.FTZ R55, R0, R55 ;  /* 0x0000003700377220 */ /* 0x000fe20000410000 */
[----:B--2---:R-:W-:Y:S01]  /*5db0*/  F2FP.BF16.PACK_AB R129, R7, R6 ;  /* 0x000000060781723e */ /* 0x004fe200000010ff */
[C---:B------:R-:W-:Y:S02]  /*5dc0*/  FMUL.FTZ R56, R2.reuse, R56 ;  /* 0x0000003802387220 */ /* 0x040fe40000410000 */
[----:B------:R-:W-:Y:S02]  /*5dd0*/  FMUL.FTZ R57, R2, R57 ;  /* 0x0000003902397220 */ /* 0x000fe40000410000 */
[C---:B------:R-:W-:Y:S01]  /*5de0*/  FMUL.FTZ R58, R0.reuse, R58 ;  /* 0x0000003a003a7220 */ /* 0x040fe20000410000 */
[----:B------:R-:W-:Y:S01]  /*5df0*/  MUFU.EX2 R169, R169 ;  /* 0x000000a900a97308 */ /* 0x000fe20000000800 */
[----:B------:R-:W-:Y:S02]  /*5e00*/  FMUL.FTZ R59, R0, R59 ;  /* 0x0000003b003b7220 */ /* 0x000fe40000410000 */
[C---:B------:R-:W-:Y:S02]  /*5e10*/  FMUL.FTZ R60, R2.reuse, R60 ;  /* 0x0000003c023c7220 */ /* 0x040fe40000410000 */
[----:B------:R-:W-:Y:S02]  /*5e20*/  FMUL.FTZ R61, R2, R61 ;  /* 0x0000003d023d7220 */ /* 0x000fe40000410000 */
[C---:B------:R-:W-:Y:S02]  /*5e30*/  FMUL.FTZ R62, R0.reuse, R62 ;  /* 0x0000003e003e7220 */ /* 0x040fe40000410000 */
[----:B------:R-:W-:Y:S01]  /*5e40*/  FMUL.FTZ R63, R0, R63 ;  /* 0x0000003f003f7220 */ /* 0x000fe20000410000 */
[----:B------:R-:W2:Y:S01]  /*5e50*/  MUFU.EX2 R170, R170 ;  /* 0x000000aa00aa7308 */ /* 0x000ea20000000800 */
[C---:B------:R-:W-:Y:S02]  /*5e60*/  FMUL.FTZ R64, R2.reuse, R64 ;  /* 0x0000004002407220 */ /* 0x040fe40000410000 */
[----:B------:R-:W-:Y:S01]  /*5e70*/  FMUL.FTZ R65, R2, R65 ;  /* 0x0000004102417220 */ /* 0x000fe20000410000 */
[----:B---3--:R-:W-:Y:S01]  /*5e80*/  F2FP.BF16.PACK_AB R131, R166, R165 ;  /* 0x000000a5a683723e */ /* 0x008fe200000010ff */
[C---:B------:R-:W-:Y:S02]  /*5e90*/  FMUL.FTZ R66, R0.reuse, R66 ;  /* 0x0000004200427220 */ /* 0x040fe40000410000 */
[----:B------:R-:W-:Y:S02]  /*5ea0*/  FMUL.FTZ R67, R0, R67 ;  /* 0x0000004300437220 */ /* 0x000fe40000410000 */
[C---:B------:R-:W-:Y:S01]  /*5eb0*/  FMUL.FTZ R68, R2.reuse, R68 ;  /* 0x0000004402447220 */ /* 0x040fe20000410000 */
[----:B------:R-:W-:Y:S01]  /*5ec0*/  MUFU.EX2 R171, R171 ;  /* 0x000000ab00ab7308 */ /* 0x000fe20000000800 */
[C---:B-1----:R-:W-:Y:S05]  /*5ed0*/  HMMA.16816.F32.BF16 R8, R128.reuse, R136, R8 ;  /* 0x000000888008723c */ /* 0x042fea0000041808 */
[----:B------:R-:W-:Y:S02]  /*5ee0*/  FMUL.FTZ R69, R2, R69 ;  /* 0x0000004502457220 */ /* 0x000fe40000410000 */
[C---:B------:R-:W-:Y:S01]  /*5ef0*/  FMUL.FTZ R70, R0.reuse, R70 ;  /* 0x0000004600467220 */ /* 0x040fe20000410000 */
[C---:B------:R-:W-:Y:S01]  /*5f00*/  HMMA.16816.F32.BF16 R36, R128.reuse, R138, R36 ;  /* 0x0000008a8024723c */ /* 0x040fe20000041824 */
[----:B------:R-:W1:Y:S01]  /*5f10*/  LDSM.16.MT88.4 R136, [R188+0x100] ;  /* 0x00010000bc88783b */ /* 0x000e620000004200 */
[----:B------:R-:W3:Y:S02]  /*5f20*/  MUFU.EX2 R172, R172 ;  /* 0x000000ac00ac7308 */ /* 0x000ee40000000800 */
[----:B------:R-:W-:Y:S02]  /*5f30*/  FMUL.FTZ R71, R0, R71 ;  /* 0x0000004700477220 */ /* 0x000fe40000410000 */
[C---:B------:R-:W-:Y:S02]  /*5f40*/  FMUL.FTZ R72, R2.reuse, R72 ;  /* 0x0000004802487220 */ /* 0x040fe40000410000 */
[C---:B------:R-:W-:Y:S04]  /*5f50*/  HMMA.16816.F32.BF16 R40, R128.reuse, R140, R40 ;  /* 0x0000008c8028723c */ /* 0x040fe80000041828 */
[----:B------:R-:W-:Y:S01]  /*5f60*/  FMUL.FTZ R73, R2, R73 ;  /* 0x0000004902497220 */ /* 0x000fe20000410000 */
[----:B------:R-:W-:Y:S01]  /*5f70*/  MUFU.EX2 R173, R173 ;  /* 0x000000ad00ad7308 */ /* 0x000fe20000000800 */
[C---:B------:R-:W-:Y:S02]  /*5f80*/  FMUL.FTZ R74, R0.reuse, R74 ;  /* 0x0000004a004a7220 */ /* 0x040fe40000410000 */
[C---:B------:R-:W-:Y:S01]  /*5f90*/  HMMA.16816.F32.BF16 R44, R128.reuse, R142, R44 ;  /* 0x0000008e802c723c */ /* 0x040fe2000004182c */
[----:B------:R-:W4:Y:S03]  /*5fa0*/  LDSM.16.MT88.4 R140, [R195+0x2100] ;  /* 0x00210000c38c783b */ /* 0x000f260000004200 */
[----:B------:R-:W-:Y:S02]  /*5fb0*/  FMUL.FTZ R75, R0, R75 ;  /* 0x0000004b004b7220 */ /* 0x000fe40000410000 */
[C---:B------:R-:W-:Y:S01]  /*5fc0*/  FMUL.FTZ R76, R2.reuse, R76 ;  /* 0x0000004c024c7220 */ /* 0x040fe20000410000 */
[----:B------:R-:W5:Y:S01]  /*5fd0*/  MUFU.EX2 R174, R174 ;  /* 0x000000ae00ae7308 */ /* 0x000f620000000800 */
[C---:B------:R-:W-:Y:S04]  /*5fe0*/  HMMA.16816.F32.BF16 R48, R128.reuse, R144, R48 ;  /* 0x000000908030723c */ /* 0x040fe80000041830 */
[----:B------:R-:W-:Y:S02]  /*5ff0*/  FMUL.FTZ R77, R2, R77 ;  /* 0x0000004d024d7220 */ /* 0x000fe40000410000 */
[C---:B------:R-:W-:Y:S02]  /*6000*/  FMUL.FTZ R78, R0.reuse, R78 ;  /* 0x0000004e004e7220 */ /* 0x040fe40000410000 */
[C---:B------:R-:W-:Y:S01]  /*6010*/  HMMA.16816.F32.BF16 R52, R128.reuse, R146, R52 ;  /* 0x000000928034723c */ /* 0x040fe20000041834 */
[----:B------:R-:W2:Y:S01]  /*6020*/  LDSM.16.MT88.4 R144, [R190+0x2100] ;  /* 0x00210000be90783b */ /* 0x000ea20000004200 */
[----:B------:R-:W-:Y:S02]  /*6030*/  MUFU.EX2 R175, R175 ;  /* 0x000000af00af7308 */ /* 0x000fe40000000800 */
[----:B------:R-:W-:Y:S02]  /*6040*/  FMUL.FTZ R79, R0, R79 ;  /* 0x0000004f004f7220 */ /* 0x000fe40000410000 */
[C---:B------:R-:W-:Y:S02]  /*6050*/  FMUL.FTZ R80, R2.reuse, R80 ;  /* 0x0000005002507220 */ /* 0x040fe40000410000 */
[----:B------:R-:W-:Y:S01]  /*6060*/  FMUL.FTZ R81, R2, R81 ;  /* 0x0000005102517220 */ /* 0x000fe20000410000 */
[C---:B-1----:R-:W-:Y:S03]  /*6070*/  HMMA.16816.F32.BF16 R56, R128.reuse, R136, R56 ;  /* 0x000000888038723c */ /* 0x042fe60000041838 */
[C---:B------:R-:W-:Y:S01]  /*6080*/  FMUL.FTZ R82, R0.reuse, R82 ;  /* 0x0000005200527220 */ /* 0x040fe20000410000 */
[----:B------:R-:W-:Y:S01]  /*6090*/  MUFU.EX2 R214, R214 ;  /* 0x000000d600d67308 */ /* 0x000fe20000000800 */
[----:B------:R-:W-:Y:S02]  /*60a0*/  FMUL.FTZ R83, R0, R83 ;  /* 0x0000005300537220 */ /* 0x000fe40000410000 */
[C---:B------:R-:W-:Y:S01]  /*60b0*/  FMUL.FTZ R84, R2.reuse, R84 ;  /* 0x0000005402547220 */ /* 0x040fe20000410000 */
[C---:B------:R-:W-:Y:S01]  /*60c0*/  HMMA.16816.F32.BF16 R60, R128.reuse, R138, R60 ;  /* 0x0000008a803c723c */ /* 0x040fe2000004183c */
[----:B------:R-:W1:Y:S03]  /*60d0*/  LDSM.16.MT88.4 R136, [R189+0x2100] ;  /* 0x00210000bd88783b */ /* 0x000e660000004200 */
[----:B------:R-:W-:Y:S02]  /*60e0*/  FMUL.FTZ R85, R2, R85 ;  /* 0x0000005502557220 */ /* 0x000fe40000410000 */
[C---:B------:R-:W-:Y:S01]  /*60f0*/  FMUL.FTZ R86, R0.reuse, R86 ;  /* 0x0000005600567220 */ /* 0x040fe20000410000 */
[----:B------:R-:W-:Y:S01]  /*6100*/  MUFU.EX2 R216, R216 ;  /* 0x000000d800d87308 */ /* 0x000fe20000000800 */
[C---:B----4-:R-:W-:Y:S04]  /*6110*/  HMMA.16816.F32.BF16 R64, R128.reuse, R140, R64 ;  /* 0x0000008c8040723c */ /* 0x050fe80000041840 */
[----:B------:R-:W-:Y:S02]  /*6120*/  FMUL.FTZ R87, R0, R87 ;  /* 0x0000005700577220 */ /* 0x000fe40000410000 */
[C---:B------:R-:W-:Y:S02]  /*6130*/  FMUL.FTZ R88, R2.reuse, R88 ;  /* 0x0000005802587220 */ /* 0x040fe40000410000 */
[C---:B------:R-:W-:Y:S01]  /*6140*/  HMMA.16816.F32.BF16 R68, R128.reuse, R142, R68 ;  /* 0x0000008e8044723c */ /* 0x040fe20000041844 */
[----:B------:R-:W4:Y:S03]  /*6150*/  LDSM.16.MT88.4 R140, [R188+0x2100] ;  /* 0x00210000bc8c783b */ /* 0x000f260000004200 */
[----:B------:R-:W-:Y:S02]  /*6160*/  FMUL.FTZ R89, R2, R89 ;  /* 0x0000005902597220 */ /* 0x000fe40000410000 */
[C---:B------:R-:W-:Y:S02]  /*6170*/  FMUL.FTZ R90, R0.reuse, R90 ;  /* 0x0000005a005a7220 */ /* 0x040fe40000410000 */
[C---:B--2---:R-:W-:Y:S04]  /*6180*/  HMMA.16816.F32.BF16 R72, R128.reuse, R144, R72 ;  /* 0x000000908048723c */ /* 0x044fe80000041848 */
[----:B------:R-:W-:Y:S02]  /*6190*/  FMUL.FTZ R91, R0, R91 ;  /* 0x0000005b005b7220 */ /* 0x000fe40000410000 */
[C---:B------:R-:W-:Y:S02]  /*61a0*/  FMUL.FTZ R92, R2.reuse, R92 ;  /* 0x0000005c025c7220 */ /* 0x040fe40000410000 */
[C---:B------:R-:W-:Y:S01]  /*61b0*/  HMMA.16816.F32.BF16 R76, R128.reuse, R146, R76 ;  /* 0x00000092804c723c */ /* 0x040fe2000004184c */
[----:B------:R-:W2:Y:S03]  /*61c0*/  LDSM.16.MT88.4 R144, [R195+0x4100] ;  /* 0x00410000c390783b */ /* 0x000ea60000004200 */
[----:B------:R-:W-:Y:S02]  /*61d0*/  FMUL.FTZ R93, R2, R93 ;  /* 0x0000005d025d7220 */ /* 0x000fe40000410000 */
[C---:B------:R-:W-:Y:S02]  /*61e0*/  FMUL.FTZ R94, R0.reuse, R94 ;  /* 0x0000005e005e7220 */ /* 0x040fe40000410000 */
[----:B------:R-:W-:Y:S01]  /*61f0*/  FMUL.FTZ R95, R0, R95 ;  /* 0x0000005f005f7220 */ /* 0x000fe20000410000 */
[C---:B-1----:R-:W-:Y:S03]  /*6200*/  HMMA.16816.F32.BF16 R80, R128.reuse, R136, R80 ;  /* 0x000000888050723c */ /* 0x042fe60000041850 */
[C---:B------:R-:W-:Y:S02]  /*6210*/  FMUL.FTZ R96, R2.reuse, R96 ;  /* 0x0000006002607220 */ /* 0x040fe40000410000 */
[----:B------:R-:W-:Y:S02]  /*6220*/  FMUL.FTZ R97, R2, R97 ;  /* 0x0000006102617220 */ /* 0x000fe40000410000 */
[C---:B------:R-:W-:Y:S01]  /*6230*/  FMUL.FTZ R98, R0.reuse, R98 ;  /* 0x0000006200627220 */ /* 0x040fe20000410000 */
[C---:B------:R-:W-:Y:S01]  /*6240*/  HMMA.16816.F32.BF16 R84, R128.reuse, R138, R84 ;  /* 0x0000008a8054723c */ /* 0x040fe20000041854 */
[----:B------:R-:W1:Y:S03]  /*6250*/  LDSM.16.MT88.4 R136, [R190+0x4100] ;  /* 0x00410000be88783b */ /* 0x000e660000004200 */
[----:B------:R-:W-:Y:S02]  /*6260*/  FMUL.FTZ R99, R0, R99 ;  /* 0x0000006300637220 */ /* 0x000fe40000410000 */
[C---:B------:R-:W-:Y:S02]  /*6270*/  FMUL.FTZ R100, R2.reuse, R100 ;  /* 0x0000006402647220 */ /* 0x040fe40000410000 */
        /* <DEDUP_REMOVED lines=11> */
[----:B------:R-:W-:Y:S03]  /*6330*/  LDSM.16.MT88.4 R144, [R190+0x900] ;  /* 0x00090000be90783b */ /* 0x000fe60000004200 */
[----:B------:R-:W-:Y:S02]  /*6340*/  FMUL.FTZ R107, R0, R107 ;  /* 0x0000006b006b7220 */ /* 0x000fe40000410000 */
[C---:B------:R-:W-:Y:S02]  /*6350*/  FMUL.FTZ R108, R2.reuse, R108 ;  /* 0x0000006c026c7220 */ /* 0x040fe40000410000 */
[----:B------:R-:W-:Y:S01]  /*6360*/  FMUL.FTZ R109, R2, R109 ;  /* 0x0000006d026d7220 */ /* 0x000fe20000410000 */
[C---:B-1----:R-:W-:Y:S03]  /*6370*/  HMMA.16816.F32.BF16 R12, R128.reuse, R136, R12 ;  /* 0x00000088800c723c */ /* 0x042fe6000004180c */
[C---:B------:R-:W-:Y:S02]  /*6380*/  FMUL.FTZ R110, R0.reuse, R110 ;  /* 0x0000006e006e7220 */ /* 0x040fe40000410000 */
[----:B------:R-:W-:Y:S02]  /*6390*/  FMUL.FTZ R111, R0, R111 ;  /* 0x0000006f006f7220 */ /* 0x000fe40000410000 */
[----:B------:R-:W-:Y:S01]  /*63a0*/  FFMA.FTZ R212, R19, c[0x0][0x2d0], -R167 ;  /* 0x0000b40013d47a23 */ /* 0x000fe200000108a7 */
[C---:B------:R-:W-:Y:S01]  /*63b0*/  HMMA.16816.F32.BF16 R104, R128.reuse, R138, R104 ;  /* 0x0000008a8068723c */ /* 0x040fe20000041868 */
[----:B------:R-:W1:Y:S03]  /*63c0*/  LDSM.16.MT88.4 R136, [R195+0x900] ;  /* 0x00090000c388783b */ /* 0x000e660000004200 */
[C---:B------:R-:W-:Y:S01]  /*63d0*/  FMUL.FTZ R112, R2.reuse, R112 ;  /* 0x0000007002707220 */ /* 0x040fe20000410000 */
[----:B------:R-:W2:Y:S01]  /*63e0*/  MUFU.EX2 R212, R212 ;  /* 0x000000d400d47308 */ /* 0x000ea20000000800 */
        /* <DEDUP_REMOVED lines=8> */
[----:B------:R-:W4:Y:S02]  /*6470*/  LDSM.16.MT88.4 R140, [R189+0x900] ;  /* 0x00090000bd8c783b */ /* 0x000f240000004200 */
[----:B------:R-:W-:Y:S01]  /*6480*/  FMUL.FTZ R18, R0, R122 ;  /* 0x0000007a00127220 */ /* 0x000fe20000410000 */
[----:B---3--:R-:W-:Y:S01]  /*6490*/  F2FP.BF16.PACK_AB R121, R172, R171 ;  /* 0x000000abac79723e */ /* 0x008fe200000010ff */
[----:B------:R-:W-:Y:S01]  /*64a0*/  FMUL.FTZ R19, R0, R123 ;  /* 0x0000007b00137220 */ /* 0x000fe20000410000 */
[----:B-----5:R-:W-:Y:S01]  /*64b0*/  F2FP.BF16.PACK_AB R122, R174, R173 ;  /* 0x000000adae7a723e */ /* 0x020fe200000010ff */
[----:B------:R-:W-:Y:S01]  /*64c0*/  FMUL.FTZ R116, R2, R116 ;  /* 0x0000007402747220 */ /* 0x000fe20000410000 */
[----:B--2---:R-:W-:Y:S01]  /*64d0*/  F2FP.BF16.PACK_AB R123, R212, R175 ;  /* 0x000000afd47b723e */ /* 0x004fe200000010ff */
[----:B------:R-:W-:Y:S03]  /*64e0*/  FMUL.FTZ R117, R2, R117 ;  /* 0x0000007502757220 */ /* 0x000fe60000410000 */
[C---:B------:R-:W-:Y:S03]  /*64f0*/  HMMA.16816.F32.BF16 R16, R128.reuse, R124, R16 ;  /* 0x0000007c8010723c */ /* 0x040fe60000041810 */
[C---:B------:R-:W-:Y:S02]  /*6500*/  FMUL.FTZ R118, R0.reuse, R118 ;  /* 0x0000007600767220 */ /* 0x040fe40000410000 */
[----:B------:R-:W-:Y:S02]  /*6510*/  FMUL.FTZ R119, R0, R119 ;  /* 0x0000007700777220 */ /* 0x000fe40000410000 */
[----:B------:R-:W-:Y:S02]  /*6520*/  FFMA.FTZ R164, R2, R217, R164 ;  /* 0x000000d902a47223 */ /* 0x000fe400000100a4 */
[----:B------:R-:W-:Y:S03]  /*6530*/  FFMA.FTZ R6, R0, R215, R6 ;  /* 0x000000d700067223 */ /* 0x000fe60000010006 */
[----:B------:R-:W-:Y:S01]  /*6540*/  HMMA.16816.F32.BF16 R116, R128, R126, R116 ;  /* 0x0000007e8074723c */ /* 0x000fe20000041874 */
[----:B------:R-:W2:Y:S02]  /*6550*/  LDSM.16.MT88.4 R124, [R188+0x2900] ;  /* 0x00290000bc7c783b */ /* 0x000ea40000004200 */
[----:B------:R-:W-:Y:S01]  /*6560*/  IADD3 R0, R213, -0x1, RZ ;  /* 0xffffffffd5007810 */ /* 0x000fe20007ffe0ff */
[----:B------:R-:W-:Y:S02]  /*6570*/  FADD.FTZ R5, R5, R164 ;  /* 0x000000a405057221 */ /* 0x000fe40000010000 */
[----:B------:R-:W-:Y:S01]  /*6580*/  FADD.FTZ R6, R7, R6 ;  /* 0x0000000607067221 */ /* 0x000fe20000010000 */
[----:B------:R-:W-:Y:S01]  /*6590*/  MOV R213, R0 ;  /* 0x0000000000d57202 */ /* 0x000fe20000000f00 */
[C---:B-1----:R-:W-:Y:S01]  /*65a0*/  HMMA.16816.F32.BF16 R8, R120.reuse, R136, R8 ;  /* 0x000000887808723c */ /* 0x042fe20000041808 */
[----:B------:R-:W1:Y:S04]  /*65b0*/  LDSM.16.MT88.4 R128, [R195+0x4900] ;  /* 0x00490000c380783b */ /* 0x000e680000004200 */
[----:B------:R-:W-:Y:S01]  /*65c0*/  FADD.FTZ R134, R134, R5 ;  /* 0x0000000586867221 */ /* 0x000fe20000010000 */
[----:B------:R-:W-:Y:S01]  /*65d0*/  MOV R0, R3 ;  /* 0x0000000300007202 */ /* 0x000fe20000000f00 */
[----:B------:R-:W-:Y:S01]  /*65e0*/  FADD.FTZ R165, R165, R6 ;  /* 0x00000006a5a57221 */ /* 0x000fe20000010000 */
[C---:B------:R-:W-:Y:S01]  /*65f0*/  HMMA.16816.F32.BF16 R36, R120.reuse, R138, R36 ;  /* 0x0000008a7824723c */ /* 0x040fe20000041824 */
[----:B------:R-:W3:Y:S03]  /*6600*/  LDSM.16.MT88.4 R136, [R190+0x4900] ;  /* 0x00490000be88783b */ /* 0x000ee60000004200 */
[----:B------:R-:W-:Y:S02]  /*6610*/  FADD.FTZ R134, R135, R134 ;  /* 0x0000008687867221 */ /* 0x000fe40000010000 */
[----:B------:R-:W-:Y:S02]  /*6620*/  FADD.FTZ R166, R166, R165 ;  /* 0x000000a5a6a67221 */ /* 0x000fe40000010000 */
[C---:B------:R-:W-:Y:S04]  /*6630*/  HMMA.16816.F32.BF16 R40, R120.reuse, R144, R40 ;  /* 0x000000907828723c */ /* 0x040fe80000041828 */
[----:B------:R-:W-:Y:S02]  /*6640*/  FADD.FTZ R169, R169, R134 ;  /* 0x00000086a9a97221 */ /* 0x000fe40000010000 */
[----:B------:R-:W-:Y:S02]  /*6650*/  FADD.FTZ R171, R171, R166 ;  /* 0x000000a6abab7221 */ /* 0x000fe40000010000 */
[C---:B------:R-:W-:Y:S01]  /*6660*/  HMMA.16816.F32.BF16 R44, R120.reuse, R146, R44 ;  /* 0x00000092782c723c */ /* 0x040fe2000004182c */
[----:B------:R-:W-:Y:S03]  /*6670*/  LDSM.16.MT88.4 R144, [R190+0x3100] ;  /* 0x00310000be90783b */ /* 0x000fe60000004200 */
[----:B------:R-:W-:Y:S02]  /*6680*/  FADD.FTZ R170, R170, R169 ;  /* 0x000000a9aaaa7221 */ /* 0x000fe40000010000 */
[----:B------:R-:W-:Y:S02]  /*6690*/  FADD.FTZ R172, R172, R171 ;  /* 0x000000abacac7221 */ /* 0x000fe40000010000 */
[C---:B----4-:R-:W-:Y:S04]  /*66a0*/  HMMA.16816.F32.BF16 R48, R120.reuse, R140, R48 ;  /* 0x0000008c7830723c */ /* 0x050fe80000041830 */
[----:B------:R-:W-:Y:S02]  /*66b0*/  FADD.FTZ R173, R173, R170 ;  /* 0x000000aaadad7221 */ /* 0x000fe40000010000 */
[----:B------:R-:W-:Y:S02]  /*66c0*/  FADD.FTZ R5, R175, R172 ;  /* 0x000000acaf057221 */ /* 0x000fe40000010000 */
[C---:B------:R-:W-:Y:S01]  /*66d0*/  HMMA.16816.F32.BF16 R52, R120.reuse, R142, R52 ;  /* 0x0000008e7834723c */ /* 0x040fe20000041834 */
[----:B------:R-:W4:Y:S03]  /*66e0*/  LDSM.16.MT88.4 R140, [R189+0x4900] ;  /* 0x00490000bd8c783b */ /* 0x000f260000004200 */
[----:B------:R-:W-:Y:S02]  /*66f0*/  FADD.FTZ R173, R174, R173 ;  /* 0x000000adaead7221 */ /* 0x000fe40000010000 */
[----:B------:R-:W-:Y:S02]  /*6700*/  FADD.FTZ R5, R212, R5 ;  /* 0x00000005d4057221 */ /* 0x000fe40000010000 */
        /* <DEDUP_REMOVED lines=24> */
[----:B------:R-:W3:Y:S01]  /*6890*/  MUFU.EX2 R155, R155 ;  /* 0x0000009b009b7308 */ /* 0x000ee20000000800 */
[----:B------:R-:W-:Y:S02]  /*68a0*/  FFMA.FTZ R168, R33, c[0x0][0x2d0], -R168 ;  /* 0x0000b40021a87a23 */ /* 0x000fe400000108a8 */
[C---:B--2---:R-:W-:Y:S04]  /*68b0*/  HMMA.16816.F32.BF16 R88, R120.reuse, R124, R88 ;  /* 0x0000007c7858723c */ /* 0x044fe80000041858 */
[--C-:B------:R-:W-:Y:S02]  /*68c0*/  FFMA.FTZ R162, R30, c[0x0][0x2d0], -R167.reuse ;  /* 0x0000b4001ea27a23 */ /* 0x100fe400000108a7 */
[--C-:B------:R-:W-:Y:S01]  /*68d0*/  FFMA.FTZ R163, R31, c[0x0][0x2d0], -R167.reuse ;  /* 0x0000b4001fa37a23 */ /* 0x100fe200000108a7 */
[----:B------:R-:W-:Y:S01]  /*68e0*/  MUFU.EX2 R156, R156 ;  /* 0x0000009c009c7308 */ /* 0x000fe20000000800 */
[C---:B------:R-:W-:Y:S01]  /*68f0*/  HMMA.16816.F32.BF16 R92, R120.reuse, R126, R92 ;  /* 0x0000007e785c723c */ /* 0x040fe2000004185c */
[----:B------:R-:W2:Y:S03]  /*6900*/  LDSM.16.MT88.4 R124, [R195+0x1100] ;  /* 0x00110000c37c783b */ /* 0x000ea60000004200 */
[----:B------:R-:W-:Y:S04]  /*6910*/  FFMA.FTZ R167, R35, c[0x0][0x2d0], -R167 ;  /* 0x0000b40023a77a23 */ /* 0x000fe800000108a7 */
[C---:B-1----:R-:W-:Y:S01]  /*6920*/  HMMA.16816.F32.BF16 R96, R120.reuse, R128, R96 ;  /* 0x000000807860723c */ /* 0x042fe20000041860 */
[----:B------:R-:W-:Y:S01]  /*6930*/  LDSM.16.MT88.4 R28, [R188+0x5100] ;  /* 0x00510000bc1c783b */ /* 0x000fe20000004200 */
[----:B------:R-:W1:Y:S06]  /*6940*/  MUFU.EX2 R157, R157 ;  /* 0x0000009d009d7308 */ /* 0x000e6c0000000800 */
[C---:B------:R-:W-:Y:S01]  /*6950*/  HMMA.16816.F32.BF16 R100, R120.reuse, R130, R100 ;  /* 0x000000827864723c */ /* 0x040fe20000041864 */
[----:B------:R-:W1:Y:S03]  /*6960*/  LDSM.16.MT88.4 R128, [R190+0x1100] ;  /* 0x00110000be80783b */ /* 0x000e660000004200 */
[----:B------:R-:W-:Y:S04]  /*6970*/  MUFU.EX2 R158, R158 ;  /* 0x0000009e009e7308 */ /* 0x000fe80000000800 */
[C---:B---3--:R-:W-:Y:S01]  /*6980*/  HMMA.16816.F32.BF16 R12, R120.reuse, R136, R12 ;  /* 0x00000088780c723c */ /* 0x048fe2000004180c */
[----:B------:R-:W-:Y:S05]  /*6990*/  LDSM.16.MT88.4 R32, [R189+0x1900] ;  /* 0x00190000bd20783b */ /* 0x000fea0000004200 */
[----:B------:R-:W3:Y:S02]  /*69a0*/  MUFU.EX2 R159, R159 ;  /* 0x0000009f009f7308 */ /* 0x000ee40000000800 */
[C---:B------:R-:W-:Y:S01]  /*69b0*/  HMMA.16816.F32.BF16 R104, R120.reuse, R138, R104 ;  /* 0x0000008a7868723c */ /* 0x040fe20000041868 */
[----:B------:R-:W2:Y:S07]  /*69c0*/  LDSM.16.MT88.4 R136, [R188+0x1100] ;  /* 0x00110000bc88783b */ /* 0x000eae0000004200 */
[C---:B----4-:R-:W-:Y:S01]  /*69d0*/  HMMA.16816.F32.BF16 R108, R120.reuse, R140, R108 ;  /* 0x0000008c786c723c */ /* 0x050fe2000004186c */
[----:B------:R-:W-:Y:S07]  /*69e0*/  MUFU.EX2 R160, R160 ;  /* 0x000000a000a07308 */ /* 0x000fee0000000800 */
[C---:B------:R-:W-:Y:S01]  /*69f0*/  HMMA.16816.F32.BF16 R112, R120.reuse, R142, R112 ;  /* 0x0000008e7870723c */ /* 0x040fe20000041870 */
[----:B------:R-:W4:Y:S02]  /*6a00*/  LDSM.16.MT88.4 R140, [R195+0x3100] ;  /* 0x00310000c38c783b */ /* 0x000f240000004200 */
        /* <DEDUP_REMOVED lines=10> */
[----:B---3--:R-:W-:Y:S03]  /*6ab0*/  F2FP.BF16.PACK_AB R23, R159, R158 ;  /* 0x0000009e9f17723e */ /* 0x008fe600000010ff */
[----:B------:R-:W-:Y:S02]  /*6ac0*/  FADD.FTZ R154, R154, R5 ;  /* 0x000000059a9a7221 */ /* 0x000fe40000010000 */
[----:B------:R-:W-:Y:S02]  /*6ad0*/  FADD.FTZ R153, R153, R152 ;  /* 0x0000009899997221 */ /* 0x000fe40000010000 */
[C---:B--2---:R-:W-:Y:S02]  /*6ae0*/  HMMA.16816.F32.BF16 R8, R20.reuse, R124, R8 ;  /* 0x0000007c1408723c */ /* 0x044fe40000041808 */
[----:B------:R-:W2:Y:S03]  /*6af0*/  MUFU.EX2 R219, R168 ;  /* 0x000000a800db7308 */ /* 0x000ea60000000800 */
[----:B------:R-:W-:Y:S02]  /*6b00*/  FADD.FTZ R155, R155, R154 ;  /* 0x0000009a9b9b7221 */ /* 0x000fe40000010000 */
[----:B------:R-:W-:Y:S01]  /*6b10*/  FADD.FTZ R156, R156, R153 ;  /* 0x000000999c9c7221 */ /* 0x000fe20000010000 */
[C---:B------:R-:W-:Y:S01]  /*6b20*/  HMMA.16816.F32.BF16 R36, R20.reuse, R126, R36 ;  /* 0x0000007e1424723c */ /* 0x040fe20000041824 */
[----:B------:R-:W-:Y:S03]  /*6b30*/  LDSM.16.MT88.4 R124, [R190+0x5100] ;  /* 0x00510000be7c783b */ /* 0x000fe60000004200 */
[----:B------:R-:W3:Y:S01]  /*6b40*/  MUFU.EX2 R167, R167 ;  /* 0x000000a700a77308 */ /* 0x000ee20000000800 */
[----:B------:R-:W-:Y:S02]  /*6b50*/  FADD.FTZ R158, R158, R155 ;  /* 0x0000009b9e9e7221 */ /* 0x000fe40000010000 */
[----:B------:R-:W-:Y:S01]  /*6b60*/  FADD.FTZ R157, R157, R156 ;  /* 0x0000009c9d9d7221 */ /* 0x000fe20000010000 */
[C---:B------:R-:W-:Y:S04]  /*6b70*/  HMMA.16816.F32.BF16 R40, R20.reuse, R128, R40 ;  /* 0x000000801428723c */ /* 0x040fe80000041828 */
[----:B------:R-:W-:Y:S04]  /*6b80*/  FADD.FTZ R159, R159, R158 ;  /* 0x0000009e9f9f7221 */ /* 0x000fe80000010000 */
[C---:B------:R-:W-:Y:S01]  /*6b90*/  HMMA.16816.F32.BF16 R44, R20.reuse, R130, R44 ;  /* 0x00000082142c723c */ /* 0x040fe2000004182c */
[----:B------:R-:W-:Y:S07]  /*6ba0*/  LDSM.16.MT88.4 R128, [R189+0x5100] ;  /* 0x00510000bd80783b */ /* 0x000fee0000004200 */
[C---:B------:R-:W-:Y:S08]  /*6bb0*/  HMMA.16816.F32.BF16 R48, R20.reuse, R24, R48 ;  /* 0x000000181430723c */ /* 0x040ff00000041830 */
[C---:B------:R-:W-:Y:S01]  /*6bc0*/  HMMA.16816.F32.BF16 R52, R20.reuse, R26, R52 ;  /* 0x0000001a1434723c */ /* 0x040fe20000041834 */
[----:B------:R-:W1:Y:S07]  /*6bd0*/  LDSM.16.MT88.4 R24, [R195+0x5100] ;  /* 0x00510000c318783b */ /* 0x000e6e0000004200 */
[C---:B------:R-:W-:Y:S08]  /*6be0*/  HMMA.16816.F32.BF16 R56, R20.reuse, R136, R56 ;  /* 0x000000881438723c */ /* 0x040ff00000041838 */
[C---:B------:R-:W-:Y:S01]  /*6bf0*/  HMMA.16816.F32.BF16 R60, R20.reuse, R138, R60 ;  /* 0x0000008a143c723c */ /* 0x040fe2000004183c */
[----:B------:R-:W-:Y:S07]  /*6c00*/  LDSM.16.MT88.4 R136, [R195+0x3900] ;  /* 0x00390000c388783b */ /* 0x000fee0000004200 */
[C---:B----4-:R-:W-:Y:S08]  /*6c10*/  HMMA.16816.F32.BF16 R64, R20.reuse, R140, R64 ;  /* 0x0000008c1440723c */ /* 0x050ff00000041840 */
        /* <DEDUP_REMOVED lines=8> */
[C---:B-----5:R-:W-:Y:S08]  /*6ca0*/  HMMA.16816.F32.BF16 R88, R20.reuse, R120, R88 ;  /* 0x000000781458723c */ /* 0x060ff00000041858 */
[C---:B------:R-:W-:Y:S01]  /*6cb0*/  HMMA.16816.F32.BF16 R92, R20.reuse, R122, R92 ;  /* 0x0000007a145c723c */ /* 0x040fe2000004185c */
[----:B------:R-:W-:Y:S07]  /*6cc0*/  LDSM.16.MT88.4 R120, [R190+0x1900] ;  /* 0x00190000be78783b */ /* 0x000fee0000004200 */
[C---:B-1----:R-:W-:Y:S08]  /*6cd0*/  HMMA.16816.F32.BF16 R96, R20.reuse, R24, R96 ;  /* 0x000000181460723c */ /* 0x042ff00000041860 */
[C---:B------:R-:W-:Y:S01]  /*6ce0*/  HMMA.16816.F32.BF16 R100, R20.reuse, R26, R100 ;  /* 0x0000001a1464723c */ /* 0x040fe20000041864 */
[----:B------:R-:W1:Y:S07]  /*6cf0*/  LDSM.16.MT88.4 R24, [R195+0x1900] ;  /* 0x00190000c318783b */ /* 0x000e6e0000004200 */
[C---:B------:R-:W-:Y:S08]  /*6d00*/  HMMA.16816.F32.BF16 R12, R20.reuse, R124, R12 ;  /* 0x0000007c140c723c */ /* 0x040ff0000004180c */
[C---:B------:R-:W-:Y:S01]  /*6d10*/  HMMA.16816.F32.BF16 R104, R20.reuse, R126, R104 ;  /* 0x0000007e1468723c */ /* 0x040fe20000041868 */
[----:B------:R-:W4:Y:S07]  /*6d20*/  LDSM.16.MT88.4 R124, [R188+0x1900] ;  /* 0x00190000bc7c783b */ /* 0x000f2e0000004200 */
[C---:B------:R-:W-:Y:S08]  /*6d30*/  HMMA.16816.F32.BF16 R108, R20.reuse, R128, R108 ;  /* 0x00000080146c723c */ /* 0x040ff0000004186c */
[C---:B------:R-:W-:Y:S08]  /*6d40*/  HMMA.16816.F32.BF16 R112, R20.reuse, R130, R112 ;  /* 0x000000821470723c */ /* 0x040ff00000041870 */
[C---:B------:R-:W-:Y:S08]  /*6d50*/  HMMA.16816.F32.BF16 R16, R20.reuse, R28, R16 ;  /* 0x0000001c1410723c */ /* 0x040ff00000041810 */
[----:B------:R-:W-:Y:S01]  /*6d60*/  HMMA.16816.F32.BF16 R116, R20, R30, R116 ;  /* 0x0000001e1474723c */ /* 0x000fe20000041874 */
[----:B------:R-:W5:Y:S06]  /*6d70*/  LDSM.16.MT88.4 R28, [R189+0x3900] ;  /* 0x00390000bd1c783b */ /* 0x000f6c0000004200 */
[----:B------:R-:W-:Y:S01]  /*6d80*/  F2FP.BF16.PACK_AB R20, R161, R160 ;  /* 0x000000a0a114723e */ /* 0x000fe200000010ff */
[----:B------:R-:W-:Y:S01]  /*6d90*/  FADD.FTZ R160, R160, R157 ;  /* 0x0000009da0a07221 */ /* 0x000fe20000010000 */
[----:B------:R-:W-:Y:S03]  /*6da0*/  F2FP.BF16.PACK_AB R21, R163, R162 ;  /* 0x000000a2a315723e */ /* 0x000fe600000010ff */
[----:B--2---:R-:W-:Y:S01]  /*6db0*/  F2FP.BF16.PACK_AB R22, R219, R214 ;  /* 0x000000d6db16723e */ /* 0x004fe200000010ff */
[----:B------:R-:W-:Y:S01]  /*6dc0*/  FADD.FTZ R162, R162, R159 ;  /* 0x0000009fa2a27221 */ /* 0x000fe20000010000 */
[----:B---3--:R-:W-:Y:S01]  /*6dd0*/  F2FP.BF16.PACK_AB R23, R167, R216 ;  /* 0x000000d8a717723e */ /* 0x008fe200000010ff */
[----:B------:R-:W-:Y:S02]  /*6de0*/  FADD.FTZ R161, R161, R160 ;  /* 0x000000a0a1a17221 */ /* 0x000fe40000010000 */
[----:B------:R-:W-:Y:S02]  /*6df0*/  FADD.FTZ R163, R163, R162 ;  /* 0x000000a2a3a37221 */ /* 0x000fe40000010000 */
[----:B------:R-:W-:Y:S02]  /*6e00*/  FADD.FTZ R214, R214, R161 ;  /* 0x000000a1d6d67221 */ /* 0x000fe40000010000 */
[C---:B-1----:R-:W-:Y:S01]  /*6e10*/  HMMA.16816.F32.BF16 R128, R20.reuse, R24, R8 ;  /* 0x000000181480723c */ /* 0x042fe20000041808 */
[----:B------:R-:W1:Y:S02]  /*6e20*/  LDSM.16.MT88.4 R8, [R190+0x5900] ;  /* 0x00590000be08783b */ /* 0x000e640000004200 */
[----:B------:R-:W-:Y:S02]  /*6e30*/  FADD.FTZ R216, R216, R163 ;  /* 0x000000a3d8d87221 */ /* 0x000fe40000010000 */
[----:B------:R-:W-:Y:S02]  /*6e40*/  FADD.FTZ R217, R219, R214 ;  /* 0x000000d6dbd97221 */ /* 0x000fe40000010000 */
[----:B------:R-:W-:Y:S01]  /*6e50*/  FADD.FTZ R215, R167, R216 ;  /* 0x000000d8a7d77221 */ /* 0x000fe20000010000 */
        /* <DEDUP_REMOVED lines=12> */
[C---:B-----5:R-:W-:Y:S08]  /*6f20*/  HMMA.16816.F32.BF16 R80, R20.reuse, R28, R80 ;  /* 0x0000001c1450723c */ /* 0x060ff00000041850 */
[C---:B------:R-:W-:Y:S01]  /*6f30*/  HMMA.16816.F32.BF16 R84, R20.reuse, R30, R84 ;  /* 0x0000001e1454723c */ /* 0x040fe20000041854 */
[----:B------:R-:W3:Y:S07]  /*6f40*/  LDSM.16.MT88.4 R28, [R188+0x5900] ;  /* 0x00590000bc1c783b */ /* 0x000eee0000004200 */
[C---:B------:R-:W-:Y:S08]  /*6f50*/  HMMA.16816.F32.BF16 R88, R20.reuse, R144, R88 ;  /* 0x000000901458723c */ /* 0x040ff00000041858 */
[C---:B------:R-:W-:Y:S08]  /*6f60*/  HMMA.16816.F32.BF16 R92, R20.reuse, R146, R92 ;  /* 0x00000092145c723c */ /* 0x040ff0000004185c */
[C---:B------:R-:W-:Y:S08]  /*6f70*/  HMMA.16816.F32.BF16 R96, R20.reuse, R148, R96 ;  /* 0x000000941460723c */ /* 0x040ff00000041860 */
[C---:B------:R-:W-:Y:S08]  /*6f80*/  HMMA.16816.F32.BF16 R100, R20.reuse, R150, R100 ;  /* 0x000000961464723c */ /* 0x040ff00000041864 */
[C---:B-1----:R-:W-:Y:S08]  /*6f90*/  HMMA.16816.F32.BF16 R124, R20.reuse, R8, R12 ;  /* 0x00000008147c723c */ /* 0x042ff0000004180c */
[C---:B------:R-:W-:Y:S08]  /*6fa0*/  HMMA.16816.F32.BF16 R104, R20.reuse, R10, R104 ;  /* 0x0000000a1468723c */ /* 0x040ff00000041868 */
[C---:B--2---:R-:W-:Y:S08]  /*6fb0*/  HMMA.16816.F32.BF16 R108, R20.reuse, R24, R108 ;  /* 0x00000018146c723c */ /* 0x044ff0000004186c */
[C---:B------:R-:W-:Y:S08]  /*6fc0*/  HMMA.16816.F32.BF16 R112, R20.reuse, R26, R112 ;  /* 0x0000001a1470723c */ /* 0x040ff00000041870 */
[C---:B---3--:R-:W-:Y:S08]  /*6fd0*/  HMMA.16816.F32.BF16 R120, R20.reuse, R28, R16 ;  /* 0x0000001c1478723c */ /* 0x048ff00000041810 */
[----:B------:R-:W-:Y:S01]  /*6fe0*/  HMMA.16816.F32.BF16 R116, R20, R30, R116 ;  /* 0x0000001e1474723c */ /* 0x000fe20000041874 */
[----:B------:R-:W-:-:S07]  /*6ff0*/  @P0 BRA `(.L_x_33) ;  /* 0xffffda0000000947 */ /* 0x000fce000383ffff */
.L_x_32:
[----:B------:R-:W1:Y:S01]  /*7000*/  SHFL.BFLY PT, R6, R217, 0x2, 0x1f ;  /* 0x0c401f00d9067f89 */ /* 0x000e6200000e0000 */
[----:B------:R-:W-:-:S02]  /*7010*/  MOV R4, RZ ;  /* 0x000000ff00047202 */ /* 0x000fc40000000f00 */
[----:B------:R-:W-:Y:S01]  /*7020*/  MOV R2, RZ ;  /* 0x000000ff00027202 */ /* 0x000fe20000000f00 */
[----:B------:R-:W2:Y:S01]  /*7030*/  SHFL.BFLY PT, R0, R215, 0x2, 0x1f ;  /* 0x0c401f00d7007f89 */ /* 0x000ea200000e0000 */
[----:B------:R-:W-:Y:S02]  /*7040*/  MOV R8, 0xff800000 ;  /* 0xff80000000087802 */ /* 0x000fe40000000f00 */
[----:B------:R-:W-:Y:S01]  /*7050*/  PLOP3.LUT P2, PT, PT, PT, PT, 0x8, 0x0 ;  /* 0x000000000000781c */ /* 0x000fe20003f4e170 */
[----:B-1----:R-:W-:Y:S02]  /*7060*/  FADD.FTZ R6, R6, R217 ;  /* 0x000000d906067221 */ /* 0x002fe40000010000 */
[----:B--2---:R-:W-:-:S03]  /*7070*/  FADD.FTZ R7, R0, R215 ;  /* 0x000000d700077221 */ /* 0x004fc60000010000 */
[----:B------:R-:W1:Y:S04]  /*7080*/  SHFL.BFLY PT, R5, R6, 0x1, 0x1f ;  /* 0x0c201f0006057f89 */ /* 0x000e6800000e0000 */
[----:B------:R-:W2:Y:S01]  /*7090*/  SHFL.BFLY PT, R0, R7, 0x1, 0x1f ;  /* 0x0c201f0007007f89 */ /* 0x000ea200000e0000 */
[----:B-1----:R-:W-:Y:S01]  /*70a0*/  FADD.FTZ R5, R6, R5 ;  /* 0x0000000506057221 */ /* 0x002fe20000010000 */
[----:B------:R-:W-:Y:S01]  /*70b0*/  MOV R6, 0xff800000 ;  /* 0xff80000000067802 */ /* 0x000fe20000000f00 */
[----:B--2---:R-:W-:-:S03]  /*70c0*/  FADD.FTZ R0, R0, R7 ;  /* 0x0000000700007221 */ /* 0x004fc60000010000 */
[----:B------:R-:W-:Y:S02]  /*70d0*/  FSETP.NE.FTZ.AND P1, PT, R5, RZ, PT ;  /* 0x000000ff0500720b */ /* 0x000fe40003f35000 */
[----:B------:R-:W-:-:S11]  /*70e0*/  FSETP.NE.FTZ.AND P0, PT, R0, RZ, PT ;  /* 0x000000ff0000720b */ /* 0x000fd60003f15000 */
[----:B------:R-:W1:Y:S01]  /*70f0*/  @P1 MUFU.RCP R4, R5 ;  /* 0x0000000500041308 */ /* 0x000e620000001000 */
[----:B------:R-:W-:-:S05]  /*7100*/  @P1 MOV R7, 0x3f317218 ;  /* 0x3f31721800071802 */ /* 0x000fca0000000f00 */
[----:B------:R-:W-:Y:S02]  /*7110*/  @P1 FMUL.FTZ R7, R7, c[0x0][0x2d0] ;  /* 0x0000b40007071a20 */ /* 0x000fe40000410000 */
[----:B------:R-:W-:Y:S08]  /*7120*/  @P0 MUFU.RCP R2, R0 ;  /* 0x0000000000020308 */ /* 0x000ff00000001000 */
[----:B------:R-:W2:Y:S01]  /*7130*/  @P1 MUFU.LG2 R5, R5 ;  /* 0x0000000500051308 */ /* 0x000ea20000000c00 */
[----:B-1----:R-:W-:-:S02]  /*7140*/  FMUL.FTZ R128, R4, R128 ;  /* 0x0000008004807220 */ /* 0x002fc40000410000 */
[C---:B------:R-:W-:Y:S02]  /*7150*/  FMUL.FTZ R129, R4.reuse, R129 ;  /* 0x0000008104817220 */ /* 0x040fe40000410000 */
[C---:B------:R-:W-:Y:S02]  /*7160*/  FMUL.FTZ R36, R4.reuse, R36 ;  /* 0x0000002404247220 */ /* 0x040fe40000410000 */
[C---:B------:R-:W-:Y:S01]  /*7170*/  FMUL.FTZ R37, R4.reuse, R37 ;  /* 0x0000002504257220 */ /* 0x040fe20000410000 */
[----:B------:R-:W1:Y:S01]  /*7180*/  @P0 MUFU.LG2 R0, R0 ;  /* 0x0000000000000308 */ /* 0x000e620000000c00 */
[C---:B------:R-:W-:Y:S02]  /*7190*/  FMUL.FTZ R40, R4.reuse, R40 ;  /* 0x0000002804287220 */ /* 0x040fe40000410000 */
[C---:B------:R-:W-:Y:S02]  /*71a0*/  FMUL.FTZ R41, R4.reuse, R41 ;  /* 0x0000002904297220 */ /* 0x040fe40000410000 */
[----:B------:R-:W-:-:S02]  /*71b0*/  FMUL.FTZ R44, R4, R44 ;  /* 0x0000002c042c7220 */ /* 0x000fc40000410000 */
[C---:B------:R-:W-:Y:S02]  /*71c0*/  FMUL.FTZ R45, R4.reuse, R45 ;  /* 0x0000002d042d7220 */ /* 0x040fe40000410000 */
[C---:B------:R-:W-:Y:S02]  /*71d0*/  FMUL.FTZ R48, R4.reuse, R48 ;  /* 0x0000003004307220 */ /* 0x040fe40000410000 */
[C---:B------:R-:W-:Y:S02]  /*71e0*/  FMUL.FTZ R49, R4.reuse, R49 ;  /* 0x0000003104317220 */ /* 0x040fe40000410000 */
        /* <DEDUP_REMOVED lines=37> */
[----:B------:R-:W-:Y:S01]  /*7440*/  FMUL.FTZ R117, R4, R117 ;  /* 0x0000007504757220 */ /* 0x000fe20000410000 */
[----:B------:R-:W-:Y:S01]  /*7450*/  @P0 MOV R4, 0x3f317218 ;  /* 0x3f31721800040802 */ /* 0x000fe20000000f00 */
[----:B--2---:R-:W-:-:S02]  /*7460*/  @P1 FMUL.FTZ R5, R5, 0.69314718246459960938 ;  /* 0x3f31721805051820 */ /* 0x004fc40000410000 */
[----:B-1----:R-:W-:Y:S02]  /*7470*/  @P0 FMUL.FTZ R0, R0, 0.69314718246459960938 ;  /* 0x3f31721800000820 */ /* 0x002fe40000410000 */
[----:B------:R-:W-:Y:S02]  /*7480*/  @P0 FMUL.FTZ R4, R4, c[0x0][0x2d0] ;  /* 0x0000b40004040a20 */ /* 0x000fe40000410000 */
        /* <DEDUP_REMOVED lines=47> */
[----:B------:R-:W-:Y:S02]  /*7780*/  FMUL.FTZ R119, R2, R119 ;  /* 0x0000007702777220 */ /* 0x000fe40000410000 */
[----:B------:R-:W-:Y:S02]  /*7790*/  @P1 FFMA.FTZ R6, R7, R132, R5 ;  /* 0x0000008407061223 */ /* 0x000fe40000010005 */
[----:B------:R-:W-:Y:S02]  /*77a0*/  @P0 FFMA.FTZ R8, R4, R3, R0 ;  /* 0x0000000304080223 */ /* 0x000fe40000010000 */
.L_x_24:
[----:B------:R-:W-:Y:S01]  /*77b0*/  USHF.R.S32.HI UR8, URZ, 0x1f, UR9 ;  /* 0x0000001f3f087899 */ /* 0x000fe20008011409 */
[----:B------:R-:W-:Y:S05]  /*77c0*/  @P2 BRA `(.L_x_36) ;  /* 0x000017e000002947 */ /* 0x000fea0003800000 */
[----:B------:R-:W1:Y:S01]  /*77d0*/  S2R R0, SR_TID.X ;  /* 0x0000000000007919 */ /* 0x000e620000002100 */
[----:B------:R-:W-:Y:S01]  /*77e0*/  F2FP.BF16.PACK_AB R128, R129, R128 ;  /* 0x000000808180723e */ /* 0x000fe200000010ff */
[----:B------:R-:W-:Y:S01]  /*77f0*/  ULDC.64 UR4, c[0x0][0x500] ;  /* 0x0001400000047ab9 */ /* 0x000fe20000000a00 */
[----:B------:R-:W-:Y:S01]  /*7800*/  F2FP.BF16.PACK_AB R130, R131, R130 ;  /* 0x000000828382723e */ /* 0x000fe200000010ff */
[----:B------:R-:W-:Y:S01]  /*7810*/  UISETP.NE.U32.AND UP1, UPT, URZ, UR4, UPT ;  /* 0x000000043f00728c */ /* 0x000fe2000bf25070 */
[----:B------:R-:W-:Y:S01]  /*7820*/  F2FP.BF16.PACK_AB R36, R37, R36 ;  /* 0x000000242524723e */ /* 0x000fe200000010ff */
[----:B------:R-:W-:Y:S01]  /*7830*/  UMOV UR6, 0x4 ;  /* 0x0000000400067882 */ /* 0x000fe20000000000 */
[----:B------:R-:W-:Y:S01]  /*7840*/  F2FP.BF16.PACK_AB R38, R39, R38 ;  /* 0x000000262726723e */ /* 0x000fe200000010ff */
[----:B------:R-:W-:Y:S01]  /*7850*/  UISETP.NE.AND.EX UP1, UPT, URZ, UR5, UPT, UP1 ;  /* 0x000000053f00728c */ /* 0x000fe2000bf25310 */
[----:B------:R-:W-:-:S02]  /*7860*/  F2FP.BF16.PACK_AB R40, R41, R40 ;  /* 0x000000282928723e */ /* 0x000fc400000010ff */
[----:B------:R-:W-:Y:S01]  /*7870*/  F2FP.BF16.PACK_AB R42, R43, R42 ;  /* 0x0000002a2b2a723e */ /* 0x000fe200000010ff */
[----:B------:R-:W-:Y:S01]  /*7880*/  ULDC.64 UR4, c[0x0][0x500] ;  /* 0x0001400000047ab9 */ /* 0x000fe20000000a00 */
[----:B------:R-:W-:Y:S01]  /*7890*/  F2FP.BF16.PACK_AB R44, R45, R44 ;  /* 0x0000002c2d2c723e */ /* 0x000fe200000010ff */
[----:B------:R-:W-:Y:S01]  /*78a0*/  UIMAD.WIDE UR4, UR16, UR6, UR4 ;  /* 0x00000006100472a5 */ /* 0x000fe2000f8e0204 */
[----:B------:R-:W-:Y:S02]  /*78b0*/  F2FP.BF16.PACK_AB R46, R47, R46 ;  /* 0x0000002e2f2e723e */ /* 0x000fe400000010ff */
[----:B------:R-:W-:Y:S02]  /*78c0*/  F2FP.BF16.PACK_AB R48, R49, R48 ;  /* 0x000000303130723e */ /* 0x000fe400000010ff */
[----:B------:R-:W-:Y:S02]  /*78d0*/  F2FP.BF16.PACK_AB R50, R51, R50 ;  /* 0x000000323332723e */ /* 0x000fe400000010ff */
[----:B------:R-:W-:-:S02]  /*78e0*/  F2FP.BF16.PACK_AB R52, R53, R52 ;  /* 0x000000343534723e */ /* 0x000fc400000010ff */
[----:B------:R-:W-:Y:S02]  /*78f0*/  F2FP.BF16.PACK_AB R54, R55, R54 ;  /* 0x000000363736723e */ /* 0x000fe400000010ff */
[----:B-1----:R-:W-:Y:S02]  /*7900*/  SHF.R.S32.HI R3, RZ, 0x1f, R0 ;  /* 0x0000001fff037819 */ /* 0x002fe40000011400 */
[----:B------:R-:W-:Y:S02]  /*7910*/  F2FP.BF16.PACK_AB R56, R57, R56 ;  /* 0x000000383938723e */ /* 0x000fe400000010ff */
[----:B------:R-:W-:Y:S02]  /*7920*/  LEA.HI R2, R3, R0, RZ, 0x2 ;  /* 0x0000000003027211 */ /* 0x000fe400078f10ff */
[----:B------:R-:W-:Y:S02]  /*7930*/  F2FP.BF16.PACK_AB R58, R59, R58 ;  /* 0x0000003a3b3a723e */ /* 0x000fe400000010ff */
[----:B------:R-:W-:-:S02]  /*7940*/  SHF.R.S32.HI R5, RZ, 0x2, R2 ;  /* 0x00000002ff057819 */ /* 0x000fc40000011402 */
[----:B------:R-:W-:Y:S02]  /*7950*/  SHF.R.S32.HI R4, RZ, 0x1f, R2 ;  /* 0x0000001fff047819 */ /* 0x000fe40000011402 */
[----:B------:R-:W-:Y:S02]  /*7960*/  LOP3.LUT R7, R2, 0xfffffffc, RZ, 0xc0, !PT ;  /* 0xfffffffc02077812 */ /* 0x000fe400078ec0ff */
[----:B------:R-:W-:Y:S02]  /*7970*/  LEA.HI R4, R4, R5, RZ, 0x3 ;  /* 0x0000000504047211 */ /* 0x000fe400078f18ff */
[----:B------:R-:W-:Y:S01]  /*7980*/  F2FP.BF16.PACK_AB R60, R61, R60 ;  /* 0x0000003c3d3c723e */ /* 0x000fe200000010ff */
[----:B------:R-:W-:Y:S01]  /*7990*/  IMAD.IADD R7, R0, 0x1, -R7 ;  /* 0x0000000100077824 */ /* 0x000fe200078e0a07 */
[----:B------:R-:W-:Y:S02]  /*79a0*/  LOP3.LUT R4, R4, 0xfffffff8, RZ, 0xc0, !PT ;  /* 0xfffffff804047812 */ /* 0x000fe400078ec0ff */
[----:B------:R-:W-:-:S02]  /*79b0*/  F2FP.BF16.PACK_AB R62, R63, R62 ;  /* 0x0000003e3f3e723e */ /* 0x000fc400000010ff */
[----:B------:R-:W-:Y:S01]  /*79c0*/  F2FP.BF16.PACK_AB R64, R65, R64 ;  /* 0x000000404140723e */ /* 0x000fe200000010ff */
[----:B------:R-:W-:Y:S01]  /*79d0*/  IMAD.IADD R5, R5, 0x1, -R4 ;  /* 0x0000000105057824 */ /* 0x000fe200078e0a04 */
[----:B------:R-:W-:Y:S02]  /*79e0*/  LEA.HI R4, R3, R0, RZ, 0x5 ;  /* 0x0000000003047211 */ /* 0x000fe400078f28ff */
[----:B------:R-:W-:Y:S01]  /*79f0*/  F2FP.BF16.PACK_AB R66, R67, R66 ;  /* 0x000000424342723e */ /* 0x000fe200000010ff */
[C---:B------:R-:W-:Y:S01]  /*7a00*/  IMAD.SHL.U32 R9, R5.reuse, 0x40, RZ ;  /* 0x0000004005097824 */ /* 0x040fe200078e00ff */
[----:B------:R-:W-:Y:S02]  /*7a10*/  SHF.R.S32.HI R2, RZ, 0x5, R4 ;  /* 0x00000005ff027819 */ /* 0x000fe40000011404 */
[----:B------:R-:W-:Y:S02]  /*7a20*/  LOP3.LUT R11, R5, 0x1, RZ, 0xc0, !PT ;  /* 0x00000001050b7812 */ /* 0x000fe400078ec0ff */
[----:B------:R-:W-:Y:S01]  /*7a30*/  LOP3.LUT R9, R9, 0x1c0, RZ, 0xc0, !PT ;  /* 0x000001c009097812 */ /* 0x000fe200078ec0ff */
[----:B------:R-:W-:Y:S01]  /*7a40*/  IMAD R10, R2, 0x200, R7 ;  /* 0x00000200020a7824 */ /* 0x000fe200078e0207 */
[----:B------:R-:W-:-:S02]  /*7a50*/  ISETP.NE.U32.AND P0, PT, R11, 0x1, PT ;  /* 0x000000010b00780c */ /* 0x000fc40003f05070 */
[----:B------:R-:W-:Y:S02]  /*7a60*/  LEA.HI R9, R9, R9, RZ, 0x1d ;  /* 0x0000000909097211 */ /* 0x000fe400078fe8ff */
[----:B------:R-:W-:Y:S01]  /*7a70*/  R2P PR, R5, 0x6 ;  /* 0x0000000605007804 */ /* 0x000fe20000000000 */
[----:B------:R-:W-:Y:S01]  /*7a80*/  IMAD.MOV.U32 R5, RZ, RZ, 0x20 ;  /* 0x00000020ff057424 */ /* 0x000fe200078e00ff */
[----:B------:R-:W-:Y:S01]  /*7a90*/  F2FP.BF16.PACK_AB R68, R69, R68 ;  /* 0x000000444544723e */ /* 0x000fe200000010ff */
[----:B------:R-:W-:Y:S01]  /*7aa0*/  IMAD.U32 R9, R10, 0x2, R9 ;  /* 0x000000020a097824 */ /* 0x000fe200078e0009 */
[----:B------:R-:W-:Y:S02]  /*7ab0*/  F2FP.BF16.PACK_AB R70, R71, R70 ;  /* 0x000000464746723e */ /* 0x000fe400000010ff */
[----:B------:R-:W-:Y:S01]  /*7ac0*/  F2FP.BF16.PACK_AB R72, R73, R72 ;  /* 0x000000484948723e */ /* 0x000fe200000010ff */
[----:B------:R-:W-:Y:S01]  /*7ad0*/  IMAD.SHL.U32 R9, R9, 0x2, RZ ;  /* 0x0000000209097824 */ /* 0x000fe200078e00ff */
[----:B------:R-:W-:Y:S01]  /*7ae0*/  BAR.SYNC.DEFER_BLOCKING 0x1, 0x100 ;  /* 0x0044000000007b1d */ /* 0x000fe20000010000 */
[----:B------:R-:W-:-:S02]  /*7af0*/  F2FP.BF16.PACK_AB R74, R75, R74 ;  /* 0x0000004a4b4a723e */ /* 0x000fc400000010ff */
[----:B------:R-:W-:Y:S02]  /*7b00*/  F2FP.BF16.PACK_AB R76, R77, R76 ;  /* 0x0000004c4d4c723e */ /* 0x000fe400000010ff */
[C---:B------:R-:W-:Y:S02]  /*7b10*/  IADD3 R10, R9.reuse, 0x80, RZ ;  /* 0x00000080090a7810 */ /* 0x040fe40007ffe0ff */
[----:B------:R-:W-:Y:S02]  /*7b20*/  IADD3 R11, R9, 0x70, RZ ;  /* 0x00000070090b7810 */ /* 0x000fe40007ffe0ff */
[----:B------:R-:W-:Y:S02]  /*7b30*/  @P0 IADD3 R11, R10, 0x10, RZ ;  /* 0x000000100a0b0810 */ /* 0x000fe40007ffe0ff */
[----:B------:R-:W-:Y:S01]  /*7b40*/  SEL R10, R5, 0xffffffe0, !P1 ;  /* 0xffffffe0050a7807 */ /* 0x000fe20004800000 */
[----:B------:R-:W-:Y:S01]  /*7b50*/  IMAD.MOV.U32 R5, RZ, RZ, 0x40 ;  /* 0x00000040ff057424 */ /* 0x000fe200078e00ff */
[----:B------:R-:W-:-:S02]  /*7b60*/  F2FP.BF16.PACK_AB R78, R79, R78 ;  /* 0x0000004e4f4e723e */ /* 0x000fc400000010ff */
[----:B------:R-:W-:Y:S01]  /*7b70*/  F2FP.BF16.PACK_AB R80, R81, R80 ;  /* 0x000000505150723e */ /* 0x000fe200000010ff */
[----:B------:R-:W-:Y:S01]  /*7b80*/  IMAD.IADD R13, R9, 0x1, R10 ;  /* 0x00000001090d7824 */ /* 0x000fe200078e020a */
[----:B------:R-:W-:Y:S01]  /*7b90*/  SEL R12, R5, 0xffffffc0, !P2 ;  /* 0xffffffc0050c7807 */ /* 0x000fe20005000000 */
[--C-:B------:R-:W-:Y:S01]  /*7ba0*/  IMAD.IADD R5, R10, 0x1, R11.reuse ;  /* 0x000000010a057824 */ /* 0x100fe200078e020b */
[----:B------:R-:W-:Y:S01]  /*7bb0*/  F2FP.BF16.PACK_AB R82, R83, R82 ;  /* 0x000000525352723e */ /* 0x000fe200000010ff */
[----:B------:R-:W-:Y:S01]  /*7bc0*/  IMAD.U32 R10, RZ, RZ, UR4 ;  /* 0x00000004ff0a7e24 */ /* 0x000fe2000f8e00ff */
[----:B------:R-:W-:Y:S01]  /*7bd0*/  F2FP.BF16.PACK_AB R84, R85, R84 ;  /* 0x000000545554723e */ /* 0x000fe200000010ff */
[--C-:B------:R-:W-:Y:S01]  /*7be0*/  IMAD.IADD R15, R9, 0x1, R12.reuse ;  /* 0x00000001090f7824 */ /* 0x100fe200078e020c */
[----:B------:R-:W-:Y:S01]  /*7bf0*/  F2FP.BF16.PACK_AB R86, R87, R86 ;  /* 0x000000565756723e */ /* 0x000fe200000010ff */
[----:B------:R-:W-:Y:S01]  /*7c00*/  STS [R9+0x80], R128 ;  /* 0x0000808009007388 */ /* 0x000fe20000000800 */
[C---:B------:R-:W-:Y:S01]  /*7c10*/  IMAD.IADD R17, R12.reuse, 0x1, R11 ;  /* 0x000000010c117824 */ /* 0x040fe200078e020b */
[----:B------:R-:W-:Y:S01]  /*7c20*/  F2FP.BF16.PACK_AB R88, R89, R88 ;  /* 0x000000585958723e */ /* 0x000fe200000010ff */
[----:B------:R-:W-:Y:S01]  /*7c30*/  IMAD.IADD R19, R12, 0x1, R13 ;  /* 0x000000010c137824 */ /* 0x000fe200078e020d */
[----:B------:R-:W-:Y:S01]  /*7c40*/  STS [R9+0x480], R130 ;  /* 0x0004808209007388 */ /* 0x000fe20000000800 */
[----:B------:R-:W-:Y:S01]  /*7c50*/  IMAD.IADD R21, R5, 0x1, R12 ;  /* 0x0000000105157824 */ /* 0x000fe200078e020c */
[----:B------:R-:W-:-:S02]  /*7c60*/  F2FP.BF16.PACK_AB R90, R91, R90 ;  /* 0x0000005a5b5a723e */ /* 0x000fc400000010ff */
[----:B------:R-:W-:Y:S01]  /*7c70*/  STS [R11], R36 ;  /* 0x000000240b007388 */ /* 0x000fe20000000800 */
[----:B------:R-:W-:Y:S02]  /*7c80*/  F2FP.BF16.PACK_AB R92, R93, R92 ;  /* 0x0000005c5d5c723e */ /* 0x000fe400000010ff */
[----:B------:R-:W-:Y:S01]  /*7c90*/  F2FP.BF16.PACK_AB R94, R95, R94 ;  /* 0x0000005e5f5e723e */ /* 0x000fe200000010ff */
[----:B------:R-:W-:Y:S01]  /*7ca0*/  STS [R11+0x400], R38 ;  /* 0x000400260b007388 */ /* 0x000fe20000000800 */
[----:B------:R-:W-:Y:S02]  /*7cb0*/  F2FP.BF16.PACK_AB R96, R97, R96 ;  /* 0x000000606160723e */ /* 0x000fe400000010ff */
[----:B------:R-:W-:Y:S01]  /*7cc0*/  F2FP.BF16.PACK_AB R98, R99, R98 ;  /* 0x000000626362723e */ /* 0x000fe200000010ff */
[----:B------:R-:W-:Y:S01]  /*7cd0*/  STS [R13+0x80], R40 ;  /* 0x000080280d007388 */ /* 0x000fe20000000800 */
[----:B------:R-:W-:Y:S02]  /*7ce0*/  F2FP.BF16.PACK_AB R100, R101, R100 ;  /* 0x000000646564723e */ /* 0x000fe400000010ff */
[----:B------:R-:W-:Y:S01]  /*7cf0*/  F2FP.BF16.PACK_AB R102, R103, R102 ;  /* 0x000000666766723e */ /* 0x000fe200000010ff */
[----:B------:R-:W-:Y:S01]  /*7d00*/  STS [R13+0x480], R42 ;  /* 0x0004802a0d007388 */ /* 0x000fe20000000800 */
[----:B------:R-:W-:-:S02]  /*7d10*/  F2FP.BF16.PACK_AB R124, R125, R124 ;  /* 0x0000007c7d7c723e */ /* 0x000fc400000010ff */
[----:B------:R-:W-:Y:S01]  /*7d20*/  F2FP.BF16.PACK_AB R126, R127, R126 ;  /* 0x0000007e7f7e723e */ /* 0x000fe200000010ff */
[----:B------:R-:W-:Y:S01]  /*7d30*/  STS [R5], R44 ;  /* 0x0000002c05007388 */ /* 0x000fe20000000800 */
        /* <DEDUP_REMOVED lines=8> */
[----:B------:R-:W-:Y:S01]  /*7dc0*/  STS [R15+0x480], R50 ;  /* 0x000480320f007388 */ /* 0x000fe20000000800 */
[----:B------:R-:W-:Y:S02]  /*7dd0*/  F2FP.BF16.PACK_AB R120, R121, R120 ;  /* 0x000000787978723e */ /* 0x000fe400000010ff */
[----:B------:R-:W-:Y:S01]  /*7de0*/  F2FP.BF16.PACK_AB R122, R123, R122 ;  /* 0x0000007a7b7a723e */ /* 0x000fe200000010ff */
[----:B------:R-:W-:Y:S01]  /*7df0*/  STS [R17], R52 ;  /* 0x0000003411007388 */ /* 0x000fe20000000800 */
[----:B------:R-:W-:Y:S02]  /*7e00*/  F2FP.BF16.PACK_AB R116, R117, R116 ;  /* 0x000000747574723e */ /* 0x000fe400000010ff */
[----:B------:R-:W-:Y:S01]  /*7e10*/  F2FP.BF16.PACK_AB R118, R119, R118 ;  /* 0x000000767776723e */ /* 0x000fe200000010ff */
[----:B------:R-:W-:Y:S01]  /*7e20*/  STS [R17+0x400], R54 ;  /* 0x0004003611007388 */ /* 0x000fe20000000800 */
[----:B------:R-:W-:-:S03]  /*7e30*/  PLOP3.LUT P0, PT, PT, PT, UP1, 0x80, 0x0 ;  /* 0x000000000000781c */ /* 0x000fc60003f0f018 */
[----:B------:R-:W-:Y:S04]  /*7e40*/  STS [R19+0x80], R56 ;  /* 0x0000803813007388 */ /* 0x000fe80000000800 */
[----:B------:R-:W-:Y:S04]  /*7e50*/  STS [R19+0x480], R58 ;  /* 0x0004803a13007388 */ /* 0x000fe80000000800 */
[----:B------:R-:W-:Y:S04]  /*7e60*/  STS [R21], R60 ;  /* 0x0000003c15007388 */ /* 0x000fe80000000800 */
        /* <DEDUP_REMOVED lines=24> */
[----:B------:R2:W-:Y:S04]  /*7ff0*/  STS [R5+0x8400], R106 ;  /* 0x0084006a05007388 */ /* 0x0005e80000000800 */
[----:B------:R3:W-:Y:S04]  /*8000*/  STS [R15+0x8080], R108 ;  /* 0x0080806c0f007388 */ /* 0x0007e80000000800 */
[----:B------:R3:W-:Y:S01]  /*8010*/  STS [R15+0x8480], R110 ;  /* 0x0084806e0f007388 */ /* 0x0007e20000000800 */
[----:B-1----:R-:W-:Y:S01]  /*8020*/  IMAD.U32 R11, RZ, RZ, UR5 ;  /* 0x00000005ff0b7e24 */ /* 0x002fe2000f8e00ff */
[----:B------:R-:W-:-:S02]  /*8030*/  ULDC.64 UR4, c[0x0][0x508] ;  /* 0x0001420000047ab9 */ /* 0x000fc40000000a00 */
[----:B------:R3:W-:Y:S04]  /*8040*/  STS [R17+0x8000], R112 ;  /* 0x0080007011007388 */ /* 0x0007e80000000800 */
[----:B------:R3:W-:Y:S04]  /*8050*/  STS [R17+0x8400], R114 ;  /* 0x0084007211007388 */ /* 0x0007e80000000800 */
[----:B------:R3:W-:Y:S04]  /*8060*/  STS [R19+0x8080], R120 ;  /* 0x0080807813007388 */ /* 0x0007e80000000800 */
[----:B------:R3:W-:Y:S04]  /*8070*/  STS [R19+0x8480], R122 ;  /* 0x0084807a13007388 */ /* 0x0007e80000000800 */
[----:B------:R3:W-:Y:S04]  /*8080*/  STS [R21+0x8000], R116 ;  /* 0x0080007415007388 */ /* 0x0007e80000000800 */
[----:B------:R3:W-:Y:S04]  /*8090*/  STS [R21+0x8400], R118 ;  /* 0x0084007615007388 */ /* 0x0007e80000000800 */
[----:B------:R-:W-:Y:S01]  /*80a0*/  BAR.SYNC.DEFER_BLOCKING 0x1, 0x100 ;  /* 0x0044000000007b1d */ /* 0x000fe20000010000 */
[----:B------:R-:W-:-:S04]  /*80b0*/  UISETP.NE.U32.AND UP0, UPT, URZ, UR4, UPT ;  /* 0x000000043f00728c */ /* 0x000fc8000bf05070 */
[----:B------:R-:W-:Y:S01]  /*80c0*/  UISETP.NE.AND.EX UP0, UPT, URZ, UR5, UPT, UP0 ;  /* 0x000000053f00728c */ /* 0x000fe2000bf05300 */
[----:B------:R-:W4:Y:S02]  /*80d0*/  @P0 LDG.E R9, [R10.64] ;  /* 0x0000000e0a090981 */ /* 0x000f24000c1e1900 */
[----:B------:R-:W-:-:S03]  /*80e0*/  ULDC.64 UR4, c[0x0][0x508] ;  /* 0x0001420000047ab9 */ /* 0x000fc60000000a00 */
[----:B------:R-:W-:-:S05]  /*80f0*/  PLOP3.LUT P1, PT, PT, PT, UP0, 0x80, 0x0 ;  /* 0x000000000000781c */ /* 0x000fca0003f2f008 */
[----:B------:R-:W-:Y:S01]  /*8100*/  @UP0 UIMAD.WIDE UR4, UR16, UR6, UR4 ;  /* 0x00000006100402a5 */ /* 0x000fe2000f8e0204 */
[----:B--2---:R-:W-:-:S05]  /*8110*/  IMAD.MOV.U32 R5, RZ, RZ, c[0x0][0x388] ;  /* 0x0000e200ff057624 */ /* 0x004fca00078e00ff */
[----:B------:R-:W-:Y:S02]  /*8120*/  IMAD.U32 R12, RZ, RZ, UR4 ;  /* 0x00000004ff0c7e24 */ /* 0x000fe4000f8e00ff */
[----:B------:R-:W-:-:S05]  /*8130*/  IMAD.U32 R13, RZ, RZ, UR5 ;  /* 0x00000005ff0d7e24 */ /* 0x000fca000f8e00ff */
[----:B------:R3:W5:Y:S01]  /*8140*/  @P1 LDG.E R5, [R12.64] ;  /* 0x0000000e0c051981 */ /* 0x000762000c1e1900 */
[----:B------:R-:W-:Y:S02]  /*8150*/  UMOV UR18, URZ ;  /* 0x0000003f00127c82 */ /* 0x000fe40008000000 */
[----:B------:R-:W-:Y:S01]  /*8160*/  UMOV UR19, URZ ;  /* 0x0000003f00137c82 */ /* 0x000fe20008000000 */
[----:B----4-:R-:W1:Y:S02]  /*8170*/  @P0 R2UR UR5, R9 ;  /* 0x00000000090503c2 */ /* 0x010e6400000e0000 */
[----:B-1----:R-:W-:Y:S02]  /*8180*/  @UP1 USHF.R.S32.HI UR4, URZ, 0x1f, UR5 ;  /* 0x0000001f3f041899 */ /* 0x002fe40008011405 */
[----:B------:R-:W-:-:S05]  /*8190*/  @UP1 UMOV UR18, UR5 ;  /* 0x0000000500121c82 */ /* 0x000fca0008000000 */
[----:B------:R-:W-:Y:S01]  /*81a0*/  @UP1 UMOV UR19, UR4 ;  /* 0x0000000400131c82 */ /* 0x000fe20008000000 */
[----:B------:R-:W-:Y:S05]  /*81b0*/  @P1 BRA `(.L_x_37) ;  /* 0x0000004000001947 */ /* 0x000fea0003800000 */
[----:B---3--:R-:W-:Y:S05]  /*81c0*/  @!P0 BRA `(.L_x_37) ;  /* 0x0000003000008947 */ /* 0x008fea0003800000 */
[----:B-----5:R-:W2:Y:S04]  /*81d0*/  LDG.E R5, [R10.64] ;  /* 0x0000000e0a057981 */ /* 0x020ea8000c1e1900 */
[----:B------:R-:W2:Y:S02]  /*81e0*/  LDG.E R12, [R10.64+0x4] ;  /* 0x0000040e0a0c7981 */ /* 0x000ea4000c1e1900 */
[----:B--2---:R-:W-:Y:S02]  /*81f0*/  IADD3 R5, -R5, R12, RZ ;  /* 0x0000000c05057210 */ /* 0x004fe40007ffe1ff */
.L_x_37:
[----:B---3--:R-:W-:Y:S01]  /*8200*/  SHF.R.S32.HI R11, RZ, 0x1f, R2 ;  /* 0x0000001fff0b7819 */ /* 0x008fe20000011402 */
[----:B------:R-:W1:Y:S01]  /*8210*/  S2R R55, SR_CTAID.X ;  /* 0x0000000000377919 */ /* 0x000e620000002500 */
[----:B------:R-:W-:Y:S01]  /*8220*/  LOP3.LUT R13, R4, 0xffffffe0, RZ, 0xc0, !PT ;  /* 0xffffffe0040d7812 */ /* 0x000fe200078ec0ff */
[----:B------:R-:W-:Y:S01]  /*8230*/  IMAD.MOV.U32 R9, RZ, RZ, c[0x0][0x4e8] ;  /* 0x00013a00ff097624 */ /* 0x000fe200078e00ff */
[----:B------:R-:W-:Y:S01]  /*8240*/  LEA.HI R11, R11, R2, RZ, 0x3 ;  /* 0x000000020b0b7211 */ /* 0x000fe200078f18ff */
[----:B------:R-:W-:Y:S01]  /*8250*/  ULDC.64 UR6, c[0x0][0x490] ;  /* 0x0001240000067ab9 */ /* 0x000fe20000000a00 */
[----:B------:R-:W-:Y:S01]  /*8260*/  BSSY B0, `(.L_x_38) ;  /* 0x000008c000007945 */ /* 0x000fe20003800000 */
[----:B------:R-:W-:Y:S01]  /*8270*/  IMAD.IADD R4, R0, 0x1, -R13 ;  /* 0x0000000100047824 */ /* 0x000fe200078e0a0d */
[----:B------:R-:W-:Y:S01]  /*8280*/  LOP3.LUT R11, R11, 0xffffff8, RZ, 0xc0, !PT ;  /* 0x0ffffff80b0b7812 */ /* 0x000fe200078ec0ff */
[----:B------:R-:W-:Y:S01]  /*8290*/  USHF.R.S32.HI UR13, URZ, 0x1f, UR16 ;  /* 0x0000001f3f0d7899 */ /* 0x000fe20008011410 */
[----:B------:R-:W-:Y:S01]  /*82a0*/  ISETP.NE.AND P1, PT, R9, 0x1, PT ;  /* 0x000000010900780c */ /* 0x000fe20003f25270 */
[----:B------:R-:W-:Y:S01]  /*82b0*/  ULDC.64 UR4, c[0x0][0x3a0] ;  /* 0x0000e80000047ab9 */ /* 0x000fe20000000a00 */
[----:B------:R-:W-:Y:S01]  /*82c0*/  SHF.R.S32.HI R13, RZ, 0x1f, R4 ;  /* 0x0000001fff0d7819 */ /* 0x000fe20000011404 */
[----:B------:R-:W-:Y:S01]  /*82d0*/  IMAD.IADD R11, R2, 0x1, -R11 ;  /* 0x00000001020b7824 */ /* 0x000fe200078e0a0b */
[----:B------:R-:W-:Y:S01]  /*82e0*/  LEA.HI R9, R7, R7, RZ, 0x1 ;  /* 0x0000000707097211 */ /* 0x000fe200078f08ff */
[----:B------:R-:W-:Y:S01]  /*82f0*/  UIMAD UR12, UR8, UR6, URZ ;  /* 0x00000006080c72a4 */ /* 0x000fe2000f8e023f */
[----:B------:R-:W-:Y:S01]  /*8300*/  LEA.HI R2, R13, R4, RZ, 0x2 ;  /* 0x000000040d027211 */ /* 0x000fe200078f10ff */
[----:B------:R-:W-:Y:S01]  /*8310*/  UMOV UR10, UR18 ;  /* 0x00000012000a7c82 */ /* 0x000fe20008000000 */
[----:B------:R-:W-:Y:S01]  /*8320*/  LOP3.LUT R10, R9, 0x1ffffffe, RZ, 0xc0, !PT ;  /* 0x1ffffffe090a7812 */ /* 0x000fe200078ec0ff */
[----:B------:R-:W-:Y:S01]  /*8330*/  UMOV UR11, UR19 ;  /* 0x00000013000b7c82 */ /* 0x000fe20008000000 */
[----:B------:R-:W-:Y:S01]  /*8340*/  SHF.R.S32.HI R2, RZ, 0x2, R2 ;  /* 0x00000002ff027819 */ /* 0x000fe20000011402 */
[----:B------:R-:W-:Y:S01]  /*8350*/  UIMAD UR17, UR19, UR4, URZ ;  /* 0x00000004131172a4 */ /* 0x000fe2000f8e023f */
[----:B------:R-:W-:Y:S01]  /*8360*/  LOP3.LUT P2, RZ, R4, 0x3, RZ, 0xc0, !PT ;  /* 0x0000000304ff7812 */ /* 0x000fe2000784c0ff */
[----:B------:R-:W-:Y:S01]  /*8370*/  IMAD.IADD R7, R7, 0x1, -R10 ;  /* 0x0000000107077824 */ /* 0x000fe200078e0a0a */
[----:B------:R-:W-:Y:S01]  /*8380*/  USEL UR13, UR13, URZ, !UP1 ;  /* 0x0000003f0d0d7287 */ /* 0x000fe2000c800000 */
[----:B------:R-:W-:Y:S01]  /*8390*/  IMAD R2, R11, 0x10, R2 ;  /* 0x000000100b027824 */ /* 0x000fe200078e0202 */
[CC--:B------:R-:W-:Y:S01]  /*83a0*/  LEA.HI R4, R3.reuse, R0.reuse, RZ, 0x3 ;  /* 0x0000000003047211 */ /* 0x0c0fe200078f18ff */
[----:B------:R-:W-:Y:S01]  /*83b0*/  UIMAD.WIDE.U32 UR10, UR9, UR6, UR10 ;  /* 0x00000006090a72a5 */ /* 0x000fe2000f8e000a */
[----:B------:R-:W-:Y:S01]  /*83c0*/  LEA.HI R3, R3, R0, RZ, 0x6 ;  /* 0x0000000003037211 */ /* 0x000fe200078f30ff */
[--C-:B------:R-:W-:Y:S01]  /*83d0*/  IMAD R10, R7, 0x8, R2.reuse ;  /* 0x00000008070a7824 */ /* 0x100fe200078e0202 */
[----:B------:R-:W-:Y:S01]  /*83e0*/  UIMAD UR12, UR9, UR7, UR12 ;  /* 0x00000007090c72a4 */ /* 0x000fe2000f8e020c */
[----:B-1----:R-:W-:Y:S01]  /*83f0*/  IMAD R19, R55, 0x80, R2 ;  /* 0x0000008037137824 */ /* 0x002fe200078e0202 */
[----:B------:R-:W-:Y:S01]  /*8400*/  UIMAD.WIDE.U32 UR20, UR18, UR4, URZ ;  /* 0x00000004121472a5 */ /* 0x000fe2000f8e003f */
[----:B-----5:R-:W-:Y:S01]  /*8410*/  IMAD R2, R5, c[0x0][0x4e8], RZ ;  /* 0x00013a0005027a24 */ /* 0x020fe200078e02ff */
[----:B------:R-:W-:Y:S01]  /*8420*/  LEA R9, R55, R10, 0x7 ;  /* 0x0000000a37097211 */ /* 0x000fe200078e38ff */
[----:B------:R-:W-:Y:S01]  /*8430*/  ULDC.64 UR6, c[0x0][0x498] ;  /* 0x0001260000067ab9 */ /* 0x000fe20000000a00 */
[----:B------:R-:W-:Y:S01]  /*8440*/  IADD3 R5, R19, 0x8, RZ ;  /* 0x0000000813057810 */ /* 0x000fe20007ffe0ff */
[----:B------:R-:W-:-:S02]  /*8450*/  UIMAD UR17, UR18, UR5, UR17 ;  /* 0x00000005121172a4 */ /* 0x000fc4000f8e0211 */
[----:B------:R-:W-:Y:S01]  /*8460*/  @P1 IMAD.HI.U32 R7, R9, c[0x0][0x4ec], RZ ;  /* 0x00013b0009071a27 */ /* 0x000fe200078e00ff */
[----:B------:R-:W-:Y:S02]  /*8470*/  USEL UR16, UR16, URZ, !UP1 ;  /* 0x0000003f10107287 */ /* 0x000fe4000c800000 */
[----:B------:R-:W-:Y:S01]  /*8480*/  UIMAD UR18, UR13, UR6, URZ ;  /* 0x000000060d1272a4 */ /* 0x000fe2000f8e023f */
[----:B------:R-:W-:Y:S01]  /*8490*/  IMAD.MOV.U32 R14, RZ, RZ, R9 ;  /* 0x000000ffff0e7224 */ /* 0x000fe200078e0009 */
[----:B------:R-:W-:Y:S01]  /*84a0*/  @P1 SHF.R.U32.HI R14, RZ, c[0x0][0x4f0], R7 ;  /* 0x00013c00ff0e1a19 */ /* 0x000fe20000011607 */
[----:B------:R-:W-:Y:S01]  /*84b0*/  UIADD3 UR11, UR11, UR12, URZ ;  /* 0x0000000c0b0b7290 */ /* 0x000fe2000fffe03f */
[----:B------:R-:W-:Y:S01]  /*84c0*/  LOP3.LUT R7, R4, 0xfffffff8, RZ, 0xc0, !PT ;  /* 0xfffffff804077812 */ /* 0x000fe200078ec0ff */
[----:B------:R-:W-:Y:S01]  /*84d0*/  UIMAD UR7, UR16, UR7, UR18 ;  /* 0x00000007100772a4 */ /* 0x000fe2000f8e0212 */
[----:B------:R-:W-:Y:S01]  /*84e0*/  SHF.R.S32.HI R4, RZ, 0x3, R4 ;  /* 0x00000003ff047819 */ /* 0x000fe20000011404 */
[--C-:B------:R-:W-:Y:S01]  /*84f0*/  IMAD.MOV R10, RZ, RZ, -R14.reuse ;  /* 0x000000ffff0a7224 */ /* 0x100fe200078e0a0e */
[----:B------:R-:W-:Y:S01]  /*8500*/  UIMAD.WIDE.U32 UR10, UR16, UR6, UR10 ;  /* 0x00000006100a72a5 */ /* 0x000fe2000f8e000a */
[----:B------:R-:W-:Y:S01]  /*8510*/  IMAD.IADD R7, R0, 0x1, -R7 ;  /* 0x0000000100077824 */ /* 0x000fe200078e0a07 */
[----:B------:R-:W-:Y:S01]  /*8520*/  ULDC.64 UR4, c[0x0][0x3e8] ;  /* 0x0000fa0000047ab9 */ /* 0x000fe20000000a00 */
[----:B------:R-:W-:Y:S01]  /*8530*/  IMAD R0, R10, c[0x0][0x4e8], R9 ;  /* 0x00013a000a007a24 */ /* 0x000fe200078e0209 */
[----:B------:R-:W-:Y:S01]  /*8540*/  SHF.R.S32.HI R10, RZ, 0x1f, R14 ;  /* 0x0000001fff0a7819 */ /* 0x000fe2000001140e */
[----:B------:R-:W-:Y:S01]  /*8550*/  IMAD.U32 R9, RZ, RZ, UR7 ;  /* 0x00000007ff097e24 */ /* 0x000fe2000f8e00ff */
[----:B------:R-:W-:Y:S01]  /*8560*/  IADD3 R14, P0, R14, UR10, RZ ;  /* 0x0000000a0e0e7c10 */ /* 0x000fe2000ff1e0ff */
[----:B------:R-:W-:Y:S01]  /*8570*/  IMAD.SHL.U32 R17, R4, 0x40, RZ ;  /* 0x0000004004117824 */ /* 0x000fe200078e00ff */
[----:B------:R-:W-:Y:S01]  /*8580*/  SHF.R.S32.HI R13, RZ, 0x1f, R0 ;  /* 0x0000001fff0d7819 */ /* 0x000fe20000011400 */
[----:B------:R-:W-:Y:S01]  /*8590*/  UIMAD UR8, UR8, UR4, URZ ;  /* 0x00000004080872a4 */ /* 0x000fe2000f8e023f */
[----:B------:R-:W-:Y:S01]  /*85a0*/  IADD3.X R15, R10, UR11, R9, P0, !PT ;  /* 0x0000000b0a0f7c10 */ /* 0x000fe200087fe409 */
[----:B------:R-:W-:Y:S01]  /*85b0*/  UIADD3 UR21, UR21, UR17, URZ ;  /* 0x0000001115157290 */ /* 0x000fe2000fffe03f */
[----:B------:R-:W-:Y:S01]  /*85c0*/  LEA R12, R7, R4, 0x5 ;  /* 0x00000004070c7211 */ /* 0x000fe200078e28ff */
[----:B------:R-:W-:Y:S01]  /*85d0*/  IMAD R13, R13, c[0x0][0x488], RZ ;  /* 0x000122000d0d7a24 */ /* 0x000fe200078e02ff */
[----:B------:R-:W-:Y:S01]  /*85e0*/  LOP3.LUT R17, R17, 0x1c0, RZ, 0xc0, !PT ;  /* 0x000001c011117812 */ /* 0x000fe200078ec0ff */
[----:B------:R-:W-:Y:S01]  /*85f0*/  IMAD.WIDE.U32 R14, R0, c[0x0][0x488], R14 ;  /* 0x00012200000e7a25 */ /* 0x000fe200078e000e */
[----:B------:R-:W-:-:S02]  /*8600*/  UIMAD UR5, UR9, UR5, UR8 ;  /* 0x00000005090572a4 */ /* 0x000fc4000f8e0208 */
[----:B------:R-:W-:Y:S01]  /*8610*/  UIMAD.WIDE.U32 UR20, UR9, UR4, UR20 ;  /* 0x00000004091472a5 */ /* 0x000fe2000f8e0014 */
[----:B------:R-:W-:Y:S01]  /*8620*/  IMAD R13, R0, c[0x0][0x48c], R13 ;  /* 0x00012300000d7a24 */ /* 0x000fe200078e020d */
[C---:B------:R-:W-:Y:S01]  /*8630*/  LEA R18, P0, R14.reuse, c[0x0][0x450], 0x2 ;  /* 0x000114000e127a11 */ /* 0x040fe200078010ff */
[----:B------:R-:W-:Y:S01]  /*8640*/  IMAD.SHL.U32 R0, R7, 0x8, RZ ;  /* 0x0000000807007824 */ /* 0x000fe200078e00ff */
[----:B------:R-:W-:Y:S01]  /*8650*/  ULDC.64 UR6, c[0x0][0x3f0] ;  /* 0x0000fc0000067ab9 */ /* 0x000fe20000000a00 */
[----:B------:R-:W-:Y:S01]  /*8660*/  IMAD.IADD R13, R15, 0x1, R13 ;  /* 0x000000010f0d7824 */ /* 0x000fe200078e020d */
[----:B------:R-:W-:Y:S01]  /*8670*/  UIMAD UR13, UR13, UR6, URZ ;  /* 0x000000060d0d72a4 */ /* 0x000fe2000f8e023f */
[----:B------:R-:W-:Y:S01]  /*8680*/  IMAD R12, R55, 0x80, R12 ;  /* 0x00000080370c7824 */ /* 0x000fe200078e020c */
[----:B------:R-:W-:Y:S01]  /*8690*/  LOP3.LUT R10, R17, 0x38, R0, 0xf8, !PT ;  /* 0x00000038110a7812 */ /* 0x000fe200078ef800 */
[----:B------:R-:W-:Y:S01]  /*86a0*/  UIADD3 UR21, UR21, UR5, URZ ;  /* 0x0000000515157290 */ /* 0x000fe2000fffe03f */
[----:B------:R-:W-:Y:S01]  /*86b0*/  LEA.HI.X R13, R14, c[0x0][0x454], R13, 0x2, P0 ;  /* 0x000115000e0d7a11 */ /* 0x000fe200000f140d */
[----:B------:R-:W-:Y:S01]  /*86c0*/  @P1 IMAD.HI.U32 R11, R12, c[0x0][0x4ec], RZ ;  /* 0x00013b000c0b1a27 */ /* 0x000fe200078e00ff */
[----:B------:R-:W-:Y:S01]  /*86d0*/  SHF.R.U32.HI R7, RZ, 0x3, R17 ;  /* 0x00000003ff077819 */ /* 0x000fe20000011611 */
[----:B------:R-:W-:Y:S01]  /*86e0*/  UIMAD UR7, UR16, UR7, UR13 ;  /* 0x00000007100772a4 */ /* 0x000fe2000f8e020d */
[----:B------:R-:W-:Y:S01]  /*86f0*/  SHFL.IDX PT, R48, R18, RZ, 0x1c1f ;  /* 0x001c1fff12307589 */ /* 0x000fe200000e0000 */
[--C-:B------:R-:W-:Y:S01]  /*8700*/  IMAD.MOV.U32 R9, RZ, RZ, R12.reuse ;  /* 0x000000ffff097224 */ /* 0x100fe200078e000c */
[----:B------:R-:W-:Y:S01]  /*8710*/  UIMAD.WIDE.U32 UR16, UR16, UR6, UR20 ;  /* 0x00000006101072a5 */ /* 0x000fe2000f8e0014 */
[----:B------:R-:W-:Y:S01]  /*8720*/  @P1 SHF.R.U32.HI R9, RZ, c[0x0][0x4f0], R11 ;  /* 0x00013c00ff091a19 */ /* 0x000fe2000001160b */
[----:B------:R-:W1:Y:S01]  /*8730*/  SHFL.IDX PT, R49, R13, RZ, 0x1c1f ;  /* 0x001c1fff0d317589 */ /* 0x000e6200000e0000 */
[----:B------:R-:W-:Y:S01]  /*8740*/  LOP3.LUT R7, R10, R7, RZ, 0x3c, !PT ;  /* 0x000000070a077212 */ /* 0x000fe200078e3cff */
[----:B------:R-:W-:Y:S01]  /*8750*/  UIADD3 UR7, UR17, UR7, URZ ;  /* 0x0000000711077290 */ /* 0x000fe2000fffe03f */
[--C-:B------:R-:W-:Y:S01]  /*8760*/  SHF.R.S32.HI R14, RZ, 0x1f, R9.reuse ;  /* 0x0000001fff0e7819 */ /* 0x100fe20000011409 */
[----:B------:R-:W-:Y:S01]  /*8770*/  SHFL.IDX PT, R10, R18, 0x1, 0x1c1f ;  /* 0x003c1f00120a7f89 */ /* 0x000fe200000e0000 */
[----:B------:R-:W-:Y:S01]  /*8780*/  IMAD.MOV R15, RZ, RZ, -R9 ;  /* 0x000000ffff0f7224 */ /* 0x000fe200078e0a09 */
[----:B------:R-:W-:Y:S01]  /*8790*/  MOV R16, UR16 ;  /* 0x0000001000107c02 */ /* 0x000fe20008000f00 */
[----:B------:R-:W-:Y:S01]  /*87a0*/  IMAD.U32 R17, RZ, RZ, UR17 ;  /* 0x00000011ff117e24 */ /* 0x000fe2000f8e00ff */
[----:B------:R-:W2:Y:S01]  /*87b0*/  SHFL.IDX PT, R11, R13, 0x1, 0x1c1f ;  /* 0x003c1f000d0b7f89 */ /* 0x000ea200000e0000 */
[----:B------:R-:W-:Y:S01]  /*87c0*/  IMAD.U32 R17, RZ, RZ, UR7 ;  /* 0x00000007ff117e24 */ /* 0x000fe2000f8e00ff */
[-C--:B------:R-:W-:Y:S01]  /*87d0*/  ISETP.GE.OR P1, PT, R19, R2.reuse, P2 ;  /* 0x000000021300720c */ /* 0x080fe20001726670 */
[----:B------:R-:W-:Y:S01]  /*87e0*/  IMAD R15, R15, c[0x0][0x4e8], R12 ;  /* 0x00013a000f0f7a24 */ /* 0x000fe200078e020c */
[----:B------:R-:W-:Y:S01]  /*87f0*/  ISETP.GE.OR P0, PT, R5, R2, P2 ;  /* 0x000000020500720c */ /* 0x000fe20001706670 */
[----:B------:R-:W-:-:S02]  /*8800*/  IMAD R14, R14, c[0x0][0x3e0], RZ ;  /* 0x0000f8000e0e7a24 */ /* 0x000fc400078e02ff */
[----:B------:R-:W-:Y:S02]  /*8810*/  IMAD.SHL.U32 R12, R3, 0x8, RZ ;  /* 0x00000008030c7824 */ /* 0x000fe400078e00ff */
[C---:B------:R-:W-:Y:S02]  /*8820*/  IMAD R14, R9.reuse, c[0x0][0x3e4], R14 ;  /* 0x0000f900090e7a24 */ /* 0x040fe400078e020e */
[----:B------:R-:W-:Y:S01]  /*8830*/  IMAD.WIDE.U32 R16, R9, c[0x0][0x3e0], R16 ;  /* 0x0000f80009107a25 */ /* 0x000fe200078e0010 */
[----:B------:R-:W-:Y:S02]  /*8840*/  SHF.R.S32.HI R9, RZ, 0x1f, R15 ;  /* 0x0000001fff097819 */ /* 0x000fe4000001140f */
[----:B------:R-:W-:Y:S01]  /*8850*/  LOP3.LUT R7, R7, 0x7ffffe00, R12, 0xf8, !PT ;  /* 0x7ffffe0007077812 */ /* 0x000fe200078ef80c */
[----:B------:R-:W-:Y:S01]  /*8860*/  IMAD R55, R55, 0x80, R4 ;  /* 0x0000008037377824 */ /* 0x000fe200078e0204 */
[----:B------:R-:W-:Y:S01]  /*8870*/  IADD3 R17, R17, R14, RZ ;  /* 0x0000000e11117210 */ /* 0x000fe20007ffe0ff */
[----:B------:R-:W-:Y:S01]  /*8880*/  IMAD R14, R9, c[0x0][0x3d8], RZ ;  /* 0x0000f600090e7a24 */ /* 0x000fe200078e02ff */
[----:B-1----:R1:W-:Y:S01]  /*8890*/  @!P1 ST.E [R48.64], R6 ;  /* 0x0000000630009985 */ /* 0x0023e2000c10190e */
[----:B------:R-:W-:-:S02]  /*88a0*/  IMAD.SHL.U32 R58, R7, 0x2, RZ ;  /* 0x00000002073a7824 */ /* 0x000fc400078e00ff */
[C---:B------:R-:W-:Y:S02]  /*88b0*/  IMAD R3, R15.reuse, c[0x0][0x3dc], R14 ;  /* 0x0000f7000f037a24 */ /* 0x040fe400078e020e */
[----:B------:R-:W-:Y:S01]  /*88c0*/  IMAD.WIDE.U32 R56, R15, c[0x0][0x3d8], R16 ;  /* 0x0000f6000f387a25 */ /* 0x000fe200078e0010 */
[----:B--2---:R1:W-:Y:S03]  /*88d0*/  @!P0 ST.E [R10.64], R8 ;  /* 0x000000080a008985 */ /* 0x0043e6000c10190e */
[----:B------:R-:W-:Y:S01]  /*88e0*/  IMAD.IADD R3, R57, 0x1, R3 ;  /* 0x0000000139037824 */ /* 0x000fe200078e0203 */
[----:B------:R1:W2:Y:S01]  /*88f0*/  LDS.128 R44, [R58+0x1080] ;  /* 0x001080003a2c7984 */ /* 0x0002a20000000c00 */
[----:B------:R-:W-:-:S03]  /*8900*/  LEA R57, P0, R56, c[0x0][0x380], 0x1 ;  /* 0x0000e00038397a11 */ /* 0x000fc600078008ff */
[----:B------:R1:W3:Y:S01]  /*8910*/  LDS.128 R40, [R58+0x2080] ;  /* 0x002080003a287984 */ /* 0x0002e20000000c00 */
[----:B------:R-:W-:Y:S02]  /*8920*/  LEA.HI.X R56, R56, c[0x0][0x384], R3, 0x1, P0 ;  /* 0x0000e10038387a11 */ /* 0x000fe400000f0c03 */
[----:B------:R-:W-:Y:S01]  /*8930*/  ISETP.GE.AND P0, PT, R55, R2, PT ;  /* 0x000000023700720c */ /* 0x000fe20003f06270 */
[----:B------:R1:W4:Y:S04]  /*8940*/  LDS.128 R36, [R58+0x3080] ;  /* 0x003080003a247984 */ /* 0x0003280000000c00 */
[----:B------:R1:W1:Y:S04]  /*8950*/  LDS.128 R32, [R58+0x5080] ;  /* 0x005080003a207984 */ /* 0x0002680000000c00 */
[----:B------:R1:W1:Y:S04]  /*8960*/  LDS.128 R28, [R58+0x6080] ;  /* 0x006080003a1c7984 */ /* 0x0002680000000c00 */
[----:B------:R1:W1:Y:S04]  /*8970*/  LDS.128 R24, [R58+0x7080] ;  /* 0x007080003a187984 */ /* 0x0002680000000c00 */
[----:B------:R1:W1:Y:S04]  /*8980*/  LDS.128 R20, [R58+0x9080] ;  /* 0x009080003a147984 */ /* 0x0002680000000c00 */
[----:B------:R1:W1:Y:S04]  /*8990*/  LDS.128 R16, [R58+0xa080] ;  /* 0x00a080003a107984 */ /* 0x0002680000000c00 */
[----:B------:R1:W1:Y:S04]  /*89a0*/  LDS.128 R12, [R58+0xb080] ;  /* 0x00b080003a0c7984 */ /* 0x0002680000000c00 */
[----:B------:R1:W1:Y:S04]  /*89b0*/  SHFL.IDX PT, R60, R57, RZ, 0x181f ;  /* 0x00181fff393c7589 */ /* 0x00026800000e0000 */
[----:B------:R1:W1:Y:S01]  /*89c0*/  SHFL.IDX PT, R61, R56, RZ, 0x181f ;  /* 0x00181fff383d7589 */ /* 0x00026200000e0000 */
[----:B------:R-:W-:Y:S05]  /*89d0*/  @P0 BRA `(.L_x_39) ;  /* 0x0000014000000947 */ /* 0x000fea0003800000 */
[----:B-12---:R-:W1:Y:S01]  /*89e0*/  LDS.128 R48, [R58+0x80] ;  /* 0x000080003a307984 */ /* 0x006e620000000c00 */
[----:B------:R-:W-:-:S02]  /*89f0*/  IADD3 R54, R0, 0x40, RZ ;  /* 0x0000004000367810 */ /* 0x000fc40007ffe0ff */
[----:B------:R-:W-:Y:S01]  /*8a00*/  IADD3 R52, R0, 0x80, RZ ;  /* 0x0000008000347810 */ /* 0x000fe20007ffe0ff */
[----:B------:R-:W2:Y:S01]  /*8a10*/  LDS.128 R8, [R58+0x4080] ;  /* 0x004080003a087984 */ /* 0x000ea20000000c00 */
[----:B------:R-:W-:Y:S02]  /*8a20*/  ISETP.GE.AND P1, PT, R54, c[0x0][0x3c8], PT ;  /* 0x0000f20036007a0c */ /* 0x000fe40003f26270 */
[----:B------:R-:W-:Y:S01]  /*8a30*/  ISETP.GE.AND P0, PT, R52, c[0x0][0x3c8], PT ;  /* 0x0000f20034007a0c */ /* 0x000fe20003f06270 */
[----:B------:R5:W4:Y:S01]  /*8a40*/  LDS.128 R4, [R58+0x8080] ;  /* 0x008080003a047984 */ /* 0x000b220000000c00 */
[----:B------:R-:W-:-:S09]  /*8a50*/  ISETP.GE.AND P2, PT, R0, c[0x0][0x3c8], PT ;  /* 0x0000f20000007a0c */ /* 0x000fd20003f46270 */
[----:B------:R-:W-:Y:S02]  /*8a60*/  @!P1 SHF.R.S32.HI R53, RZ, 0x1f, R54 ;  /* 0x0000001fff359819 */ /* 0x000fe40000011436 */
[----:B------:R-:W-:Y:S02]  /*8a70*/  @!P0 SHF.R.S32.HI R3, RZ, 0x1f, R52 ;  /* 0x0000001fff038819 */ /* 0x000fe40000011434 */
[----:B------:R-:W-:Y:S02]  /*8a80*/  @!P1 LEA.HI R53, R53, R54, RZ, 0x3 ;  /* 0x0000003635359211 */ /* 0x000fe400078f18ff */
[----:B------:R-:W-:Y:S02]  /*8a90*/  @!P0 LEA.HI R3, R3, R52, RZ, 0x3 ;  /* 0x0000003403038211 */ /* 0x000fe400078f18ff */
[----:B------:R-:W-:Y:S02]  /*8aa0*/  @!P1 LOP3.LUT R53, R53, 0xfffffff8, RZ, 0xc0, !PT ;  /* 0xfffffff835359812 */ /* 0x000fe400078ec0ff */
[----:B------:R-:W-:Y:S01]  /*8ab0*/  @!P0 LOP3.LUT R3, R3, 0xfffffff8, RZ, 0xc0, !PT ;  /* 0xfffffff803038812 */ /* 0x000fe200078ec0ff */
[----:B-----5:R-:W-:-:S04]  /*8ac0*/  @!P2 IMAD.WIDE R58, R0, 0x2, R60 ;  /* 0x00000002003aa825 */ /* 0x020fc800078e023c */
[----:B------:R-:W-:-:S04]  /*8ad0*/  @!P1 IMAD.WIDE R52, R53, 0x2, R60 ;  /* 0x0000000235349825 */ /* 0x000fc800078e023c */
[----:B------:R-:W-:Y:S01]  /*8ae0*/  @!P0 IMAD.WIDE R60, R3, 0x2, R60 ;  /* 0x00000002033c8825 */ /* 0x000fe200078e023c */
[----:B-1----:R1:W-:Y:S04]  /*8af0*/  @!P2 ST.E.128 [R58.64], R48 ;  /* 0x000000303a00a985 */ /* 0x0023e8000c101d0e */
[----:B--2---:R1:W-:Y:S04]  /*8b00*/  @!P1 ST.E.128 [R52.64], R8 ;  /* 0x0000000834009985 */ /* 0x0043e8000c101d0e */
[----:B----4-:R1:W-:Y:S02]  /*8b10*/  @!P0 ST.E.128 [R60.64], R4 ;  /* 0x000000043c008985 */ /* 0x0103e4000c101d0e */
.L_x_39:
[----:B--2---:R-:W-:Y:S05]  /*8b20*/  BSYNC B0 ;  /* 0x0000000000007941 */ /* 0x004fea0003800000 */
.L_x_38:
[----:B------:R-:W-:Y:S01]  /*8b30*/  IADD3 R3, R55, 0x20, RZ ;  /* 0x0000002037037810 */ /* 0x000fe20007ffe0ff */
[----:B-1----:R1:W2:Y:S01]  /*8b40*/  SHFL.IDX PT, R9, R56, 0x1, 0x181f ;  /* 0x00381f0038097f89 */ /* 0x0022a200000e0000 */
[----:B------:R-:W-:Y:S02]  /*8b50*/  BSSY B0, `(.L_x_40) ;  /* 0x0000015000007945 */ /* 0x000fe40003800000 */
[----:B------:R-:W-:Y:S01]  /*8b60*/  ISETP.GE.AND P0, PT, R3, R2, PT ;  /* 0x000000020300720c */ /* 0x000fe20003f06270 */
[----:B------:R1:W4:-:S12]  /*8b70*/  SHFL.IDX PT, R8, R57, 0x1, 0x181f ;  /* 0x00381f0039087f89 */ /* 0x00031800000e0000 */
[----:B------:R-:W-:Y:S05]  /*8b80*/  @P0 BRA `(.L_x_41) ;  /* 0x0000011000000947 */ /* 0x000fea0003800000 */
[C---:B------:R-:W-:Y:S02]  /*8b90*/  IADD3 R6, R0.reuse, 0x40, RZ ;  /* 0x0000004000067810 */ /* 0x040fe40007ffe0ff */
[----:B------:R-:W-:Y:S02]  /*8ba0*/  IADD3 R4, R0, 0x80, RZ ;  /* 0x0000008000047810 */ /* 0x000fe40007ffe0ff */
[----:B------:R-:W-:Y:S02]  /*8bb0*/  ISETP.GE.AND P1, PT, R6, c[0x0][0x3c8], PT ;  /* 0x0000f20006007a0c */ /* 0x000fe40003f26270 */
[----:B------:R-:W-:Y:S02]  /*8bc0*/  ISETP.GE.AND P0, PT, R4, c[0x0][0x3c8], PT ;  /* 0x0000f20004007a0c */ /* 0x000fe40003f06270 */
[----:B------:R-:W-:-:S09]  /*8bd0*/  ISETP.GE.AND P2, PT, R0, c[0x0][0x3c8], PT ;  /* 0x0000f20000007a0c */ /* 0x000fd20003f46270 */
[----:B------:R-:W-:Y:S02]  /*8be0*/  @!P1 SHF.R.S32.HI R5, RZ, 0x1f, R6 ;  /* 0x0000001fff059819 */ /* 0x000fe40000011406 */
[----:B------:R-:W-:Y:S02]  /*8bf0*/  @!P0 SHF.R.S32.HI R3, RZ, 0x1f, R4 ;  /* 0x0000001fff038819 */ /* 0x000fe40000011404 */
[----:B------:R-:W-:Y:S01]  /*8c00*/  @!P1 LEA.HI R5, R5, R6, RZ, 0x3 ;  /* 0x0000000605059211 */ /* 0x000fe200078f18ff */
[--C-:B--2-4-:R-:W-:Y:S01]  /*8c10*/  @!P2 IMAD.WIDE R6, R0, 0x2, R8.reuse ;  /* 0x000000020006a825 */ /* 0x114fe200078e0208 */
[----:B------:R-:W-:Y:S02]  /*8c20*/  @!P0 LEA.HI R3, R3, R4, RZ, 0x3 ;  /* 0x0000000403038211 */ /* 0x000fe400078f18ff */
[----:B------:R-:W-:Y:S02]  /*8c30*/  @!P1 LOP3.LUT R5, R5, 0xfffffff8, RZ, 0xc0, !PT ;  /* 0xfffffff805059812 */ /* 0x000fe400078ec0ff */
[----:B------:R-:W-:Y:S01]  /*8c40*/  @!P0 LOP3.LUT R3, R3, 0xfffffff8, RZ, 0xc0, !PT ;  /* 0xfffffff803038812 */ /* 0x000fe200078ec0ff */
[----:B------:R2:W-:Y:S02]  /*8c50*/  @!P2 ST.E.128 [R6.64], R44 ;  /* 0x0000002c0600a985 */ /* 0x0005e4000c101d0e */
[----:B------:R-:W-:-:S04]  /*8c60*/  @!P1 IMAD.WIDE R4, R5, 0x2, R8 ;  /* 0x0000000205049825 */ /* 0x000fc800078e0208 */
[----:B------:R-:W-:Y:S01]  /*8c70*/  @!P0 IMAD.WIDE R8, R3, 0x2, R8 ;  /* 0x0000000203088825 */ /* 0x000fe200078e0208 */
[----:B------:R2:W-:Y:S04]  /*8c80*/  @!P1 ST.E.128 [R4.64], R32 ;  /* 0x0000002004009985 */ /* 0x0005e8000c101d0e */
[----:B------:R2:W-:Y:S02]  /*8c90*/  @!P0 ST.E.128 [R8.64], R20 ;  /* 0x0000001408008985 */ /* 0x0005e4000c101d0e */
.L_x_41:
[----:B------:R-:W-:Y:S05]  /*8ca0*/  BSYNC B0 ;  /* 0x0000000000007941 */ /* 0x000fea0003800000 */
.L_x_40:
[----:B------:R-:W-:Y:S01]  /*8cb0*/  IADD3 R3, R55, 0x40, RZ ;  /* 0x0000004037037810 */ /* 0x000fe20007ffe0ff */
[----:B--2---:R2:W1:Y:S01]  /*8cc0*/  SHFL.IDX PT, R9, R56, 0x2, 0x181f ;  /* 0x00581f0038097f89 */ /* 0x00446200000e0000 */
[----:B------:R-:W-:Y:S02]  /*8cd0*/  BSSY B0, `(.L_x_42) ;  /* 0x0000015000007945 */ /* 0x000fe40003800000 */
[----:B------:R-:W-:Y:S01]  /*8ce0*/  ISETP.GE.AND P0, PT, R3, R2, PT ;  /* 0x000000020300720c */ /* 0x000fe20003f06270 */
[----:B----4-:R2:W4:-:S12]  /*8cf0*/  SHFL.IDX PT, R8, R57, 0x2, 0x181f ;  /* 0x00581f0039087f89 */ /* 0x01051800000e0000 */
        /* <DEDUP_REMOVED lines=9> */
[--C-:B-1--4-:R-:W-:Y:S01]  /*8d90*/  @!P2 IMAD.WIDE R6, R0, 0x2, R8.reuse ;  /* 0x000000020006a825 */ /* 0x112fe200078e0208 */
[----:B------:R-:W-:Y:S02]  /*8da0*/  @!P0 LEA.HI R3, R3, R4, RZ, 0x3 ;  /* 0x0000000403038211 */ /* 0x000fe400078f18ff */
[----:B------:R-:W-:Y:S02]  /*8db0*/  @!P1 LOP3.LUT R5, R5, 0xfffffff8, RZ, 0xc0, !PT ;  /* 0xfffffff805059812 */ /* 0x000fe400078ec0ff */
[----:B------:R-:W-:Y:S01]  /*8dc0*/  @!P0 LOP3.LUT R3, R3, 0xfffffff8, RZ, 0xc0, !PT ;  /* 0xfffffff803038812 */ /* 0x000fe200078ec0ff */
[----:B---3--:R1:W-:Y:S02]  /*8dd0*/  @!P2 ST.E.128 [R6.64], R40 ;  /* 0x000000280600a985 */ /* 0x0083e4000c101d0e */
[----:B------:R-:W-:-:S04]  /*8de0*/  @!P1 IMAD.WIDE R4, R5, 0x2, R8 ;  /* 0x0000000205049825 */ /* 0x000fc800078e0208 */
[----:B------:R-:W-:Y:S01]  /*8df0*/  @!P0 IMAD.WIDE R8, R3, 0x2, R8 ;  /* 0x0000000203088825 */ /* 0x000fe200078e0208 */
[----:B------:R1:W-:Y:S04]  /*8e00*/  @!P1 ST.E.128 [R4.64], R28 ;  /* 0x0000001c04009985 */ /* 0x0003e8000c101d0e */
[----:B------:R1:W-:Y:S02]  /*8e10*/  @!P0 ST.E.128 [R8.64], R16 ;  /* 0x0000001008008985 */ /* 0x0003e4000c101d0e */
.L_x_43:
[----:B------:R-:W-:Y:S05]  /*8e20*/  BSYNC B0 ;  /* 0x0000000000007941 */ /* 0x000fea0003800000 */
.L_x_42:
[----:B------:R-:W-:Y:S01]  /*8e30*/  IADD3 R55, R55, 0x60, RZ ;  /* 0x0000006037377810 */ /* 0x000fe20007ffe0ff */
[----:B-1----:R1:W2:Y:S03]  /*8e40*/  SHFL.IDX PT, R5, R56, 0x3, 0x181f ;  /* 0x00781f0038057f89 */ /* 0x0022a600000e0000 */
[----:B------:R-:W-:Y:S01]  /*8e50*/  ISETP.GE.AND P0, PT, R55, R2, PT ;  /* 0x000000023700720c */ /* 0x000fe20003f06270 */
[----:B------:R1:W4:-:S12]  /*8e60*/  SHFL.IDX PT, R4, R57, 0x3, 0x181f ;  /* 0x00781f0039047f89 */ /* 0x00031800000e0000 */
[----:B------:R-:W-:Y:S05]  /*8e70*/  @P0 EXIT ;  /* 0x000000000000094d */ /* 0x000fea0003800000 */
[C---:B------:R-:W-:Y:S02]  /*8e80*/  IADD3 R3, R0.reuse, 0x40, RZ ;  /* 0x0000004000037810 */ /* 0x040fe40007ffe0ff */
[C---:B------:R-:W-:Y:S02]  /*8e90*/  ISETP.GE.AND P1, PT, R0.reuse, c[0x0][0x3c8], PT ;  /* 0x0000f20000007a0c */ /* 0x040fe40003f26270 */
[----:B------:R-:W-:Y:S02]  /*8ea0*/  ISETP.GE.AND P0, PT, R3, c[0x0][0x3c8], PT ;  /* 0x0000f20003007a0c */ /* 0x000fe40003f06270 */
[----:B------:R-:W-:-:S09]  /*8eb0*/  IADD3 R9, R0, 0x80, RZ ;  /* 0x0000008000097810 */ /* 0x000fd20007ffe0ff */
[----:B--2-4-:R-:W-:Y:S02]  /*8ec0*/  @!P1 IMAD.WIDE R6, R0, 0x2, R4 ;  /* 0x0000000200069825 */ /* 0x014fe400078e0204 */
[----:B------:R-:W-:-:S03]  /*8ed0*/  @!P0 SHF.R.S32.HI R2, RZ, 0x1f, R3 ;  /* 0x0000001fff028819 */ /* 0x000fc60000011403 */
[----:B------:R2:W-:Y:S01]  /*8ee0*/  @!P1 ST.E.128 [R6.64], R36 ;  /* 0x0000002406009985 */ /* 0x0005e2000c101d0e */
[----:B------:R-:W-:-:S04]  /*8ef0*/  @!P0 LEA.HI R2, R2, R3, RZ, 0x3 ;  /* 0x0000000302028211 */ /* 0x000fc800078f18ff */
[----:B------:R-:W-:-:S05]  /*8f00*/  @!P0 LOP3.LUT R2, R2, 0xfffffff8, RZ, 0xc0, !PT ;  /* 0xfffffff802028812 */ /* 0x000fca00078ec0ff */
[----:B------:R-:W-:-:S05]  /*8f10*/  @!P0 IMAD.WIDE R2, R2, 0x2, R4 ;  /* 0x0000000202028825 */ /* 0x000fca00078e0204 */
[----:B------:R2:W-:Y:S01]  /*8f20*/  @!P0 ST.E.128 [R2.64], R24 ;  /* 0x0000001802008985 */ /* 0x0005e2000c101d0e */
[----:B------:R-:W-:-:S13]  /*8f30*/  ISETP.GE.AND P0, PT, R9, c[0x0][0x3c8], PT ;  /* 0x0000f20009007a0c */ /* 0x000fda0003f06270 */
[----:B------:R-:W-:Y:S05]  /*8f40*/  @P0 EXIT ;  /* 0x000000000000094d */ /* 0x000fea0003800000 */
[----:B------:R-:W-:-:S04]  /*8f50*/  SHF.R.S32.HI R0, RZ, 0x1f, R9 ;  /* 0x0000001fff007819 */ /* 0x000fc80000011409 */
[----:B------:R-:W-:-:S04]  /*8f60*/  LEA.HI R0, R0, R9, RZ, 0x3 ;  /* 0x0000000900007211 */ /* 0x000fc800078f18ff */
[----:B--2---:R-:W-:-:S05]  /*8f70*/  LOP3.LUT R3, R0, 0xfffffff8, RZ, 0xc0, !PT ;  /* 0xfffffff800037812 */ /* 0x004fca00078ec0ff */
[----:B------:R-:W-:-:S05]  /*8f80*/  IMAD.WIDE R4, R3, 0x2, R4 ;  /* 0x0000000203047825 */ /* 0x000fca00078e0204 */
[----:B------:R-:W-:Y:S01]  /*8f90*/  ST.E.128 [R4.64], R12 ;  /* 0x0000000c04007985 */ /* 0x000fe2000c101d0e */
[----:B------:R-:W-:Y:S05]  /*8fa0*/  EXIT ;  /* 0x000000000000794d */ /* 0x000fea0003800000 */
.L_x_36:
[----:B------:R-:W-:Y:S02]  /*8fb0*/  ULDC.64 UR4, c[0x0][0x500] ;  /* 0x0001400000047ab9 */ /* 0x000fe40000000a00 */
[----:B------:R-:W-:Y:S02]  /*8fc0*/  UISETP.NE.U32.AND UP1, UPT, URZ, UR4, UPT ;  /* 0x000000043f00728c */ /* 0x000fe4000bf25070 */
[----:B------:R-:W-:Y:S02]  /*8fd0*/  UMOV UR6, 0x4 ;  /* 0x0000000400067882 */ /* 0x000fe40000000000 */
[----:B------:R-:W-:-:S03]  /*8fe0*/  UISETP.NE.AND.EX UP1, UPT, URZ, UR5, UPT, UP1 ;  /* 0x000000053f00728c */ /* 0x000fc6000bf25310 */
[----:B------:R-:W-:Y:S02]  /*8ff0*/  ULDC.64 UR4, c[0x0][0x500] ;  /* 0x0001400000047ab9 */ /* 0x000fe40000000a00 */
[----:B------:R-:W-:Y:S01]  /*9000*/  UIMAD.WIDE UR4, UR16, UR6, UR4 ;  /* 0x00000006100472a5 */ /* 0x000fe2000f8e0204 */
[----:B------:R-:W-:-:S05]  /*9010*/  PLOP3.LUT P0, PT, PT, PT, UP1, 0x80, 0x0 ;  /* 0x000000000000781c */ /* 0x000fca0003f0f018 */
[----:B------:R-:W-:Y:S01]  /*9020*/  IMAD.U32 R6, RZ, RZ, UR4 ;  /* 0x00000004ff067e24 */ /* 0x000fe2000f8e00ff */
[----:B------:R-:W-:Y:S01]  /*9030*/  MOV R7, UR5 ;  /* 0x0000000500077c02 */ /* 0x000fe20008000f00 */
[----:B------:R-:W-:-:S06]  /*9040*/  ULDC.64 UR4, c[0x0][0x508] ;  /* 0x0001420000047ab9 */ /* 0x000fcc0000000a00 */
[----:B------:R-:W2:Y:S01]  /*9050*/  @P0 LDG.E R0, [R6.64] ;  /* 0x0000000e06000981 */ /* 0x000ea2000c1e1900 */
[----:B------:R-:W-:Y:S01]  /*9060*/  UISETP.NE.U32.AND UP0, UPT, URZ, UR4, UPT ;  /* 0x000000043f00728c */ /* 0x000fe2000bf05070 */
[----:B------:R-:W-:-:S03]  /*9070*/  IMAD.MOV.U32 R4, RZ, RZ, c[0x0][0x388] ;  /* 0x0000e200ff047624 */ /* 0x000fc600078e00ff */
[----:B------:R-:W-:-:S03]  /*9080*/  UISETP.NE.AND.EX UP0, UPT, URZ, UR5, UPT, UP0 ;  /* 0x000000053f00728c */ /* 0x000fc6000bf05300 */
[----:B------:R-:W-:-:S03]  /*9090*/  ULDC.64 UR4, c[0x0][0x508] ;  /* 0x0001420000047ab9 */ /* 0x000fc60000000a00 */
[----:B------:R-:W-:-:S05]  /*90a0*/  PLOP3.LUT P1, PT, PT, PT, UP0, 0x80, 0x0 ;  /* 0x000000000000781c */ /* 0x000fca0003f2f008 */
[----:B------:R-:W-:-:S06]  /*90b0*/  @UP0 UIMAD.WIDE UR4, UR16, UR6, UR4 ;  /* 0x00000006100402a5 */ /* 0x000fcc000f8e0204 */
[----:B------:R-:W-:Y:S01]  /*90c0*/  MOV R2, UR4 ;  /* 0x0000000400027c02 */ /* 0x000fe20008000f00 */
[----:B------:R-:W-:-:S05]  /*90d0*/  IMAD.U32 R3, RZ, RZ, UR5 ;  /* 0x00000005ff037e24 */ /* 0x000fca000f8e00ff */
[----:B------:R1:W5:Y:S01]  /*90e0*/  @P1 LDG.E R4, [R2.64] ;  /* 0x0000000e02041981 */ /* 0x000362000c1e1900 */
[----:B------:R-:W-:Y:S02]  /*90f0*/  UMOV UR10, URZ ;  /* 0x0000003f000a7c82 */ /* 0x000fe40008000000 */
[----:B------:R-:W-:Y:S01]  /*9100*/  UMOV UR11, URZ ;  /* 0x0000003f000b7c82 */ /* 0x000fe20008000000 */
[----:B--2---:R-:W2:Y:S02]  /*9110*/  @P0 R2UR UR5, R0 ;  /* 0x00000000000503c2 */ /* 0x004ea400000e0000 */
[----:B--2---:R-:W-:Y:S02]  /*9120*/  @UP1 USHF.R.S32.HI UR4, URZ, 0x1f, UR5 ;  /* 0x0000001f3f041899 */ /* 0x004fe40008011405 */
[----:B------:R-:W-:-:S05]  /*9130*/  @UP1 UMOV UR10, UR5 ;  /* 0x00000005000a1c82 */ /* 0x000fca0008000000 */
[----:B------:R-:W-:Y:S01]  /*9140*/  @UP1 UMOV UR11, UR4 ;  /* 0x00000004000b1c82 */ /* 0x000fe20008000000 */
[----:B------:R-:W-:Y:S05]  /*9150*/  @P1 BRA `(.L_x_44) ;  /* 0x0000004000001947 */ /* 0x000fea0003800000 */
[----:B-1----:R-:W-:Y:S05]  /*9160*/  @!P0 BRA `(.L_x_44) ;  /* 0x0000003000008947 */ /* 0x002fea0003800000 */
[----:B-----5:R-:W2:Y:S04]  /*9170*/  LDG.E R4, [R6.64] ;  /* 0x0000000e06047981 */ /* 0x020ea8000c1e1900 */
[----:B------:R-:W2:Y:S02]  /*9180*/  LDG.E R3, [R6.64+0x4] ;  /* 0x0000040e06037981 */ /* 0x000ea4000c1e1900 */
[----:B--2---:R-:W-:Y:S02]  /*9190*/  IADD3 R4, -R4, R3, RZ ;  /* 0x0000000304047210 */ /* 0x004fe40007ffe1ff */
.L_x_44:
[----:B-1----:R-:W1:Y:S01]  /*91a0*/  S2R R7, SR_TID.X ;  /* 0x0000000000077919 */ /* 0x002e620000002100 */
[----:B------:R-:W-:Y:S01]  /*91b0*/  USHF.R.S32.HI UR6, URZ, 0x1f, UR16 ;  /* 0x0000001f3f067899 */ /* 0x000fe20008011410 */
[----:B------:R-:W-:Y:S01]  /*91c0*/  BSSY B0, `(.L_x_45) ;  /* 0x0000029000007945 */ /* 0x000fe20003800000 */
[----:B------:R-:W-:-:S02]  /*91d0*/  USEL UR16, UR16, URZ, !UP1 ;  /* 0x0000003f10107287 */ /* 0x000fc4000c800000 */
[----:B------:R-:W-:Y:S01]  /*91e0*/  USEL UR6, UR6, URZ, !UP1 ;  /* 0x0000003f06067287 */ /* 0x000fe2000c800000 */
[----:B-1----:R-:W-:-:S13]  /*91f0*/  ISETP.GE.AND P0, PT, R7, 0x80, PT ;  /* 0x000000800700780c */ /* 0x002fda0003f06270 */
[----:B------:R-:W-:Y:S05]  /*9200*/  @P0 BRA `(.L_x_46) ;  /* 0x0000024000000947 */ /* 0x000fea0003800000 */
[----:B------:R-:W1:Y:S01]  /*9210*/  S2R R0, SR_CTAID.X ;  /* 0x0000000000007919 */ /* 0x000e620000002500 */
[----:B-----5:R-:W-:Y:S01]  /*9220*/  IMAD R3, R4, c[0x0][0x4e8], RZ ;  /* 0x00013a0004037a24 */ /* 0x020fe200078e02ff */
[----:B-1----:R-:W-:-:S04]  /*9230*/  LEA R0, R0, R7, 0x7 ;  /* 0x0000000700007211 */ /* 0x002fc800078e38ff */
[----:B------:R-:W-:-:S13]  /*9240*/  ISETP.GE.AND P0, PT, R0, R3, PT ;  /* 0x000000030000720c */ /* 0x000fda0003f06270 */
[----:B------:R-:W-:Y:S05]  /*9250*/  @P0 BRA `(.L_x_46) ;  /* 0x000001f000000947 */ /* 0x000fea0003800000 */
[----:B------:R-:W-:Y:S01]  /*9260*/  IMAD.MOV.U32 R2, RZ, RZ, c[0x0][0x4e8] ;  /* 0x00013a00ff027624 */ /* 0x000fe200078e00ff */
[----:B------:R-:W-:Y:S01]  /*9270*/  ULDC.64 UR4, c[0x0][0x490] ;  /* 0x0001240000047ab9 */ /* 0x000fe20000000a00 */
[----:B------:R-:W-:Y:S01]  /*9280*/  IMAD.MOV.U32 R8, RZ, RZ, R0 ;  /* 0x000000ffff087224 */ /* 0x000fe200078e0000 */
[----:B------:R-:W-:Y:S02]  /*9290*/  UIMAD UR7, UR8, UR4, URZ ;  /* 0x00000004080772a4 */ /* 0x000fe4000f8e023f */
[----:B------:R-:W-:Y:S01]  /*92a0*/  ISETP.NE.AND P0, PT, R2, 0x1, PT ;  /* 0x000000010200780c */ /* 0x000fe20003f05270 */
[----:B------:R-:W-:Y:S02]  /*92b0*/  UMOV UR12, UR10 ;  /* 0x0000000a000c7c82 */ /* 0x000fe40008000000 */
[----:B------:R-:W-:Y:S02]  /*92c0*/  UMOV UR13, UR11 ;  /* 0x0000000b000d7c82 */ /* 0x000fe40008000000 */
[----:B------:R-:W-:-:S02]  /*92d0*/  UIMAD.WIDE.U32 UR12, UR9, UR4, UR12 ;  /* 0x00000004090c72a5 */ /* 0x000fc4000f8e000c */
[----:B------:R-:W-:-:S03]  /*92e0*/  UIMAD UR7, UR9, UR5, UR7 ;  /* 0x00000005090772a4 */ /* 0x000fc6000f8e0207 */
[----:B------:R-:W-:Y:S02]  /*92f0*/  ULDC.64 UR4, c[0x0][0x498] ;  /* 0x0001260000047ab9 */ /* 0x000fe40000000a00 */
[----:B------:R-:W-:Y:S01]  /*9300*/  UIADD3 UR13, UR7, UR13, URZ ;  /* 0x0000000d070d7290 */ /* 0x000fe2000fffe03f */
[----:B------:R-:W-:Y:S01]  /*9310*/  @P0 IMAD.HI.U32 R2, R0, c[0x0][0x4ec], RZ ;  /* 0x00013b0000020a27 */ /* 0x000fe200078e00ff */
[----:B------:R-:W-:Y:S02]  /*9320*/  UIMAD UR7, UR6, UR4, URZ ;  /* 0x00000004060772a4 */ /* 0x000fe4000f8e023f */
[----:B------:R-:W-:Y:S02]  /*9330*/  UIMAD.WIDE.U32 UR12, UR16, UR4, UR12 ;  /* 0x00000004100c72a5 */ /* 0x000fe4000f8e000c */
[----:B------:R-:W-:Y:S01]  /*9340*/  @P0 SHF.R.U32.HI R8, RZ, c[0x0][0x4f0], R2 ;  /* 0x00013c00ff080a19 */ /* 0x000fe20000011602 */
[----:B------:R-:W-:-:S03]  /*9350*/  UIMAD UR5, UR16, UR5, UR7 ;  /* 0x00000005100572a4 */ /* 0x000fc6000f8e0207 */
[C---:B------:R-:W-:Y:S02]  /*9360*/  IADD3 R5, -R8.reuse, RZ, RZ ;  /* 0x000000ff08057210 */ /* 0x040fe40007ffe1ff */
[----:B------:R-:W-:Y:S02]  /*9370*/  SHF.R.S32.HI R3, RZ, 0x1f, R8 ;  /* 0x0000001fff037819 */ /* 0x000fe40000011408 */
[----:B------:R-:W-:Y:S01]  /*9380*/  IADD3 R8, P0, R8, UR12, RZ ;  /* 0x0000000c08087c10 */ /* 0x000fe2000ff1e0ff */
[----:B------:R-:W-:Y:S02]  /*9390*/  IMAD R5, R5, c[0x0][0x4e8], R0 ;  /* 0x00013a0005057a24 */ /* 0x000fe400078e0200 */
[----:B------:R-:W-:-:S03]  /*93a0*/  IMAD.U32 R0, RZ, RZ, UR5 ;  /* 0x00000005ff007e24 */ /* 0x000fc6000f8e00ff */
[----:B------:R-:W-:Y:S02]  /*93b0*/  SHF.R.S32.HI R2, RZ, 0x1f, R5 ;  /* 0x0000001fff027819 */ /* 0x000fe40000011405 */
[----:B------:R-:W-:-:S03]  /*93c0*/  IADD3.X R9, R3, UR13, R0, P0, !PT ;  /* 0x0000000d03097c10 */ /* 0x000fc600087fe400 */
[----:B------:R-:W-:Y:S02]  /*93d0*/  IMAD R0, R2, c[0x0][0x488], RZ ;  /* 0x0001220002007a24 */ /* 0x000fe400078e02ff */
[----:B------:R-:W-:-:S04]  /*93e0*/  IMAD.WIDE.U32 R8, R5, c[0x0][0x488], R8 ;  /* 0x0001220005087a25 */ /* 0x000fc800078e0008 */
[----:B------:R-:W-:Y:S01]  /*93f0*/  IMAD R0, R5, c[0x0][0x48c], R0 ;  /* 0x0001230005007a24 */ /* 0x000fe200078e0200 */
[----:B------:R-:W-:Y:S01]  /*9400*/  LEA R2, P0, R8, c[0x0][0x450], 0x2 ;  /* 0x0001140008027a11 */ /* 0x000fe200078010ff */
[----:B------:R-:W-:-:S03]  /*9410*/  IMAD.MOV.U32 R5, RZ, RZ, -0x800000 ;  /* 0xff800000ff057424 */ /* 0x000fc600078e00ff */
[----:B------:R-:W-:-:S04]  /*9420*/  IADD3 R3, R9, R0, RZ ;  /* 0x0000000009037210 */ /* 0x000fc80007ffe0ff */
[----:B------:R-:W-:-:S05]  /*9430*/  LEA.HI.X R3, R8, c[0x0][0x454], R3, 0x2, P0 ;  /* 0x0001150008037a11 */ /* 0x000fca00000f1403 */
[----:B------:R1:W-:Y:S02]  /*9440*/  STG.E [R2.64], R5 ;  /* 0x0000000502007986 */ /* 0x0003e4000c10190e */
.L_x_46:
[----:B------:R-:W-:Y:S05]  /*9450*/  BSYNC B0 ;  /* 0x0000000000007941 */ /* 0x000fea0003800000 */
.L_x_45:
[----:B-1----:R-:W1:Y:S01]  /*9460*/  S2R R3, SR_CTAID.X ;  /* 0x0000000000037919 */ /* 0x002e620000002500 */
[----:B------:R-:W-:Y:S01]  /*9470*/  SHF.R.S32.HI R0, RZ, 0x1f, R7 ;  /* 0x0000001fff007819 */ /* 0x000fe20000011407 */
[----:B------:R-:W-:Y:S01]  /*9480*/  ULDC.64 UR4, c[0x0][0x3a0] ;  /* 0x0000e80000047ab9 */ /* 0x000fe20000000a00 */
[----:B------:R-:W-:Y:S01]  /*9490*/  IMAD.MOV.U32 R2, RZ, RZ, c[0x0][0x4e8] ;  /* 0x00013a00ff027624 */ /* 0x000fe200078e00ff */
[----:B------:R-:W-:Y:S01]  /*94a0*/  UIMAD UR7, UR11, UR4, URZ ;  /* 0x000000040b0772a4 */ /* 0x000fe2000f8e023f */
[----:B------:R-:W-:Y:S01]  /*94b0*/  LEA.HI R0, R0, R7, RZ, 0x3 ;  /* 0x0000000700007211 */ /* 0x000fe200078f18ff */
[----:B------:R-:W-:Y:S01]  /*94c0*/  UIMAD.WIDE.U32 UR12, UR10, UR4, URZ ;  /* 0x000000040a0c72a5 */ /* 0x000fe2000f8e003f */
[----:B-----5:R-:W-:Y:S01]  /*94d0*/  IMAD R4, R4, c[0x0][0x4e8], RZ ;  /* 0x00013a0004047a24 */ /* 0x020fe200078e02ff */
[----:B------:R-:W-:Y:S01]  /*94e0*/  ISETP.NE.AND P0, PT, R2, 0x1, PT ;  /* 0x000000010200780c */ /* 0x000fe20003f05270 */
[----:B------:R-:W-:Y:S01]  /*94f0*/  UIMAD UR7, UR10, UR5, UR7 ;  /* 0x000000050a0772a4 */ /* 0x000fe2000f8e0207 */
[----:B------:R-:W-:Y:S01]  /*9500*/  LOP3.LUT R6, R0, 0xfffffff8, RZ, 0xc0, !PT ;  /* 0xfffffff800067812 */ /* 0x000fe200078ec0ff */
[----:B------:R-:W-:Y:S01]  /*9510*/  BSSY B0, `(.L_x_47) ;  /* 0x000003b000007945 */ /* 0x000fe20003800000 */
[----:B------:R-:W-:Y:S01]  /*9520*/  SHF.R.S32.HI R0, RZ, 0x3, R0 ;  /* 0x00000003ff007819 */ /* 0x000fe20000011400 */
[----:B------:R-:W-:-:S02]  /*9530*/  ULDC.64 UR4, c[0x0][0x3e8] ;  /* 0x0000fa0000047ab9 */ /* 0x000fc40000000a00 */
[----:B------:R-:W-:Y:S01]  /*9540*/  IMAD.IADD R7, R7, 0x1, -R6 ;  /* 0x0000000107077824 */ /* 0x000fe200078e0a06 */
[----:B------:R-:W-:Y:S02]  /*9550*/  UIADD3 UR13, UR13, UR7, URZ ;  /* 0x000000070d0d7290 */ /* 0x000fe4000fffe03f */
[----:B------:R-:W-:Y:S02]  /*9560*/  UIMAD UR7, UR8, UR4, URZ ;  /* 0x00000004080772a4 */ /* 0x000fe4000f8e023f */
[C---:B------:R-:W-:Y:S01]  /*9570*/  LEA R2, R7.reuse, R0, 0x5 ;  /* 0x0000000007027211 */ /* 0x040fe200078e28ff */
[----:B------:R-:W-:Y:S01]  /*9580*/  UIMAD.WIDE.U32 UR12, UR9, UR4, UR12 ;  /* 0x00000004090c72a5 */ /* 0x000fe2000f8e000c */
[----:B------:R-:W-:Y:S01]  /*9590*/  SHF.L.U32 R7, R7, 0x3, RZ ;  /* 0x0000000307077819 */ /* 0x000fe200000006ff */
[----:B------:R-:W-:Y:S02]  /*95a0*/  UIMAD UR7, UR9, UR5, UR7 ;  /* 0x00000005090772a4 */ /* 0x000fe4000f8e0207 */
[C---:B-1----:R-:W-:Y:S01]  /*95b0*/  IMAD R2, R3.reuse, 0x80, R2 ;  /* 0x0000008003027824 */ /* 0x042fe200078e0202 */
[----:B------:R-:W-:Y:S01]  /*95c0*/  ULDC.64 UR4, c[0x0][0x3f0] ;  /* 0x0000fc0000047ab9 */ /* 0x000fe20000000a00 */
[----:B------:R-:W-:Y:S01]  /*95d0*/  IMAD R3, R3, 0x80, R0 ;  /* 0x0000008003037824 */ /* 0x000fe200078e0200 */
[----:B------:R-:W-:Y:S01]  /*95e0*/  UIMAD UR6, UR6, UR4, URZ ;  /* 0x00000004060672a4 */ /* 0x000fe2000f8e023f */
[----:B------:R-:W-:Y:S01]  /*95f0*/  @P0 IMAD.HI.U32 R5, R2, c[0x0][0x4ec], RZ ;  /* 0x00013b0002050a27 */ /* 0x000fe200078e00ff */
[----:B------:R-:W-:Y:S01]  /*9600*/  UIADD3 UR13, UR7, UR13, URZ ;  /* 0x0000000d070d7290 */ /* 0x000fe2000fffe03f */
[----:B------:R-:W-:Y:S01]  /*9610*/  MOV R8, R2 ;  /* 0x0000000200087202 */ /* 0x000fe20000000f00 */
[----:B------:R-:W-:-:S02]  /*9620*/  UIMAD UR5, UR16, UR5, UR6 ;  /* 0x00000005100572a4 */ /* 0x000fc4000f8e0206 */
[----:B------:R-:W-:Y:S01]  /*9630*/  @P0 SHF.R.U32.HI R8, RZ, c[0x0][0x4f0], R5 ;  /* 0x00013c00ff080a19 */ /* 0x000fe20000011605 */
[----:B------:R-:W-:-:S03]  /*9640*/  UIMAD.WIDE.U32 UR12, UR16, UR4, UR12 ;  /* 0x00000004100c72a5 */ /* 0x000fc6000f8e000c */
[--C-:B------:R-:W-:Y:S01]  /*9650*/  SHF.R.S32.HI R5, RZ, 0x1f, R8.reuse ;  /* 0x0000001fff057819 */ /* 0x100fe20000011408 */
[----:B------:R-:W-:Y:S01]  /*9660*/  UIADD3 UR5, UR13, UR5, URZ ;  /* 0x000000050d057290 */ /* 0x000fe2000fffe03f */
[----:B------:R-:W-:Y:S01]  /*9670*/  IMAD.MOV R9, RZ, RZ, -R8 ;  /* 0x000000ffff097224 */ /* 0x000fe200078e0a08 */
[----:B------:R-:W-:Y:S01]  /*9680*/  MOV R10, UR12 ;  /* 0x0000000c000a7c02 */ /* 0x000fe20008000f00 */
[----:B------:R-:W-:Y:S02]  /*9690*/  IMAD.U32 R11, RZ, RZ, UR13 ;  /* 0x0000000dff0b7e24 */ /* 0x000fe4000f8e00ff */
[----:B------:R-:W-:Y:S01]  /*96a0*/  IMAD R6, R9, c[0x0][0x4e8], R2 ;  /* 0x00013a0009067a24 */ /* 0x000fe200078e0202 */
[----:B------:R-:W-:Y:S01]  /*96b0*/  MOV R11, UR5 ;  /* 0x00000005000b7c02 */ /* 0x000fe20008000f00 */
[----:B------:R-:W-:-:S04]  /*96c0*/  IMAD R5, R5, c[0x0][0x3e0], RZ ;  /* 0x0000f80005057a24 */ /* 0x000fc800078e02ff */
[C---:B------:R-:W-:Y:S01]  /*96d0*/  IMAD R2, R8.reuse, c[0x0][0x3e4], R5 ;  /* 0x0000f90008027a24 */ /* 0x040fe200078e0205 */
[----:B------:R-:W-:Y:S01]  /*96e0*/  SHF.R.S32.HI R5, RZ, 0x1f, R6 ;  /* 0x0000001fff057819 */ /* 0x000fe20000011406 */
[----:B------:R-:W-:-:S04]  /*96f0*/  IMAD.WIDE.U32 R8, R8, c[0x0][0x3e0], R10 ;  /* 0x0000f80008087a25 */ /* 0x000fc800078e000a */
[----:B------:R-:W-:Y:S02]  /*9700*/  IMAD R5, R5, c[0x0][0x3d8], RZ ;  /* 0x0000f60005057a24 */ /* 0x000fe400078e02ff */
[----:B------:R-:W-:Y:S02]  /*9710*/  IMAD.IADD R9, R9, 0x1, R2 ;  /* 0x0000000109097824 */ /* 0x000fe400078e0202 */
[C---:B------:R-:W-:Y:S02]  /*9720*/  IMAD R5, R6.reuse, c[0x0][0x3dc], R5 ;  /* 0x0000f70006057a24 */ /* 0x040fe400078e0205 */
[----:B------:R-:W-:Y:S01]  /*9730*/  IMAD.WIDE.U32 R8, R6, c[0x0][0x3d8], R8 ;  /* 0x0000f60006087a25 */ /* 0x000fe200078e0008 */
[----:B------:R-:W-:-:S04]  /*9740*/  IADD3 R6, R7, 0x40, RZ ;  /* 0x0000004007067810 */ /* 0x000fc80007ffe0ff */
[----:B------:R-:W-:Y:S02]  /*9750*/  IADD3 R5, R9, R5, RZ ;  /* 0x0000000509057210 */ /* 0x000fe40007ffe0ff */
[----:B------:R-:W-:-:S04]  /*9760*/  LEA R9, P0, R8, c[0x0][0x380], 0x1 ;  /* 0x0000e00008097a11 */ /* 0x000fc800078008ff */
[----:B------:R-:W-:Y:S01]  /*9770*/  LEA.HI.X R8, R8, c[0x0][0x384], R5, 0x1, P0 ;  /* 0x0000e10008087a11 */ /* 0x000fe200000f0c05 */
[----:B------:R1:W2:Y:S01]  /*9780*/  SHFL.IDX PT, R10, R9, RZ, 0x181f ;  /* 0x00181fff090a7589 */ /* 0x0002a200000e0000 */
[----:B------:R-:W-:Y:S02]  /*9790*/  ISETP.GE.AND P0, PT, R3, R4, PT ;  /* 0x000000040300720c */ /* 0x000fe40003f06270 */
[----:B------:R-:W-:Y:S01]  /*97a0*/  IADD3 R5, R7, 0x80, RZ ;  /* 0x0000008007057810 */ /* 0x000fe20007ffe0ff */
[----:B------:R1:W3:Y:S10]  /*97b0*/  SHFL.IDX PT, R11, R8, RZ, 0x181f ;  /* 0x00181fff080b7589 */ /* 0x0002f400000e0000 */
[----:B------:R-:W-:Y:S05]  /*97c0*/  @P0 BRA `(.L_x_48) ;  /* 0x000000f000000947 */ /* 0x000fea0003800000 */
[----:B------:R-:W-:Y:S02]  /*97d0*/  ISETP.GE.AND P1, PT, R6, c[0x0][0x3c8], PT ;  /* 0x0000f20006007a0c */ /* 0x000fe40003f26270 */
[----:B------:R-:W-:-:S02]  /*97e0*/  ISETP.GE.AND P0, PT, R5, c[0x0][0x3c8], PT ;  /* 0x0000f20005007a0c */ /* 0x000fc40003f06270 */
[----:B------:R-:W-:-:S09]  /*97f0*/  ISETP.GE.AND P2, PT, R7, c[0x0][0x3c8], PT ;  /* 0x0000f20007007a0c */ /* 0x000fd20003f46270 */
[----:B------:R-:W-:Y:S02]  /*9800*/  @!P1 SHF.R.S32.HI R13, RZ, 0x1f, R6 ;  /* 0x0000001fff0d9819 */ /* 0x000fe40000011406 */
[----:B------:R-:W-:Y:S02]  /*9810*/  @!P0 SHF.R.S32.HI R0, RZ, 0x1f, R5 ;  /* 0x0000001fff008819 */ /* 0x000fe40000011405 */
[----:B------:R-:W-:Y:S01]  /*9820*/  @!P1 LEA.HI R2, R13, R6, RZ, 0x3 ;  /* 0x000000060d029211 */ /* 0x000fe200078f18ff */
[--C-:B--23--:R-:W-:Y:S01]  /*9830*/  @!P2 IMAD.WIDE R12, R7, 0x2, R10.reuse ;  /* 0x00000002070ca825 */ /* 0x10cfe200078e020a */
[----:B------:R-:W-:Y:S02]  /*9840*/  @!P0 LEA.HI R0, R0, R5, RZ, 0x3 ;  /* 0x0000000500008211 */ /* 0x000fe400078f18ff */
[----:B------:R-:W-:Y:S02]  /*9850*/  @!P1 LOP3.LUT R2, R2, 0xfffffff8, RZ, 0xc0, !PT ;  /* 0xfffffff802029812 */ /* 0x000fe400078ec0ff */
[----:B------:R-:W-:Y:S01]  /*9860*/  @!P0 LOP3.LUT R0, R0, 0xfffffff8, RZ, 0xc0, !PT ;  /* 0xfffffff800008812 */ /* 0x000fe200078ec0ff */
[----:B------:R2:W-:Y:S02]  /*9870*/  @!P2 ST.E.128 [R12.64], RZ ;  /* 0x000000ff0c00a985 */ /* 0x0005e4000c101d0e */
[----:B------:R-:W-:-:S04]  /*9880*/  @!P1 IMAD.WIDE R14, R2, 0x2, R10 ;  /* 0x00000002020e9825 */ /* 0x000fc800078e020a */
[----:B------:R-:W-:Y:S01]  /*9890*/  @!P0 IMAD.WIDE R10, R0, 0x2, R10 ;  /* 0x00000002000a8825 */ /* 0x000fe200078e020a */
[----:B------:R2:W-:Y:S04]  /*98a0*/  @!P1 ST.E.128 [R14.64], RZ ;  /* 0x000000ff0e009985 */ /* 0x0005e8000c101d0e */
[----:B------:R2:W-:Y:S02]  /*98b0*/  @!P0 ST.E.128 [R10.64], RZ ;  /* 0x000000ff0a008985 */ /* 0x0005e4000c101d0e */
.L_x_48:
[----:B------:R-:W-:Y:S05]  /*98c0*/  BSYNC B0 ;  /* 0x0000000000007941 */ /* 0x000fea0003800000 */
.L_x_47:
[----:B--2---:R-:W-:Y:S01]  /*98d0*/  IADD3 R13, R3, 0x20, RZ ;  /* 0x00000020030d7810 */ /* 0x004fe20007ffe0ff */
[----:B---3--:R2:W3:Y:S01]  /*98e0*/  SHFL.IDX PT, R11, R8, 0x1, 0x181f ;  /* 0x00381f00080b7f89 */ /* 0x0084e200000e0000 */
        /* <DEDUP_REMOVED lines=9> */
[----:B------:R-:W-:Y:S01]  /*9980*/  @!P1 LEA.HI R2, R13, R6, RZ, 0x3 ;  /* 0x000000060d029211 */ /* 0x000fe200078f18ff */
[--C-:B---34-:R-:W-:Y:S01]  /*9990*/  @!P2 IMAD.WIDE R12, R7, 0x2, R10.reuse ;  /* 0x00000002070ca825 */ /* 0x118fe200078e020a */
        /* <DEDUP_REMOVED lines=8> */
.L_x_50:
[----:B------:R-:W-:Y:S05]  /*9a20*/  BSYNC B0 ;  /* 0x0000000000007941 */ /* 0x000fea0003800000 */
.L_x_49:
        /* <DEDUP_REMOVED lines=21> */
.L_x_52:
[----:B------:R-:W-:Y:S05]  /*9b80*/  BSYNC B0 ;  /* 0x0000000000007941 */ /* 0x000fea0003800000 */
.L_x_51:
[----:B------:R-:W-:Y:S01]  /*9b90*/  IADD3 R3, R3, 0x60, RZ ;  /* 0x0000006003037810 */ /* 0x000fe20007ffe0ff */
[----:B-1----:R1:W2:Y:S03]  /*9ba0*/  SHFL.IDX PT, R11, R8, 0x3, 0x181f ;  /* 0x00781f00080b7f89 */ /* 0x0022a600000e0000 */
[----:B------:R-:W-:Y:S01]  /*9bb0*/  ISETP.GE.AND P0, PT, R3, R4, PT ;  /* 0x000000040300720c */ /* 0x000fe20003f06270 */
[----:B----4-:R1:W4:-:S12]  /*9bc0*/  SHFL.IDX PT, R10, R9, 0x3, 0x181f ;  /* 0x00781f00090a7f89 */ /* 0x01031800000e0000 */
[----:B------:R-:W-:Y:S05]  /*9bd0*/  @P0 EXIT ;  /* 0x000000000000094d */ /* 0x000fea0003800000 */
[----:B------:R-:W-:Y:S02]  /*9be0*/  ISETP.GE.AND P0, PT, R6, c[0x0][0x3c8], PT ;  /* 0x0000f20006007a0c */ /* 0x000fe40003f06270 */
[----:B------:R-:W-:-:S11]  /*9bf0*/  ISETP.GE.AND P1, PT, R7, c[0x0][0x3c8], PT ;  /* 0x0000f20007007a0c */ /* 0x000fd60003f26270 */
[----:B------:R-:W-:-:S04]  /*9c00*/  @!P0 SHF.R.S32.HI R3, RZ, 0x1f, R6 ;  /* 0x0000001fff038819 */ /* 0x000fc80000011406 */
[----:B------:R-:W-:Y:S01]  /*9c10*/  @!P0 LEA.HI R3, R3, R6, RZ, 0x3 ;  /* 0x0000000603038211 */ /* 0x000fe200078f18ff */
[----:B--2-4-:R-:W-:-:S03]  /*9c20*/  @!P1 IMAD.WIDE R6, R7, 0x2, R10 ;  /* 0x0000000207069825 */ /* 0x014fc600078e020a */
[----:B------:R-:W-:Y:S02]  /*9c30*/  @!P0 LOP3.LUT R3, R3, 0xfffffff8, RZ, 0xc0, !PT ;  /* 0xfffffff803038812 */ /* 0x000fe400078ec0ff */
[----:B------:R2:W-:Y:S03]  /*9c40*/  @!P1 ST.E.128 [R6.64], RZ ;  /* 0x000000ff06009985 */ /* 0x0005e6000c101d0e */
[----:B------:R-:W-:-:S05]  /*9c50*/  @!P0 IMAD.WIDE R2, R3, 0x2, R10 ;  /* 0x0000000203028825 */ /* 0x000fca00078e020a */
[----:B------:R2:W-:Y:S01]  /*9c60*/  @!P0 ST.E.128 [R2.64], RZ ;  /* 0x000000ff02008985 */ /* 0x0005e2000c101d0e */
[----:B------:R-:W-:-:S13]  /*9c70*/  ISETP.GE.AND P0, PT, R5, c[0x0][0x3c8], PT ;  /* 0x0000f20005007a0c */ /* 0x000fda0003f06270 */
[----:B------:R-:W-:Y:S05]  /*9c80*/  @P0 EXIT ;  /* 0x000000000000094d */ /* 0x000fea0003800000 */
[----:B------:R-:W-:-:S04]  /*9c90*/  SHF.R.S32.HI R0, RZ, 0x1f, R5 ;  /* 0x0000001fff007819 */ /* 0x000fc80000011405 */
[----:B------:R-:W-:-:S04]  /*9ca0*/  LEA.HI R0, R0, R5, RZ, 0x3 ;  /* 0x0000000500007211 */ /* 0x000fc800078f18ff */
[----:B--2---:R-:W-:-:S05]  /*9cb0*/  LOP3.LUT R3, R0, 0xfffffff8, RZ, 0xc0, !PT ;  /* 0xfffffff800037812 */ /* 0x004fca00078ec0ff */
[----:B------:R-:W-:-:S05]  /*9cc0*/  IMAD.WIDE R10, R3, 0x2, R10 ;  /* 0x00000002030a7825 */ /* 0x000fca00078e020a */
[----:B------:R-:W-:Y:S01]  /*9cd0*/  ST.E.128 [R10.64], RZ ;  /* 0x000000ff0a007985 */ /* 0x000fe2000c101d0e */
[----:B------:R-:W-:Y:S05]  /*9ce0*/  EXIT ;  /* 0x000000000000794d */ /* 0x000fea0003800000 */
.L_x_53:
        /* <DEDUP_REMOVED lines=9> */
.L_x_1698:


//--------------------- .text._ZN7cutlass13device_kernelIN5flash19enable_sm80_to_sm89INS1_16FlashAttnFwdSm80INS1_25CollectiveMainloopFwdSm80ILi8ELi1ELb0EN4cute5tupleIJNS5_1CILi128EEENS7_ILi64EEENS7_ILi192EEEEEELi192ENS_10bfloat16_tEfNS_4arch4Sm80ELb0ELb0ELb0ELb1ELb1ELb1ELb1ELb0EEENS1_21CollectiveEpilogueFwdINS6_IJS8_SA_S9_EEENS6_IJNS7_ILi1EEESI_SI_EEESC_SE_Li256ELb1ELb1ELb0ELb0EEENS1_19SingleTileSchedulerILb1ELb0ELb1ELi128EEEEEEEEEvNT_6ParamsE --------------------------
	.section	.text._ZN7cutlass13device_kernelIN5flash19enable_sm80_to_sm89INS1_16FlashAttnFwdSm80INS1_25CollectiveMainloopFwdSm80ILi8ELi1ELb0EN4cute5tupleIJNS5_1CILi128EEENS7_ILi64EEENS7_ILi192EEEEEELi192ENS_10bfloat16_tEfNS_4arch4Sm80ELb0ELb0ELb0ELb1ELb1ELb1ELb1ELb0EEENS1_21CollectiveEpilogueFwdINS6_IJS8_SA_S9_EEENS6_IJNS7_ILi1EEESI_SI_EEESC_SE_Li256ELb1ELb1ELb0ELb0EEENS1_19SingleTileSchedulerILb1ELb0ELb1ELi128EEEEEEEEEvNT_6ParamsE,"ax",@progbits
	.sectioninfo	@"SHI_REGISTERS=234"
	.align	128
.text._ZN7cutlass13device_kernelIN5flash19enable_sm80_to_sm89INS1_16FlashAttnFwdSm80INS1_25CollectiveMainloopFwdSm80ILi8ELi1ELb0EN4cute5tupleIJNS5_1CILi128EEENS7_ILi64EEENS7_ILi192EEEEEELi192ENS_10bfloat16_tEfNS_4arch4Sm80ELb0ELb0ELb0ELb1ELb1ELb1ELb1ELb0EEENS1_21CollectiveEpilogueFwdINS6_IJS8_SA_S9_EEENS6_IJNS7_ILi1EEESI_SI_EEESC_SE_Li256ELb1ELb1ELb0ELb0EEENS1_19SingleTileSchedulerILb1ELb0ELb1ELi128EEEEEEEEEvNT_6ParamsE:
        .type           _ZN7cutlass13device_kernelIN5flash19enable_sm80_to_sm89INS1_16FlashAttnFwdSm80INS1_25CollectiveMainloopFwdSm80ILi8ELi1ELb0EN4cute5tupleIJNS5_1CILi128EEENS7_ILi64EEENS7_ILi192EEEEEELi192ENS_10bfloat16_tEfNS_4arch4Sm80ELb0ELb0ELb0ELb1ELb1ELb1ELb1ELb0EEENS1_21CollectiveEpilogueFwdINS6_IJS8_SA_S9_EEENS6_IJNS7_ILi1EEESI_SI_EEESC_SE_Li256ELb1ELb1ELb0ELb0EEENS1_19SingleTileSchedulerILb1ELb0ELb1ELi128EEEEEEEEEvNT_6ParamsE,@function
        .size           _ZN7cutlass13device_kernelIN5flash19enable_sm80_to_sm89INS1_16FlashAttnFwdSm80INS1_25CollectiveMainloopFwdSm80ILi8ELi1ELb0EN4cute5tupleIJNS5_1CILi128EEENS7_ILi64EEENS7_ILi192EEEEEELi192ENS_10bfloat16_tEfNS_4arch4Sm80ELb0ELb0ELb0ELb1ELb1ELb1ELb1ELb0EEENS1_21CollectiveEpilogueFwdINS6_IJS8_SA_S9_EEENS6_IJNS7_ILi1EEESI_SI_EEESC_SE_Li256ELb1ELb1ELb0ELb0EEENS1_19SingleTileSchedulerILb1ELb0ELb1ELi128EEEEEEEEEvNT_6ParamsE,(.L_x_1699 - _ZN7cutlass13device_kernelIN5flash19enable_sm80_to_sm89INS1_16FlashAttnFwdSm80INS1_25CollectiveMainloopFwdSm80ILi8ELi1ELb0EN4cute5tupleIJNS5_1CILi128EEENS7_ILi64EEENS7_ILi192EEEEEELi192ENS_10bfloat16_tEfNS_4arch4Sm80ELb0ELb0ELb0ELb1ELb1ELb1ELb1ELb0EEENS1_21CollectiveEpilogueFwdINS6_IJS8_SA_S9_EEENS6_IJNS7_ILi1EEESI_SI_EEESC_SE_Li256ELb1ELb1ELb0ELb0EEENS1_19SingleTileSchedulerILb1ELb0ELb1ELi128EEEEEEEEEvNT_6ParamsE)
        .other          _ZN7cutlass13device_kernelIN5flash19enable_sm80_to_sm89INS1_16FlashAttnFwdSm80INS1_25CollectiveMainloopFwdSm80ILi8ELi1ELb0EN4cute5tupleIJNS5_1CILi128EEENS7_ILi64EEENS7_ILi192EEEEEELi192ENS_10bfloat16_tEfNS_4arch4Sm80ELb0ELb0ELb0ELb1ELb1ELb1ELb1ELb0EEENS1_21CollectiveEpilogueFwdINS6_IJS8_SA_S9_EEENS6_IJNS7_ILi1EEESI_SI_EEESC_SE_Li256ELb1ELb1ELb0ELb0EEENS1_19SingleTileSchedulerILb1ELb0ELb1ELi128EEEEEEEEEvNT_6ParamsE,@"STO_CUDA_ENTRY STV_DEFAULT"
_ZN7cutlass13device_kernelIN5flash19enable_sm80_to_sm89INS1_16FlashAttnFwdSm80INS1_25CollectiveMainloopFwdSm80ILi8ELi1ELb0EN4cute5tupleIJNS5_1CILi128EEENS7_ILi64EEENS7_ILi192EEEEEELi192ENS_10bfloat16_tEfNS_4arch4Sm80ELb0ELb0ELb0ELb1ELb1ELb1ELb1ELb0EEENS1_21CollectiveEpilogueFwdINS6_IJS8_SA_S9_EEENS6_IJNS7_ILi1EEESI_SI_EEESC_SE_Li256ELb1ELb1ELb0ELb0EEENS1_19SingleTileSchedulerILb1ELb0ELb1ELi128EEEEEEEEEvNT_6ParamsE:
[----:B------:R-:W-:Y:S02]  /*0000*/  MOV R1, c[0x0][0x28] ;  /* 0x00000a0000017a02 */ /* 0x000fe40000000f00 */
[----:B------:R-:W1:Y:S01]  /*0010*/  S2R R84, SR_TID.X ;  /* 0x0000000000547919 */ /* 0x000e620000002100 */
[----:B------:R-:W-:-:S03]  /*0020*/  ULDC.64 UR6, c[0x0][0x118] ;  /* 0x0000460000067ab9 */ /* 0x000fc60000000a00 */
[----:B------:R-:W2:Y:S04]  /*0030*/  S2R R201, SR_CTAID.Z ;  /* 0x0000000000c97919 */ /* 0x000ea80000002700 */
[----:B------:R-:W3:Y:S01]  /*0040*/  S2R R86, SR_CTAID.X ;  /* 0x0000000000567919 */ /* 0x000ee20000002500 */
[----:B-1----:R-:W-:-:S05]  /*0050*/  SHF.R.U32.HI R4, RZ, 0x5, R84 ;  /* 0x00000005ff047819 */ /* 0x002fca0000011654 */
[----:B------:R-:W1:Y:S02]  /*0060*/  SHFL.IDX PT, R0, R4, RZ, 0x1f ;  /* 0x00001fff04007589 */ /* 0x000e6400000e0000 */
[----:B-1----:R-:W-:Y:S02]  /*0070*/  ISETP.NE.AND P0, PT, R0, RZ, PT ;  /* 0x000000ff0000720c */ /* 0x002fe40003f05270 */
[----:B------:R-:W-:-:S05]  /*0080*/  MOV R0, 0x4 ;  /* 0x0000000400007802 */ /* 0x000fca0000000f00 */
[----:B--2---:R-:W-:-:S06]  /*0090*/  IMAD.WIDE R2, R201, R0, c[0x0][0x568] ;  /* 0x00015a00c9027625 */ /* 0x004fcc00078e0200 */
[----:B------:R-:W-:Y:S05]  /*00a0*/  @!P0 BRA `(.L_x_54) ;  /* 0x0000013000008947 */ /* 0x000fea0003800000 */
[----:B---3--:R-:W-:-:S04]  /*00b0*/  ISETP.NE.U32.AND P0, PT, RZ, c[0x0][0x568], PT ;  /* 0x00015a00ff007a0c */ /* 0x008fc80003f05070 */
[----:B------:R-:W-:-:S13]  /*00c0*/  ISETP.NE.AND.EX P0, PT, RZ, c[0x0][0x56c], PT, P0 ;  /* 0x00015b00ff007a0c */ /* 0x000fda0003f05300 */
[----:B------:R-:W-:Y:S05]  /*00d0*/  @!P0 BRA `(.L_x_55) ;  /* 0x0000002000008947 */ /* 0x000fea0003800000 */
[----:B------:R1:W5:Y:S01]  /*00e0*/  LDG.E R3, [R2.64] ;  /* 0x0000000602037981 */ /* 0x000362000c1e1900 */
[----:B------:R-:W-:Y:S05]  /*00f0*/  BRA `(.L_x_56) ;  /* 0x0000009000007947 */ /* 0x000fea0003800000 */
.L_x_55:
[----:B------:R-:W-:-:S04]  /*0100*/  ISETP.NE.U32.AND P0, PT, RZ, c[0x0][0x560], PT ;  /* 0x00015800ff007a0c */ /* 0x000fc80003f05070 */
[----:B------:R-:W-:-:S13]  /*0110*/  ISETP.NE.AND.EX P0, PT, RZ, c[0x0][0x564], PT, P0 ;  /* 0x00015900ff007a0c */ /* 0x000fda0003f05300 */
[----:B------:R-:W-:Y:S05]  /*0120*/  @!P0 BRA `(.L_x_57) ;  /* 0x0000005000008947 */ /* 0x000fea0003800000 */
[----:B------:R-:W-:-:S05]  /*0130*/  IMAD.WIDE R4, R201, R0, c[0x0][0x560] ;  /* 0x00015800c9047625 */ /* 0x000fca00078e0200 */
[----:B------:R-:W2:Y:S04]  /*0140*/  LDG.E R3, [R4.64] ;  /* 0x0000000604037981 */ /* 0x000ea8000c1e1900 */
[----:B------:R-:W2:Y:S02]  /*0150*/  LDG.E R2, [R4.64+0x4] ;  /* 0x0000040604027981 */ /* 0x000ea4000c1e1900 */
[----:B--2---:R-:W-:Y:S01]  /*0160*/  IADD3 R3, -R3, R2, RZ ;  /* 0x0000000203037210 */ /* 0x004fe20007ffe1ff */
[----:B------:R-:W-:Y:S05]  /*0170*/  BRA `(.L_x_56) ;  /* 0x0000001000007947 */ /* 0x000fea0003800000 */
.L_x_57:
[----:B------:R-:W-:-:S05]  /*0180*/  MOV R3, c[0x0][0x54c] ;  /* 0x0001530000037a02 */ /* 0x000fca0000000f00 */
.L_x_56:
[----:B-----5:R-:W-:Y:S01]  /*0190*/  IMAD R3, R3, c[0x0][0x548], RZ ;  /* 0x0001520003037a24 */ /* 0x020fe200078e02ff */
[----:B-1----:R-:W-:-:S04]  /*01a0*/  SHF.L.U32 R2, R86, 0x7, RZ ;  /* 0x0000000756027819 */ /* 0x002fc800000006ff */
[----:B------:R-:W-:-:S04]  /*01b0*/  ISETP.GE.AND P0, PT, R2, R3, PT ;  /* 0x000000030200720c */ /* 0x000fc80003f06270 */
[----:B------:R-:W-:Y:S01]  /*01c0*/  SEL R201, R201, 0xffffffff, !P0 ;  /* 0xffffffffc9c97807 */ /* 0x000fe20004000000 */
[----:B------:R-:W-:Y:S05]  /*01d0*/  BRA `(.L_x_58) ;  /* 0x0000012000007947 */ /* 0x000fea0003800000 */
.L_x_54:
[----:B---3--:R-:W-:-:S04]  /*01e0*/  ISETP.NE.U32.AND P0, PT, RZ, c[0x0][0x568], PT ;  /* 0x00015a00ff007a0c */ /* 0x008fc80003f05070 */
[----:B------:R-:W-:-:S13]  /*01f0*/  ISETP.NE.AND.EX P0, PT, RZ, c[0x0][0x56c], PT, P0 ;  /* 0x00015b00ff007a0c */ /* 0x000fda0003f05300 */
[----:B------:R-:W-:Y:S05]  /*0200*/  @!P0 BRA `(.L_x_59) ;  /* 0x0000002000008947 */ /* 0x000fea0003800000 */
[----:B------:R1:W5:Y:S01]  /*0210*/  LDG.E R3, [R2.64] ;  /* 0x0000000602037981 */ /* 0x000362000c1e1900 */
[----:B------:R-:W-:Y:S05]  /*0220*/  BRA `(.L_x_60) ;  /* 0x0000009000007947 */ /* 0x000fea0003800000 */
.L_x_59:
        /* <DEDUP_REMOVED lines=8> */
.L_x_61:
[----:B------:R-:W-:-:S05]  /*02b0*/  MOV R3, c[0x0][0x54c] ;  /* 0x0001530000037a02 */ /* 0x000fca0000000f00 */
.L_x_60:
[----:B-----5:R-:W-:Y:S01]  /*02c0*/  IMAD R3, R3, c[0x0][0x548], RZ ;  /* 0x0001520003037a24 */ /* 0x020fe200078e02ff */
[----:B-1----:R-:W-:-:S04]  /*02d0*/  SHF.L.U32 R2, R86, 0x7, RZ ;  /* 0x0000000756027819 */ /* 0x002fc800000006ff */
[----:B------:R-:W-:-:S04]  /*02e0*/  ISETP.GE.AND P0, PT, R2, R3, PT ;  /* 0x000000030200720c */ /* 0x000fc80003f06270 */
[----:B------:R-:W-:-:S04]  /*02f0*/  SEL R201, R201, 0xffffffff, !P0 ;  /* 0xffffffffc9c97807 */ /* 0x000fc80004000000 */
.L_x_58:
[----:B------:R-:W-:-:S13]  /*0300*/  ISETP.GE.AND P0, PT, R201, RZ, PT ;  /* 0x000000ffc900720c */ /* 0x000fda0003f06270 */
[----:B------:R-:W-:Y:S05]  /*0310*/  @!P0 EXIT ;  /* 0x000000000000894d */ /* 0x000fea0003800000 */
[----:B------:R-:W-:Y:S01]  /*0320*/  ISETP.NE.U32.AND P0, PT, RZ, c[0x0][0x370], PT ;  /* 0x0000dc00ff007a0c */ /* 0x000fe20003f05070 */
[----:B------:R-:W-:Y:S01]  /*0330*/  IMAD.MOV.U32 R90, RZ, RZ, c[0x0][0x168] ;  /* 0x00005a00ff5a7624 */ /* 0x000fe200078e00ff */
[----:B------:R-:W-:Y:S01]  /*0340*/  ISETP.NE.U32.AND P1, PT, RZ, c[0x0][0x360], PT ;  /* 0x0000d800ff007a0c */ /* 0x000fe20003f25070 */
[----:B------:R-:W-:Y:S01]  /*0350*/  IMAD.MOV.U32 R154, RZ, RZ, RZ ;  /* 0x000000ffff9a7224 */ /* 0x000fe200078e00ff */
[----:B------:R-:W-:Y:S01]  /*0360*/  ISETP.NE.AND.EX P2, PT, RZ, c[0x0][0x374], PT, P0 ;  /* 0x0000dd00ff007a0c */ /* 0x000fe20003f45300 */
[----:B------:R-:W-:Y:S01]  /*0370*/  IMAD.MOV.U32 R171, RZ, RZ, RZ ;  /* 0x000000ffffab7224 */ /* 0x000fe200078e00ff */
[----:B------:R-:W-:Y:S01]  /*0380*/  ISETP.NE.AND.EX P0, PT, RZ, c[0x0][0x364], PT, P1 ;  /* 0x0000d900ff007a0c */ /* 0x000fe20003f05310 */
[CC--:B------:R-:W-:Y:S01]  /*0390*/  IMAD.WIDE R10, R201.reuse, R0.reuse, c[0x0][0x348] ;  /* 0x0000d200c90a7625 */ /* 0x0c0fe200078e0200 */
[----:B------:R-:W-:Y:S02]  /*03a0*/  ISETP.NE.U32.AND P1, PT, RZ, c[0x0][0x348], PT ;  /* 0x0000d200ff007a0c */ /* 0x000fe40003f25070 */
[----:B------:R-:W-:Y:S01]  /*03b0*/  ISETP.NE.U32.AND P3, PT, RZ, c[0x0][0x350], PT ;  /* 0x0000d400ff007a0c */ /* 0x000fe20003f65070 */
[----:B------:R-:W-:Y:S01]  /*03c0*/  IMAD.WIDE R4, R201, R0, c[0x0][0x350] ;  /* 0x0000d400c9047625 */ /* 0x000fe200078e0200 */
[----:B------:R-:W-:-:S02]  /*03d0*/  ISETP.NE.U32.AND P4, PT, RZ, c[0x0][0x358], PT ;  /* 0x0000d600ff007a0c */ /* 0x000fc40003f85070 */
[----:B------:R-:W-:Y:S01]  /*03e0*/  ISETP.NE.AND.EX P1, PT, RZ, c[0x0][0x34c], PT, P1 ;  /* 0x0000d300ff007a0c */ /* 0x000fe20003f25310 */
[CC--:B------:R-:W-:Y:S01]  /*03f0*/  IMAD.WIDE R8, R201.reuse, R0.reuse, c[0x0][0x358] ;  /* 0x0000d600c9087625 */ /* 0x0c0fe200078e0200 */
[----:B------:R-:W-:Y:S02]  /*0400*/  ISETP.NE.AND.EX P3, PT, RZ, c[0x0][0x354], PT, P3 ;  /* 0x0000d500ff007a0c */ /* 0x000fe40003f65330 */
[----:B------:R-:W-:Y:S01]  /*0410*/  ISETP.NE.AND.EX P4, PT, RZ, c[0x0][0x35c], PT, P4 ;  /* 0x0000d700ff007a0c */ /* 0x000fe20003f85340 */
[CC--:B------:R-:W-:Y:S01]  /*0420*/  @P0 IMAD.WIDE R2, R201.reuse, R0.reuse, c[0x0][0x360] ;  /* 0x0000d800c9020625 */ /* 0x0c0fe200078e0200 */
[----:B------:R-:W-:Y:S01]  /*0430*/  MOV R98, RZ ;  /* 0x000000ff00627202 */ /* 0x000fe20000000f00 */
[----:B------:R-:W1:Y:S01]  /*0440*/  S2R R199, SR_CTAID.Y ;  /* 0x0000000000c77919 */ /* 0x000e620000002600 */
[----:B------:R-:W-:Y:S01]  /*0450*/  ULDC UR5, c[0x0][0x2ac] ;  /* 0x0000ab0000057ab9 */ /* 0x000fe20000000800 */
[----:B------:R-:W-:Y:S02]  /*0460*/  IMAD.MOV.U32 R200, RZ, RZ, RZ ;  /* 0x000000ffffc87224 */ /* 0x000fe400078e00ff */
[----:B------:R2:W5:Y:S01]  /*0470*/  @P0 LDG.E R90, [R2.64] ;  /* 0x00000006025a0981 */ /* 0x000562000c1e1900 */
[----:B------:R-:W-:Y:S01]  /*0480*/  ULDC UR4, c[0x0][0x1d0] ;  /* 0x0000740000047ab9 */ /* 0x000fe20000000800 */
[----:B------:R-:W-:-:S02]  /*0490*/  @P2 IMAD.WIDE R6, R201, R0, c[0x0][0x370] ;  /* 0x0000dc00c9062625 */ /* 0x000fc400078e0200 */
[----:B------:R2:W5:Y:S04]  /*04a0*/  @P1 LDG.E R154, [R10.64] ;  /* 0x000000060a9a1981 */ /* 0x000568000c1e1900 */
[----:B------:R2:W5:Y:S04]  /*04b0*/  @P3 LDG.E R98, [R4.64] ;  /* 0x0000000604623981 */ /* 0x000568000c1e1900 */
[----:B------:R2:W5:Y:S01]  /*04c0*/  @P4 LDG.E R171, [R8.64] ;  /* 0x0000000608ab4981 */ /* 0x000562000c1e1900 */
[----:B------:R-:W-:-:S03]  /*04d0*/  UIMAD UR4, UR5, UR4, URZ ;  /* 0x00000004050472a4 */ /* 0x000fc6000f8e023f */
[----:B------:R3:W5:Y:S01]  /*04e0*/  @P2 LDG.E R200, [R6.64] ;  /* 0x0000000606c82981 */ /* 0x000762000c1e1900 */
[----:B------:R-:W-:Y:S01]  /*04f0*/  IMAD.MOV.U32 R155, RZ, RZ, c[0x0][0x228] ;  /* 0x00008a00ff9b7624 */ /* 0x000fe200078e00ff */
[----:B-1----:R-:W-:Y:S02]  /*0500*/  SHF.R.S32.HI R88, RZ, 0x1f, R199 ;  /* 0x0000001fff587819 */ /* 0x002fe400000114c7 */
[----:B---3--:R-:W-:Y:S01]  /*0510*/  MOV R7, UR4 ;  /* 0x0000000400077c02 */ /* 0x008fe20008000f00 */
[----:B------:R-:W-:Y:S05]  /*0520*/  @P0 BRA `(.L_x_62) ;  /* 0x0000004000000947 */ /* 0x000fea0003800000 */
[----:B--2---:R-:W-:Y:S05]  /*0530*/  @!P1 BRA `(.L_x_62) ;  /* 0x0000003000009947 */ /* 0x004fea0003800000 */
[----:B-----5:R-:W2:Y:S04]  /*0540*/  LDG.E R90, [R10.64] ;  /* 0x000000060a5a7981 */ /* 0x020ea8000c1e1900 */
[----:B------:R-:W2:Y:S02]  /*0550*/  LDG.E R3, [R10.64+0x4] ;  /* 0x000004060a037981 */ /* 0x000ea4000c1e1900 */
[----:B--2---:R-:W-:-:S02]  /*0560*/  IADD3 R90, -R90, R3, RZ ;  /* 0x000000035a5a7210 */ /* 0x004fc40007ffe1ff */
.L_x_62:
[----:B--2---:R-:W-:-:S04]  /*0570*/  ISETP.NE.U32.AND P0, PT, RZ, c[0x0][0x368], PT ;  /* 0x0000da00ff007a0c */ /* 0x004fc80003f05070 */
[----:B------:R-:W-:-:S13]  /*0580*/  ISETP.NE.AND.EX P0, PT, RZ, c[0x0][0x36c], PT, P0 ;  /* 0x0000db00ff007a0c */ /* 0x000fda0003f05300 */
[----:B------:R-:W-:Y:S05]  /*0590*/  @!P0 BRA `(.L_x_63) ;  /* 0x0000003000008947 */ /* 0x000fea0003800000 */
[----:B------:R-:W-:-:S05]  /*05a0*/  IMAD.WIDE R2, R201, R0, c[0x0][0x368] ;  /* 0x0000da00c9027625 */ /* 0x000fca00078e0200 */
[----:B------:R1:W5:Y:S01]  /*05b0*/  LDG.E R7, [R2.64] ;  /* 0x0000000602077981 */ /* 0x000362000c1e1900 */
[----:B------:R-:W-:Y:S05]  /*05c0*/  BRA `(.L_x_64) ;  /* 0x0000004000007947 */ /* 0x000fea0003800000 */
.L_x_63:
[----:B------:R-:W-:Y:S05]  /*05d0*/  @!P3 BRA `(.L_x_64) ;  /* 0x000000300000b947 */ /* 0x000fea0003800000 */
[----:B------:R-:W2:Y:S04]  /*05e0*/  LDG.E R7, [R4.64] ;  /* 0x0000000604077981 */ /* 0x000ea8000c1e1900 */
[----:B------:R-:W2:Y:S02]  /*05f0*/  LDG.E R2, [R4.64+0x4] ;  /* 0x0000040604027981 */ /* 0x000ea4000c1e1900 */
[----:B--2---:R-:W-:Y:S02]  /*0600*/  IADD3 R7, -R7, R2, RZ ;  /* 0x0000000207077210 */ /* 0x004fe40007ffe1ff */
.L_x_64:
[----:B-1----:R-:W2:Y:S04]  /*0610*/  @P4 LDG.E R3, [R8.64] ;  /* 0x0000000608034981 */ /* 0x002ea8000c1e1900 */
[----:B------:R-:W2:Y:S01]  /*0620*/  @P4 LDG.E R4, [R8.64+0x4] ;  /* 0x0000040608044981 */ /* 0x000ea2000c1e1900 */
[----:B-----5:R-:W-:Y:S01]  /*0630*/  IMAD.IADD R2, R7, 0x1, -R200 ;  /* 0x0000000107027824 */ /* 0x020fe200078e0ac8 */
[----:B------:R-:W-:Y:S01]  /*0640*/  ISETP.NE.U32.AND P0, PT, RZ, c[0x0][0x378], PT ;  /* 0x0000de00ff007a0c */ /* 0x000fe20003f05070 */
[----:B------:R-:W-:-:S03]  /*0650*/  IMAD.MOV.U32 R87, RZ, RZ, R7 ;  /* 0x000000ffff577224 */ /* 0x000fc600078e0007 */
[----:B------:R-:W-:Y:S01]  /*0660*/  ISETP.NE.AND.EX P0, PT, RZ, c[0x0][0x37c], PT, P0 ;  /* 0x0000df00ff007a0c */ /* 0x000fe20003f05300 */
[----:B------:R-:W-:-:S05]  /*0670*/  IMAD.MOV R104, RZ, RZ, -R2 ;  /* 0x000000ffff687224 */ /* 0x000fca00078e0a02 */
[----:B------:R-:W-:-:S07]  /*0680*/  IMNMX R104, RZ, R104, !PT ;  /* 0x00000068ff687217 */ /* 0x000fce0007800200 */
[----:B------:R-:W-:-:S05]  /*0690*/  @P0 IMAD.WIDE R10, R201, R0, c[0x0][0x378] ;  /* 0x0000de00c90a0625 */ /* 0x000fca00078e0200 */
[----:B------:R1:W5:Y:S01]  /*06a0*/  @P0 LDG.E R87, [R10.64] ;  /* 0x000000060a570981 */ /* 0x000362000c1e1900 */
[----:B--2---:R-:W-:-:S04]  /*06b0*/  @P4 IMAD.IADD R155, R4, 0x1, -R3 ;  /* 0x00000001049b4824 */ /* 0x004fc800078e0a03 */
[----:B------:R-:W-:-:S05]  /*06c0*/  IMAD.IADD R85, R2, 0x1, R155 ;  /* 0x0000000102557824 */ /* 0x000fca00078e029b */
[----:B------:R-:W-:-:S04]  /*06d0*/  IADD3 R4, R85, 0x3f, RZ ;  /* 0x0000003f55047810 */ /* 0x000fc80007ffe0ff */
[----:B------:R-:W-:-:S04]  /*06e0*/  SHF.R.S32.HI R133, RZ, 0x1f, R4 ;  /* 0x0000001fff857819 */ /* 0x000fc80000011404 */
[----:B------:R-:W-:-:S04]  /*06f0*/  LEA.HI R133, R133, R4, RZ, 0x6 ;  /* 0x0000000485857211 */ /* 0x000fc800078f30ff */
[----:B------:R-:W-:-:S05]  /*0700*/  LOP3.LUT R83, R133, 0xffffffc0, RZ, 0xc0, !PT ;  /* 0xffffffc085537812 */ /* 0x000fca00078ec0ff */
[----:B------:R-:W-:-:S05]  /*0710*/  IMAD.IADD R2, R83, 0x1, -R2 ;  /* 0x0000000153027824 */ /* 0x000fca00078e0a02 */
[----:B------:R-:W-:-:S04]  /*0720*/  IMNMX R5, R2, R155, PT ;  /* 0x0000009b02057217 */ /* 0x000fc80003800200 */
[----:B------:R-:W-:Y:S02]  /*0730*/  ISETP.GT.AND P0, PT, R5, R104, PT ;  /* 0x000000680500720c */ /* 0x000fe40003f04270 */
[----:B------:R-:W-:-:S05]  /*0740*/  SHF.R.U32.HI R104, RZ, 0x6, R104 ;  /* 0x00000006ff687819 */ /* 0x000fca0000011668 */
[----:B------:R-:W-:-:S06]  /*0750*/  IMAD.MOV.U32 R3, RZ, RZ, R104 ;  /* 0x000000ffff037224 */ /* 0x000fcc00078e0068 */
[----:B------:R-:W-:-:S04]  /*0760*/  @P0 IADD3 R5, R5, 0x3f, RZ ;  /* 0x0000003f05050810 */ /* 0x000fc80007ffe0ff */
[----:B------:R-:W-:-:S04]  /*0770*/  @P0 SHF.R.S32.HI R2, RZ, 0x1f, R5 ;  /* 0x0000001fff020819 */ /* 0x000fc80000011405 */
[----:B------:R-:W-:-:S04]  /*0780*/  @P0 LEA.HI R2, R2, R5, RZ, 0x6 ;  /* 0x0000000502020211 */ /* 0x000fc800078f30ff */
[----:B------:R-:W-:-:S04]  /*0790*/  @P0 SHF.R.S32.HI R3, RZ, 0x6, R2 ;  /* 0x00000006ff030819 */ /* 0x000fc80000011402 */
[----:B------:R-:W-:-:S13]  /*07a0*/  ISETP.GT.AND P0, PT, R3, R104, PT ;  /* 0x000000680300720c */ /* 0x000fda0003f04270 */
[----:B------:R-:W-:Y:S05]  /*07b0*/  @!P0 BRA `(.L_x_65) ;  /* 0x000056c000008947 */ /* 0x000fea0003800000 */
[----:B-1----:R-:W-:-:S04]  /*07c0*/  ISETP.NE.U32.AND P3, PT, RZ, c[0x0][0x340], PT ;  /* 0x0000d000ff007a0c */ /* 0x002fc80003f65070 */
[----:B------:R-:W-:-:S13]  /*07d0*/  ISETP.NE.AND.EX P3, PT, RZ, c[0x0][0x344], PT, P3 ;  /* 0x0000d100ff007a0c */ /* 0x000fda0003f65330 */
[----:B------:R-:W-:-:S06]  /*07e0*/  @P3 IMAD.WIDE R156, R201, R0, c[0x0][0x340] ;  /* 0x0000d000c99c3625 */ /* 0x000fcc00078e0200 */
[----:B------:R-:W2:Y:S01]  /*07f0*/  @P3 LDG.E R156, [R156.64] ;  /* 0x000000069c9c3981 */ /* 0x000ea2000c1e1900 */
[----:B------:R-:W-:Y:S01]  /*0800*/  SHF.R.S32.HI R5, RZ, 0x1f, R84 ;  /* 0x0000001fff057819 */ /* 0x000fe20000011454 */
[----:B------:R-:W-:Y:S01]  /*0810*/  IMAD.MOV.U32 R122, RZ, RZ, c[0x0][0x238] ;  /* 0x00008e00ff7a7624 */ /* 0x000fe200078e00ff */
[----:B------:R-:W-:Y:S01]  /*0820*/  IADD3 R148, R3, -0x1, RZ ;  /* 0xffffffff03947810 */ /* 0x000fe20007ffe0ff */
[----:B------:R-:W-:Y:S01]  /*0830*/  IMAD.MOV.U32 R111, RZ, RZ, 0x6 ;  /* 0x00000006ff6f7424 */ /* 0x000fe200078e00ff */
[----:B------:R-:W-:Y:S01]  /*0840*/  LEA.HI R4, R5, R84, RZ, 0x3 ;  /* 0x0000005405047211 */ /* 0x000fe200078f18ff */
[----:B------:R-:W-:Y:S01]  /*0850*/  IMAD.IADD R98, R98, 0x1, R7 ;  /* 0x0000000162627824 */ /* 0x000fe200078e0207 */
[----:B------:R-:W-:Y:S01]  /*0860*/  SHF.R.S32.HI R2, RZ, 0x1f, R171 ;  /* 0x0000001fff027819 */ /* 0x000fe200000114ab */
[----:B------:R-:W-:Y:S01]  /*0870*/  IMAD.SHL.U32 R108, R122, 0x40, RZ ;  /* 0x000000407a6c7824 */ /* 0x000fe200078e00ff */
[----:B------:R-:W-:Y:S01]  /*0880*/  LOP3.LUT R3, R4, 0x1ffffff8, RZ, 0xc0, !PT ;  /* 0x1ffffff804037812 */ /* 0x000fe200078ec0ff */
[----:B------:R-:W-:Y:S01]  /*0890*/  IMAD R168, R88, c[0x0][0x240], RZ ;  /* 0x0000900058a87a24 */ /* 0x000fe200078e02ff */
[----:B------:R-:W-:Y:S01]  /*08a0*/  SHF.R.S32.HI R4, RZ, 0x3, R4 ;  /* 0x00000003ff047819 */ /* 0x000fe20000011404 */
[----:B------:R-:W-:Y:S01]  /*08b0*/  IMAD.MOV.U32 R121, RZ, RZ, 0x5 ;  /* 0x00000005ff797424 */ /* 0x000fe200078e00ff */
[----:B------:R-:W-:Y:S01]  /*08c0*/  SHF.L.U64.HI R107, R122, R111, c[0x0][0x23c] ;  /* 0x00008f007a6b7619 */ /* 0x000fe2000001026f */
[----:B------:R-:W-:Y:S01]  /*08d0*/  IMAD.IADD R8, R84, 0x1, -R3 ;  /* 0x0000000154087824 */ /* 0x000fe200078e0a03 */
[C---:B------:R-:W-:Y:S01]  /*08e0*/  IADD3 R170, P0, R4.reuse, R171, RZ ;  /* 0x000000ab04aa7210 */ /* 0x040fe20007f1e0ff */
[----:B------:R-:W-:Y:S01]  /*08f0*/  IMAD.SHL.U32 R3, R4, 0x40, RZ ;  /* 0x0000004004037824 */ /* 0x000fe200078e00ff */
[----:B------:R-:W-:Y:S01]  /*0900*/  SHF.R.S32.HI R10, RZ, 0x1f, R148 ;  /* 0x0000001fff0a7819 */ /* 0x000fe20000011494 */
[----:B------:R-:W-:Y:S01]  /*0910*/  IMAD.SHL.U32 R8, R8, 0x8, RZ ;  /* 0x0000000808087824 */ /* 0x000fe200078e00ff */
[----:B------:R-:W-:Y:S01]  /*0920*/  LEA.HI.X.SX32 R171, R4, R2, 0x1, P0 ;  /* 0x0000000204ab7211 */ /* 0x000fe200000f0eff */
[----:B------:R-:W-:Y:S01]  /*0930*/  IMAD R7, R107, R148, RZ ;  /* 0x000000946b077224 */ /* 0x000fe200078e02ff */
[----:B------:R-:W-:Y:S01]  /*0940*/  LOP3.LUT R3, R3, 0x1c0, RZ, 0xc0, !PT ;  /* 0x000001c003037812 */ /* 0x000fe200078ec0ff */
[----:B------:R-:W-:Y:S01]  /*0950*/  IMAD.IADD R105, R155, 0x1, -R4 ;  /* 0x000000019b697824 */ /* 0x000fe200078e0a04 */
[--C-:B------:R-:W-:Y:S01]  /*0960*/  SHF.R.S32.HI R9, RZ, 0x1f, R8.reuse ;  /* 0x0000001fff097819 */ /* 0x100fe20000011408 */
[----:B------:R-:W-:Y:S01]  /*0970*/  IMAD R10, R10, R108, R7 ;  /* 0x0000006c0a0a7224 */ /* 0x000fe200078e0207 */
[----:B------:R-:W-:Y:S01]  /*0980*/  LOP3.LUT R2, R3, 0x38, R8, 0xf8, !PT ;  /* 0x0000003803027812 */ /* 0x000fe200078ef808 */
[----:B------:R-:W-:Y:S01]  /*0990*/  IMAD R7, R171, c[0x0][0x238], RZ ;  /* 0x00008e00ab077a24 */ /* 0x000fe200078e02ff */
[----:B------:R-:W-:Y:S01]  /*09a0*/  SHF.R.U32.HI R3, RZ, 0x3, R3 ;  /* 0x00000003ff037819 */ /* 0x000fe20000011603 */
[----:B------:R-:W-:Y:S01]  /*09b0*/  IMAD R168, R199, c[0x0][0x244], R168 ;  /* 0x00009100c7a87a24 */ /* 0x000fe200078e02a8 */
[----:B------:R-:W-:Y:S01]  /*09c0*/  SEL R166, R201, RZ, !P4 ;  /* 0x000000ffc9a67207 */ /* 0x000fe20006000000 */
[----:B------:R-:W-:Y:S01]  /*09d0*/  IMAD R12, R170, c[0x0][0x23c], R7 ;  /* 0x00008f00aa0c7a24 */ /* 0x000fe200078e0207 */
[----:B------:R-:W-:Y:S01]  /*09e0*/  LOP3.LUT R3, R2, R3, RZ, 0x3c, !PT ;  /* 0x0000000302037212 */ /* 0x000fe200078e3cff */
[----:B------:R-:W-:Y:S01]  /*09f0*/  IMAD.WIDE.U32 R6, R170, c[0x0][0x238], R8 ;  /* 0x00008e00aa067a25 */ /* 0x000fe200078e0008 */
[----:B------:R-:W-:Y:S01]  /*0a00*/  IADD3 R2, R8, 0x40, RZ ;  /* 0x0000004008027810 */ /* 0x000fe20007ffe0ff */
[----:B------:R-:W-:Y:S01]  /*0a10*/  ULDC.U8 UR4, c[0x0][0x298] ;  /* 0x0000a60000047ab9 */ /* 0x000fe20000000000 */
[----:B------:R-:W-:Y:S01]  /*0a20*/  LEA.HI R146, R5, R84, RZ, 0x6 ;  /* 0x0000005405927211 */ /* 0x000fe200078f30ff */
[----:B------:R-:W-:Y:S01]  /*0a30*/  IMAD.IADD R13, R7, 0x1, R12 ;  /* 0x00000001070d7824 */ /* 0x000fe200078e020c */
[----:B------:R-:W-:Y:S01]  /*0a40*/  ISETP.GE.AND P6, PT, R2, c[0x0][0x1d4], PT ;  /* 0x0000750002007a0c */ /* 0x000fe20003fc6270 */
[----:B------:R-:W-:Y:S01]  /*0a50*/  IMAD.MOV.U32 R12, RZ, RZ, R6 ;  /* 0x000000ffff0c7224 */ /* 0x000fe200078e0006 */
[----:B------:R-:W-:Y:S01]  /*0a60*/  SHF.R.S32.HI R2, RZ, 0x1f, R201 ;  /* 0x0000001fff027819 */ /* 0x000fe200000114c9 */
[----:B------:R-:W-:Y:S01]  /*0a70*/  IMAD R0, R148, -0x40, R105 ;  /* 0xffffffc094007824 */ /* 0x000fe200078e0269 */
[----:B------:R-:W-:Y:S01]  /*0a80*/  ISETP.GE.AND P2, PT, R8, c[0x0][0x1d4], PT ;  /* 0x0000750008007a0c */ /* 0x000fe20003f46270 */
[----:B------:R-:W-:Y:S01]  /*0a90*/  IMAD.WIDE.U32 R12, R199, c[0x0][0x240], R12 ;  /* 0x00009000c70c7a25 */ /* 0x000fe200078e000c */
[----:B------:R-:W-:-:S02]  /*0aa0*/  SEL R103, R2, RZ, !P4 ;  /* 0x000000ff02677207 */ /* 0x000fc40006000000 */
[C---:B------:R-:W-:Y:S01]  /*0ab0*/  ISETP.GE.AND P1, PT, R0.reuse, 0x1, PT ;  /* 0x000000010000780c */ /* 0x040fe20003f26270 */
[----:B------:R-:W-:Y:S01]  /*0ac0*/  IMAD.IADD R169, R13, 0x1, R168 ;  /* 0x000000010da97824 */ /* 0x000fe200078e02a8 */
[----:B------:R-:W-:Y:S01]  /*0ad0*/  ISETP.GT.AND P0, PT, R0, 0x20, PT ;  /* 0x000000200000780c */ /* 0x000fe20003f04270 */
[----:B------:R-:W-:Y:S01]  /*0ae0*/  IMAD R177, R103, c[0x0][0x248], RZ ;  /* 0x0000920067b17a24 */ /* 0x000fe200078e02ff */
[----:B------:R-:W-:Y:S01]  /*0af0*/  IADD3 R0, R8, 0x80, RZ ;  /* 0x0000008008007810 */ /* 0x000fe20007ffe0ff */
[----:B------:R-:W-:Y:S01]  /*0b00*/  IMAD.MOV.U32 R168, RZ, RZ, R12 ;  /* 0x000000ffffa87224 */ /* 0x000fe200078e000c */
[----:B------:R-:W-:Y:S01]  /*0b10*/  LEA.HI R4, R5, R84, RZ, 0x2 ;  /* 0x0000005405047211 */ /* 0x000fe200078f10ff */
[----:B------:R-:W-:Y:S01]  /*0b20*/  IMAD R6, R88, c[0x0][0x260], RZ ;  /* 0x0000980058067a24 */ /* 0x000fe200078e02ff */
[----:B------:R-:W-:Y:S01]  /*0b30*/  LOP3.LUT R89, R89, 0xfffffffe, RZ, 0xc0, !PT ;  /* 0xfffffffe59597812 */ /* 0x000fe200078ec0ff */
[----:B------:R-:W-:Y:S01]  /*0b40*/  IMAD R177, R166, c[0x0][0x24c], R177 ;  /* 0x00009300a6b17a24 */ /* 0x000fe200078e02b1 */
[----:B------:R-:W-:Y:S01]  /*0b50*/  SHF.L.U64.HI R121, R122, R121, c[0x0][0x23c] ;  /* 0x00008f007a797619 */ /* 0x000fe20000010279 */
[----:B------:R-:W-:Y:S01]  /*0b60*/  IMAD.WIDE.U32 R168, R166, c[0x0][0x248], R168 ;  /* 0x00009200a6a87a25 */ /* 0x000fe200078e00a8 */
[----:B------:R-:W-:-:S02]  /*0b70*/  @P2 LOP3.LUT R89, R89, 0x1, RZ, 0xfc, !PT ;  /* 0x0000000159592812 */ /* 0x000fc400078efcff */
[----:B------:R-:W-:Y:S01]  /*0b80*/  ISETP.GE.AND P5, PT, R0, c[0x0][0x1d4], PT ;  /* 0x0000750000007a0c */ /* 0x000fe20003fa6270 */
[C---:B------:R-:W-:Y:S01]  /*0b90*/  IMAD R6, R199.reuse, c[0x0][0x264], R6 ;  /* 0x00009900c7067a24 */ /* 0x040fe200078e0206 */
[----:B------:R-:W-:Y:S01]  /*0ba0*/  SHF.R.S32.HI R153, RZ, 0x2, R4 ;  /* 0x00000002ff997819 */ /* 0x000fe20000011404 */
[----:B------:R-:W-:Y:S01]  /*0bb0*/  IMAD.WIDE.U32 R8, R199, c[0x0][0x260], R8 ;  /* 0x00009800c7087a25 */ /* 0x000fe200078e0008 */
[C---:B------:R-:W-:Y:S02]  /*0bc0*/  LOP3.LUT P4, RZ, R89.reuse, 0x1, RZ, 0xc0, !PT ;  /* 0x0000000159ff7812 */ /* 0x040fe4000788c0ff */
[----:B------:R-:W-:Y:S01]  /*0bd0*/  SHF.R.S32.HI R158, RZ, 0x1f, R153 ;  /* 0x0000001fff9e7819 */ /* 0x000fe20000011499 */
[----:B------:R-:W-:Y:S01]  /*0be0*/  IMAD.SHL.U32 R146, R146, 0x8, RZ ;  /* 0x0000000892927824 */ /* 0x000fe200078e00ff */
[----:B------:R-:W-:Y:S01]  /*0bf0*/  LOP3.LUT R89, R89, 0xfffffffb, RZ, 0xc0, !PT ;  /* 0xfffffffb59597812 */ /* 0x000fe200078ec0ff */
[----:B------:R-:W-:Y:S01]  /*0c00*/  IMAD.IADD R177, R169, 0x1, R177 ;  /* 0x00000001a9b17824 */ /* 0x000fe200078e02b1 */
[----:B------:R-:W-:Y:S01]  /*0c10*/  LEA.HI R132, R5, R84, RZ, 0x5 ;  /* 0x0000005405847211 */ /* 0x000fe200078f28ff */
[----:B------:R-:W-:Y:S01]  /*0c20*/  IMAD.MOV.U32 R176, RZ, RZ, R168 ;  /* 0x000000ffffb07224 */ /* 0x000fe200078e00a8 */
[----:B------:R-:W-:Y:S01]  /*0c30*/  LOP3.LUT R146, R3, 0xfffffe00, R146, 0xf8, !PT ;  /* 0xfffffe0003927812 */ /* 0x000fe200078ef892 */
[----:B------:R-:W-:Y:S01]  /*0c40*/  IMAD.IADD R7, R9, 0x1, R6 ;  /* 0x0000000109077824 */ /* 0x000fe200078e0206 */
[----:B------:R-:W-:Y:S01]  /*0c50*/  LOP3.LUT R3, R4, 0xfffffffc, RZ, 0xc0, !PT ;  /* 0xfffffffc04037812 */ /* 0x000fe200078ec0ff */
[----:B------:R-:W-:Y:S01]  /*0c60*/  IMAD.MOV.U32 R6, RZ, RZ, R8 ;  /* 0x000000ffff067224 */ /* 0x000fe200078e0008 */
[----:B------:R-:W-:Y:S01]  /*0c70*/  SHF.R.S32.HI R4, RZ, 0x1f, R4 ;  /* 0x0000001fff047819 */ /* 0x000fe20000011404 */
[----:B------:R-:W-:-:S03]  /*0c80*/  IMAD.WIDE.U32 R8, R148, R108, R176 ;  /* 0x0000006c94087225 */ /* 0x000fc600078e00b0 */
[----:B------:R-:W-:Y:S01]  /*0c90*/  LEA.HI R4, R4, R153, RZ, 0x3 ;  /* 0x0000009904047211 */ /* 0x000fe200078f18ff */
[----:B------:R-:W-:Y:S01]  /*0ca0*/  IMAD.IADD R10, R9, 0x1, R10 ;  /* 0x00000001090a7824 */ /* 0x000fe200078e020a */
[----:B------:R-:W-:Y:S01]  /*0cb0*/  @P1 LEA R20, P2, R8, c[0x0][0x220], 0x1 ;  /* 0x0000880008141a11 */ /* 0x000fe200078408ff */
[----:B------:R-:W-:Y:S01]  /*0cc0*/  IMAD.SHL.U32 R122, R122, 0x20, RZ ;  /* 0x000000207a7a7824 */ /* 0x000fe200078e00ff */
[----:B------:R-:W-:Y:S01]  /*0cd0*/  LOP3.LUT R4, R4, 0xfffffff8, RZ, 0xc0, !PT ;  /* 0xfffffff804047812 */ /* 0x000fe200078ec0ff */
[----:B------:R-:W-:Y:S01]  /*0ce0*/  IMAD.IADD R0, R84, 0x1, -R3 ;  /* 0x0000000154007824 */ /* 0x000fe200078e0a03 */
[----:B------:R-:W-:Y:S01]  /*0cf0*/  @P1 LEA.HI.X R21, R8, c[0x0][0x224], R10, 0x1, P2 ;  /* 0x0000890008151a11 */ /* 0x000fe200010f0c0a */
[----:B------:R-:W-:Y:S01]  /*0d00*/  IMAD R160, R158, c[0x0][0x280], RZ ;  /* 0x0000a0009ea07a24 */ /* 0x000fe200078e02ff */
[----:B------:R-:W-:Y:S01]  /*0d10*/  @P0 IADD3 R8, P2, R122, R8, RZ ;  /* 0x000000087a080210 */ /* 0x000fe20007f5e0ff */
[C---:B------:R-:W-:Y:S02]  /*0d20*/  IMAD.SHL.U32 R16, R0.reuse, 0x8, RZ ;  /* 0x0000000800107824 */ /* 0x040fe400078e00ff */
[----:B------:R-:W-:-:S02]  /*0d30*/  IMAD.SHL.U32 R18, R0, 0x4, RZ ;  /* 0x0000000400127824 */ /* 0x000fc400078e00ff */
[----:B------:R-:W-:Y:S01]  /*0d40*/  @P0 IMAD.X R3, R121, 0x1, R10, P2 ;  /* 0x0000000179030824 */ /* 0x000fe200010e060a */
[----:B------:R-:W-:Y:S01]  /*0d50*/  SHF.R.S32.HI R17, RZ, 0x1f, R16 ;  /* 0x0000001fff117819 */ /* 0x000fe20000011410 */
[C---:B------:R-:W-:Y:S01]  /*0d60*/  IMAD R160, R153.reuse, c[0x0][0x284], R160 ;  /* 0x0000a10099a07a24 */ /* 0x040fe200078e02a0 */
[----:B------:R-:W-:Y:S01]  /*0d70*/  @P0 LEA R10, P2, R8, c[0x0][0x220], 0x1 ;  /* 0x00008800080a0a11 */ /* 0x000fe200078408ff */
[----:B------:R-:W-:Y:S01]  /*0d80*/  IMAD R158, R158, c[0x0][0x290], RZ ;  /* 0x0000a4009e9e7a24 */ /* 0x000fe200078e02ff */
[----:B------:R-:W-:Y:S01]  /*0d90*/  SHF.R.S32.HI R19, RZ, 0x1f, R18 ;  /* 0x0000001fff137819 */ /* 0x000fe20000011412 */
[C---:B------:R-:W-:Y:S01]  /*0da0*/  IMAD.WIDE.U32 R14, R153.reuse, c[0x0][0x280], R16 ;  /* 0x0000a000990e7a25 */ /* 0x040fe200078e0010 */
[----:B------:R-:W-:Y:S02]  /*0db0*/  @P0 LEA.HI.X R11, R8, c[0x0][0x224], R3, 0x1, P2 ;  /* 0x00008900080b0a11 */ /* 0x000fe400010f0c03 */
[----:B------:R-:W-:Y:S01]  /*0dc0*/  ISETP.GE.AND P2, PT, R16, c[0x0][0x27c], PT ;  /* 0x00009f0010007a0c */ /* 0x000fe20003f46270 */
[----:B------:R-:W-:Y:S01]  /*0dd0*/  IMAD.IADD R161, R160, 0x1, R15 ;  /* 0x00000001a0a17824 */ /* 0x000fe200078e020f */
[----:B------:R-:W-:Y:S01]  /*0de0*/  IADD3 R15, R18, 0x20, RZ ;  /* 0x00000020120f7810 */ /* 0x000fe20007ffe0ff */
[C---:B------:R-:W-:Y:S01]  /*0df0*/  IMAD R158, R153.reuse, c[0x0][0x294], R158 ;  /* 0x0000a500999e7a24 */ /* 0x040fe200078e029e */
[----:B------:R-:W-:Y:S01]  /*0e00*/  SEL R3, RZ, c[0x0][0x27c], !P2 ;  /* 0x00009f00ff037a07 */ /* 0x000fe20005000000 */
[----:B------:R-:W-:Y:S01]  /*0e10*/  IMAD.WIDE.U32 R12, R153, c[0x0][0x290], R16 ;  /* 0x0000a400990c7a25 */ /* 0x000fe200078e0010 */
[----:B------:R-:W-:-:S02]  /*0e20*/  IADD3 R152, R16, 0x60, RZ ;  /* 0x0000006010987810 */ /* 0x000fc40007ffe0ff */
[----:B------:R-:W-:Y:S01]  /*0e30*/  IADD3 R151, R16, 0x80, RZ ;  /* 0x0000008010977810 */ /* 0x000fe20007ffe0ff */
[----:B------:R-:W-:Y:S01]  /*0e40*/  IMAD.IADD R159, R158, 0x1, R13 ;  /* 0x000000019e9f7824 */ /* 0x000fe200078e020d */
[----:B------:R-:W-:Y:S01]  /*0e50*/  IADD3 R150, R16, 0xa0, RZ ;  /* 0x000000a010967810 */ /* 0x000fe20007ffe0ff */
[----:B------:R-:W-:Y:S02]  /*0e60*/  IMAD.WIDE.U32 R164, R153, c[0x0][0x280], R18 ;  /* 0x0000a00099a47a25 */ /* 0x000fe400078e0012 */
[----:B------:R-:W-:Y:S02]  /*0e70*/  @P2 LOP3.LUT R89, R89, 0x4, RZ, 0xfc, !PT ;  /* 0x0000000459592812 */ /* 0x000fe400078efcff */
[----:B------:R-:W-:Y:S02]  /*0e80*/  IMAD.SHL.U32 R146, R146, 0x2, RZ ;  /* 0x0000000292927824 */ /* 0x000fe400078e00ff */
[----:B------:R-:W-:Y:S01]  /*0e90*/  IMAD.IADD R13, R18, 0x1, R15 ;  /* 0x00000001120d7824 */ /* 0x000fe200078e020f */
[----:B------:R-:W-:Y:S01]  /*0ea0*/  LOP3.LUT R89, R89, 0xfffffffd, RZ, 0xc0, !PT ;  /* 0xfffffffd59597812 */ /* 0x000fe200078ec0ff */
[----:B------:R-:W-:Y:S01]  /*0eb0*/  IMAD.IADD R165, R165, 0x1, R160 ;  /* 0x00000001a5a57824 */ /* 0x000fe200078e02a0 */
[----:B------:R-:W-:Y:S01]  /*0ec0*/  @!PT LDS RZ, [RZ] ;  /* 0x00000000fffff984 */ /* 0x000fe20000000800 */
[----:B------:R-:W-:Y:S01]  /*0ed0*/  @!PT LDS RZ, [RZ] ;  /* 0x00000000fffff984 */ /* 0x000fe20000000800 */
[----:B------:R-:W-:Y:S01]  /*0ee0*/  @!PT LDS RZ, [RZ] ;  /* 0x00000000fffff984 */ /* 0x000fe20000000800 */
[----:B------:R1:W-:Y:S01]  /*0ef0*/  @P1 LDGSTS.E.BYPASS.LTC128B.128 [R146+0x6100], [R20.64], !P4 ;  /* 0x0610000014921fae */ /* 0x0003e2000e101d46 */
[----:B------:R-:W-:Y:S01]  /*0f00*/  IMAD.WIDE.U32 R162, R153, c[0x0][0x290], R18 ;  /* 0x0000a40099a27a25 */ /* 0x000fe200078e0012 */
[----:B------:R-:W-:-:S02]  /*0f10*/  ISETP.GE.AND P2, PT, R13, c[0x0][0x27c], PT ;  /* 0x00009f000d007a0c */ /* 0x000fc40003f46270 */
[----:B------:R1:W-:Y:S01]  /*0f20*/  @P1 LDGSTS.E.BYPASS.LTC128B.128 [R146+0x8100], [R20.64+0x80], !P6 ;  /* 0x0810008014921fae */ /* 0x0003e2000f101d46 */
[----:B------:R-:W-:Y:S01]  /*0f30*/  IMAD.MOV.U32 R160, RZ, RZ, R14 ;  /* 0x000000ffffa07224 */ /* 0x000fe200078e000e */
[----:B------:R-:W-:Y:S01]  /*0f40*/  IADD3 R14, R18, 0x40, RZ ;  /* 0x00000040120e7810 */ /* 0x000fe20007ffe0ff */
[----:B------:R-:W-:Y:S01]  /*0f50*/  IMAD.IADD R149, R153, 0x1, -R4 ;  /* 0x0000000199957824 */ /* 0x000fe200078e0a04 */
[----:B------:R1:W-:Y:S01]  /*0f60*/  @P1 LDGSTS.E.BYPASS.LTC128B.128 [R146+0xa100], [R20.64+0x100], !P5 ;  /* 0x0a10010014921fae */ /* 0x0003e2000e901d46 */
[----:B------:R-:W-:Y:S01]  /*0f70*/  IMAD.IADD R163, R163, 0x1, R158 ;  /* 0x00000001a3a37824 */ /* 0x000fe200078e029e */
[----:B------:R-:W-:Y:S01]  /*0f80*/  SHF.R.S32.HI R144, RZ, 0x1f, R13 ;  /* 0x0000001fff907819 */ /* 0x000fe2000001140d */
[----:B------:R-:W-:Y:S01]  /*0f90*/  IMAD.IADD R3, R16, 0x1, R3 ;  /* 0x0000000110037824 */ /* 0x000fe200078e0203 */
[----:B------:R3:W-:Y:S01]  /*0fa0*/  @P0 LDGSTS.E.BYPASS.LTC128B.128 [R146+0x7100], [R10.64], !P4 ;  /* 0x071000000a920fae */ /* 0x0007e2000e101d46 */
[----:B------:R-:W-:Y:S01]  /*0fb0*/  IMAD.MOV.U32 R158, RZ, RZ, R12 ;  /* 0x000000ffff9e7224 */ /* 0x000fe200078e000c */
[----:B------:R-:W-:Y:S01]  /*0fc0*/  LEA.HI R144, R144, R13, RZ, 0x3 ;  /* 0x0000000d90907211 */ /* 0x000fe200078f18ff */
[----:B------:R-:W-:Y:S01]  /*0fd0*/  IMAD.IADD R12, R18, 0x1, R14 ;  /* 0x00000001120c7824 */ /* 0x000fe200078e020e */
[----:B------:R3:W-:Y:S01]  /*0fe0*/  @P0 LDGSTS.E.BYPASS.LTC128B.128 [R146+0x9100], [R10.64+0x80], !P6 ;  /* 0x091000800a920fae */ /* 0x0007e2000f101d46 */
[----:B------:R-:W-:Y:S01]  /*0ff0*/  SHF.R.S32.HI R130, RZ, 0x1f, R3 ;  /* 0x0000001fff827819 */ /* 0x000fe20000011403 */
[----:B------:R-:W-:Y:S01]  /*1000*/  IMAD.SHL.U32 R132, R132, 0x10, RZ ;  /* 0x0000001084847824 */ /* 0x000fe200078e00ff */
[----:B------:R-:W-:Y:S01]  /*1010*/  @P2 LOP3.LUT R89, R89, 0x2, RZ, 0xfc, !PT ;  /* 0x0000000259592812 */ /* 0x000fe200078efcff */
[----:B------:R3:W-:Y:S01]  /*1020*/  @P0 LDGSTS.E.BYPASS.LTC128B.128 [R146+0xb100], [R10.64+0x100], !P5 ;  /* 0x0b1001000a920fae */ /* 0x0007e2000e901d46 */
[C---:B------:R-:W-:Y:S01]  /*1030*/  LOP3.LUT P0, RZ, R149.reuse, 0x4, RZ, 0xc0, !PT ;  /* 0x0000000495ff7812 */ /* 0x040fe2000780c0ff */
[----:B------:R-:W-:Y:S01]  /*1040*/  IMAD.SHL.U32 R149, R149, 0x40, RZ ;  /* 0x0000004095957824 */ /* 0x000fe200078e00ff */
[----:B------:R-:W-:Y:S01]  /*1050*/  ISETP.GE.AND P1, PT, R12, c[0x0][0x27c], PT ;  /* 0x00009f000c007a0c */ /* 0x000fe20003f26270 */
[----:B------:R-:W-:Y:S01]  /*1060*/  IMAD R103, R103, c[0x0][0x268], RZ ;  /* 0x00009a0067677a24 */ /* 0x000fe200078e02ff */
[-C--:B------:R-:W-:Y:S01]  /*1070*/  LEA.HI R116, R130, R3.reuse, RZ, 0x3 ;  /* 0x0000000382747211 */ /* 0x080fe200078f18ff */
[----:B------:R-:W-:Y:S01]  /*1080*/  IMAD.MOV.U32 R106, RZ, RZ, c[0x0][0x2b8] ;  /* 0x0000ae00ff6a7624 */ /* 0x000fe200078e00ff */
[----:B------:R-:W-:Y:S01]  /*1090*/  LOP3.LUT R149, R149, 0x1c0, RZ, 0xc0, !PT ;  /* 0x000001c095957812 */ /* 0x000fe200078ec0ff */
[----:B------:R-:W-:Y:S01]  /*10a0*/  IMAD R103, R166, c[0x0][0x26c], R103 ;  /* 0x00009b00a6677a24 */ /* 0x000fe200078e0267 */
[----:B------:R-:W-:Y:S01]  /*10b0*/  LEA.HI R130, R130, R3, RZ, 0x6 ;  /* 0x0000000382827211 */ /* 0x000fe200078f30ff */
[----:B------:R-:W-:Y:S01]  /*10c0*/  IMAD.WIDE.U32 R166, R166, c[0x0][0x268], R6 ;  /* 0x00009a00a6a67a25 */ /* 0x000fe200078e0006 */
[----:B------:R-:W-:Y:S01]  /*10d0*/  SEL R3, RZ, c[0x0][0x27c], !P1 ;  /* 0x00009f00ff037a07 */ /* 0x000fe20004800000 */
[----:B------:R-:W0:Y:S01]  /*10e0*/  LDGDEPBAR ;  /* 0x00000000000079af */ /* 0x000e220000000000 */
[----:B------:R-:W-:Y:S01]  /*10f0*/  SHF.R.U32.HI R134, RZ, 0x3, R149 ;  /* 0x00000003ff867819 */ /* 0x000fe20000011695 */
[----:B------:R-:W-:Y:S01]  /*1100*/  IMAD.SHL.U32 R130, R130, 0x40, RZ ;  /* 0x0000004082827824 */ /* 0x000fe200078e00ff */
[----:B------:R-:W-:Y:S01]  /*1110*/  LOP3.LUT R141, R149, 0x18, R16, 0xf8, !PT ;  /* 0x00000018958d7812 */ /* 0x000fe200078ef810 */
[----:B------:R-:W-:Y:S01]  /*1120*/  IMAD.IADD R3, R3, 0x1, R12 ;  /* 0x0000000103037824 */ /* 0x000fe200078e020c */
[----:B------:R-:W-:Y:S01]  /*1130*/  LOP3.LUT R132, R132, 0xfffffe00, RZ, 0xc0, !PT ;  /* 0xfffffe0084847812 */ /* 0x000fe200078ec0ff */
[----:B------:R-:W-:Y:S01]  /*1140*/  IMAD R6, R88, c[0x0][0x210], RZ ;  /* 0x0000840058067a24 */ /* 0x000fe200078e02ff */
[----:B------:R-:W-:Y:S01]  /*1150*/  LOP3.LUT R141, R141, R134, RZ, 0x3c, !PT ;  /* 0x000000868d8d7212 */ /* 0x000fe200078e3cff */
[----:B------:R-:W-:Y:S01]  /*1160*/  IMAD.MOV.U32 R91, RZ, RZ, c[0x0][0x27c] ;  /* 0x00009f00ff5b7624 */ /* 0x000fe200078e00ff */
[----:B------:R-:W-:Y:S01]  /*1170*/  LOP3.LUT R5, R149, 0x38, R116, 0xf8, !PT ;  /* 0x0000003895057812 */ /* 0x000fe200078ef874 */
[----:B------:R-:W-:Y:S01]  /*1180*/  IMAD.WIDE.U32 R172, R199, c[0x0][0x210], RZ ;  /* 0x00008400c7ac7a25 */ /* 0x000fe200078e00ff */
[----:B------:R-:W-:-:S02]  /*1190*/  SHF.R.S32.HI R128, RZ, 0x1f, R3 ;  /* 0x0000001fff807819 */ /* 0x000fc40000011403 */
[----:B------:R-:W-:Y:S01]  /*11a0*/  LOP3.LUT R89, R89, 0xfffffff7, RZ, 0xc0, !PT ;  /* 0xfffffff759597812 */ /* 0x000fe200078ec0ff */
[----:B------:R-:W-:Y:S01]  /*11b0*/  IMAD.IADD R141, R141, 0x1, R132 ;  /* 0x000000018d8d7824 */ /* 0x000fe200078e0284 */
[----:B------:R-:W-:Y:S01]  /*11c0*/  LOP3.LUT R130, R130, 0x7ffff000, RZ, 0xc0, !PT ;  /* 0x7ffff00082827812 */ /* 0x000fe200078ec0ff */
[----:B------:R-:W-:Y:S01]  /*11d0*/  IMAD R147, R0, 0x40, R153 ;  /* 0x0000004000937824 */ /* 0x000fe200078e0299 */
[----:B------:R-:W-:Y:S01]  /*11e0*/  LOP3.LUT R5, R5, R134, RZ, 0x3c, !PT ;  /* 0x0000008605057212 */ /* 0x000fe200078e3cff */
[----:B------:R-:W-:Y:S01]  /*11f0*/  IMAD R8, R88, c[0x0][0x1e8], RZ ;  /* 0x00007a0058087a24 */ /* 0x000fe200078e02ff */
[CC--:B------:R-:W-:Y:S01]  /*1200*/  LEA.HI R120, R128.reuse, R3.reuse, RZ, 0x3 ;  /* 0x0000000380787211 */ /* 0x0c0fe200078f18ff */
[----:B------:R-:W-:Y:S01]  /*1210*/  IMAD.MOV.U32 R110, RZ, RZ, c[0x0][0x280] ;  /* 0x0000a000ff6e7624 */ /* 0x000fe200078e00ff */
[----:B------:R-:W-:Y:S01]  /*1220*/  LEA.HI R128, R128, R3, RZ, 0x6 ;  /* 0x0000000380807211 */ /* 0x000fe200078f30ff */
[----:B------:R-:W-:Y:S01]  /*1230*/  IMAD.MOV.U32 R112, RZ, RZ, c[0x0][0x290] ;  /* 0x0000a400ff707624 */ /* 0x000fe200078e00ff */
[----:B------:R-:W-:Y:S01]  /*1240*/  LEA R141, R141, 0x100, 0x1 ;  /* 0x000001008d8d7811 */ /* 0x000fe200078e08ff */
[----:B-----5:R-:W-:Y:S01]  /*1250*/  IMAD.WIDE.U32 R162, R87, c[0x0][0x290], R162 ;  /* 0x0000a40057a27a25 */ /* 0x020fe200078e00a2 */
[----:B------:R-:W-:-:S02]  /*1260*/  @P1 LOP3.LUT R89, R89, 0x8, RZ, 0xfc, !PT ;  /* 0x0000000859591812 */ /* 0x000fc400078efcff */
[----:B------:R-:W-:Y:S01]  /*1270*/  IADD3 R130, R5, R130, R132 ;  /* 0x0000008205827210 */ /* 0x000fe20007ffe084 */
[----:B------:R-:W-:Y:S01]  /*1280*/  IMAD R5, R199, c[0x0][0x214], R6 ;  /* 0x00008500c7057a24 */ /* 0x000fe200078e0206 */
[----:B------:R-:W-:Y:S01]  /*1290*/  ISETP.NE.AND P1, PT, R106, 0x1, PT ;  /* 0x000000016a00780c */ /* 0x000fe20003f25270 */
[----:B------:R-:W-:Y:S01]  /*12a0*/  IMAD.SHL.U32 R128, R128, 0x40, RZ ;  /* 0x0000004080807824 */ /* 0x000fe200078e00ff */
[----:B------:R-:W-:Y:S01]  /*12b0*/  IADD3 R140, R141, 0x40, RZ ;  /* 0x000000408d8c7810 */ /* 0x000fe20007ffe0ff */
[----:B------:R-:W-:Y:S01]  /*12c0*/  IMAD.IADD R114, R173, 0x1, R5 ;  /* 0x00000001ad727824 */ /* 0x000fe200078e0205 */
[----:B------:R-:W-:Y:S01]  /*12d0*/  @P0 IADD3 R140, R141, -0x40, RZ ;  /* 0xffffffc08d8c0810 */ /* 0x000fe20007ffe0ff */
[----:B------:R-:W-:Y:S01]  /*12e0*/  IMAD.MOV.U32 R131, RZ, RZ, c[0x0][0x27c] ;  /* 0x00009f00ff837624 */ /* 0x000fe200078e00ff */
[----:B------:R-:W-:Y:S01]  /*12f0*/  LOP3.LUT R3, R149, 0x38, R120, 0xf8, !PT ;  /* 0x0000003895037812 */ /* 0x000fe200078ef878 */
[----:B------:R-:W-:Y:S01]  /*1300*/  IMAD.WIDE.U32 R174, R199, c[0x0][0x1e8], RZ ;  /* 0x00007a00c7ae7a25 */ /* 0x000fe200078e00ff */
[----:B------:R-:W-:-:S02]  /*1310*/  ISETP.GE.AND P0, PT, R91, 0x1, PT ;  /* 0x000000015b00780c */ /* 0x000fc40003f06270 */
[----:B------:R-:W-:Y:S01]  /*1320*/  SHF.R.S32.HI R7, RZ, 0x1f, R152 ;  /* 0x0000001fff077819 */ /* 0x000fe20000011498 */
[----:B------:R-:W-:Y:S01]  /*1330*/  IMAD R113, R199, c[0x0][0x1ec], R8 ;  /* 0x00007b00c7717a24 */ /* 0x000fe200078e0208 */
[----:B------:R-:W-:Y:S01]  /*1340*/  SHF.R.S32.HI R0, RZ, 0x1f, R151 ;  /* 0x0000001fff007819 */ /* 0x000fe20000011497 */
[C---:B------:R-:W-:Y:S01]  /*1350*/  IMAD.WIDE.U32 R164, R87.reuse, c[0x0][0x280], R164 ;  /* 0x0000a00057a47a25 */ /* 0x040fe200078e00a4 */
[----:B------:R-:W-:Y:S02]  /*1360*/  SHF.R.S32.HI R5, RZ, 0x1f, R150 ;  /* 0x0000001fff057819 */ /* 0x000fe40000011496 */
[----:B------:R-:W-:Y:S01]  /*1370*/  SHF.R.S32.HI R145, RZ, 0x1f, R12 ;  /* 0x0000001fff917819 */ /* 0x000fe2000001140c */
[----:B------:R-:W-:Y:S01]  /*1380*/  IMAD.WIDE.U32 R160, R87, c[0x0][0x280], R160 ;  /* 0x0000a00057a07a25 */ /* 0x000fe200078e00a0 */
[----:B------:R-:W-:Y:S02]  /*1390*/  LOP3.LUT R89, R89, 0xffffffdf, RZ, 0xc0, !PT ;  /* 0xffffffdf59597812 */ /* 0x000fe400078ec0ff */
[----:B------:R-:W-:Y:S01]  /*13a0*/  SHF.R.S32.HI R143, RZ, 0x3, R116 ;  /* 0x00000003ff8f7819 */ /* 0x000fe20000011474 */
[----:B------:R-:W-:Y:S01]  /*13b0*/  IMAD.WIDE.U32 R158, R87, c[0x0][0x290], R158 ;  /* 0x0000a400579e7a25 */ /* 0x000fe200078e009e */
[----:B------:R-:W-:-:S02]  /*13c0*/  SHF.R.S32.HI R137, RZ, 0x3, R120 ;  /* 0x00000003ff897819 */ /* 0x000fc40000011478 */
[----:B------:R-:W-:Y:S01]  /*13d0*/  LOP3.LUT R128, R128, 0x7ffff000, RZ, 0xc0, !PT ;  /* 0x7ffff00080807812 */ /* 0x000fe200078ec0ff */
[----:B------:R-:W-:Y:S01]  /*13e0*/  IMAD.SHL.U32 R131, R131, 0x2, RZ ;  /* 0x0000000283837824 */ /* 0x000fe200078e00ff */
[----:B------:R-:W-:Y:S01]  /*13f0*/  LOP3.LUT R3, R3, R134, RZ, 0x3c, !PT ;  /* 0x0000008603037212 */ /* 0x000fe200078e3cff */
[----:B------:R-:W-:Y:S01]  /*1400*/  IMAD.IADD R113, R175, 0x1, R113 ;  /* 0x00000001af717824 */ /* 0x000fe200078e0271 */
[----:B------:R-:W-:Y:S01]  /*1410*/  LOP3.LUT R116, R116, 0xfffffff8, RZ, 0xc0, !PT ;  /* 0xfffffff874747812 */ /* 0x000fe200078ec0ff */
[----:B------:R-:W-:Y:S01]  /*1420*/  IMAD.IADD R103, R167, 0x1, R103 ;  /* 0x00000001a7677824 */ /* 0x000fe200078e0267 */
[----:B------:R-:W-:Y:S01]  /*1430*/  LOP3.LUT R120, R120, 0xfffffff8, RZ, 0xc0, !PT ;  /* 0xfffffff878787812 */ /* 0x000fe200078ec0ff */
[----:B------:R-:W-:Y:S01]  /*1440*/  IMAD.SHL.U32 R130, R130, 0x2, RZ ;  /* 0x0000000282827824 */ /* 0x000fe200078e00ff */
[----:B------:R-:W-:Y:S02]  /*1450*/  LEA.HI R142, R7, R152, RZ, 0x3 ;  /* 0x00000098078e7211 */ /* 0x000fe400078f18ff */
[----:B------:R-:W-:-:S02]  /*1460*/  LEA.HI R139, R0, R151, RZ, 0x3 ;  /* 0x00000097008b7211 */ /* 0x000fc400078f18ff */
[----:B------:R-:W-:Y:S02]  /*1470*/  LEA.HI R136, R5, R150, RZ, 0x3 ;  /* 0x0000009605887211 */ /* 0x000fe400078f18ff */
[----:B------:R-:W-:Y:S02]  /*1480*/  LEA.HI R145, R145, R12, RZ, 0x3 ;  /* 0x0000000c91917211 */ /* 0x000fe400078f18ff */
[----:B------:R-:W-:Y:S02]  /*1490*/  LOP3.LUT R89, R89, 0xffffffef, RZ, 0xc0, !PT ;  /* 0xffffffef59597812 */ /* 0x000fe400078ec0ff */
[----:B------:R-:W-:Y:S02]  /*14a0*/  IADD3 R128, R3, R128, R132 ;  /* 0x0000008003807210 */ /* 0x000fe40007ffe084 */
[----:B------:R-:W-:Y:S02]  /*14b0*/  SHF.R.S32.HI R115, RZ, 0x1f, R116 ;  /* 0x0000001fff737819 */ /* 0x000fe40000011474 */
[----:B------:R-:W-:Y:S01]  /*14c0*/  SHF.R.S32.HI R119, RZ, 0x1f, R120 ;  /* 0x0000001fff777819 */ /* 0x000fe20000011478 */
[----:B------:R-:W-:Y:S01]  /*14d0*/  IMAD.SHL.U32 R128, R128, 0x2, RZ ;  /* 0x0000000280807824 */ /* 0x000fe200078e00ff */
[----:B------:R-:W-:-:S02]  /*14e0*/  LOP3.LUT R142, R142, 0xfffffff8, RZ, 0xc0, !PT ;  /* 0xfffffff88e8e7812 */ /* 0x000fc400078ec0ff */
[----:B------:R-:W-:Y:S02]  /*14f0*/  LOP3.LUT R139, R139, 0xfffffff8, RZ, 0xc0, !PT ;  /* 0xfffffff88b8b7812 */ /* 0x000fe400078ec0ff */
[----:B------:R-:W-:Y:S02]  /*1500*/  LOP3.LUT R136, R136, 0xfffffff8, RZ, 0xc0, !PT ;  /* 0xfffffff888887812 */ /* 0x000fe400078ec0ff */
[----:B------:R-:W-:Y:S02]  /*1510*/  LOP3.LUT R144, R144, 0xfffffff8, RZ, 0xc0, !PT ;  /* 0xfffffff890907812 */ /* 0x000fe400078ec0ff */
[----:B------:R-:W-:Y:S02]  /*1520*/  LOP3.LUT R145, R145, 0xfffffff8, RZ, 0xc0, !PT ;  /* 0xfffffff891917812 */ /* 0x000fe400078ec0ff */
[----:B------:R-:W-:Y:S02]  /*1530*/  @P1 LOP3.LUT R89, R89, 0x10, RZ, 0xfc, !PT ;  /* 0x0000001059591812 */ /* 0x000fe400078efcff */
[CC--:B------:R-:W-:Y:S01]  /*1540*/  SHF.L.U64.HI R109, R110.reuse, R111.reuse, c[0x0][0x284] ;  /* 0x0000a1006e6d7619 */ /* 0x0c0fe2000001026f */
[----:B------:R-:W-:Y:S01]  /*1550*/  IMAD.SHL.U32 R110, R110, 0x40, RZ ;  /* 0x000000406e6e7824 */ /* 0x000fe200078e00ff */
[C---:B------:R-:W-:Y:S01]  /*1560*/  SHF.L.U64.HI R111, R112.reuse, R111, c[0x0][0x294] ;  /* 0x0000a500706f7619 */ /* 0x040fe2000001026f */
[----:B------:R-:W-:Y:S01]  /*1570*/  IMAD.SHL.U32 R112, R112, 0x40, RZ ;  /* 0x0000004070707824 */ /* 0x000fe200078e00ff */
[C---:B------:R-:W-:Y:S01]  /*1580*/  SHF.L.U64.HI R115, R116.reuse, 0x1, R115 ;  /* 0x0000000174737819 */ /* 0x040fe20000010273 */
[----:B------:R-:W-:Y:S01]  /*1590*/  IMAD.SHL.U32 R116, R116, 0x2, RZ ;  /* 0x0000000274747824 */ /* 0x000fe200078e00ff */
[C---:B------:R-:W-:Y:S01]  /*15a0*/  SHF.L.U64.HI R119, R120.reuse, 0x1, R119 ;  /* 0x0000000178777819 */ /* 0x040fe20000010277 */
[----:B------:R-:W-:Y:S01]  /*15b0*/  IMAD.SHL.U32 R120, R120, 0x2, RZ ;  /* 0x0000000278787824 */ /* 0x000fe200078e00ff */
[----:B---3--:R-:W-:-:S02]  /*15c0*/  IADD3 R11, R18, 0x30, RZ ;  /* 0x00000030120b7810 */ /* 0x008fc40007ffe0ff */
[----:B------:R-:W-:Y:S02]  /*15d0*/  IADD3 R10, R18, 0x50, RZ ;  /* 0x00000050120a7810 */ /* 0x000fe40007ffe0ff */
[----:B------:R-:W-:Y:S02]  /*15e0*/  SHF.R.S32.HI R125, RZ, 0x1f, R142 ;  /* 0x0000001fff7d7819 */ /* 0x000fe4000001148e */
[----:B------:R-:W-:Y:S02]  /*15f0*/  SHF.R.S32.HI R124, RZ, 0x1f, R139 ;  /* 0x0000001fff7c7819 */ /* 0x000fe4000001148b */
[----:B------:R-:W-:Y:S02]  /*1600*/  SHF.R.S32.HI R123, RZ, 0x1f, R136 ;  /* 0x0000001fff7b7819 */ /* 0x000fe40000011488 */
[----:B------:R-:W-:Y:S02]  /*1610*/  SHF.R.S32.HI R127, RZ, 0x1f, R144 ;  /* 0x0000001fff7f7819 */ /* 0x000fe40000011490 */
[----:B------:R-:W-:-:S02]  /*1620*/  SHF.R.S32.HI R126, RZ, 0x1f, R145 ;  /* 0x0000001fff7e7819 */ /* 0x000fc40000011491 */
[----:B------:R-:W-:Y:S02]  /*1630*/  @P0 LOP3.LUT R89, R89, 0x20, RZ, 0xfc, !PT ;  /* 0x0000002059590812 */ /* 0x000fe400078efcff */
[----:B--2---:R-:W-:Y:S01]  /*1640*/  @P3 SHF.R.S32.HI R157, RZ, 0x1f, R156 ;  /* 0x0000001fff9d3819 */ /* 0x004fe2000001149c */
[----:B------:R-:W-:Y:S01]  /*1650*/  @!P3 IMAD.MOV.U32 R157, RZ, RZ, R2 ;  /* 0x000000ffff9db224 */ /* 0x000fe200078e0002 */
[----:B------:R-:W-:Y:S01]  /*1660*/  SEL R2, RZ, c[0x0][0x27c], !P2 ;  /* 0x00009f00ff027a07 */ /* 0x000fe20005000000 */
[----:B------:R-:W-:Y:S02]  /*1670*/  @!P3 IMAD.MOV.U32 R156, RZ, RZ, R201 ;  /* 0x000000ffff9cb224 */ /* 0x000fe400078e00c9 */
[----:B------:R-:W-:Y:S02]  /*1680*/  IMAD R97, R157, c[0x0][0x2b0], RZ ;  /* 0x0000ac009d617a24 */ /* 0x000fe400078e02ff */
[----:B------:R-:W-:Y:S02]  /*1690*/  IMAD.IADD R9, R2, 0x1, R13 ;  /* 0x0000000102097824 */ /* 0x000fe400078e020d */
[----:B------:R-:W-:-:S02]  /*16a0*/  IMAD R97, R156, c[0x0][0x2b4], R97 ;  /* 0x0000ad009c617a24 */ /* 0x000fc400078e0261 */
[----:B------:R-:W-:Y:S01]  /*16b0*/  IMAD.WIDE.U32 R156, R156, c[0x0][0x2b0], RZ ;  /* 0x0000ac009c9c7a25 */ /* 0x000fe200078e00ff */
[----:B------:R-:W-:-:S03]  /*16c0*/  SHF.R.S32.HI R2, RZ, 0x1f, R9 ;  /* 0x0000001fff027819 */ /* 0x000fc60000011409 */
[----:B------:R-:W-:Y:S01]  /*16d0*/  IMAD.IADD R97, R157, 0x1, R97 ;  /* 0x000000019d617824 */ /* 0x000fe200078e0261 */
[CC--:B------:R-:W-:Y:S02]  /*16e0*/  LEA.HI R118, R2.reuse, R9.reuse, RZ, 0x3 ;  /* 0x0000000902767211 */ /* 0x0c0fe400078f18ff */
[----:B------:R-:W-:Y:S02]  /*16f0*/  LEA.HI R2, R2, R9, RZ, 0x6 ;  /* 0x0000000902027211 */ /* 0x000fe400078f30ff */
[--C-:B------:R-:W-:Y:S02]  /*1700*/  LOP3.LUT R129, R149, 0x38, R118.reuse, 0xf8, !PT ;  /* 0x0000003895817812 */ /* 0x100fe400078ef876 */
[----:B------:R-:W-:Y:S01]  /*1710*/  SHF.R.S32.HI R138, RZ, 0x3, R118 ;  /* 0x00000003ff8a7819 */ /* 0x000fe20000011476 */
[----:B------:R-:W-:Y:S01]  /*1720*/  IMAD.SHL.U32 R2, R2, 0x40, RZ ;  /* 0x0000004002027824 */ /* 0x000fe200078e00ff */
[----:B------:R-:W-:Y:S02]  /*1730*/  LOP3.LUT R129, R129, R134, RZ, 0x3c, !PT ;  /* 0x0000008681817212 */ /* 0x000fe400078e3cff */
[----:B------:R-:W-:-:S02]  /*1740*/  LOP3.LUT R118, R118, 0xfffffff8, RZ, 0xc0, !PT ;  /* 0xfffffff876767812 */ /* 0x000fc400078ec0ff */
[----:B------:R-:W-:Y:S02]  /*1750*/  LOP3.LUT R2, R2, 0x7ffff000, RZ, 0xc0, !PT ;  /* 0x7ffff00002027812 */ /* 0x000fe400078ec0ff */
[----:B------:R-:W-:Y:S02]  /*1760*/  SHF.R.S32.HI R117, RZ, 0x1f, R118 ;  /* 0x0000001fff757819 */ /* 0x000fe40000011476 */
[----:B------:R-:W-:Y:S02]  /*1770*/  IADD3 R129, R129, R2, R132 ;  /* 0x0000000281817210 */ /* 0x000fe40007ffe084 */
[----:B------:R-:W-:Y:S02]  /*1780*/  SHF.R.S32.HI R2, RZ, 0x1f, R87 ;  /* 0x0000001fff027819 */ /* 0x000fe40000011457 */
[C---:B------:R-:W-:Y:S01]  /*1790*/  SHF.L.U64.HI R117, R118.reuse, 0x1, R117 ;  /* 0x0000000176757819 */ /* 0x040fe20000010275 */
[----:B------:R-:W-:Y:S01]  /*17a0*/  IMAD.SHL.U32 R118, R118, 0x2, RZ ;  /* 0x0000000276767824 */ /* 0x000fe200078e00ff */
[----:B------:R-:W-:Y:S01]  /*17b0*/  IADD3 R9, R18, 0x10, RZ ;  /* 0x0000001012097810 */ /* 0x000fe20007ffe0ff */
[----:B------:R-:W-:-:S02]  /*17c0*/  IMAD R4, R2, c[0x0][0x280], RZ ;  /* 0x0000a00002047a24 */ /* 0x000fc400078e02ff */
[----:B------:R-:W-:Y:S02]  /*17d0*/  IMAD R2, R2, c[0x0][0x290], RZ ;  /* 0x0000a40002027a24 */ /* 0x000fe400078e02ff */
[C---:B------:R-:W-:Y:S02]  /*17e0*/  IMAD R3, R87.reuse, c[0x0][0x284], R4 ;  /* 0x0000a10057037a24 */ /* 0x040fe400078e0204 */
[----:B------:R-:W-:Y:S02]  /*17f0*/  IMAD R99, R87, c[0x0][0x294], R2 ;  /* 0x0000a50057637a24 */ /* 0x000fe400078e0202 */
[----:B------:R-:W-:Y:S02]  /*1800*/  IMAD.IADD R102, R165, 0x1, R3 ;  /* 0x00000001a5667824 */ /* 0x000fe400078e0203 */
[----:B------:R-:W-:Y:S02]  /*1810*/  IMAD.IADD R101, R163, 0x1, R99 ;  /* 0x00000001a3657824 */ /* 0x000fe400078e0263 */
[----:B------:R-:W-:-:S02]  /*1820*/  IMAD.IADD R100, R3, 0x1, R161 ;  /* 0x0000000103647824 */ /* 0x000fc400078e02a1 */
[----:B------:R-:W-:Y:S02]  /*1830*/  IMAD.IADD R99, R99, 0x1, R159 ;  /* 0x0000000163637824 */ /* 0x000fe400078e029f */
[----:B------:R-:W-:Y:S01]  /*1840*/  IMAD.SHL.U32 R129, R129, 0x2, RZ ;  /* 0x0000000281817824 */ /* 0x000fe200078e00ff */
[----:B-1----:R-:W-:Y:S06]  /*1850*/  BAR.SYNC.DEFER_BLOCKING 0x0 ;  /* 0x0000000000007b1d */ /* 0x002fec0000010000 */
.L_x_90:
[----:B------:R-:W-:Y:S01]  /*1860*/  IMAD.SHL.U32 R96, R148, 0x40, RZ ;  /* 0x0000004094607824 */ /* 0x000fe200078e00ff */
[----:B------:R-:W-:Y:S04]  /*1870*/  DEPBAR.LE SB0, 0x0 ;  /* 0x000080000000791a */ /* 0x000fe80000000000 */
[----:B------:R-:W-:Y:S01]  /*1880*/  IMAD.IADD R0, R147, 0x1, R96 ;  /* 0x0000000193007824 */ /* 0x000fe200078e0260 */
[----:B------:R-:W-:Y:S01]  /*1890*/  ISETP.NE.AND P1, PT, R106, 0x1, PT ;  /* 0x000000016a00780c */ /* 0x000fe20003f25270 */
[----:B------:R-:W-:Y:S01]  /*18a0*/  IMAD.MOV.U32 R135, RZ, RZ, RZ ;  /* 0x000000ffff877224 */ /* 0x000fe200078e00ff */
[----:B------:R-:W-:Y:S01]  /*18b0*/  ISETP.GE.AND P2, PT, R91, 0x1, PT ;  /* 0x000000015b00780c */ /* 0x000fe20003f46270 */
[----:B------:R-:W-:Y:S01]  /*18c0*/  IMAD.IADD R95, R98, 0x1, R0 ;  /* 0x00000001625f7824 */ /* 0x000fe200078e0200 */
[----:B------:R-:W-:Y:S01]  /*18d0*/  ISETP.GE.AND P0, PT, R0, R155, PT ;  /* 0x0000009b0000720c */ /* 0x000fe20003f06270 */
[----:B------:R-:W-:Y:S02]  /*18e0*/  BSSY B1, `(.L_x_66) ;  /* 0x00003ea000017945 */ /* 0x000fe40003800000 */
[--C-:B------:R-:W-:Y:S01]  /*18f0*/  IMAD.MOV.U32 R0, RZ, RZ, R95.reuse ;  /* 0x000000ffff007224 */ /* 0x100fe200078e005f */
[----:B------:R-:W-:Y:S05]  /*1900*/  ISETP.GT.OR P0, PT, R147, 0x3f, P0 ;  /* 0x0000003f9300780c */ /* 0x000fea0000704670 */
[----:B------:R-:W-:Y:S05]  /*1910*/  @P1 IMAD.HI.U32 R2, R95, c[0x0][0x2bc], RZ ;  /* 0x0000af005f021a27 */ /* 0x000fea00078e00ff */
[----:B------:R-:W-:Y:S04]  /*1920*/  @P1 SHF.R.U32.HI R0, RZ, c[0x0][0x2c0], R2 ;  /* 0x0000b000ff001a19 */ /* 0x000fe80000011602 */
[C---:B------:R-:W-:Y:S04]  /*1930*/  @!P0 IADD3 R3, P1, R0.reuse, R156, RZ ;  /* 0x0000009c00038210 */ /* 0x040fe80007f3e0ff */
[----:B------:R-:W-:Y:S01]  /*1940*/  @!P0 LEA.HI.X.SX32 R2, R0, R97, 0x1, P1 ;  /* 0x0000006100028211 */ /* 0x000fe200008f0eff */
[----:B------:R-:W-:Y:S01]  /*1950*/  IMAD.MOV R0, RZ, RZ, -R0 ;  /* 0x000000ffff007224 */ /* 0x000fe200078e0a00 */
[C---:B-1----:R-:W-:Y:S03]  /*1960*/  @!P0 LEA R6, P1, R3.reuse, c[0x0][0x2a0], 0x2 ;  /* 0x0000a80003068a11 */ /* 0x042fe600078210ff */
[----:B------:R-:W-:Y:S01]  /*1970*/  IMAD R95, R0, c[0x0][0x2b8], R95 ;  /* 0x0000ae00005f7a24 */ /* 0x000fe200078e025f */
[----:B------:R-:W-:Y:S03]  /*1980*/  @!P0 LEA.HI.X R7, R3, c[0x0][0x2a4], R2, 0x2, P1 ;  /* 0x0000a90003078a11 */ /* 0x000fe600008f1402 */
[C---:B------:R-:W-:Y:S01]  /*1990*/  IMAD.WIDE.U32 R4, R95.reuse, c[0x0][0x1e0], RZ ;  /* 0x000078005f047a25 */ /* 0x040fe200078e00ff */
[----:B------:R-:W-:Y:S01]  /*19a0*/  SHF.R.S32.HI R94, RZ, 0x1f, R95 ;  /* 0x0000001fff5e7819 */ /* 0x000fe2000001145f */
[----:B--2---:R-:W2:Y:S04]  /*19b0*/  @!P0 LDG.E R135, [R6.64] ;  /* 0x0000000606878981 */ /* 0x004ea8000c1e1900 */
[----:B------:R-:W-:Y:S01]  /*19c0*/  IMAD R0, R94, c[0x0][0x1e0], RZ ;  /* 0x000078005e007a24 */ /* 0x000fe200078e02ff */
[----:B------:R-:W-:Y:S03]  /*19d0*/  BAR.SYNC.DEFER_BLOCKING 0x0 ;  /* 0x0000000000007b1d */ /* 0x000fe60000010000 */
[----:B------:R-:W-:Y:S04]  /*19e0*/  IMAD R0, R95, c[0x0][0x1e4], R0 ;  /* 0x000079005f007a24 */ /* 0x000fe800078e0200 */
[----:B------:R-:W-:Y:S01]  /*19f0*/  IMAD.IADD R5, R5, 0x1, R0 ;  /* 0x0000000105057824 */ /* 0x000fe200078e0200 */
[----:B--2---:R-:W-:Y:S03]  /*1a00*/  SHF.R.S32.HI R93, RZ, 0x1f, R135 ;  /* 0x0000001fff5d7819 */ /* 0x004fe60000011487 */
[----:B------:R-:W-:Y:S04]  /*1a10*/  IMAD.WIDE.U32 R4, R135, c[0x0][0x1f0], R4 ;  /* 0x00007c0087047a25 */ /* 0x000fe800078e0004 */
[----:B------:R-:W-:Y:S01]  /*1a20*/  IMAD R2, R93, c[0x0][0x1f0], RZ ;  /* 0x00007c005d027a24 */ /* 0x000fe200078e02ff */
[----:B------:R-:W-:Y:S03]  /*1a30*/  IADD3 R0, P0, R174, R4, RZ ;  /* 0x00000004ae007210 */ /* 0x000fe60007f1e0ff */
[----:B------:R-:W-:Y:S05]  /*1a40*/  IMAD R2, R135, c[0x0][0x1f4], R2 ;  /* 0x00007d0087027a24 */ /* 0x000fea00078e0202 */
[----:B------:R-:W-:Y:S02]  /*1a50*/  IADD3.X R75, R113, R5, R2, P0, !PT ;  /* 0x00000005714b7210 */ /* 0x000fe400007fe402 */
[C---:B------:R-:W-:Y:S04]  /*1a60*/  LEA R73, P0, R0.reuse, c[0x0][0x1c8], 0x1 ;  /* 0x0000720000497a11 */ /* 0x040fe800078008ff */
[----:B------:R-:W-:Y:S01]  /*1a70*/  LEA.HI.X R75, R0, c[0x0][0x1cc], R75, 0x1, P0 ;  /* 0x00007300004b7a11 */ /* 0x000fe200000f0c4b */
[----:B------:R-:W-:-:S05]  /*1a80*/  @!P2 BRA `(.L_x_67) ;  /* 0x00003a900000a947 */ /* 0x000fca0003800000 */
[-C--:B------:R-:W-:Y:S01]  /*1a90*/  IMAD R3, R109, R148.reuse, RZ ;  /* 0x000000946d037224 */ /* 0x080fe200078e02ff */
[----:B------:R-:W-:Y:S01]  /*1aa0*/  ISETP.NE.AND P0, PT, RZ, UR4, PT ;  /* 0x00000004ff007c0c */ /* 0x000fe2000bf05270 */
[-C--:B------:R-:W-:Y:S01]  /*1ab0*/  IMAD R21, R111, R148.reuse, RZ ;  /* 0x000000946f157224 */ /* 0x080fe200078e02ff */
[----:B------:R-:W-:Y:S01]  /*1ac0*/  SHF.R.S32.HI R0, RZ, 0x1f, R148 ;  /* 0x0000001fff007819 */ /* 0x000fe20000011494 */
[----:B------:R-:W-:Y:S01]  /*1ad0*/  IMAD.WIDE.U32 R6, R110, R148, RZ ;  /* 0x000000946e067225 */ /* 0x000fe200078e00ff */
[----:B------:R-:W-:Y:S03]  /*1ae0*/  IADD3 R92, -R96, R155, RZ ;  /* 0x0000009b605c7210 */ /* 0x000fe60007ffe1ff */
[----:B------:R-:W-:Y:S01]  /*1af0*/  IMAD R3, R0, R110, R3 ;  /* 0x0000006e00037224 */ /* 0x000fe200078e0203 */
[----:B------:R-:W-:Y:S01]  /*1b00*/  IMNMX R92, R92, 0x40, PT ;  /* 0x000000405c5c7817 */ /* 0x000fe20003800200 */
[----:B------:R-:W-:Y:S02]  /*1b10*/  IMAD R21, R0, R112, R21 ;  /* 0x0000007000157224 */ /* 0x000fe400078e0215 */
[----:B------:R-:W-:Y:S01]  /*1b20*/  IMAD.WIDE.U32 R4, R112, R148, RZ ;  /* 0x0000009470047225 */ /* 0x000fe200078e00ff */
[----:B------:R-:W-:Y:S04]  /*1b30*/  IADD3 R3, R7, R3, RZ ;  /* 0x0000000307037210 */ /* 0x000fe80007ffe0ff */
[----:B------:R-:W-:Y:S01]  /*1b40*/  IADD3 R0, R5, R21, RZ ;  /* 0x0000001505007210 */ /* 0x000fe20007ffe0ff */
[----:B------:R-:W-:-:S05]  /*1b50*/  @!P0 BRA `(.L_x_68) ;  /* 0x00001cb000008947 */ /* 0x000fca0003800000 */
[----:B------:R-:W-:Y:S01]  /*1b60*/  ISETP.GE.AND P1, PT, R153, R92, PT ;  /* 0x0000005c9900720c */ /* 0x000fe20003f26270 */
[----:B------:R-:W-:Y:S01]  /*1b70*/  BSSY B0, `(.L_x_69) ;  /* 0x000003a000007945 */ /* 0x000fe20003800000 */
        /* <DEDUP_REMOVED lines=12> */
[----:B------:R-:W-:-:S05]  /*1c40*/  @P1 BRA `(.L_x_70) ;  /* 0x000002c000001947 */ /* 0x000fca0003800000 */
[----:B------:R-:W-:Y:S01]  /*1c50*/  IADD3 R6, P0, R164, R6, RZ ;  /* 0x00000006a4067210 */ /* 0x000fe20007f1e0ff */
[----:B------:R-:W-:Y:S01]  /*1c60*/  CS2R R42, SRZ ;  /* 0x00000000002a7805 */ /* 0x000fe2000001ff00 */
[----:B------:R-:W-:Y:S01]  /*1c70*/  CS2R R46, SRZ ;  /* 0x00000000002e7805 */ /* 0x000fe2000001ff00 */
[----:B------:R-:W-:Y:S01]  /*1c80*/  CS2R R44, SRZ ;  /* 0x00000000002c7805 */ /* 0x000fe2000001ff00 */
[----:B------:R-:W-:Y:S01]  /*1c90*/  CS2R R70, SRZ ;  /* 0x0000000000467805 */ /* 0x000fe2000001ff00 */
[----:B------:R-:W-:Y:S01]  /*1ca0*/  IMAD.X R3, R3, 0x1, R102, P0 ;  /* 0x0000000103037824 */ /* 0x000fe200000e0666 */
[----:B------:R-:W-:Y:S01]  /*1cb0*/  IADD3 R4, P0, R162, R4, RZ ;  /* 0x00000004a2047210 */ /* 0x000fe20007f1e0ff */
[----:B------:R-:W-:Y:S01]  /*1cc0*/  CS2R R36, SRZ ;  /* 0x0000000000247805 */ /* 0x000fe2000001ff00 */
[----:B------:R-:W-:Y:S01]  /*1cd0*/  CS2R R66, SRZ ;  /* 0x0000000000427805 */ /* 0x000fe2000001ff00 */
[----:B------:R-:W-:Y:S01]  /*1ce0*/  CS2R R32, SRZ ;  /* 0x0000000000207805 */ /* 0x000fe2000001ff00 */
[----:B------:R-:W-:Y:S01]  /*1cf0*/  CS2R R62, SRZ ;  /* 0x00000000003e7805 */ /* 0x000fe2000001ff00 */
[----:B------:R-:W-:Y:S01]  /*1d00*/  IMAD.X R5, R0, 0x1, R101, P0 ;  /* 0x0000000100057824 */ /* 0x000fe200000e0665 */
[C---:B------:R-:W-:Y:S01]  /*1d10*/  LEA R20, P0, R6.reuse, c[0x0][0x270], 0x1 ;  /* 0x00009c0006147a11 */ /* 0x040fe200078008ff */
[----:B------:R-:W-:Y:S01]  /*1d20*/  CS2R R30, SRZ ;  /* 0x00000000001e7805 */ /* 0x000fe2000001ff00 */
[----:B------:R-:W-:Y:S01]  /*1d30*/  CS2R R58, SRZ ;  /* 0x00000000003a7805 */ /* 0x000fe2000001ff00 */
[----:B------:R-:W-:Y:S01]  /*1d40*/  CS2R R26, SRZ ;  /* 0x00000000001a7805 */ /* 0x000fe2000001ff00 */
[----:B------:R-:W-:Y:S01]  /*1d50*/  LEA.HI.X R21, R6, c[0x0][0x274], R3, 0x1, P0 ;  /* 0x00009d0006157a11 */ /* 0x000fe200000f0c03 */
[----:B------:R-:W-:Y:S01]  /*1d60*/  CS2R R54, SRZ ;  /* 0x0000000000367805 */ /* 0x000fe2000001ff00 */
[C---:B------:R-:W-:Y:S04]  /*1d70*/  LEA R2, P0, R4.reuse, c[0x0][0x288], 0x1 ;  /* 0x0000a20004027a11 */ /* 0x040fe800078008ff */
[----:B------:R-:W-:Y:S02]  /*1d80*/  LEA.HI.X R3, R4, c[0x0][0x28c], R5, 0x1, P0 ;  /* 0x0000a30004037a11 */ /* 0x000fe400000f0c05 */
[----:B------:R-:W-:Y:S11]  /*1d90*/  ISETP.GE.AND P0, PT, R18, c[0x0][0x27c], PT ;  /* 0x00009f0012007a0c */ /* 0x000ff60003f06270 */
[----:B------:R-:W-:Y:S02]  /*1da0*/  @!UPT UIADD3 URZ, URZ, URZ, URZ ;  /* 0x0000003f3f3ff290 */ /* 0x000fe4000fffe03f */
[----:B------:R1:W5:Y:S04]  /*1db0*/  @!P0 LDG.E.64 R42, [R20.64] ;  /* 0x00000006142a8981 */ /* 0x000368000c1e1b00 */
[----:B------:R1:W5:Y:S01]  /*1dc0*/  @!P0 LDG.E.64 R46, [R2.64] ;  /* 0x00000006022e8981 */ /* 0x000362000c1e1b00 */
[----:B------:R-:W-:Y:S11]  /*1dd0*/  ISETP.GE.AND P0, PT, R9, c[0x0][0x27c], PT ;  /* 0x00009f0009007a0c */ /* 0x000ff60003f06270 */
[----:B------:R-:W-:Y:S02]  /*1de0*/  @!UPT UIADD3 URZ, URZ, URZ, URZ ;  /* 0x0000003f3f3ff290 */ /* 0x000fe4000fffe03f */
[----:B------:R1:W5:Y:S04]  /*1df0*/  @!P0 LDG.E.64 R44, [R20.64+0x20] ;  /* 0x00002006142c8981 */ /* 0x000368000c1e1b00 */
[----:B------:R1:W5:Y:S01]  /*1e00*/  @!P0 LDG.E.64 R70, [R2.64+0x20] ;  /* 0x0000200602468981 */ /* 0x000362000c1e1b00 */
        /* <DEDUP_REMOVED lines=15> */
[----:B------:R1:W5:Y:S02]  /*1f00*/  @!P0 LDG.E.64 R54, [R2.64+0xa0] ;  /* 0x0000a00602368981 */ /* 0x000364000c1e1b00 */
.L_x_70:
[----:B------:R-:W-:Y:S05]  /*1f10*/  BSYNC B0 ;  /* 0x0000000000007941 */ /* 0x000fea0003800000 */
.L_x_69:
[----:B------:R-:W2:Y:S04]  /*1f20*/  SHFL.IDX PT, R75, R75, RZ, 0x1c1f ;  /* 0x001c1fff4b4b7589 */ /* 0x000ea800000e0000 */
[----:B------:R-:W3:Y:S01]  /*1f30*/  SHFL.IDX PT, R73, R73, RZ, 0x1c1f ;  /* 0x001c1fff49497589 */ /* 0x000ee200000e0000 */
[----:B------:R-:W-:-:S05]  /*1f40*/  @P1 BRA `(.L_x_71) ;  /* 0x0000383000001947 */ /* 0x000fca0003800000 */
[----:B------:R-:W-:Y:S01]  /*1f50*/  ISETP.GE.AND P0, PT, R16, c[0x0][0x1d4], PT ;  /* 0x0000750010007a0c */ /* 0x000fe20003f06270 */
[----:B-1---5:R-:W-:Y:S01]  /*1f60*/  IMAD.MOV.U32 R2, RZ, RZ, R30 ;  /* 0x000000ffff027224 */ /* 0x022fe200078e001e */
[----:B------:R-:W-:Y:S01]  /*1f70*/  BSSY B0, `(.L_x_72) ;  /* 0x0000063000007945 */ /* 0x000fe20003800000 */
[----:B------:R-:W-:Y:S02]  /*1f80*/  IMAD.MOV.U32 R0, RZ, RZ, R31 ;  /* 0x000000ffff007224 */ /* 0x000fe400078e001f */
[----:B------:R-:W-:Y:S01]  /*1f90*/  IMAD.MOV.U32 R21, RZ, RZ, R54 ;  /* 0x000000ffff157224 */ /* 0x000fe200078e0036 */
[----:B------:R-:W-:Y:S01]  /*1fa0*/  PRMT R8, R2, 0x7610, R8 ;  /* 0x0000761002087816 */ /* 0x000fe20000000008 */
        /* <DEDUP_REMOVED lines=33> */
[----:B------:R-:W-:Y:S02]  /*21c0*/  PRMT R64, R22, 0x7610, R64 ;  /* 0x0000761016407816 */ /* 0x000fe40000000040 */
[----:B------:R-:W-:Y:S02]  /*21d0*/  PRMT R69, R21, 0x7610, R69 ;  /* 0x0000761015457816 */ /* 0x000fe40000000045 */
[----:B------:R-:W-:Y:S01]  /*21e0*/  PRMT R68, R20, 0x7610, R68 ;  /* 0x0000761014447816 */ /* 0x000fe20000000044 */
[----:B------:R-:W-:-:S05]  /*21f0*/  @P0 BRA `(.L_x_73) ;  /* 0x000003a000000947 */ /* 0x000fca0003800000 */
[C---:B---3--:R-:W-:Y:S01]  /*2200*/  LEA R80, P0, R16.reuse, R73, 0x1 ;  /* 0x0000004910507211 */ /* 0x048fe200078008ff */
[----:B------:R-:W1:Y:S01]  /*2210*/  LDS.128 R20, [R141+0x6000] ;  /* 0x006000008d147984 */ /* 0x000e620000000c00 */
[----:B------:R-:W-:Y:S01]  /*2220*/  MOV R40, R42 ;  /* 0x0000002a00287202 */ /* 0x000fe20000000f00 */
[----:B------:R-:W-:Y:S01]  /*2230*/  IMAD.MOV.U32 R48, RZ, RZ, R46 ;  /* 0x000000ffff307224 */ /* 0x000fe200078e002e */
[----:B--2---:R-:W-:Y:S01]  /*2240*/  LEA.HI.X R81, R16, R75, R17, 0x1, P0 ;  /* 0x0000004b10517211 */ /* 0x004fe200000f0c11 */
[----:B------:R-:W-:Y:S01]  /*2250*/  IMAD.MOV.U32 R41, RZ, RZ, R43 ;  /* 0x000000ffff297224 */ /* 0x000fe200078e002b */
[----:B------:R-:W-:Y:S01]  /*2260*/  ISETP.GE.AND P0, PT, R18, c[0x0][0x27c], PT ;  /* 0x00009f0012007a0c */ /* 0x000fe20003f06270 */
[--C-:B------:R-:W-:Y:S11]  /*2270*/  IMAD.MOV.U32 R51, RZ, RZ, R47.reuse ;  /* 0x000000ffff337224 */ /* 0x100ff600078e002f */
[----:B------:R-:W-:Y:S01]  /*2280*/  @!UPT UIADD3 URZ, URZ, URZ, URZ ;  /* 0x0000003f3f3ff290 */ /* 0x000fe2000fffe03f */
[----:B------:R-:W-:Y:S02]  /*2290*/  @!P0 SHF.R.U64 R49, R46, 0x10, R47 ;  /* 0x000000102e318819 */ /* 0x000fe4000000122f */
[--C-:B------:R-:W-:Y:S02]  /*22a0*/  @!P0 SHF.R.U64 R39, R42, 0x10, R43.reuse ;  /* 0x000000102a278819 */ /* 0x100fe4000000122b */
[----:B------:R-:W-:Y:S02]  /*22b0*/  @!P0 SHF.R.U32.HI R38, RZ, 0x10, R43 ;  /* 0x00000010ff268819 */ /* 0x000fe4000001162b */
[----:B------:R-:W-:Y:S02]  /*22c0*/  @!P0 PRMT R49, R48, 0x5410, R49 ;  /* 0x0000541030318816 */ /* 0x000fe40000000031 */
[----:B------:R-:W-:Y:S02]  /*22d0*/  @!P0 SHF.R.U32.HI R46, RZ, 0x10, R47 ;  /* 0x00000010ff2e8819 */ /* 0x000fe4000001162f */
[----:B------:R-:W-:Y:S02]  /*22e0*/  @!P0 PRMT R39, R40, 0x5410, R39 ;  /* 0x0000541028278816 */ /* 0x000fe40000000027 */
[----:B------:R-:W-:Y:S02]  /*22f0*/  @!P0 PRMT R38, R41, 0x5410, R38 ;  /* 0x0000541029268816 */ /* 0x000fe40000000026 */
[----:B------:R-:W-:Y:S01]  /*2300*/  @!P0 PRMT R51, R51, 0x5410, R46 ;  /* 0x0000541033338816 */ /* 0x000fe2000000002e */
[----:B------:R-:W-:Y:S01]  /*2310*/  @!P0 IMAD.U32 R46, R49, 0x10000, RZ ;  /* 0x00010000312e8824 */ /* 0x000fe200078e00ff */
[----:B------:R-:W-:Y:S02]  /*2320*/  @!P0 SHF.L.U32 R40, R39, 0x10, RZ ;  /* 0x0000001027288819 */ /* 0x000fe400000006ff */
[----:B------:R-:W-:Y:S02]  /*2330*/  @!P0 LOP3.LUT R49, R49, 0xffff0000, RZ, 0xc0, !PT ;  /* 0xffff000031318812 */ /* 0x000fe400078ec0ff */
[----:B------:R-:W-:Y:S01]  /*2340*/  @!P0 LOP3.LUT R39, R39, 0xffff0000, RZ, 0xc0, !PT ;  /* 0xffff000027278812 */ /* 0x000fe200078ec0ff */
[C---:B-1----:R-:W-:Y:S01]  /*2350*/  @!P0 IMAD.U32 R47, R20.reuse, 0x10000, RZ ;  /* 0x00010000142f8824 */ /* 0x042fe200078e00ff */
[----:B------:R-:W-:Y:S01]  /*2360*/  @!P0 LOP3.LUT R41, R20, 0xffff0000, RZ, 0xc0, !PT ;  /* 0xffff000014298812 */ /* 0x000fe200078ec0ff */
[C---:B------:R-:W-:Y:S01]  /*2370*/  @!P0 IMAD.U32 R48, R21.reuse, 0x10000, RZ ;  /* 0x0001000015308824 */ /* 0x040fe200078e00ff */
[----:B------:R-:W-:Y:S01]  /*2380*/  @!P0 LOP3.LUT R42, R21, 0xffff0000, RZ, 0xc0, !PT ;  /* 0xffff0000152a8812 */ /* 0x000fe200078ec0ff */
[----:B------:R-:W-:Y:S02]  /*2390*/  @!P0 IMAD.U32 R50, R22, 0x10000, RZ ;  /* 0x0001000016328824 */ /* 0x000fe400078e00ff */
[C---:B------:R-:W-:Y:S02]  /*23a0*/  @!P0 FMUL.FTZ R77, R41.reuse, R46 ;  /* 0x0000002e294d8220 */ /* 0x040fe40000410000 */
[-C--:B------:R-:W-:Y:S01]  /*23b0*/  @!P0 FMUL.FTZ R0, R41, R40.reuse ;  /* 0x0000002829008220 */ /* 0x080fe20000410000 */
[----:B------:R-:W-:Y:S01]  /*23c0*/  @!P0 LOP3.LUT R41, R23, 0xffff0000, RZ, 0xc0, !PT ;  /* 0xffff000017298812 */ /* 0x000fe200078ec0ff */
[----:B------:R-:W-:Y:S02]  /*23d0*/  @!P0 FMUL.FTZ R79, R42, R49 ;  /* 0x000000312a4f8220 */ /* 0x000fe40000410000 */
[----:B------:R-:W-:Y:S01]  /*23e0*/  @!P0 FFMA.FTZ R77, R47, R40, -R77 ;  /* 0x000000282f4d8223 */ /* 0x000fe2000001084d */
[----:B------:R-:W-:Y:S01]  /*23f0*/  @!P0 LOP3.LUT R40, R22, 0xffff0000, RZ, 0xc0, !PT ;  /* 0xffff000016288812 */ /* 0x000fe200078ec0ff */
[----:B------:R-:W-:Y:S01]  /*2400*/  @!P0 FFMA.FTZ R0, R46, R47, R0 ;  /* 0x0000002f2e008223 */ /* 0x000fe20000010000 */
[C---:B------:R-:W-:Y:S01]  /*2410*/  @!P0 SHF.L.U32 R46, R51.reuse, 0x10, RZ ;  /* 0x00000010332e8819 */ /* 0x040fe200000006ff */
[-C--:B------:R-:W-:Y:S01]  /*2420*/  @!P0 FMUL.FTZ R2, R42, R39.reuse ;  /* 0x000000272a028220 */ /* 0x080fe20000410000 */
[----:B------:R-:W-:Y:S01]  /*2430*/  @!P0 LOP3.LUT R47, R51, 0xffff0000, RZ, 0xc0, !PT ;  /* 0xffff0000332f8812 */ /* 0x000fe200078ec0ff */
[----:B------:R-:W-:Y:S01]  /*2440*/  @!P0 FFMA.FTZ R79, R48, R39, -R79 ;  /* 0x00000027304f8223 */ /* 0x000fe2000001084f */
[----:B------:R-:W-:Y:S01]  /*2450*/  @!P0 SHF.L.U32 R51, R23, 0x10, RZ ;  /* 0x0000001017338819 */ /* 0x000fe200000006ff */
[C---:B------:R-:W-:Y:S01]  /*2460*/  @!P0 IMAD.U32 R39, R38.reuse, 0x10000, RZ ;  /* 0x0001000026278824 */ /* 0x040fe200078e00ff */
[----:B------:R-:W-:Y:S01]  /*2470*/  @!P0 LOP3.LUT R38, R38, 0xffff0000, RZ, 0xc0, !PT ;  /* 0xffff000026268812 */ /* 0x000fe200078ec0ff */
[----:B------:R-:W-:Y:S01]  /*2480*/  @!P0 FMUL.FTZ R72, R40, R46 ;  /* 0x0000002e28488220 */ /* 0x000fe20000410000 */
[----:B------:R-:W-:Y:S01]  /*2490*/  @!P0 F2FP.BF16.PACK_AB R77, R0, R77 ;  /* 0x0000004d004d823e */ /* 0x000fe200000010ff */
[----:B------:R-:W-:Y:S02]  /*24a0*/  @!P0 FMUL.FTZ R3, R40, R39 ;  /* 0x0000002728038220 */ /* 0x000fe40000410000 */
[C---:B------:R-:W-:Y:S02]  /*24b0*/  @!P0 FMUL.FTZ R74, R41.reuse, R47 ;  /* 0x0000002f294a8220 */ /* 0x040fe40000410000 */
[----:B------:R-:W-:Y:S02]  /*24c0*/  @!P0 FMUL.FTZ R4, R41, R38 ;  /* 0x0000002629048220 */ /* 0x000fe40000410000 */
[----:B------:R-:W-:Y:S02]  /*24d0*/  @!P0 FFMA.FTZ R2, R49, R48, R2 ;  /* 0x0000003031028223 */ /* 0x000fe40000010002 */
[----:B------:R-:W-:Y:S02]  /*24e0*/  @!P0 FFMA.FTZ R3, R46, R50, R3 ;  /* 0x000000322e038223 */ /* 0x000fe40000010003 */
[----:B------:R-:W-:Y:S01]  /*24f0*/  @!P0 FFMA.FTZ R72, R50, R39, -R72 ;  /* 0x0000002732488223 */ /* 0x000fe20000010848 */
[----:B------:R-:W-:Y:S01]  /*2500*/  @!P0 F2FP.BF16.PACK_AB R76, R2, R79 ;  /* 0x0000004f024c823e */ /* 0x000fe200000010ff */
[----:B------:R-:W-:Y:S02]  /*2510*/  @!P0 FFMA.FTZ R74, R51, R38, -R74 ;  /* 0x00000026334a8223 */ /* 0x000fe4000001084a */
[----:B------:R-:W-:Y:S01]  /*2520*/  @!P0 FFMA.FTZ R4, R47, R51, R4 ;  /* 0x000000332f048223 */ /* 0x000fe20000010004 */
[----:B------:R-:W-:Y:S01]  /*2530*/  @!P0 F2FP.BF16.PACK_AB R72, R3, R72 ;  /* 0x000000480348823e */ /* 0x000fe200000010ff */
[----:B------:R-:W-:Y:S01]  /*2540*/  @!P0 IMAD.MOV.U32 R20, RZ, RZ, R77 ;  /* 0x000000ffff148224 */ /* 0x000fe200078e004d */
[----:B------:R-:W-:Y:S02]  /*2550*/  @!P0 MOV R21, R76 ;  /* 0x0000004c00158202 */ /* 0x000fe40000000f00 */
[----:B------:R-:W-:Y:S01]  /*2560*/  @!P0 F2FP.BF16.PACK_AB R79, R4, R74 ;  /* 0x0000004a044f823e */ /* 0x000fe200000010ff */
[----:B------:R-:W-:Y:S03]  /*2570*/  @!P0 IMAD.MOV.U32 R22, RZ, RZ, R72 ;  /* 0x000000ffff168224 */ /* 0x000fe600078e0048 */
[----:B------:R-:W-:Y:S05]  /*2580*/  @!P0 MOV R23, R79 ;  /* 0x0000004f00178202 */ /* 0x000fea0000000f00 */
[----:B------:R1:W-:Y:S02]  /*2590*/  ST.E.128 [R80.64], R20 ;  /* 0x0000001450007985 */ /* 0x0003e4000c101d06 */
.L_x_73:
[----:B------:R-:W-:Y:S05]  /*25a0*/  BSYNC B0 ;  /* 0x0000000000007941 */ /* 0x000fea0003800000 */
.L_x_72:
[----:B------:R-:W-:Y:S01]  /*25b0*/  ISETP.GE.AND P0, PT, R13, c[0x0][0x1d4], PT ;  /* 0x000075000d007a0c */ /* 0x000fe20003f06270 */
[----:B------:R-:W-:Y:S01]  /*25c0*/  @!UPT UIADD3 URZ, URZ, URZ, URZ ;  /* 0x0000003f3f3ff290 */ /* 0x000fe2000fffe03f */
[----:B------:R-:W-:Y:S11]  /*25d0*/  BSSY B0, `(.L_x_74) ;  /* 0x0000038000007945 */ /* 0x000ff60003800000 */
[----:B------:R-:W-:-:S05]  /*25e0*/  @P0 BRA `(.L_x_75) ;  /* 0x0000036000000947 */ /* 0x000fca0003800000 */
[C---:B---3--:R-:W-:Y:S01]  /*25f0*/  LEA R78, P0, R144.reuse, R73, 0x1 ;  /* 0x00000049904e7211 */ /* 0x048fe200078008ff */
[----:B-1----:R-:W1:Y:S03]  /*2600*/  LDS.128 R20, [R140+0x6000] ;  /* 0x006000008c147984 */ /* 0x002e660000000c00 */
[----:B--2---:R-:W-:Y:S02]  /*2610*/  LEA.HI.X R79, R144, R75, R127, 0x1, P0 ;  /* 0x0000004b904f7211 */ /* 0x004fe400000f0c7f */
[----:B------:R-:W-:Y:S11]  /*2620*/  ISETP.GE.AND P0, PT, R9, c[0x0][0x27c], PT ;  /* 0x00009f0009007a0c */ /* 0x000ff60003f06270 */
[----:B------:R-:W-:Y:S02]  /*2630*/  @!UPT UIADD3 URZ, URZ, URZ, URZ ;  /* 0x0000003f3f3ff290 */ /* 0x000fe4000fffe03f */
[----:B------:R-:W-:Y:S02]  /*2640*/  @!P0 SHF.R.U64 R42, R70, 0x10, R71 ;  /* 0x00000010462a8819 */ /* 0x000fe40000001247 */
[--C-:B------:R-:W-:Y:S02]  /*2650*/  @!P0 SHF.R.U64 R38, R44, 0x10, R45.reuse ;  /* 0x000000102c268819 */ /* 0x100fe4000000122d */
[----:B------:R-:W-:Y:S02]  /*2660*/  @!P0 PRMT R69, R69, 0x5410, R42 ;  /* 0x0000541045458816 */ /* 0x000fe4000000002a */
[----:B------:R-:W-:Y:S02]  /*2670*/  @!P0 PRMT R35, R35, 0x5410, R38 ;  /* 0x0000541023238816 */ /* 0x000fe40000000026 */
[C---:B------:R-:W-:Y:S01]  /*2680*/  @!P0 LOP3.LUT R47, R69.reuse, 0xffff0000, RZ, 0xc0, !PT ;  /* 0xffff0000452f8812 */ /* 0x040fe200078ec0ff */
[----:B------:R-:W-:Y:S01]  /*2690*/  @!P0 IMAD.U32 R41, R69, 0x10000, RZ ;  /* 0x0001000045298824 */ /* 0x000fe200078e00ff */
[----:B------:R-:W-:Y:S01]  /*26a0*/  @!P0 SHF.R.U32.HI R45, RZ, 0x10, R45 ;  /* 0x00000010ff2d8819 */ /* 0x000fe2000001162d */
[C---:B------:R-:W-:Y:S01]  /*26b0*/  @!P0 IMAD.U32 R38, R35.reuse, 0x10000, RZ ;  /* 0x0001000023268824 */ /* 0x040fe200078e00ff */
[----:B------:R-:W-:Y:S02]  /*26c0*/  @!P0 SHF.R.U32.HI R71, RZ, 0x10, R71 ;  /* 0x00000010ff478819 */ /* 0x000fe40000011647 */
[----:B------:R-:W-:Y:S02]  /*26d0*/  @!P0 LOP3.LUT R35, R35, 0xffff0000, RZ, 0xc0, !PT ;  /* 0xffff000023238812 */ /* 0x000fe400078ec0ff */
[----:B------:R-:W-:Y:S02]  /*26e0*/  @!P0 PRMT R34, R34, 0x5410, R45 ;  /* 0x0000541022228816 */ /* 0x000fe4000000002d */
[----:B------:R-:W-:Y:S01]  /*26f0*/  @!P0 PRMT R68, R68, 0x5410, R71 ;  /* 0x0000541044448816 */ /* 0x000fe20000000047 */
[C---:B-1----:R-:W-:Y:S01]  /*2700*/  @!P0 IMAD.U32 R43, R20.reuse, 0x10000, RZ ;  /* 0x00010000142b8824 */ /* 0x042fe200078e00ff */
[----:B------:R-:W-:Y:S01]  /*2710*/  @!P0 LOP3.LUT R39, R20, 0xffff0000, RZ, 0xc0, !PT ;  /* 0xffff000014278812 */ /* 0x000fe200078ec0ff */
[----:B------:R-:W-:Y:S01]  /*2720*/  @!P0 IMAD.U32 R46, R22, 0x10000, RZ ;  /* 0x00010000162e8824 */ /* 0x000fe200078e00ff */
[----:B------:R-:W-:Y:S01]  /*2730*/  @!P0 LOP3.LUT R40, R21, 0xffff0000, RZ, 0xc0, !PT ;  /* 0xffff000015288812 */ /* 0x000fe200078ec0ff */
[----:B------:R-:W-:Y:S01]  /*2740*/  @!P0 IMAD.U32 R49, R23, 0x10000, RZ ;  /* 0x0001000017318824 */ /* 0x000fe200078e00ff */
[----:B------:R-:W-:Y:S01]  /*2750*/  @!P0 SHF.L.U32 R42, R21, 0x10, RZ ;  /* 0x00000010152a8819 */ /* 0x000fe200000006ff */
[C---:B------:R-:W-:Y:S02]  /*2760*/  @!P0 FMUL.FTZ R51, R39.reuse, R41 ;  /* 0x0000002927338220 */ /* 0x040fe40000410000 */
[----:B------:R-:W-:Y:S02]  /*2770*/  @!P0 FMUL.FTZ R77, R40, R47 ;  /* 0x0000002f284d8220 */ /* 0x000fe40000410000 */
[-C--:B------:R-:W-:Y:S01]  /*2780*/  @!P0 FMUL.FTZ R0, R39, R38.reuse ;  /* 0x0000002627008220 */ /* 0x080fe20000410000 */
[----:B------:R-:W-:Y:S01]  /*2790*/  @!P0 LOP3.LUT R39, R23, 0xffff0000, RZ, 0xc0, !PT ;  /* 0xffff000017278812 */ /* 0x000fe200078ec0ff */
[----:B------:R-:W-:Y:S01]  /*27a0*/  @!P0 FFMA.FTZ R51, R43, R38, -R51 ;  /* 0x000000262b338223 */ /* 0x000fe20000010833 */
[----:B------:R-:W-:Y:S01]  /*27b0*/  @!P0 LOP3.LUT R38, R22, 0xffff0000, RZ, 0xc0, !PT ;  /* 0xffff000016268812 */ /* 0x000fe200078ec0ff */
[-C--:B------:R-:W-:Y:S02]  /*27c0*/  @!P0 FMUL.FTZ R2, R40, R35.reuse ;  /* 0x0000002328028220 */ /* 0x080fe40000410000 */
[----:B------:R-:W-:Y:S01]  /*27d0*/  @!P0 FFMA.FTZ R77, R42, R35, -R77 ;  /* 0x000000232a4d8223 */ /* 0x000fe2000001084d */
[----:B------:R-:W-:Y:S01]  /*27e0*/  @!P0 SHF.L.U32 R35, R34, 0x10, RZ ;  /* 0x0000001022238819 */ /* 0x000fe200000006ff */
[----:B------:R-:W-:Y:S01]  /*27f0*/  @!P0 FFMA.FTZ R0, R41, R43, R0 ;  /* 0x0000002b29008223 */ /* 0x000fe20000010000 */
[C---:B------:R-:W-:Y:S01]  /*2800*/  @!P0 LOP3.LUT R43, R68.reuse, 0xffff0000, RZ, 0xc0, !PT ;  /* 0xffff0000442b8812 */ /* 0x040fe200078ec0ff */
[----:B------:R-:W-:Y:S01]  /*2810*/  @!P0 IMAD.U32 R41, R68, 0x10000, RZ ;  /* 0x0001000044298824 */ /* 0x000fe200078e00ff */
        /* <DEDUP_REMOVED lines=19> */
.L_x_75:
[----:B------:R-:W-:Y:S05]  /*2950*/  BSYNC B0 ;  /* 0x0000000000007941 */ /* 0x000fea0003800000 */
.L_x_74:
        /* <DEDUP_REMOVED lines=58> */
.L_x_77:
[----:B------:R-:W-:Y:S05]  /*2d00*/  BSYNC B0 ;  /* 0x0000000000007941 */ /* 0x000fea0003800000 */
.L_x_76:
        /* <DEDUP_REMOVED lines=58> */
.L_x_79:
[----:B------:R-:W-:Y:S05]  /*30b0*/  BSYNC B0 ;  /* 0x0000000000007941 */ /* 0x000fea0003800000 */
.L_x_78:
        /* <DEDUP_REMOVED lines=10> */
[----:B------:R-:W-:Y:S02]  /*3160*/  @!P0 SHF.R.U64 R25, R30, 0x10, R31 ;  /* 0x000000101e198819 */ /* 0x000fe4000000121f */
        /* <DEDUP_REMOVED lines=13> */
[----:B------:R-:W-:Y:S02]  /*3240*/  @!P0 LOP3.LUT R29, R20, 0xffff0000, RZ, 0xc0, !PT ;  /* 0xffff0000141d8812 */ /* 0x000fe400078ec0ff */
[----:B------:R-:W-:Y:S01]  /*3250*/  @!P0 SHF.L.U32 R35, R21, 0x10, RZ ;  /* 0x0000001015238819 */ /* 0x000fe200000006ff */
[----:B------:R-:W-:Y:S01]  /*3260*/  @!P0 FMUL.FTZ R43, R25, R32 ;  /* 0x00000020192b8220 */ /* 0x000fe20000410000 */
[----:B------:R-:W-:Y:S01]  /*3270*/  @!P0 LOP3.LUT R37, R56, 0xffff0000, RZ, 0xc0, !PT ;  /* 0xffff000038258812 */ /* 0x000fe200078ec0ff */
[C---:B------:R-:W-:Y:S02]  /*3280*/  @!P0 FMUL.FTZ R39, R29.reuse, R28 ;  /* 0x0000001c1d278220 */ /* 0x040fe40000410000 */
[----:B------:R-:W-:Y:S02]  /*3290*/  @!P0 FMUL.FTZ R0, R29, R24 ;  /* 0x000000181d008220 */ /* 0x000fe40000410000 */
[-C--:B------:R-:W-:Y:S01]  /*32a0*/  @!P0 FMUL.FTZ R2, R25, R8.reuse ;  /* 0x0000000819028220 */ /* 0x080fe20000410000 */
[----:B------:R-:W-:Y:S01]  /*32b0*/  @!P0 LOP3.LUT R25, R22, 0xffff0000, RZ, 0xc0, !PT ;  /* 0xffff000016198812 */ /* 0x000fe200078ec0ff */
[----:B------:R-:W-:Y:S01]  /*32c0*/  @!P0 FFMA.FTZ R43, R35, R8, -R43 ;  /* 0x00000008232b8223 */ /* 0x000fe2000001082b */
[----:B------:R-:W-:Y:S01]  /*32d0*/  @!P0 SHF.L.U32 R8, R7, 0x10, RZ ;  /* 0x0000001007088819 */ /* 0x000fe200000006ff */
[----:B------:R-:W-:Y:S01]  /*32e0*/  @!P0 FFMA.FTZ R39, R33, R24, -R39 ;  /* 0x0000001821278223 */ /* 0x000fe20000010827 */
[----:B------:R-:W-:Y:S01]  /*32f0*/  @!P0 LOP3.LUT R24, R23, 0xffff0000, RZ, 0xc0, !PT ;  /* 0xffff000017188812 */ /* 0x000fe200078ec0ff */
[----:B------:R-:W-:Y:S01]  /*3300*/  @!P0 FFMA.FTZ R0, R28, R33, R0 ;  /* 0x000000211c008223 */ /* 0x000fe20000010000 */
[----:B------:R-:W-:Y:S01]  /*3310*/  @!P0 LOP3.LUT R7, R7, 0xffff0000, RZ, 0xc0, !PT ;  /* 0xffff000007078812 */ /* 0x000fe200078ec0ff */
[----:B------:R-:W-:Y:S02]  /*3320*/  @!P0 IMAD.U32 R28, R56, 0x10000, RZ ;  /* 0x00010000381c8824 */ /* 0x000fe400078e00ff */
[----:B------:R-:W-:Y:S01]  /*3330*/  @!P0 IMAD.U32 R33, R22, 0x10000, RZ ;  /* 0x0001000016218824 */ /* 0x000fe200078e00ff */
[----:B------:R-:W-:Y:S01]  /*3340*/  @!P0 F2FP.BF16.PACK_AB R39, R0, R39 ;  /* 0x000000270027823e */ /* 0x000fe200000010ff */
[C---:B------:R-:W-:Y:S02]  /*3350*/  @!P0 FMUL.FTZ R3, R25.reuse, R8 ;  /* 0x0000000819038220 */ /* 0x040fe40000410000 */
        /* <DEDUP_REMOVED lines=16> */
.L_x_81:
[----:B------:R-:W-:Y:S05]  /*3460*/  BSYNC B0 ;  /* 0x0000000000007941 */ /* 0x000fea0003800000 */
.L_x_80:
[----:B------:R-:W-:Y:S11]  /*3470*/  ISETP.GE.AND P0, PT, R150, c[0x0][0x1d4], PT ;  /* 0x0000750096007a0c */ /* 0x000ff60003f06270 */
[----:B------:R-:W-:Y:S02]  /*3480*/  @!UPT UIADD3 URZ, URZ, URZ, URZ ;  /* 0x0000003f3f3ff290 */ /* 0x000fe4000fffe03f */
        /* <DEDUP_REMOVED lines=21> */
[C---:B------:R-:W-:Y:S02]  /*35e0*/  @!P0 LOP3.LUT R25, R21.reuse, 0xffff0000, RZ, 0xc0, !PT ;  /* 0xffff000015198812 */ /* 0x040fe400078ec0ff */
[----:B------:R-:W-:Y:S01]  /*35f0*/  @!P0 SHF.L.U32 R31, R21, 0x10, RZ ;  /* 0x00000010151f8819 */ /* 0x000fe200000006ff */
[----:B------:R-:W-:Y:S01]  /*3600*/  @!P0 FMUL.FTZ R35, R8, R29 ;  /* 0x0000001d08238220 */ /* 0x000fe20000410000 */
[----:B------:R-:W-:Y:S01]  /*3610*/  @!P0 LOP3.LUT R33, R52, 0xffff0000, RZ, 0xc0, !PT ;  /* 0xffff000034218812 */ /* 0x000fe200078ec0ff */
        /* <DEDUP_REMOVED lines=29> */
[----:B------:R1:W-:Y:S01]  /*37f0*/  ST.E.128 [R36.64], R20 ;  /* 0x0000001424007985 */ /* 0x0003e2000c101d06 */
[----:B------:R-:W-:-:S05]  /*3800*/  BRA `(.L_x_71) ;  /* 0x00001f7000007947 */ /* 0x000fca0003800000 */
.L_x_68:
        /* <DEDUP_REMOVED lines=37> */
[----:B------:R1:W5:Y:S04]  /*3a60*/  @!P0 LDG.E.128 R40, [R2.64] ;  /* 0x0000000602288981 */ /* 0x000368000c1e1d00 */
[----:B------:R1:W5:Y:S01]  /*3a70*/  @!P0 LDG.E.128 R52, [R6.64] ;  /* 0x0000000606348981 */ /* 0x000362000c1e1d00 */
[----:B------:R-:W-:Y:S11]  /*3a80*/  ISETP.GE.AND P0, PT, R13, c[0x0][0x27c], PT ;  /* 0x00009f000d007a0c */ /* 0x000ff60003f06270 */
[----:B------:R-:W-:Y:S02]  /*3a90*/  @!UPT UIADD3 URZ, URZ, URZ, URZ ;  /* 0x0000003f3f3ff290 */ /* 0x000fe4000fffe03f */
[----:B------:R1:W5:Y:S04]  /*3aa0*/  @!P0 LDG.E.128 R28, [R2.64+0x40] ;  /* 0x00004006021c8981 */ /* 0x000368000c1e1d00 */
[----:B------:R1:W5:Y:S01]  /*3ab0*/  @!P0 LDG.E.128 R68, [R6.64+0x40] ;  /* 0x0000400606448981 */ /* 0x000362000c1e1d00 */
[----:B------:R-:W-:Y:S11]  /*3ac0*/  ISETP.GE.AND P0, PT, R12, c[0x0][0x27c], PT ;  /* 0x00009f000c007a0c */ /* 0x000ff60003f06270 */
[----:B------:R-:W-:Y:S02]  /*3ad0*/  @!UPT UIADD3 URZ, URZ, URZ, URZ ;  /* 0x0000003f3f3ff290 */ /* 0x000fe4000fffe03f */
[----:B------:R1:W5:Y:S04]  /*3ae0*/  @!P0 LDG.E.128 R20, [R2.64+0x80] ;  /* 0x0000800602148981 */ /* 0x000368000c1e1d00 */
[----:B------:R1:W5:Y:S02]  /*3af0*/  @!P0 LDG.E.128 R64, [R6.64+0x80] ;  /* 0x0000800606408981 */ /* 0x000364000c1e1d00 */
.L_x_83:
[----:B------:R-:W-:Y:S05]  /*3b00*/  BSYNC B0 ;  /* 0x0000000000007941 */ /* 0x000fea0003800000 */
.L_x_82:
[----:B------:R2:W3:Y:S04]  /*3b10*/  SHFL.IDX PT, R179, R75, RZ, 0x1c1f ;  /* 0x001c1fff4bb37589 */ /* 0x0004e800000e0000 */
[----:B------:R2:W4:Y:S01]  /*3b20*/  SHFL.IDX PT, R178, R73, RZ, 0x1c1f ;  /* 0x001c1fff49b27589 */ /* 0x00052200000e0000 */
[----:B------:R-:W-:-:S05]  /*3b30*/  @P1 BRA `(.L_x_71) ;  /* 0x00001c4000001947 */ /* 0x000fca0003800000 */
[----:B------:R-:W-:Y:S01]  /*3b40*/  ISETP.GE.AND P0, PT, R16, c[0x0][0x1d4], PT ;  /* 0x0000750010007a0c */ /* 0x000fe20003f06270 */
[----:B-----5:R-:W-:Y:S01]  /*3b50*/  IMAD.MOV.U32 R4, RZ, RZ, R22 ;  /* 0x000000ffff047224 */ /* 0x020fe200078e0016 */
[----:B------:R-:W-:Y:S01]  /*3b60*/  IADD3 R180, -R131, c[0x0][0x1d4], RZ ;  /* 0x0000750083b47a10 */ /* 0x000fe20007ffe1ff */
[----:B-1----:R-:W-:Y:S01]  /*3b70*/  IMAD.MOV.U32 R3, RZ, RZ, R23 ;  /* 0x000000ffff037224 */ /* 0x002fe200078e0017 */
[----:B------:R-:W-:Y:S01]  /*3b80*/  BSSY B0, `(.L_x_84) ;  /* 0x000009f000007945 */ /* 0x000fe20003800000 */
        /* <DEDUP_REMOVED lines=31> */
[----:B------:R-:W-:Y:S01]  /*3d80*/  LOP3.LUT P2, RZ, R89, 0x4, RZ, 0xc0, !PT ;  /* 0x0000000459ff7812 */ /* 0x000fe2000784c0ff */
[----:B--2---:R-:W1:Y:S01]  /*3d90*/  LDS.128 R72, [R130+0x6100] ;  /* 0x0061000082487984 */ /* 0x004e620000000c00 */
[----:B------:R-:W-:Y:S01]  /*3da0*/  ISETP.GE.AND P0, PT, R16, c[0x0][0x27c], PT ;  /* 0x00009f0010007a0c */ /* 0x000fe20003f06270 */
[----:B------:R-:W-:Y:S01]  /*3db0*/  IMAD.MOV.U32 R50, RZ, RZ, R52 ;  /* 0x000000ffff327224 */ /* 0x000fe200078e0034 */
[----:B------:R-:W-:Y:S01]  /*3dc0*/  SEL R182, R131, R180, !P2 ;  /* 0x000000b483b67207 */ /* 0x000fe20005000000 */
[----:B------:R-:W-:Y:S01]  /*3dd0*/  IMAD.MOV.U32 R45, RZ, RZ, R40 ;  /* 0x000000ffff2d7224 */ /* 0x000fe200078e0028 */
[----:B------:R-:W-:Y:S01]  /*3de0*/  MOV R48, R53 ;  /* 0x0000003500307202 */ /* 0x000fe20000000f00 */
[----:B------:R-:W-:Y:S01]  /*3df0*/  IMAD.MOV.U32 R44, RZ, RZ, R41 ;  /* 0x000000ffff2c7224 */ /* 0x000fe200078e0029 */
[----:B------:R-:W-:Y:S01]  /*3e00*/  SHF.R.S32.HI R181, RZ, 0x1f, R182 ;  /* 0x0000001fffb57819 */ /* 0x000fe200000114b6 */
[----:B------:R-:W-:Y:S01]  /*3e10*/  IMAD.MOV.U32 R46, RZ, RZ, R42 ;  /* 0x000000ffff2e7224 */ /* 0x000fe200078e002a */
[----:B------:R-:W-:Y:S01]  /*3e20*/  MOV R63, R55 ;  /* 0x00000037003f7202 */ /* 0x000fe20000000f00 */
[----:B------:R-:W-:Y:S01]  /*3e30*/  IMAD.MOV.U32 R56, RZ, RZ, R54 ;  /* 0x000000ffff387224 */ /* 0x000fe200078e0036 */
[----:B------:R-:W-:Y:S03]  /*3e40*/  LEA.HI R182, R181, R182, RZ, 0x4 ;  /* 0x000000b6b5b67211 */ /* 0x000fe600078f20ff */
[----:B------:R-:W-:Y:S02]  /*3e50*/  @!P0 SHF.R.U64 R51, R52, 0x10, R53 ;  /* 0x0000001034338819 */ /* 0x000fe40000001235 */
[----:B------:R-:W-:Y:S02]  /*3e60*/  LEA.HI.SX32 R183, R182, R143, 0x1c ;  /* 0x0000008fb6b77211 */ /* 0x000fe400078fe2ff */
[----:B------:R-:W-:Y:S02]  /*3e70*/  @!P0 SHF.R.U64 R40, R40, 0x10, R41 ;  /* 0x0000001028288819 */ /* 0x000fe40000001229 */
[----:B------:R-:W-:Y:S01]  /*3e80*/  SHF.R.S32.HI R184, RZ, 0x1f, R183 ;  /* 0x0000001fffb87819 */ /* 0x000fe200000114b7 */
[----:B------:R-:W-:Y:S01]  /*3e90*/  IMAD.SHL.U32 R181, R183, 0x8, RZ ;  /* 0x00000008b7b57824 */ /* 0x000fe200078e00ff */
[----:B------:R-:W-:Y:S02]  /*3ea0*/  @!P0 SHF.R.U32.HI R53, RZ, 0x10, R53 ;  /* 0x00000010ff358819 */ /* 0x000fe40000011635 */
[----:B------:R-:W-:Y:S02]  /*3eb0*/  LEA.HI R184, R184, R183, RZ, 0x3 ;  /* 0x000000b7b8b87211 */ /* 0x000fe400078f18ff */
[----:B------:R-:W-:Y:S02]  /*3ec0*/  @!P0 PRMT R50, R50, 0x5410, R51 ;  /* 0x0000541032328816 */ /* 0x000fe40000000033 */
[----:B------:R-:W-:Y:S01]  /*3ed0*/  @!P0 PRMT R45, R45, 0x5410, R40 ;  /* 0x000054102d2d8816 */ /* 0x000fe20000000028 */
[----:B------:R-:W-:Y:S01]  /*3ee0*/  IMAD.SHL.U32 R184, R184, 0x200, RZ ;  /* 0x00000200b8b87824 */ /* 0x000fe200078e00ff */
[----:B------:R-:W-:Y:S02]  /*3ef0*/  LOP3.LUT R183, R149, 0x38, R181, 0xf8, !PT ;  /* 0x0000003895b77812 */ /* 0x000fe400078ef8b5 */
[----:B------:R-:W-:Y:S01]  /*3f00*/  @!P0 SHF.R.U32.HI R47, RZ, 0x10, R41 ;  /* 0x00000010ff2f8819 */ /* 0x000fe20000011629 */
[--C-:B------:R-:W-:Y:S01]  /*3f10*/  IMAD.MOV.U32 R41, RZ, RZ, R43.reuse ;  /* 0x000000ffff297224 */ /* 0x100fe200078e002b */
[----:B------:R-:W-:Y:S02]  /*3f20*/  LOP3.LUT R183, R183, R134, RZ, 0x3c, !PT ;  /* 0x00000086b7b77212 */ /* 0x000fe400078e3cff */
[----:B------:R-:W-:Y:S02]  /*3f30*/  LOP3.LUT R184, R184, 0x7ffff000, RZ, 0xc0, !PT ;  /* 0x7ffff000b8b87812 */ /* 0x000fe400078ec0ff */
[----:B------:R-:W-:Y:S01]  /*3f40*/  @!P0 SHF.R.U64 R49, R42, 0x10, R43 ;  /* 0x000000102a318819 */ /* 0x000fe2000000122b */
[----:B-1----:R-:W-:Y:S01]  /*3f50*/  @!P0 IMAD.U32 R51, R72, 0x10000, RZ ;  /* 0x0001000048338824 */ /* 0x002fe200078e00ff */
[----:B------:R-:W-:Y:S01]  /*3f60*/  IADD3 R183, R183, R184, R132 ;  /* 0x000000b8b7b77210 */ /* 0x000fe20007ffe084 */
[----:B------:R-:W-:Y:S01]  /*3f70*/  @!P0 IMAD.U32 R61, R75, 0x10000, RZ ;  /* 0x000100004b3d8824 */ /* 0x000fe200078e00ff */
[--C-:B------:R-:W-:Y:S02]  /*3f80*/  @!P0 SHF.R.U64 R57, R54, 0x10, R55.reuse ;  /* 0x0000001036398819 */ /* 0x100fe40000001237 */
[----:B------:R-:W-:Y:S01]  /*3f90*/  @!P0 SHF.R.U32.HI R52, RZ, 0x10, R55 ;  /* 0x00000010ff348819 */ /* 0x000fe20000011637 */
[----:B------:R-:W-:Y:S01]  /*3fa0*/  IMAD.SHL.U32 R182, R183, 0x2, RZ ;  /* 0x00000002b7b67824 */ /* 0x000fe200078e00ff */
[----:B------:R-:W-:Y:S02]  /*3fb0*/  @!P0 PRMT R55, R48, 0x5410, R53 ;  /* 0x0000541030378816 */ /* 0x000fe40000000035 */
[----:B------:R-:W-:Y:S02]  /*3fc0*/  @!P0 SHF.L.U32 R48, R50, 0x10, RZ ;  /* 0x0000001032308819 */ /* 0x000fe400000006ff */
[----:B------:R-:W1:Y:S01]  /*3fd0*/  LDS.128 R24, [R182+0x6100] ;  /* 0x00610000b6187984 */ /* 0x000e620000000c00 */
[----:B------:R-:W-:Y:S02]  /*3fe0*/  @!P0 SHF.R.U32.HI R42, RZ, 0x10, R43 ;  /* 0x00000010ff2a8819 */ /* 0x000fe4000001162b */
[----:B------:R-:W-:Y:S01]  /*3ff0*/  @!P0 PRMT R43, R44, 0x5410, R47 ;  /* 0x000054102c2b8816 */ /* 0x000fe2000000002f */
[----:B------:R-:W-:Y:S01]  /*4000*/  @!P0 IMAD.U32 R44, R45, 0x10000, RZ ;  /* 0x000100002d2c8824 */ /* 0x000fe200078e00ff */
[----:B------:R-:W-:Y:S02]  /*4010*/  @!P0 PRMT R40, R46, 0x5410, R49 ;  /* 0x000054102e288816 */ /* 0x000fe40000000031 */
[----:B------:R-:W-:Y:S02]  /*4020*/  @!P0 LOP3.LUT R50, R50, 0xffff0000, RZ, 0xc0, !PT ;  /* 0xffff000032328812 */ /* 0x000fe400078ec0ff */
[----:B------:R-:W-:Y:S02]  /*4030*/  @!P0 PRMT R41, R41, 0x5410, R42 ;  /* 0x0000541029298816 */ /* 0x000fe4000000002a */
[----:B------:R-:W-:Y:S02]  /*4040*/  @!P0 LOP3.LUT R42, R45, 0xffff0000, RZ, 0xc0, !PT ;  /* 0xffff00002d2a8812 */ /* 0x000fe400078ec0ff */
[----:B------:R-:W-:Y:S02]  /*4050*/  @!P0 LOP3.LUT R53, R72, 0xffff0000, RZ, 0xc0, !PT ;  /* 0xffff000048358812 */ /* 0x000fe400078ec0ff */
[----:B------:R-:W-:Y:S02]  /*4060*/  @!P0 PRMT R63, R63, 0x5410, R52 ;  /* 0x000054103f3f8816 */ /* 0x000fe40000000034 */
[----:B------:R-:W-:Y:S02]  /*4070*/  @!P0 LOP3.LUT R52, R73, 0xffff0000, RZ, 0xc0, !PT ;  /* 0xffff000049348812 */ /* 0x000fe400078ec0ff */
[----:B------:R-:W-:Y:S01]  /*4080*/  @!P0 PRMT R56, R56, 0x5410, R57 ;  /* 0x0000541038388816 */ /* 0x000fe20000000039 */
[C---:B------:R-:W-:Y:S01]  /*4090*/  @!P0 IMAD.U32 R57, R74.reuse, 0x10000, RZ ;  /* 0x000100004a398824 */ /* 0x040fe200078e00ff */
[----:B------:R-:W-:Y:S02]  /*40a0*/  @!P0 LOP3.LUT R59, R74, 0xffff0000, RZ, 0xc0, !PT ;  /* 0xffff00004a3b8812 */ /* 0x000fe400078ec0ff */
[C---:B------:R-:W-:Y:S02]  /*40b0*/  @!P0 SHF.L.U32 R54, R56.reuse, 0x10, RZ ;  /* 0x0000001038368819 */ /* 0x040fe400000006ff */
[----:B------:R-:W-:Y:S02]  /*40c0*/  @!P0 LOP3.LUT R56, R56, 0xffff0000, RZ, 0xc0, !PT ;  /* 0xffff000038388812 */ /* 0x000fe400078ec0ff */
[C---:B------:R-:W-:Y:S02]  /*40d0*/  @!P0 SHF.L.U32 R58, R63.reuse, 0x10, RZ ;  /* 0x000000103f3a8819 */ /* 0x040fe400000006ff */
[----:B------:R-:W-:Y:S02]  /*40e0*/  @!P0 LOP3.LUT R63, R63, 0xffff0000, RZ, 0xc0, !PT ;  /* 0xffff00003f3f8812 */ /* 0x000fe400078ec0ff */
[----:B------:R-:W-:Y:S01]  /*40f0*/  @!P0 LOP3.LUT R60, R75, 0xffff0000, RZ, 0xc0, !PT ;  /* 0xffff00004b3c8812 */ /* 0x000fe200078ec0ff */
[C---:B-1----:R-:W-:Y:S01]  /*4100*/  @!P0 IMAD.U32 R49, R24.reuse, 0x10000, RZ ;  /* 0x0001000018318824 */ /* 0x042fe200078e00ff */
[----:B------:R-:W-:Y:S01]  /*4110*/  @!P0 LOP3.LUT R47, R24, 0xffff0000, RZ, 0xc0, !PT ;  /* 0xffff0000182f8812 */ /* 0x000fe200078ec0ff */
[----:B------:R-:W-:Y:S02]  /*4120*/  @!P0 IMAD.U32 R45, R25, 0x10000, RZ ;  /* 0x00010000192d8824 */ /* 0x000fe400078e00ff */
[C---:B------:R-:W-:Y:S02]  /*4130*/  @!P0 FMUL.FTZ R182, R49.reuse, R48 ;  /* 0x0000003031b68220 */ /* 0x040fe40000410000 */
[----:B------:R-:W-:Y:S02]  /*4140*/  @!P0 FMUL.FTZ R0, R49, R44 ;  /* 0x0000002c31008220 */ /* 0x000fe40000410000 */
[----:B------:R-:W-:Y:S02]  /*4150*/  @!P0 FMUL.FTZ R183, R47, R50 ;  /* 0x000000322fb78220 */ /* 0x000fe40000410000 */
[----:B------:R-:W-:Y:S01]  /*4160*/  @!P0 FFMA.FTZ R182, R51, R44, -R182 ;  /* 0x0000002c33b68223 */ /* 0x000fe200000108b6 */
[----:B------:R-:W-:Y:S01]  /*4170*/  @!P0 LOP3.LUT R44, R25, 0xffff0000, RZ, 0xc0, !PT ;  /* 0xffff0000192c8812 */ /* 0x000fe200078ec0ff */
[----:B------:R-:W-:Y:S01]  /*4180*/  @!P0 FFMA.FTZ R0, R48, R51, R0 ;  /* 0x0000003330008223 */ /* 0x000fe20000010000 */
[----:B------:R-:W-:Y:S01]  /*4190*/  @!P0 SHF.L.U32 R48, R55, 0x10, RZ ;  /* 0x0000001037308819 */ /* 0x000fe200000006ff */
[-C--:B------:R-:W-:Y:S01]  /*41a0*/  @!P0 FMUL.FTZ R2, R47, R42.reuse ;  /* 0x0000002a2f028220 */ /* 0x080fe20000410000 */
[----:B------:R-:W-:Y:S01]  /*41b0*/  @!P0 LOP3.LUT R55, R55, 0xffff0000, RZ, 0xc0, !PT ;  /* 0xffff000037378812 */ /* 0x000fe200078ec0ff */
[----:B------:R-:W-:Y:S02]  /*41c0*/  @!P0 FFMA.FTZ R183, R53, R42, -R183 ;  /* 0x0000002a35b78223 */ /* 0x000fe400000108b7 */
[C---:B------:R-:W-:Y:S01]  /*41d0*/  @!P0 IMAD.U32 R42, R43.reuse, 0x10000, RZ ;  /* 0x000100002b2a8824 */ /* 0x040fe200078e00ff */
[----:B------:R-:W-:Y:S01]  /*41e0*/  @!P0 LOP3.LUT R43, R43, 0xffff0000, RZ, 0xc0, !PT ;  /* 0xffff00002b2b8812 */ /* 0x000fe200078ec0ff */
[C---:B------:R-:W-:Y:S01]  /*41f0*/  @!P0 FMUL.FTZ R185, R44.reuse, R55 ;  /* 0x000000372cb98220 */ /* 0x040fe20000410000 */
[----:B------:R-:W-:Y:S01]  /*4200*/  @!P0 F2FP.BF16.PACK_AB R182, R183, R182 ;  /* 0x000000b6b7b6823e */ /* 0x000fe200000010ff */
[----:B------:R-:W-:Y:S02]  /*4210*/  @!P0 IMAD.U32 R51, R73, 0x10000, RZ ;  /* 0x0001000049338824 */ /* 0x000fe400078e00ff */
[C---:B------:R-:W-:Y:S02]  /*4220*/  @!P0 FMUL.FTZ R184, R45.reuse, R48 ;  /* 0x000000302db88220 */ /* 0x040fe40000410000 */
[-C--:B------:R-:W-:Y:S02]  /*4230*/  @!P0 FMUL.FTZ R4, R44, R43.reuse ;  /* 0x0000002b2c048220 */ /* 0x080fe40000410000 */
[----:B------:R-:W-:Y:S01]  /*4240*/  @!P0 FFMA.FTZ R185, R52, R43, -R185 ;  /* 0x0000002b34b98223 */ /* 0x000fe200000108b9 */
[C---:B------:R-:W-:Y:S01]  /*4250*/  @!P0 LOP3.LUT R43, R26.reuse, 0xffff0000, RZ, 0xc0, !PT ;  /* 0xffff00001a2b8812 */ /* 0x040fe200078ec0ff */
[-C--:B------:R-:W-:Y:S02]  /*4260*/  @!P0 FMUL.FTZ R3, R45, R42.reuse ;  /* 0x0000002a2d038220 */ /* 0x080fe40000410000 */
[----:B------:R-:W-:Y:S02]  /*4270*/  @!P0 IMAD.U32 R45, R26, 0x10000, RZ ;  /* 0x000100001a2d8824 */ /* 0x000fe400078e00ff */
[----:B------:R-:W-:Y:S02]  /*4280*/  @!P0 FFMA.FTZ R184, R51, R42, -R184 ;  /* 0x0000002a33b88223 */ /* 0x000fe400000108b8 */
[C---:B------:R-:W-:Y:S01]  /*4290*/  @!P0 IMAD.U32 R42, R40.reuse, 0x10000, RZ ;  /* 0x00010000282a8824 */ /* 0x040fe200078e00ff */
[----:B------:R-:W-:Y:S01]  /*42a0*/  @!P0 LOP3.LUT R40, R40, 0xffff0000, RZ, 0xc0, !PT ;  /* 0xffff000028288812 */ /* 0x000fe200078ec0ff */
[----:B------:R-:W-:Y:S01]  /*42b0*/  @!P0 FMUL.FTZ R187, R45, R54 ;  /* 0x000000362dbb8220 */ /* 0x000fe20000410000 */
[----:B------:R-:W-:Y:S01]  /*42c0*/  @!P0 F2FP.BF16.PACK_AB R185, R185, R184 ;  /* 0x000000b8b9b9823e */ /* 0x000fe200000010ff */
[----:B------:R-:W-:Y:S02]  /*42d0*/  @!P0 FMUL.FTZ R188, R43, R56 ;  /* 0x000000382bbc8220 */ /* 0x000fe40000410000 */
[----:B------:R-:W-:Y:S01]  /*42e0*/  @!P0 FFMA.FTZ R2, R50, R53, R2 ;  /* 0x0000003532028223 */ /* 0x000fe20000010002 */
[----:B------:R-:W-:Y:S01]  /*42f0*/  @!P0 MOV R73, R185 ;  /* 0x000000b900498202 */ /* 0x000fe20000000f00 */
[-C--:B------:R-:W-:Y:S02]  /*4300*/  @!P0 FMUL.FTZ R5, R45, R42.reuse ;  /* 0x0000002a2d058220 */ /* 0x080fe40000410000 */
[----:B------:R-:W-:Y:S01]  /*4310*/  @!P0 FFMA.FTZ R187, R57, R42, -R187 ;  /* 0x0000002a39bb8223 */ /* 0x000fe200000108bb */
[----:B------:R-:W-:Y:S01]  /*4320*/  @!P0 LOP3.LUT R42, R27, 0xffff0000, RZ, 0xc0, !PT ;  /* 0xffff00001b2a8812 */ /* 0x000fe200078ec0ff */
[----:B------:R-:W-:Y:S01]  /*4330*/  @!P0 FMUL.FTZ R6, R43, R40 ;  /* 0x000000282b068220 */ /* 0x000fe20000410000 */
[----:B------:R-:W-:Y:S01]  /*4340*/  @!P0 F2FP.BF16.PACK_AB R183, R2, R0 ;  /* 0x0000000002b7823e */ /* 0x000fe200000010ff */
[----:B------:R-:W-:Y:S02]  /*4350*/  @!P0 FFMA.FTZ R188, R59, R40, -R188 ;  /* 0x000000283bbc8223 */ /* 0x000fe400000108bc */
[----:B------:R-:W-:Y:S01]  /*4360*/  @!P0 IMAD.U32 R43, R27, 0x10000, RZ ;  /* 0x000100001b2b8824 */ /* 0x000fe200078e00ff */
[----:B------:R-:W-:Y:S01]  /*4370*/  @!P0 MOV R24, R183 ;  /* 0x000000b700188202 */ /* 0x000fe20000000f00 */
[C---:B------:R-:W-:Y:S01]  /*4380*/  @!P0 IMAD.U32 R40, R41.reuse, 0x10000, RZ ;  /* 0x0001000029288824 */ /* 0x040fe200078e00ff */
[----:B------:R-:W-:Y:S01]  /*4390*/  @!P0 LOP3.LUT R41, R41, 0xffff0000, RZ, 0xc0, !PT ;  /* 0xffff000029298812 */ /* 0x000fe200078ec0ff */
[----:B------:R-:W-:Y:S01]  /*43a0*/  @!P0 FFMA.FTZ R3, R48, R51, R3 ;  /* 0x0000003330038223 */ /* 0x000fe20000010003 */
[----:B------:R-:W-:Y:S01]  /*43b0*/  @!P0 F2FP.BF16.PACK_AB R187, R188, R187 ;  /* 0x000000bbbcbb823e */ /* 0x000fe200000010ff */
[----:B------:R-:W-:Y:S02]  /*43c0*/  @!P0 FFMA.FTZ R4, R55, R52, R4 ;  /* 0x0000003437048223 */ /* 0x000fe40000010004 */
[C---:B------:R-:W-:Y:S02]  /*43d0*/  @!P0 FMUL.FTZ R7, R43.reuse, R40 ;  /* 0x000000282b078220 */ /* 0x040fe40000410000 */
[----:B------:R-:W-:Y:S01]  /*43e0*/  @!P0 FFMA.FTZ R5, R54, R57, R5 ;  /* 0x0000003936058223 */ /* 0x000fe20000010005 */
        /* <DEDUP_REMOVED lines=9> */
[----:B------:R-:W-:Y:S02]  /*4480*/  @!P0 FFMA.FTZ R8, R63, R60, R8 ;  /* 0x0000003c3f088223 */ /* 0x000fe40000010008 */
[----:B------:R-:W-:Y:S01]  /*4490*/  @!P0 IMAD.MOV.U32 R72, RZ, RZ, R182 ;  /* 0x000000ffff488224 */ /* 0x000fe200078e00b6 */
[----:B------:R-:W-:Y:S01]  /*44a0*/  @!P0 F2FP.BF16.PACK_AB R186, R189, R186 ;  /* 0x000000babdba823e */ /* 0x000fe200000010ff */
[----:B------:R-:W-:Y:S01]  /*44b0*/  @!P0 IMAD.MOV.U32 R74, RZ, RZ, R187 ;  /* 0x000000ffff4a8224 */ /* 0x000fe200078e00bb */
[----:B------:R-:W-:Y:S01]  /*44c0*/  @!P0 F2FP.BF16.PACK_AB R189, R8, R7 ;  /* 0x0000000708bd823e */ /* 0x000fe200000010ff */
[----:B------:R-:W-:Y:S02]  /*44d0*/  @!P0 IMAD.MOV.U32 R25, RZ, RZ, R184 ;  /* 0x000000ffff198224 */ /* 0x000fe400078e00b8 */
[----:B------:R-:W-:Y:S01]  /*44e0*/  @!P0 IMAD.MOV.U32 R75, RZ, RZ, R186 ;  /* 0x000000ffff4b8224 */ /* 0x000fe200078e00ba */
[----:B------:R-:W-:Y:S01]  /*44f0*/  @!P0 MOV R27, R189 ;  /* 0x000000bd001b8202 */ /* 0x000fe20000000f00 */
[----:B------:R-:W-:Y:S01]  /*4500*/  @!P0 IMAD.MOV.U32 R26, RZ, RZ, R188 ;  /* 0x000000ffff1a8224 */ /* 0x000fe200078e00bc */
[----:B----4-:R-:W-:Y:S05]  /*4510*/  IADD3 R182, P0, R178, R116, RZ ;  /* 0x00000074b2b67210 */ /* 0x010fea0007f1e0ff */
[----:B---3--:R-:W-:Y:S01]  /*4520*/  IMAD.X R183, R179, 0x1, R115, P0 ;  /* 0x00000001b3b77824 */ /* 0x008fe200000e0673 */
[C---:B------:R-:W-:Y:S04]  /*4530*/  ISETP.GE.AND P0, PT, R181.reuse, c[0x0][0x1d4], PT ;  /* 0x00007500b5007a0c */ /* 0x040fe80003f06270 */
[----:B------:R1:W-:Y:S09]  /*4540*/  ST.E.128 [R182.64], R72 ;  /* 0x00000048b6007985 */ /* 0x0003f2000c101d06 */
[----:B------:R-:W-:Y:S05]  /*4550*/  @!P0 IMAD.WIDE R184, R181, 0x2, R178 ;  /* 0x00000002b5b88825 */ /* 0x000fea00078e02b2 */
[----:B------:R1:W-:Y:S02]  /*4560*/  @!P0 ST.E.128 [R184.64], R24 ;  /* 0x00000018b8008985 */ /* 0x0003e4000c101d06 */
.L_x_85:
[----:B------:R-:W-:Y:S05]  /*4570*/  BSYNC B0 ;  /* 0x0000000000007941 */ /* 0x000fea0003800000 */
.L_x_84:
[----:B------:R-:W-:Y:S01]  /*4580*/  ISETP.GE.AND P0, PT, R13, c[0x0][0x1d4], PT ;  /* 0x000075000d007a0c */ /* 0x000fe20003f06270 */
[----:B------:R-:W-:Y:S01]  /*4590*/  @!UPT UIADD3 URZ, URZ, URZ, URZ ;  /* 0x0000003f3f3ff290 */ /* 0x000fe2000fffe03f */
[----:B------:R-:W-:Y:S11]  /*45a0*/  BSSY B0, `(.L_x_86) ;  /* 0x0000079000007945 */ /* 0x000ff60003800000 */
[----:B------:R-:W-:-:S05]  /*45b0*/  @P0 BRA `(.L_x_87) ;  /* 0x0000077000000947 */ /* 0x000fca0003800000 */
[----:B------:R-:W-:Y:S01]  /*45c0*/  LOP3.LUT P1, RZ, R89, 0x2, RZ, 0xc0, !PT ;  /* 0x0000000259ff7812 */ /* 0x000fe2000782c0ff */
[----:B------:R-:W5:Y:S01]  /*45d0*/  LDS.128 R56, [R129+0x6100] ;  /* 0x0061000081387984 */ /* 0x000f620000000c00 */
[----:B------:R-:W-:Y:S02]  /*45e0*/  ISETP.GE.AND P0, PT, R13, c[0x0][0x27c], PT ;  /* 0x00009f000d007a0c */ /* 0x000fe40003f06270 */
[----:B------:R-:W-:Y:S04]  /*45f0*/  SEL R61, R131, R180, !P1 ;  /* 0x000000b4833d7207 */ /* 0x000fe80004800000 */
[----:B------:R-:W-:Y:S04]  /*4600*/  SHF.R.S32.HI R54, RZ, 0x1f, R61 ;  /* 0x0000001fff367819 */ /* 0x000fe8000001143d */
[----:B------:R-:W-:Y:S03]  /*4610*/  LEA.HI R61, R54, R61, RZ, 0x4 ;  /* 0x0000003d363d7211 */ /* 0x000fe600078f20ff */
[--C-:B------:R-:W-:Y:S02]  /*4620*/  @!P0 SHF.R.U64 R43, R68, 0x10, R69.reuse ;  /* 0x00000010442b8819 */ /* 0x100fe40000001245 */
[----:B------:R-:W-:Y:S02]  /*4630*/  LEA.HI.SX32 R60, R61, R138, 0x1c ;  /* 0x0000008a3d3c7211 */ /* 0x000fe400078fe2ff */
[----:B------:R-:W-:Y:S02]  /*4640*/  @!P0 SHF.R.U32.HI R68, RZ, 0x10, R69 ;  /* 0x00000010ff448819 */ /* 0x000fe40000011645 */
[----:B------:R-:W-:Y:S01]  /*4650*/  SHF.R.S32.HI R63, RZ, 0x1f, R60 ;  /* 0x0000001fff3f7819 */ /* 0x000fe2000001143c */
[----:B------:R-:W-:Y:S01]  /*4660*/  IMAD.SHL.U32 R54, R60, 0x8, RZ ;  /* 0x000000083c367824 */ /* 0x000fe200078e00ff */
[--C-:B------:R-:W-:Y:S02]  /*4670*/  @!P0 SHF.R.U64 R28, R28, 0x10, R29.reuse ;  /* 0x000000101c1c8819 */ /* 0x100fe4000000121d */
[----:B------:R-:W-:Y:S02]  /*4680*/  LEA.HI R63, R63, R60, RZ, 0x3 ;  /* 0x0000003c3f3f7211 */ /* 0x000fe400078f18ff */
[----:B------:R-:W-:Y:S02]  /*4690*/  @!P0 SHF.R.U32.HI R29, RZ, 0x10, R29 ;  /* 0x00000010ff1d8819 */ /* 0x000fe4000001161d */
[----:B------:R-:W-:Y:S01]  /*46a0*/  @!P0 SHF.R.U64 R30, R30, 0x10, R31 ;  /* 0x000000101e1e8819 */ /* 0x000fe2000000121f */
[----:B------:R-:W-:Y:S01]  /*46b0*/  IMAD.SHL.U32 R63, R63, 0x200, RZ ;  /* 0x000002003f3f7824 */ /* 0x000fe200078e00ff */
[----:B------:R-:W-:Y:S02]  /*46c0*/  LOP3.LUT R61, R149, 0x38, R54, 0xf8, !PT ;  /* 0x00000038953d7812 */ /* 0x000fe400078ef836 */
[----:B------:R-:W-:Y:S02]  /*46d0*/  @!P0 PRMT R37, R37, 0x5410, R28 ;  /* 0x0000541025258816 */ /* 0x000fe4000000001c */
[----:B------:R-:W-:Y:S02]  /*46e0*/  LOP3.LUT R61, R61, R134, RZ, 0x3c, !PT ;  /* 0x000000863d3d7212 */ /* 0x000fe400078e3cff */
[----:B------:R-:W-:Y:S02]  /*46f0*/  LOP3.LUT R63, R63, 0x7ffff000, RZ, 0xc0, !PT ;  /* 0x7ffff0003f3f7812 */ /* 0x000fe400078ec0ff */
[----:B------:R-:W-:Y:S01]  /*4700*/  @!P0 PRMT R81, R81, 0x5410, R68 ;  /* 0x0000541051518816 */ /* 0x000fe20000000044 */
[----:B-----5:R-:W-:Y:S01]  /*4710*/  @!P0 IMAD.U32 R40, R56, 0x10000, RZ ;  /* 0x0001000038288824 */ /* 0x020fe200078e00ff */
[----:B------:R-:W-:Y:S01]  /*4720*/  IADD3 R61, R61, R63, R132 ;  /* 0x0000003f3d3d7210 */ /* 0x000fe20007ffe084 */
[----:B------:R-:W-:Y:S01]  /*4730*/  @!P0 IMAD.U32 R52, R59, 0x10000, RZ ;  /* 0x000100003b348824 */ /* 0x000fe200078e00ff */
[----:B------:R-:W-:Y:S01]  /*4740*/  @!P0 SHF.R.U32.HI R45, RZ, 0x10, R71 ;  /* 0x00000010ff2d8819 */ /* 0x000fe20000011647 */
[----:B------:R-:W-:Y:S01]  /*4750*/  @!P0 IMAD.U32 R42, R81, 0x10000, RZ ;  /* 0x00010000512a8824 */ /* 0x000fe200078e00ff */
[----:B------:R-:W-:Y:S01]  /*4760*/  @!P0 PRMT R82, R82, 0x5410, R43 ;  /* 0x0000541052528816 */ /* 0x000fe2000000002b */
[----:B------:R-:W-:Y:S01]  /*4770*/  IMAD.SHL.U32 R60, R61, 0x2, RZ ;  /* 0x000000023d3c7824 */ /* 0x000fe200078e00ff */
[----:B------:R-:W-:Y:S01]  /*4780*/  @!P0 PRMT R36, R36, 0x5410, R29 ;  /* 0x0000541024248816 */ /* 0x000fe2000000001d */
[----:B------:R-:W-:Y:S01]  /*4790*/  @!P0 IMAD.U32 R29, R37, 0x10000, RZ ;  /* 0x00010000251d8824 */ /* 0x000fe200078e00ff */
[----:B------:R-:W-:Y:S01]  /*47a0*/  @!P0 PRMT R39, R39, 0x5410, R30 ;  /* 0x0000541027278816 */ /* 0x000fe2000000001e */
[----:B------:R-:W-:Y:S01]  /*47b0*/  @!P0 IMAD.U32 R43, R82, 0x10000, RZ ;  /* 0x00010000522b8824 */ /* 0x000fe200078e00ff */
[----:B-1----:R-:W1:Y:S01]  /*47c0*/  LDS.128 R24, [R60+0x6100] ;  /* 0x006100003c187984 */ /* 0x002e620000000c00 */
[----:B------:R-:W-:Y:S01]  /*47d0*/  @!P0 IMAD.U32 R28, R36, 0x10000, RZ ;  /* 0x00010000241c8824 */ /* 0x000fe200078e00ff */
[----:B------:R-:W-:Y:S02]  /*47e0*/  @!P0 SHF.R.U32.HI R41, RZ, 0x10, R31 ;  /* 0x00000010ff298819 */ /* 0x000fe4000001161f */
[----:B------:R-:W-:Y:S02]  /*47f0*/  @!P0 PRMT R80, R80, 0x5410, R45 ;  /* 0x0000541050508816 */ /* 0x000fe4000000002d */
[----:B------:R-:W-:Y:S02]  /*4800*/  @!P0 SHF.L.U32 R45, R57, 0x10, RZ ;  /* 0x00000010392d8819 */ /* 0x000fe400000006ff */
[----:B------:R-:W-:Y:S01]  /*4810*/  @!P0 LOP3.LUT R47, R81, 0xffff0000, RZ, 0xc0, !PT ;  /* 0xffff0000512f8812 */ /* 0x000fe200078ec0ff */
[----:B------:R-:W-:Y:S01]  /*4820*/  @!P0 IMAD.U32 R50, R80, 0x10000, RZ ;  /* 0x0001000050328824 */ /* 0x000fe200078e00ff */
[----:B------:R-:W-:Y:S02]  /*4830*/  @!P0 PRMT R38, R38, 0x5410, R41 ;  /* 0x0000541026268816 */ /* 0x000fe40000000029 */
[----:B------:R-:W-:Y:S02]  /*4840*/  @!P0 LOP3.LUT R44, R57, 0xffff0000, RZ, 0xc0, !PT ;  /* 0xffff0000392c8812 */ /* 0x000fe400078ec0ff */
[----:B------:R-:W-:Y:S02]  /*4850*/  @!P0 LOP3.LUT R53, R80, 0xffff0000, RZ, 0xc0, !PT ;  /* 0xffff000050358812 */ /* 0x000fe400078ec0ff */
[----:B------:R-:W-:Y:S02]  /*4860*/  @!P0 SHF.R.U64 R70, R70, 0x10, R71 ;  /* 0x0000001046468819 */ /* 0x000fe40000001247 */
[----:B------:R-:W-:Y:S02]  /*4870*/  @!P0 LOP3.LUT R55, R59, 0xffff0000, RZ, 0xc0, !PT ;  /* 0xffff00003b378812 */ /* 0x000fe400078ec0ff */
[----:B------:R-:W-:Y:S02]  /*4880*/  @!P0 PRMT R79, R79, 0x5410, R70 ;  /* 0x000054104f4f8816 */ /* 0x000fe40000000046 */
[C---:B------:R-:W-:Y:S02]  /*4890*/  @!P0 SHF.L.U32 R48, R58.reuse, 0x10, RZ ;  /* 0x000000103a308819 */ /* 0x040fe400000006ff */
[C---:B------:R-:W-:Y:S01]  /*48a0*/  @!P0 LOP3.LUT R49, R79.reuse, 0xffff0000, RZ, 0xc0, !PT ;  /* 0xffff00004f318812 */ /* 0x040fe200078ec0ff */
[----:B------:R-:W-:Y:S01]  /*48b0*/  @!P0 IMAD.U32 R46, R79, 0x10000, RZ ;  /* 0x000100004f2e8824 */ /* 0x000fe200078e00ff */
[----:B------:R-:W-:Y:S01]  /*48c0*/  @!P0 LOP3.LUT R51, R58, 0xffff0000, RZ, 0xc0, !PT ;  /* 0xffff00003a338812 */ /* 0x000fe200078ec0ff */
[----:B-1----:R-:W-:Y:S01]  /*48d0*/  @!P0 IMAD.U32 R31, R25, 0x10000, RZ ;  /* 0x00010000191f8824 */ /* 0x002fe200078e00ff */
[----:B------:R-:W-:Y:S03]  /*48e0*/  @!P0 SHF.L.U32 R30, R24, 0x10, RZ ;  /* 0x00000010181e8819 */ /* 0x000fe600000006ff */
[----:B------:R-:W-:Y:S02]  /*48f0*/  @!P0 FMUL.FTZ R61, R31, R42 ;  /* 0x0000002a1f3d8220 */ /* 0x000fe40000410000 */
[C---:B------:R-:W-:Y:S02]  /*4900*/  @!P0 FMUL.FTZ R0, R30.reuse, R29 ;  /* 0x0000001d1e008220 */ /* 0x040fe40000410000 */
[----:B------:R-:W-:Y:S01]  /*4910*/  @!P0 FMUL.FTZ R60, R30, R43 ;  /* 0x0000002b1e3c8220 */ /* 0x000fe20000410000 */
[----:B------:R-:W-:Y:S01]  /*4920*/  @!P0 LOP3.LUT R30, R25, 0xffff0000, RZ, 0xc0, !PT ;  /* 0xffff0000191e8812 */ /* 0x000fe200078ec0ff */
[----:B------:R-:W-:Y:S01]  /*4930*/  @!P0 FFMA.FTZ R0, R43, R40, R0 ;  /* 0x000000282b008223 */ /* 0x000fe20000010000 */
[----:B------:R-:W-:Y:S01]  /*4940*/  @!P0 LOP3.LUT R43, R82, 0xffff0000, RZ, 0xc0, !PT ;  /* 0xffff0000522b8812 */ /* 0x000fe200078ec0ff */
[-C--:B------:R-:W-:Y:S01]  /*4950*/  @!P0 FMUL.FTZ R3, R31, R28.reuse ;  /* 0x0000001c1f038220 */ /* 0x080fe20000410000 */
[----:B------:R-:W-:Y:S01]  /*4960*/  @!P0 LOP3.LUT R31, R37, 0xffff0000, RZ, 0xc0, !PT ;  /* 0xffff0000251f8812 */ /* 0x000fe200078ec0ff */
[----:B------:R-:W-:Y:S01]  /*4970*/  @!P0 FFMA.FTZ R61, R45, R28, -R61 ;  /* 0x0000001c2d3d8223 */ /* 0x000fe2000001083d */
[----:B------:R-:W-:Y:S01]  /*4980*/  @!P0 LOP3.LUT R28, R24, 0xffff0000, RZ, 0xc0, !PT ;  /* 0xffff0000181c8812 */ /* 0x000fe200078ec0ff */
[----:B------:R-:W-:Y:S01]  /*4990*/  @!P0 FFMA.FTZ R60, R40, R29, -R60 ;  /* 0x0000001d283c8223 */ /* 0x000fe2000001083c */
[----:B------:R-:W-:Y:S01]  /*49a0*/  @!P0 LOP3.LUT R29, R36, 0xffff0000, RZ, 0xc0, !PT ;  /* 0xffff0000241d8812 */ /* 0x000fe200078ec0ff */
[----:B------:R-:W-:Y:S01]  /*49b0*/  @!P0 FMUL.FTZ R72, R30, R47 ;  /* 0x0000002f1e488220 */ /* 0x000fe20000410000 */
[----:B------:R-:W-:Y:S01]  /*49c0*/  @!P0 LOP3.LUT R40, R56, 0xffff0000, RZ, 0xc0, !PT ;  /* 0xffff000038288812 */ /* 0x000fe200078ec0ff */
[----:B------:R-:W-:Y:S02]  /*49d0*/  @!P0 FMUL.FTZ R63, R28, R43 ;  /* 0x0000002b1c3f8220 */ /* 0x000fe40000410000 */
[----:B------:R-:W-:Y:S02]  /*49e0*/  @!P0 FMUL.FTZ R4, R30, R29 ;  /* 0x0000001d1e048220 */ /* 0x000fe40000410000 */
[-C--:B------:R-:W-:Y:S01]  /*49f0*/  @!P0 FMUL.FTZ R2, R28, R31.reuse ;  /* 0x0000001f1c028220 */ /* 0x080fe20000410000 */
[----:B------:R-:W-:Y:S01]  /*4a00*/  @!P0 LOP3.LUT R28, R38, 0xffff0000, RZ, 0xc0, !PT ;  /* 0xffff0000261c8812 */ /* 0x000fe200078ec0ff */
[----:B------:R-:W-:Y:S01]  /*4a10*/  @!P0 FFMA.FTZ R63, R40, R31, -R63 ;  /* 0x0000001f283f8223 */ /* 0x000fe2000001083f */
[C---:B------:R-:W-:Y:S01]  /*4a20*/  @!P0 LOP3.LUT R31, R27.reuse, 0xffff0000, RZ, 0xc0, !PT ;  /* 0xffff00001b1f8812 */ /* 0x040fe200078ec0ff */
[----:B------:R-:W-:Y:S02]  /*4a30*/  @!P0 IMAD.U32 R30, R27, 0x10000, RZ ;  /* 0x000100001b1e8824 */ /* 0x000fe400078e00ff */
[----:B------:R-:W-:Y:S01]  /*4a40*/  @!P0 FFMA.FTZ R72, R44, R29, -R72 ;  /* 0x0000001d2c488223 */ /* 0x000fe20000010848 */
[----:B------:R-:W-:Y:S01]  /*4a50*/  @!P0 F2FP.BF16.PACK_AB R60, R63, R60 ;  /* 0x0000003c3f3c823e */ /* 0x000fe200000010ff */
[----:B------:R-:W-:Y:S02]  /*4a60*/  @!P0 IMAD.U32 R29, R38, 0x10000, RZ ;  /* 0x00010000261d8824 */ /* 0x000fe400078e00ff */
[----:B--2---:R-:W-:Y:S01]  /*4a70*/  @!P0 FMUL.FTZ R73, R30, R50 ;  /* 0x000000321e498220 */ /* 0x004fe20000410000 */
[----:B------:R-:W-:Y:S01]  /*4a80*/  @!P0 F2FP.BF16.PACK_AB R61, R72, R61 ;  /* 0x0000003d483d823e */ /* 0x000fe200000010ff */
[----:B------:R-:W-:Y:S02]  /*4a90*/  @!P0 FMUL.FTZ R182, R31, R53 ;  /* 0x000000351fb68220 */ /* 0x000fe40000410000 */
[----:B------:R-:W-:Y:S01]  /*4aa0*/  @!P0 FMUL.FTZ R7, R30, R29 ;  /* 0x0000001d1e078220 */ /* 0x000fe20000410000 */
[----:B------:R-:W-:Y:S01]  /*4ab0*/  @!P0 MOV R57, R61 ;  /* 0x0000003d00398202 */ /* 0x000fe20000000f00 */
[----:B------:R-:W-:Y:S02]  /*4ac0*/  @!P0 FFMA.FTZ R73, R52, R29, -R73 ;  /* 0x0000001d34498223 */ /* 0x000fe40000010849 */
[C---:B------:R-:W-:Y:S02]  /*4ad0*/  @!P0 IMAD.U32 R30, R26.reuse, 0x10000, RZ ;  /* 0x000100001a1e8824 */ /* 0x040fe400078e00ff */
[----:B------:R-:W-:Y:S02]  /*4ae0*/  @!P0 IMAD.U32 R29, R39, 0x10000, RZ ;  /* 0x00010000271d8824 */ /* 0x000fe400078e00ff */
[-C--:B------:R-:W-:Y:S01]  /*4af0*/  @!P0 FMUL.FTZ R8, R31, R28.reuse ;  /* 0x0000001c1f088220 */ /* 0x080fe20000410000 */
[----:B------:R-:W-:Y:S01]  /*4b00*/  @!P0 LOP3.LUT R31, R26, 0xffff0000, RZ, 0xc0, !PT ;  /* 0xffff00001a1f8812 */ /* 0x000fe200078ec0ff */
[----:B------:R-:W-:Y:S01]  /*4b10*/  @!P0 FFMA.FTZ R182, R55, R28, -R182 ;  /* 0x0000001c37b68223 */ /* 0x000fe200000108b6 */
[----:B------:R-:W-:Y:S01]  /*4b20*/  @!P0 LOP3.LUT R28, R39, 0xffff0000, RZ, 0xc0, !PT ;  /* 0xffff0000271c8812 */ /* 0x000fe200078ec0ff */
[----:B------:R-:W-:Y:S02]  /*4b30*/  @!P0 FFMA.FTZ R2, R43, R40, R2 ;  /* 0x000000282b028223 */ /* 0x000fe40000010002 */
[----:B------:R-:W-:Y:S01]  /*4b40*/  @!P0 FMUL.FTZ R5, R30, R29 ;  /* 0x0000001d1e058220 */ /* 0x000fe20000410000 */
[----:B------:R-:W-:Y:S01]  /*4b50*/  @!P0 F2FP.BF16.PACK_AB R73, R182, R73 ;  /* 0x00000049b649823e */ /* 0x000fe200000010ff */
[----:B------:R-:W-:Y:S01]  /*4b60*/  @!P0 FFMA.FTZ R3, R42, R45, R3 ;  /* 0x0000002d2a038223 */ /* 0x000fe20000010003 */
[----:B------:R-:W-:Y:S01]  /*4b70*/  @!P0 F2FP.BF16.PACK_AB R63, R2, R0 ;  /* 0x00000000023f823e */ /* 0x000fe200000010ff */
[----:B------:R-:W-:Y:S02]  /*4b80*/  @!P0 FMUL.FTZ R6, R31, R28 ;  /* 0x0000001c1f068220 */ /* 0x000fe40000410000 */
[----:B------:R-:W-:Y:S02]  /*4b90*/  @!P0 FFMA.FTZ R4, R47, R44, R4 ;  /* 0x0000002c2f048223 */ /* 0x000fe40000010004 */
[----:B------:R-:W-:Y:S02]  /*4ba0*/  @!P0 FFMA.FTZ R5, R46, R48, R5 ;  /* 0x000000302e058223 */ /* 0x000fe40000010005 */
[----:B------:R-:W-:Y:S01]  /*4bb0*/  @!P0 FMUL.FTZ R74, R30, R46 ;  /* 0x0000002e1e4a8220 */ /* 0x000fe20000410000 */
[----:B------:R-:W-:Y:S01]  /*4bc0*/  @!P0 F2FP.BF16.PACK_AB R72, R4, R3 ;  /* 0x000000030448823e */ /* 0x000fe200000010ff */
[----:B------:R-:W-:Y:S02]  /*4bd0*/  @!P0 FMUL.FTZ R75, R31, R49 ;  /* 0x000000311f4b8220 */ /* 0x000fe40000410000 */
[----:B------:R-:W-:Y:S02]  /*4be0*/  @!P0 FFMA.FTZ R6, R49, R51, R6 ;  /* 0x0000003331068223 */ /* 0x000fe40000010006 */
[----:B------:R-:W-:Y:S02]  /*4bf0*/  @!P0 FFMA.FTZ R7, R50, R52, R7 ;  /* 0x0000003432078223 */ /* 0x000fe40000010007 */
[----:B------:R-:W-:Y:S02]  /*4c00*/  @!P0 FFMA.FTZ R74, R48, R29, -R74 ;  /* 0x0000001d304a8223 */ /* 0x000fe4000001084a */
[----:B------:R-:W-:Y:S02]  /*4c10*/  @!P0 FFMA.FTZ R75, R51, R28, -R75 ;  /* 0x0000001c334b8223 */ /* 0x000fe4000001084b */
[----:B------:R-:W-:Y:S02]  /*4c20*/  @!P0 FFMA.FTZ R8, R53, R55, R8 ;  /* 0x0000003735088223 */ /* 0x000fe40000010008 */
[----:B------:R-:W-:Y:S01]  /*4c30*/  @!P0 IMAD.MOV.U32 R56, RZ, RZ, R60 ;  /* 0x000000ffff388224 */ /* 0x000fe200078e003c */
[----:B------:R-:W-:Y:S01]  /*4c40*/  @!P0 F2FP.BF16.PACK_AB R74, R75, R74 ;  /* 0x0000004a4b4a823e */ /* 0x000fe200000010ff */
        /* <DEDUP_REMOVED lines=14> */
.L_x_87:
[----:B------:R-:W-:Y:S05]  /*4d30*/  BSYNC B0 ;  /* 0x0000000000007941 */ /* 0x000fea0003800000 */
.L_x_86:
[----:B------:R-:W-:Y:S11]  /*4d40*/  ISETP.GE.AND P0, PT, R12, c[0x0][0x1d4], PT ;  /* 0x000075000c007a0c */ /* 0x000ff60003f06270 */
[----:B------:R-:W-:Y:S02]  /*4d50*/  @!UPT UIADD3 URZ, URZ, URZ, URZ ;  /* 0x0000003f3f3ff290 */ /* 0x000fe4000fffe03f */
[----:B------:R-:W-:-:S05]  /*4d60*/  @P0 BRA `(.L_x_71) ;  /* 0x00000a1000000947 */ /* 0x000fca0003800000 */
[----:B------:R-:W-:Y:S01]  /*4d70*/  LOP3.LUT P1, RZ, R89, 0x8, RZ, 0xc0, !PT ;  /* 0x0000000859ff7812 */ /* 0x000fe2000782c0ff */
[----:B------:R-:W5:Y:S01]  /*4d80*/  LDS.128 R48, [R128+0x6100] ;  /* 0x0061000080307984 */ /* 0x000f620000000c00 */
[----:B----4-:R-:W-:Y:S02]  /*4d90*/  IADD3 R54, P0, R178, R120, RZ ;  /* 0x00000078b2367210 */ /* 0x010fe40007f1e0ff */
[----:B------:R-:W-:Y:S03]  /*4da0*/  SEL R53, R131, R180, !P1 ;  /* 0x000000b483357207 */ /* 0x000fe60004800000 */
[----:B---3--:R-:W-:Y:S01]  /*4db0*/  IMAD.X R55, R179, 0x1, R119, P0 ;  /* 0x00000001b3377824 */ /* 0x008fe200000e0677 */
[----:B------:R-:W-:Y:S02]  /*4dc0*/  SHF.R.S32.HI R46, RZ, 0x1f, R53 ;  /* 0x0000001fff2e7819 */ /* 0x000fe40000011435 */
[----:B------:R-:W-:Y:S02]  /*4dd0*/  ISETP.GE.AND P0, PT, R12, c[0x0][0x27c], PT ;  /* 0x00009f000c007a0c */ /* 0x000fe40003f06270 */
[----:B------:R-:W-:Y:S04]  /*4de0*/  LEA.HI R46, R46, R53, RZ, 0x4 ;  /* 0x000000352e2e7211 */ /* 0x000fe800078f20ff */
[----:B-1----:R-:W-:Y:S04]  /*4df0*/  LEA.HI.SX32 R57, R46, R137, 0x1c ;  /* 0x000000892e397211 */ /* 0x002fe800078fe2ff */
[----:B------:R-:W-:Y:S01]  /*4e00*/  SHF.R.S32.HI R52, RZ, 0x1f, R57 ;  /* 0x0000001fff347819 */ /* 0x000fe20000011439 */
[----:B------:R-:W-:Y:S02]  /*4e10*/  IMAD.SHL.U32 R53, R57, 0x8, RZ ;  /* 0x0000000839357824 */ /* 0x000fe400078e00ff */
[----:B------:R-:W-:Y:S02]  /*4e20*/  @!P0 SHF.R.U32.HI R37, RZ, 0x10, R67 ;  /* 0x00000010ff258819 */ /* 0x000fe40000011643 */
[----:B------:R-:W-:Y:S02]  /*4e30*/  LEA.HI R52, R52, R57, RZ, 0x3 ;  /* 0x0000003934347211 */ /* 0x000fe400078f18ff */
[----:B------:R-:W-:Y:S02]  /*4e40*/  @!P0 PRMT R76, R76, 0x5410, R37 ;  /* 0x000054104c4c8816 */ /* 0x000fe40000000025 */
[----:B------:R-:W-:Y:S01]  /*4e50*/  LOP3.LUT R57, R149, 0x38, R53, 0xf8, !PT ;  /* 0x0000003895397812 */ /* 0x000fe200078ef835 */
[----:B------:R-:W-:Y:S01]  /*4e60*/  IMAD.SHL.U32 R52, R52, 0x200, RZ ;  /* 0x0000020034347824 */ /* 0x000fe200078e00ff */
[----:B------:R-:W-:Y:S02]  /*4e70*/  @!P0 SHF.R.U64 R31, R64, 0x10, R65 ;  /* 0x00000010401f8819 */ /* 0x000fe40000001241 */
[----:B------:R-:W-:Y:S02]  /*4e80*/  LOP3.LUT R57, R57, R134, RZ, 0x3c, !PT ;  /* 0x0000008639397212 */ /* 0x000fe400078e3cff */
[----:B------:R-:W-:Y:S02]  /*4e90*/  LOP3.LUT R52, R52, 0x7ffff000, RZ, 0xc0, !PT ;  /* 0x7ffff00034347812 */ /* 0x000fe400078ec0ff */
[--C-:B------:R-:W-:Y:S02]  /*4ea0*/  @!P0 SHF.R.U64 R20, R20, 0x10, R21.reuse ;  /* 0x0000001014148819 */ /* 0x100fe40000001215 */
[----:B------:R-:W-:Y:S01]  /*4eb0*/  IADD3 R52, R57, R52, R132 ;  /* 0x0000003439347210 */ /* 0x000fe20007ffe084 */
[----:B-----5:R-:W-:Y:S01]  /*4ec0*/  @!P0 IMAD.U32 R28, R48, 0x10000, RZ ;  /* 0x00010000301c8824 */ /* 0x020fe200078e00ff */
[C---:B------:R-:W-:Y:S01]  /*4ed0*/  @!P0 LOP3.LUT R36, R49.reuse, 0xffff0000, RZ, 0xc0, !PT ;  /* 0xffff000031248812 */ /* 0x040fe200078ec0ff */
[----:B------:R-:W-:Y:S01]  /*4ee0*/  @!P0 IMAD.U32 R37, R49, 0x10000, RZ ;  /* 0x0001000031258824 */ /* 0x000fe200078e00ff */
[C---:B------:R-:W-:Y:S01]  /*4ef0*/  @!P0 LOP3.LUT R47, R51.reuse, 0xffff0000, RZ, 0xc0, !PT ;  /* 0xffff0000332f8812 */ /* 0x040fe200078ec0ff */
[----:B------:R-:W-:Y:S01]  /*4f00*/  IMAD.SHL.U32 R46, R52, 0x2, RZ ;  /* 0x00000002342e7824 */ /* 0x000fe200078e00ff */
[C---:B------:R-:W-:Y:S01]  /*4f10*/  @!P0 LOP3.LUT R43, R50.reuse, 0xffff0000, RZ, 0xc0, !PT ;  /* 0xffff0000322b8812 */ /* 0x040fe200078ec0ff */
[----:B------:R-:W-:Y:S01]  /*4f20*/  @!P0 IMAD.U32 R44, R51, 0x10000, RZ ;  /* 0x00010000332c8824 */ /* 0x000fe200078e00ff */
[----:B------:R-:W-:Y:S01]  /*4f30*/  @!P0 SHF.R.U32.HI R21, RZ, 0x10, R21 ;  /* 0x00000010ff158819 */ /* 0x000fe20000011615 */
[----:B------:R-:W-:Y:S01]  /*4f40*/  @!P0 IMAD.U32 R40, R50, 0x10000, RZ ;  /* 0x0001000032288824 */ /* 0x000fe200078e00ff */
[----:B------:R-:W1:Y:S01]  /*4f50*/  LDS.128 R24, [R46+0x6100] ;  /* 0x006100002e187984 */ /* 0x000e620000000c00 */
[----:B------:R-:W-:Y:S02]  /*4f60*/  @!P0 PRMT R33, R33, 0x5410, R20 ;  /* 0x0000541021218816 */ /* 0x000fe40000000014 */
[----:B------:R-:W-:Y:S02]  /*4f70*/  @!P0 PRMT R78, R78, 0x5410, R31 ;  /* 0x000054104e4e8816 */ /* 0x000fe4000000001f */
[----:B------:R-:W-:Y:S02]  /*4f80*/  @!P0 PRMT R32, R32, 0x5410, R21 ;  /* 0x0000541020208816 */ /* 0x000fe40000000015 */
[----:B------:R-:W-:Y:S01]  /*4f90*/  @!P0 SHF.L.U32 R21, R33, 0x10, RZ ;  /* 0x0000001021158819 */ /* 0x000fe200000006ff */
[----:B------:R-:W-:Y:S01]  /*4fa0*/  @!P0 IMAD.U32 R31, R78, 0x10000, RZ ;  /* 0x000100004e1f8824 */ /* 0x000fe200078e00ff */
[----:B------:R-:W-:Y:S01]  /*4fb0*/  @!P0 SHF.L.U32 R42, R76, 0x10, RZ ;  /* 0x000000104c2a8819 */ /* 0x000fe200000006ff */
[----:B------:R-:W-:Y:S01]  /*4fc0*/  @!P0 IMAD.U32 R20, R32, 0x10000, RZ ;  /* 0x0001000020148824 */ /* 0x000fe200078e00ff */
[----:B------:R-:W-:Y:S02]  /*4fd0*/  @!P0 LOP3.LUT R45, R76, 0xffff0000, RZ, 0xc0, !PT ;  /* 0xffff00004c2d8812 */ /* 0x000fe400078ec0ff */
[--C-:B------:R-:W-:Y:S02]  /*4fe0*/  @!P0 SHF.R.U64 R22, R22, 0x10, R23.reuse ;  /* 0x0000001016168819 */ /* 0x100fe40000001217 */
[----:B------:R-:W-:Y:S02]  /*4ff0*/  @!P0 SHF.R.U32.HI R29, RZ, 0x10, R23 ;  /* 0x00000010ff1d8819 */ /* 0x000fe40000011617 */
[----:B------:R-:W-:Y:S02]  /*5000*/  @!P0 PRMT R35, R35, 0x5410, R22 ;  /* 0x0000541023238816 */ /* 0x000fe40000000016 */
[----:B------:R-:W-:Y:S02]  /*5010*/  @!P0 PRMT R34, R34, 0x5410, R29 ;  /* 0x0000541022228816 */ /* 0x000fe4000000001d */
[----:B------:R-:W-:Y:S02]  /*5020*/  @!P0 SHF.R.U32.HI R64, RZ, 0x10, R65 ;  /* 0x00000010ff408819 */ /* 0x000fe40000011641 */
[----:B------:R-:W-:Y:S02]  /*5030*/  @!P0 SHF.R.U64 R67, R66, 0x10, R67 ;  /* 0x0000001042438819 */ /* 0x000fe40000001243 */
[----:B------:R-:W-:Y:S02]  /*5040*/  @!P0 PRMT R77, R77, 0x5410, R64 ;  /* 0x000054104d4d8816 */ /* 0x000fe40000000040 */
[----:B------:R-:W-:Y:S02]  /*5050*/  @!P0 PRMT R62, R62, 0x5410, R67 ;  /* 0x000054103e3e8816 */ /* 0x000fe40000000043 */
[C---:B------:R-:W-:Y:S01]  /*5060*/  @!P0 LOP3.LUT R39, R77.reuse, 0xffff0000, RZ, 0xc0, !PT ;  /* 0xffff00004d278812 */ /* 0x040fe200078ec0ff */
[----:B------:R-:W-:Y:S01]  /*5070*/  @!P0 IMAD.U32 R30, R77, 0x10000, RZ ;  /* 0x000100004d1e8824 */ /* 0x000fe200078e00ff */
[C---:B------:R-:W-:Y:S01]  /*5080*/  @!P0 LOP3.LUT R41, R62.reuse, 0xffff0000, RZ, 0xc0, !PT ;  /* 0xffff00003e298812 */ /* 0x040fe200078ec0ff */
[----:B------:R-:W-:Y:S02]  /*5090*/  @!P0 IMAD.U32 R38, R62, 0x10000, RZ ;  /* 0x000100003e268824 */ /* 0x000fe400078e00ff */
[----:B-1----:R-:W-:Y:S02]  /*50a0*/  @!P0 IMAD.U32 R22, R24, 0x10000, RZ ;  /* 0x0001000018168824 */ /* 0x002fe400078e00ff */
[----:B------:R-:W-:Y:S02]  /*50b0*/  @!P0 IMAD.U32 R23, R25, 0x10000, RZ ;  /* 0x0001000019178824 */ /* 0x000fe400078e00ff */
[C---:B------:R-:W-:Y:S02]  /*50c0*/  @!P0 FMUL.FTZ R0, R22.reuse, R21 ;  /* 0x0000001516008220 */ /* 0x040fe40000410000 */
[----:B------:R-:W-:Y:S02]  /*50d0*/  @!P0 FMUL.FTZ R52, R23, R30 ;  /* 0x0000001e17348220 */ /* 0x000fe40000410000 */
        /* <DEDUP_REMOVED lines=12> */
[C---:B------:R-:W-:Y:S02]  /*51a0*/  @!P0 FMUL.FTZ R59, R20.reuse, R31 ;  /* 0x0000001f143b8220 */ /* 0x040fe40000410000 */
[-C--:B------:R-:W-:Y:S01]  /*51b0*/  @!P0 FMUL.FTZ R2, R20, R23.reuse ;  /* 0x0000001714028220 */ /* 0x080fe20000410000 */
[----:B------:R-:W-:Y:S01]  /*51c0*/  @!P0 LOP3.LUT R20, R34, 0xffff0000, RZ, 0xc0, !PT ;  /* 0xffff000022148812 */ /* 0x000fe200078ec0ff */
[----:B------:R-:W-:Y:S01]  /*51d0*/  @!P0 FFMA.FTZ R59, R28, R23, -R59 ;  /* 0x000000171c3b8223 */ /* 0x000fe2000001083b */
[C---:B------:R-:W-:Y:S01]  /*51e0*/  @!P0 LOP3.LUT R23, R27.reuse, 0xffff0000, RZ, 0xc0, !PT ;  /* 0xffff00001b178812 */ /* 0x040fe200078ec0ff */
[-C--:B------:R-:W-:Y:S02]  /*51f0*/  @!P0 FMUL.FTZ R4, R22, R21.reuse ;  /* 0x0000001516048220 */ /* 0x080fe40000410000 */
[----:B------:R-:W-:Y:S01]  /*5200*/  @!P0 IMAD.U32 R22, R27, 0x10000, RZ ;  /* 0x000100001b168824 */ /* 0x000fe200078e00ff */
[----:B------:R-:W-:Y:S01]  /*5210*/  @!P0 F2FP.BF16.PACK_AB R59, R59, R46 ;  /* 0x0000002e3b3b823e */ /* 0x000fe200000010ff */
[----:B------:R-:W-:Y:S02]  /*5220*/  @!P0 FFMA.FTZ R57, R36, R21, -R57 ;  /* 0x0000001524398223 */ /* 0x000fe40000010839 */
[----:B------:R-:W-:Y:S02]  /*5230*/  @!P0 IMAD.U32 R21, R34, 0x10000, RZ ;  /* 0x0001000022158824 */ /* 0x000fe400078e00ff */
[----:B------:R-:W-:Y:S01]  /*5240*/  @!P0 FMUL.FTZ R56, R22, R42 ;  /* 0x0000002a16388220 */ /* 0x000fe20000410000 */
[----:B------:R-:W-:Y:S01]  /*5250*/  @!P0 F2FP.BF16.PACK_AB R52, R57, R52 ;  /* 0x000000343934823e */ /* 0x000fe200000010ff */
[C---:B------:R-:W-:Y:S02]  /*5260*/  @!P0 FMUL.FTZ R61, R23.reuse, R45 ;  /* 0x0000002d173d8220 */ /* 0x040fe40000410000 */
[-C--:B------:R-:W-:Y:S01]  /*5270*/  @!P0 FMUL.FTZ R8, R23, R20.reuse ;  /* 0x0000001417088220 */ /* 0x080fe20000410000 */
[----:B------:R-:W-:Y:S01]  /*5280*/  @!P0 LOP3.LUT R23, R26, 0xffff0000, RZ, 0xc0, !PT ;  /* 0xffff00001a178812 */ /* 0x000fe200078ec0ff */
[-C--:B------:R-:W-:Y:S02]  /*5290*/  @!P0 FMUL.FTZ R7, R22, R21.reuse ;  /* 0x0000001516078220 */ /* 0x080fe40000410000 */
[----:B------:R-:W-:Y:S02]  /*52a0*/  @!P0 IMAD.U32 R22, R26, 0x10000, RZ ;  /* 0x000100001a168824 */ /* 0x000fe400078e00ff */
[----:B------:R-:W-:Y:S01]  /*52b0*/  @!P0 FFMA.FTZ R56, R44, R21, -R56 ;  /* 0x000000152c388223 */ /* 0x000fe20000010838 */
[----:B------:R-:W-:Y:S01]  /*52c0*/  @!P0 SHF.L.U32 R21, R35, 0x10, RZ ;  /* 0x0000001023158819 */ /* 0x000fe200000006ff */
[----:B------:R-:W-:Y:S01]  /*52d0*/  @!P0 FFMA.FTZ R61, R47, R20, -R61 ;  /* 0x000000142f3d8223 */ /* 0x000fe2000001083d */
[----:B------:R-:W-:Y:S01]  /*52e0*/  @!P0 LOP3.LUT R20, R35, 0xffff0000, RZ, 0xc0, !PT ;  /* 0xffff000023148812 */ /* 0x000fe200078ec0ff */
[C---:B------:R-:W-:Y:S02]  /*52f0*/  @!P0 FMUL.FTZ R58, R22.reuse, R38 ;  /* 0x00000026163a8220 */ /* 0x040fe40000410000 */
[----:B------:R-:W-:Y:S01]  /*5300*/  @!P0 FMUL.FTZ R63, R23, R41 ;  /* 0x00000029173f8220 */ /* 0x000fe20000410000 */
[----:B------:R-:W-:Y:S01]  /*5310*/  @!P0 F2FP.BF16.PACK_AB R56, R61, R56 ;  /* 0x000000383d38823e */ /* 0x000fe200000010ff */
[----:B------:R-:W-:Y:S02]  /*5320*/  @!P0 FFMA.FTZ R2, R31, R28, R2 ;  /* 0x0000001c1f028223 */ /* 0x000fe40000010002 */
[-C--:B------:R-:W-:Y:S02]  /*5330*/  @!P0 FMUL.FTZ R5, R22, R21.reuse ;  /* 0x0000001516058220 */ /* 0x080fe40000410000 */
[----:B------:R-:W-:Y:S01]  /*5340*/  @!P0 FFMA.FTZ R58, R40, R21, -R58 ;  /* 0x00000015283a8223 */ /* 0x000fe2000001083a */
[----:B------:R-:W-:Y:S01]  /*5350*/  @!P0 F2FP.BF16.PACK_AB R46, R2, R0 ;  /* 0x00000000022e823e */ /* 0x000fe200000010ff */
[----:B------:R-:W-:Y:S02]  /*5360*/  @!P0 FFMA.FTZ R63, R43, R20, -R63 ;  /* 0x000000142b3f8223 */ /* 0x000fe4000001083f */
[----:B------:R-:W-:Y:S01]  /*5370*/  @!P0 FFMA.FTZ R3, R30, R37, R3 ;  /* 0x000000251e038223 */ /* 0x000fe20000010003 */
[----:B------:R-:W-:Y:S01]  /*5380*/  @!P0 MOV R24, R46 ;  /* 0x0000002e00188202 */ /* 0x000fe20000000f00 */
[----:B------:R-:W-:Y:S01]  /*5390*/  @!P0 FMUL.FTZ R6, R23, R20 ;  /* 0x0000001417068220 */ /* 0x000fe20000410000 */
[----:B------:R-:W-:Y:S01]  /*53a0*/  @!P0 F2FP.BF16.PACK_AB R63, R63, R58 ;  /* 0x0000003a3f3f823e */ /* 0x000fe200000010ff */
[----:B------:R-:W-:Y:S02]  /*53b0*/  @!P0 FFMA.FTZ R4, R39, R36, R4 ;  /* 0x0000002427048223 */ /* 0x000fe40000010004 */
[----:B------:R-:W-:Y:S02]  /*53c0*/  @!P0 FFMA.FTZ R5, R38, R40, R5 ;  /* 0x0000002826058223 */ /* 0x000fe40000010005 */
[----:B------:R-:W-:Y:S01]  /*53d0*/  @!P0 FFMA.FTZ R6, R41, R43, R6 ;  /* 0x0000002b29068223 */ /* 0x000fe20000010006 */
[----:B------:R-:W-:Y:S01]  /*53e0*/  @!P0 F2FP.BF16.PACK_AB R57, R4, R3 ;  /* 0x000000030439823e */ /* 0x000fe200000010ff */
[----:B------:R-:W-:Y:S02]  /*53f0*/  @!P0 FFMA.FTZ R7, R42, R44, R7 ;  /* 0x0000002c2a078223 */ /* 0x000fe40000010007 */
[----:B------:R-:W-:Y:S01]  /*5400*/  @!P0 FFMA.FTZ R8, R45, R47, R8 ;  /* 0x0000002f2d088223 */ /* 0x000fe20000010008 */
[----:B------:R-:W-:Y:S01]  /*5410*/  @!P0 F2FP.BF16.PACK_AB R58, R6, R5 ;  /* 0x00000005063a823e */ /* 0x000fe200000010ff */
[----:B------:R-:W-:Y:S02]  /*5420*/  @!P0 IMAD.MOV.U32 R48, RZ, RZ, R59 ;  /* 0x000000ffff308224 */ /* 0x000fe400078e003b */
[----:B------:R-:W-:Y:S01]  /*5430*/  @!P0 IMAD.MOV.U32 R49, RZ, RZ, R52 ;  /* 0x000000ffff318224 */ /* 0x000fe200078e0034 */
[----:B------:R-:W-:Y:S01]  /*5440*/  @!P0 F2FP.BF16.PACK_AB R61, R8, R7 ;  /* 0x00000007083d823e */ /* 0x000fe200000010ff */
[----:B------:R-:W-:Y:S02]  /*5450*/  @!P0 IMAD.MOV.U32 R50, RZ, RZ, R63 ;  /* 0x000000ffff328224 */ /* 0x000fe400078e003f */
[----:B------:R-:W-:Y:S02]  /*5460*/  @!P0 IMAD.MOV.U32 R51, RZ, RZ, R56 ;  /* 0x000000ffff338224 */ /* 0x000fe400078e0038 */
[----:B------:R-:W-:Y:S02]  /*5470*/  @!P0 IMAD.MOV.U32 R25, RZ, RZ, R57 ;  /* 0x000000ffff198224 */ /* 0x000fe400078e0039 */
[----:B------:R-:W-:Y:S01]  /*5480*/  @!P0 IMAD.MOV.U32 R26, RZ, RZ, R58 ;  /* 0x000000ffff1a8224 */ /* 0x000fe200078e003a */
[----:B------:R1:W-:Y:S01]  /*5490*/  ST.E.128 [R54.64], R48 ;  /* 0x0000003036007985 */ /* 0x0003e2000c101d06 */
[----:B------:R-:W-:Y:S01]  /*54a0*/  @!P0 IMAD.MOV.U32 R27, RZ, RZ, R61 ;  /* 0x000000ffff1b8224 */ /* 0x000fe200078e003d */
[----:B------:R-:W-:Y:S11]  /*54b0*/  ISETP.GE.AND P0, PT, R53, c[0x0][0x1d4], PT ;  /* 0x0000750035007a0c */ /* 0x000ff60003f06270 */
[----:B------:R-:W-:Y:S02]  /*54c0*/  @!UPT UIADD3 URZ, URZ, URZ, URZ ;  /* 0x0000003f3f3ff290 */ /* 0x000fe4000fffe03f */
[----:B------:R-:W-:-:S05]  /*54d0*/  @P0 BRA `(.L_x_71) ;  /* 0x000002a000000947 */ /* 0x000fca0003800000 */
[C---:B------:R-:W-:Y:S04]  /*54e0*/  LEA R2, P0, R53.reuse, R178, 0x1 ;  /* 0x000000b235027211 */ /* 0x040fe800078008ff */
[----:B------:R-:W-:Y:S05]  /*54f0*/  LEA.HI.X.SX32 R3, R53, R179, 0x1, P0 ;  /* 0x000000b335037211 */ /* 0x000fea00000f0eff */
[----:B------:R3:W-:Y:S01]  /*5500*/  ST.E.128 [R2.64], R24 ;  /* 0x0000001802007985 */ /* 0x0007e2000c101d06 */
[----:B------:R-:W-:-:S05]  /*5510*/  BRA `(.L_x_71) ;  /* 0x0000026000007947 */ /* 0x000fca0003800000 */
.L_x_67:
[----:B------:R-:W1:Y:S01]  /*5520*/  SHFL.IDX PT, R75, R75, RZ, 0x1c1f ;  /* 0x001c1fff4b4b7589 */ /* 0x000e6200000e0000 */
[----:B------:R-:W-:Y:S03]  /*5530*/  IMAD.IADD R92, R155, 0x1, -R96 ;  /* 0x000000019b5c7824 */ /* 0x000fe600078e0a60 */
[----:B------:R-:W2:Y:S02]  /*5540*/  SHFL.IDX PT, R73, R73, RZ, 0x1c1f ;  /* 0x001c1fff49497589 */ /* 0x000ea400000e0000 */
[----:B------:R-:W-:Y:S04]  /*5550*/  IMNMX R92, R92, 0x40, PT ;  /* 0x000000405c5c7817 */ /* 0x000fe80003800200 */
[----:B------:R-:W-:Y:S11]  /*5560*/  ISETP.GT.AND P0, PT, R92, R153, PT ;  /* 0x000000995c00720c */ /* 0x000ff60003f04270 */
[----:B------:R-:W-:Y:S02]  /*5570*/  @!UPT UIADD3 URZ, URZ, URZ, URZ ;  /* 0x0000003f3f3ff290 */ /* 0x000fe4000fffe03f */
[----:B------:R-:W-:-:S05]  /*5580*/  @!P0 BRA `(.L_x_71) ;  /* 0x000001f000008947 */ /* 0x000fca0003800000 */
[----:B------:R-:W-:Y:S02]  /*5590*/  ISETP.GE.AND P2, PT, R16, c[0x0][0x1d4], PT ;  /* 0x0000750010007a0c */ /* 0x000fe40003f46270 */
[----:B------:R-:W-:Y:S02]  /*55a0*/  ISETP.GE.AND P1, PT, R13, c[0x0][0x1d4], PT ;  /* 0x000075000d007a0c */ /* 0x000fe40003f26270 */
[----:B------:R-:W-:Y:S02]  /*55b0*/  ISETP.GE.AND P4, PT, R12, c[0x0][0x1d4], PT ;  /* 0x000075000c007a0c */ /* 0x000fe40003f86270 */
[----:B------:R-:W-:Y:S07]  /*55c0*/  ISETP.GE.AND P3, PT, R152, c[0x0][0x1d4], PT ;  /* 0x0000750098007a0c */ /* 0x000fee0003f66270 */
[----:B------:R-:W3:Y:S01]  /*55d0*/  @!P2 LDS.128 R20, [R141+0x6000] ;  /* 0x006000008d14a984 */ /* 0x000ee20000000c00 */
[C---:B--2---:R-:W-:Y:S04]  /*55e0*/  @!P2 LEA R24, P0, R16.reuse, R73, 0x1 ;  /* 0x000000491018a211 */ /* 0x044fe800078008ff */
[----:B-1----:R-:W-:Y:S02]  /*55f0*/  @!P2 LEA.HI.X R25, R16, R75, R17, 0x1, P0 ;  /* 0x0000004b1019a211 */ /* 0x002fe400000f0c11 */
[C---:B------:R-:W-:Y:S04]  /*5600*/  @!P1 LEA R38, P0, R144.reuse, R73, 0x1 ;  /* 0x0000004990269211 */ /* 0x040fe800078008ff */
[----:B------:R-:W-:Y:S02]  /*5610*/  @!P1 LEA.HI.X R39, R144, R75, R127, 0x1, P0 ;  /* 0x0000004b90279211 */ /* 0x000fe400000f0c7f */
[C---:B------:R-:W-:Y:S04]  /*5620*/  @!P4 LEA R34, P0, R145.reuse, R73, 0x1 ;  /* 0x000000499122c211 */ /* 0x040fe800078008ff */
[----:B------:R-:W-:Y:S02]  /*5630*/  @!P4 LEA.HI.X R35, R145, R75, R126, 0x1, P0 ;  /* 0x0000004b9123c211 */ /* 0x000fe400000f0c7e */
[C---:B------:R-:W-:Y:S04]  /*5640*/  @!P3 LEA R32, P0, R142.reuse, R73, 0x1 ;  /* 0x000000498e20b211 */ /* 0x040fe800078008ff */
[----:B------:R-:W-:Y:S01]  /*5650*/  @!P3 LEA.HI.X R33, R142, R75, R125, 0x1, P0 ;  /* 0x0000004b8e21b211 */ /* 0x000fe200000f0c7d */
[----:B---3--:R-:W-:Y:S04]  /*5660*/  @!P2 ST.E.128 [R24.64], R20 ;  /* 0x000000141800a985 */ /* 0x008fe8000c101d06 */
[----:B------:R-:W1:Y:S04]  /*5670*/  @!P1 LDS.128 R4, [R140+0x6000] ;  /* 0x006000008c049984 */ /* 0x000e680000000c00 */
[----:B-1----:R-:W-:Y:S01]  /*5680*/  @!P1 ST.E.128 [R38.64], R4 ;  /* 0x0000000426009985 */ /* 0x002fe2000c101d06 */
[----:B------:R-:W-:Y:S03]  /*5690*/  ISETP.GE.AND P1, PT, R151, c[0x0][0x1d4], PT ;  /* 0x0000750097007a0c */ /* 0x000fe60003f26270 */
[----:B------:R-:W1:Y:S10]  /*56a0*/  @!P4 LDS.128 R28, [R141+0x8000] ;  /* 0x008000008d1cc984 */ /* 0x000e740000000c00 */
[C---:B------:R-:W-:Y:S04]  /*56b0*/  @!P1 LEA R2, P0, R139.reuse, R73, 0x1 ;  /* 0x000000498b029211 */ /* 0x040fe800078008ff */
[----:B------:R-:W-:Y:S02]  /*56c0*/  @!P1 LEA.HI.X R3, R139, R75, R124, 0x1, P0 ;  /* 0x0000004b8b039211 */ /* 0x000fe400000f0c7c */
[----:B------:R-:W-:Y:S11]  /*56d0*/  ISETP.GE.AND P0, PT, R150, c[0x0][0x1d4], PT ;  /* 0x0000750096007a0c */ /* 0x000ff60003f06270 */
[----:B------:R-:W-:Y:S02]  /*56e0*/  @!UPT UIADD3 URZ, URZ, URZ, URZ ;  /* 0x0000003f3f3ff290 */ /* 0x000fe4000fffe03f */
[C---:B------:R-:W-:Y:S04]  /*56f0*/  @!P0 LEA R36, P2, R136.reuse, R73, 0x1 ;  /* 0x0000004988248211 */ /* 0x040fe800078408ff */
[----:B------:R-:W-:Y:S01]  /*5700*/  @!P0 LEA.HI.X R37, R136, R75, R123, 0x1, P2 ;  /* 0x0000004b88258211 */ /* 0x000fe200010f0c7b */
[----:B-1----:R-:W-:Y:S04]  /*5710*/  @!P4 ST.E.128 [R34.64], R28 ;  /* 0x0000001c2200c985 */ /* 0x002fe8000c101d06 */
[----:B------:R-:W1:Y:S04]  /*5720*/  @!P3 LDS.128 R24, [R140+0x8000] ;  /* 0x008000008c18b984 */ /* 0x000e680000000c00 */
[----:B-1----:R-:W-:Y:S04]  /*5730*/  @!P3 ST.E.128 [R32.64], R24 ;  /* 0x000000182000b985 */ /* 0x002fe8000c101d06 */
[----:B------:R-:W1:Y:S04]  /*5740*/  @!P1 LDS.128 R20, [R141+0xa000] ;  /* 0x00a000008d149984 */ /* 0x000e680000000c00 */
[----:B-1----:R-:W-:Y:S04]  /*5750*/  @!P1 ST.E.128 [R2.64], R20 ;  /* 0x0000001402009985 */ /* 0x002fe8000c101d06 */
[----:B------:R-:W1:Y:S04]  /*5760*/  @!P0 LDS.128 R4, [R140+0xa000] ;  /* 0x00a000008c048984 */ /* 0x000e680000000c00 */
[----:B-1----:R1:W-:Y:S02]  /*5770*/  @!P0 ST.E.128 [R36.64], R4 ;  /* 0x0000000424008985 */ /* 0x0023e4000c101d06 */
.L_x_71:
[----:B------:R-:W-:Y:S05]  /*5780*/  BSYNC B1 ;  /* 0x0000000000017941 */ /* 0x000fea0003800000 */
.L_x_66:
[----:B------:R-:W-:Y:S01]  /*5790*/  IMAD.IADD R96, R105, 0x1, -R96 ;  /* 0x0000000169607824 */ /* 0x000fe200078e0a60 */
[----:B-1----:R-:W-:Y:S01]  /*57a0*/  LEA R6, P0, R148, R170, 0x6 ;  /* 0x000000aa94067211 */ /* 0x002fe200078030ff */
[----:B------:R-:W-:Y:S01]  /*57b0*/  IMAD R94, R94, c[0x0][0x208], RZ ;  /* 0x000082005e5e7a24 */ /* 0x000fe200078e02ff */
[----:B------:R-:W-:Y:S01]  /*57c0*/  LOP3.LUT P3, RZ, R89, 0x1, RZ, 0xc0, !PT ;  /* 0x0000000159ff7812 */ /* 0x000fe2000786c0ff */
[C---:B-----5:R-:W-:Y:S01]  /*57d0*/  IMAD.WIDE.U32 R20, R95.reuse, c[0x0][0x208], RZ ;  /* 0x000082005f147a25 */ /* 0x060fe200078e00ff */
[----:B------:R-:W-:Y:S01]  /*57e0*/  LEA.HI.X.SX32 R7, R148, R171, 0x6, P0 ;  /* 0x000000ab94077211 */ /* 0x000fe200000f36ff */
[----:B------:R-:W-:Y:S01]  /*57f0*/  BSSY B0, `(.L_x_88) ;  /* 0x000004e000007945 */ /* 0x000fe20003800000 */
[----:B------:R-:W-:Y:S01]  /*5800*/  ISETP.GE.AND P0, PT, R96, 0x21, PT ;  /* 0x000000216000780c */ /* 0x000fe20003f06270 */
[----:B------:R-:W-:Y:S02]  /*5810*/  IMAD R94, R95, c[0x0][0x20c], R94 ;  /* 0x000083005f5e7a24 */ /* 0x000fe400078e025e */
[----:B------:R-:W-:Y:S03]  /*5820*/  IMAD R4, R93, c[0x0][0x218], RZ ;  /* 0x000086005d047a24 */ /* 0x000fe600078e02ff */
[----:B------:R-:W-:Y:S01]  /*5830*/  IADD3 R21, R21, R94, RZ ;  /* 0x0000005e15157210 */ /* 0x000fe20007ffe0ff */
[C---:B------:R-:W-:Y:S04]  /*5840*/  IMAD R4, R135.reuse, c[0x0][0x21c], R4 ;  /* 0x0000870087047a24 */ /* 0x040fe800078e0204 */
[----:B------:R-:W-:Y:S02]  /*5850*/  IMAD.WIDE.U32 R20, R135, c[0x0][0x218], R20 ;  /* 0x0000860087147a25 */ /* 0x000fe400078e0014 */
[----:B---3--:R-:W-:Y:S05]  /*5860*/  @P0 IADD3 R2, P1, R6, 0x20, RZ ;  /* 0x0000002006020810 */ /* 0x008fea0007f3e0ff */
[----:B------:R-:W-:Y:S01]  /*5870*/  @P0 IMAD.X R0, RZ, RZ, R7, P1 ;  /* 0x000000ffff000224 */ /* 0x000fe200008e0607 */
[----:B------:R-:W-:Y:S04]  /*5880*/  IADD3 R3, P1, R172, R20, RZ ;  /* 0x00000014ac037210 */ /* 0x000fe80007f3e0ff */
[----:B------:R-:W-:Y:S02]  /*5890*/  IADD3.X R4, R114, R21, R4, P1, !PT ;  /* 0x0000001572047210 */ /* 0x000fe40000ffe404 */
[----:B------:R-:W-:Y:S11]  /*58a0*/  ISETP.GE.AND P1, PT, R96, 0x1, PT ;  /* 0x000000016000780c */ /* 0x000ff60003f26270 */
[----:B------:R-:W-:Y:S02]  /*58b0*/  @!UPT UIADD3 URZ, URZ, URZ, URZ ;  /* 0x0000003f3f3ff290 */ /* 0x000fe4000fffe03f */
[----:B------:R-:W-:Y:S01]  /*58c0*/  @P1 MOV R21, R103 ;  /* 0x0000006700151202 */ /* 0x000fe20000000f00 */
[----:B------:R-:W-:Y:S02]  /*58d0*/  @P1 IMAD R5, R7, c[0x0][0x258], RZ ;  /* 0x0000960007051a24 */ /* 0x000fe400078e02ff */
[----:B------:R-:W-:Y:S02]  /*58e0*/  @P1 IMAD.MOV.U32 R20, RZ, RZ, R166 ;  /* 0x000000ffff141224 */ /* 0x000fe400078e00a6 */
[C---:B------:R-:W-:Y:S02]  /*58f0*/  @P1 IMAD R5, R6.reuse, c[0x0][0x25c], R5 ;  /* 0x0000970006051a24 */ /* 0x040fe400078e0205 */
[----:B------:R-:W-:Y:S04]  /*5900*/  @P1 IMAD.WIDE.U32 R20, R6, c[0x0][0x258], R20 ;  /* 0x0000960006141a25 */ /* 0x000fe800078e0014 */
[----:B------:R-:W-:Y:S01]  /*5910*/  @P1 IMAD.IADD R5, R21, 0x1, R5 ;  /* 0x0000000115051824 */ /* 0x000fe200078e0205 */
[C---:B------:R-:W-:Y:S01]  /*5920*/  @P1 LEA R6, P2, R20.reuse, c[0x0][0x250], 0x1 ;  /* 0x0000940014061a11 */ /* 0x040fe200078408ff */
[----:B------:R-:W-:Y:S03]  /*5930*/  @P0 IMAD.MOV.U32 R21, RZ, RZ, R103 ;  /* 0x000000ffff150224 */ /* 0x000fe600078e0067 */
[----:B------:R-:W-:Y:S02]  /*5940*/  @P1 LEA.HI.X R7, R20, c[0x0][0x254], R5, 0x1, P2 ;  /* 0x0000950014071a11 */ /* 0x000fe400010f0c05 */
[C---:B------:R-:W-:Y:S02]  /*5950*/  LEA R5, P2, R3.reuse, c[0x0][0x1f8], 0x1 ;  /* 0x00007e0003057a11 */ /* 0x040fe400078408ff */
[----:B------:R-:W-:Y:S01]  /*5960*/  @P0 MOV R20, R166 ;  /* 0x000000a600140202 */ /* 0x000fe20000000f00 */
[----:B------:R-:W-:Y:S01]  /*5970*/  @!PT LDS RZ, [RZ] ;  /* 0x00000000fffff984 */ /* 0x000fe20000000800 */
[----:B------:R-:W-:Y:S01]  /*5980*/  @!PT LDS RZ, [RZ] ;  /* 0x00000000fffff984 */ /* 0x000fe20000000800 */
[----:B------:R-:W-:Y:S01]  /*5990*/  @!PT LDS RZ, [RZ] ;  /* 0x00000000fffff984 */ /* 0x000fe20000000800 */
[----:B------:R1:W-:Y:S01]  /*59a0*/  @P1 LDGSTS.E.BYPASS.LTC128B.128 [R146+0x100], [R6.64], !P3 ;  /* 0x0010000006921fae */ /* 0x0003e2000d901d46 */
[----:B------:R-:W-:Y:S01]  /*59b0*/  LEA.HI.X R4, R3, c[0x0][0x1fc], R4, 0x1, P2 ;  /* 0x00007f0003047a11 */ /* 0x000fe200010f0c04 */
[----:B------:R-:W-:Y:S02]  /*59c0*/  @P0 IMAD R3, R0, c[0x0][0x258], RZ ;  /* 0x0000960000030a24 */ /* 0x000fe400078e02ff */
[----:B------:R1:W-:Y:S01]  /*59d0*/  @P1 LDGSTS.E.BYPASS.LTC128B.128 [R146+0x2100], [R6.64+0x80], !P6 ;  /* 0x0210008006921fae */ /* 0x0003e2000f101d46 */
[C---:B------:R-:W-:Y:S03]  /*59e0*/  @P0 IMAD.WIDE.U32 R20, R2.reuse, c[0x0][0x258], R20 ;  /* 0x0000960002140a25 */ /* 0x040fe600078e0014 */
[----:B------:R1:W-:Y:S01]  /*59f0*/  @P1 LDGSTS.E.BYPASS.LTC128B.128 [R146+0x4100], [R6.64+0x100], !P5 ;  /* 0x0410010006921fae */ /* 0x0003e2000e901d46 */
[----:B------:R-:W-:Y:S01]  /*5a00*/  @P0 IMAD R3, R2, c[0x0][0x25c], R3 ;  /* 0x0000970002030a24 */ /* 0x000fe200078e0203 */
[C---:B------:R-:W-:Y:S02]  /*5a10*/  @P0 LEA R22, P2, R20.reuse, c[0x0][0x250], 0x1 ;  /* 0x0000940014160a11 */ /* 0x040fe400078408ff */
[----:B------:R1:W3:Y:S02]  /*5a20*/  SHFL.IDX PT, R25, R4, RZ, 0x1c1f ;  /* 0x001c1fff04197589 */ /* 0x0002e400000e0000 */
[----:B------:R-:W-:Y:S04]  /*5a30*/  @P0 IADD3 R3, R21, R3, RZ ;  /* 0x0000000315030210 */ /* 0x000fe80007ffe0ff */
[----:B------:R-:W-:Y:S02]  /*5a40*/  @P0 LEA.HI.X R23, R20, c[0x0][0x254], R3, 0x1, P2 ;  /* 0x0000950014170a11 */ /* 0x000fe400010f0c03 */
[----:B------:R1:W4:Y:S04]  /*5a50*/  SHFL.IDX PT, R3, R5, RZ, 0x1c1f ;  /* 0x001c1fff05037589 */ /* 0x00032800000e0000 */
[----:B------:R1:W-:Y:S04]  /*5a60*/  @P0 LDGSTS.E.BYPASS.LTC128B.128 [R146+0x1100], [R22.64], !P3 ;  /* 0x0110000016920fae */ /* 0x0003e8000d901d46 */
[----:B------:R1:W-:Y:S04]  /*5a70*/  @P0 LDGSTS.E.BYPASS.LTC128B.128 [R146+0x3100], [R22.64+0x80], !P6 ;  /* 0x0310008016920fae */ /* 0x0003e8000f101d46 */
[----:B------:R1:W-:Y:S01]  /*5a80*/  @P0 LDGSTS.E.BYPASS.LTC128B.128 [R146+0x5100], [R22.64+0x100], !P5 ;  /* 0x0510010016920fae */ /* 0x0003e2000e901d46 */
[----:B------:R-:W-:Y:S03]  /*5a90*/  ISETP.GT.AND P0, PT, R92, R153, PT ;  /* 0x000000995c00720c */ /* 0x000fe60003f04270 */
[----:B------:R-:W0:Y:S01]  /*5aa0*/  LDGDEPBAR ;  /* 0x00000000000079af */ /* 0x000e220000000000 */
[----:B------:R-:W-:Y:S04]  /*5ab0*/  DEPBAR.LE SB0, 0x0 ;  /* 0x000080000000791a */ /* 0x000fe80000000000 */
[----:B------:R-:W-:Y:S06]  /*5ac0*/  BAR.SYNC.DEFER_BLOCKING 0x0 ;  /* 0x0000000000007b1d */ /* 0x000fec0000010000 */
[----:B------:R-:W-:-:S05]  /*5ad0*/  @!P0 BRA `(.L_x_89) ;  /* 0x000001f000008947 */ /* 0x000fca0003800000 */
[----:B-1-34-:R-:W-:Y:S02]  /*5ae0*/  ISETP.GE.AND P2, PT, R16, c[0x0][0x1d4], PT ;  /* 0x0000750010007a0c */ /* 0x01afe40003f46270 */
[----:B------:R-:W-:Y:S02]  /*5af0*/  ISETP.GE.AND P1, PT, R13, c[0x0][0x1d4], PT ;  /* 0x000075000d007a0c */ /* 0x000fe40003f26270 */
[----:B------:R-:W-:Y:S02]  /*5b00*/  ISETP.GE.AND P4, PT, R12, c[0x0][0x1d4], PT ;  /* 0x000075000c007a0c */ /* 0x000fe40003f86270 */
[----:B------:R-:W-:Y:S07]  /*5b10*/  ISETP.GE.AND P3, PT, R152, c[0x0][0x1d4], PT ;  /* 0x0000750098007a0c */ /* 0x000fee0003f66270 */
[----:B------:R-:W1:Y:S01]  /*5b20*/  @!P2 LDS.128 R20, [R141] ;  /* 0x000000008d14a984 */ /* 0x000e620000000c00 */
[C---:B------:R-:W-:Y:S04]  /*5b30*/  @!P2 LEA R26, P0, R16.reuse, R3, 0x1 ;  /* 0x00000003101aa211 */ /* 0x040fe800078008ff */
[----:B------:R-:W-:Y:S02]  /*5b40*/  @!P2 LEA.HI.X R27, R16, R25, R17, 0x1, P0 ;  /* 0x00000019101ba211 */ /* 0x000fe400000f0c11 */
[C---:B------:R-:W-:Y:S04]  /*5b50*/  @!P1 LEA R38, P0, R144.reuse, R3, 0x1 ;  /* 0x0000000390269211 */ /* 0x040fe800078008ff */
[----:B------:R-:W-:Y:S02]  /*5b60*/  @!P1 LEA.HI.X R39, R144, R25, R127, 0x1, P0 ;  /* 0x0000001990279211 */ /* 0x000fe400000f0c7f */
[C---:B------:R-:W-:Y:S04]  /*5b70*/  @!P4 LEA R36, P0, R145.reuse, R3, 0x1 ;  /* 0x000000039124c211 */ /* 0x040fe800078008ff */
[----:B------:R-:W-:Y:S02]  /*5b80*/  @!P4 LEA.HI.X R37, R145, R25, R126, 0x1, P0 ;  /* 0x000000199125c211 */ /* 0x000fe400000f0c7e */
[C---:B------:R-:W-:Y:S04]  /*5b90*/  @!P3 LEA R34, P0, R142.reuse, R3, 0x1 ;  /* 0x000000038e22b211 */ /* 0x040fe800078008ff */
[----:B------:R-:W-:Y:S01]  /*5ba0*/  @!P3 LEA.HI.X R35, R142, R25, R125, 0x1, P0 ;  /* 0x000000198e23b211 */ /* 0x000fe200000f0c7d */
[----:B-1----:R-:W-:Y:S04]  /*5bb0*/  @!P2 ST.E.128 [R26.64], R20 ;  /* 0x000000141a00a985 */ /* 0x002fe8000c101d06 */
[----:B------:R-:W1:Y:S04]  /*5bc0*/  @!P1 LDS.128 R4, [R140] ;  /* 0x000000008c049984 */ /* 0x000e680000000c00 */
        /* <DEDUP_REMOVED lines=16> */
.L_x_89:
[----:B-1-34-:R-:W-:Y:S05]  /*5cd0*/  BSYNC B0 ;  /* 0x0000000000007941 */ /* 0x01afea0003800000 */
.L_x_88:
[C---:B------:R-:W-:Y:S02]  /*5ce0*/  ISETP.GT.AND P0, PT, R148.reuse, R104, PT ;  /* 0x000000689400720c */ /* 0x040fe40003f04270 */
[----:B------:R-:W-:Y:S02]  /*5cf0*/  IADD3 R148, R148, -0x1, RZ ;  /* 0xffffffff94947810 */ /* 0x000fe40007ffe0ff */
[----:B------:R-:W-:Y:S09]  /*5d00*/  LOP3.LUT P2, RZ, R89, 0x1, RZ, 0xc0, !PT ;  /* 0x0000000159ff7812 */ /* 0x000ff2000784c0ff */
[----:B------:R-:W-:Y:S01]  /*5d10*/  @P0 SHF.R.S32.HI R0, RZ, 0x1f, R148 ;  /* 0x0000001fff000819 */ /* 0x000fe20000011494 */
[----:B------:R-:W-:Y:S02]  /*5d20*/  @P0 IMAD.MOV.U32 R4, RZ, RZ, R168 ;  /* 0x000000ffff040224 */ /* 0x000fe400078e00a8 */
[----:B------:R-:W-:Y:S02]  /*5d30*/  @P0 IMAD.MOV.U32 R5, RZ, RZ, R177 ;  /* 0x000000ffff050224 */ /* 0x000fe400078e00b1 */
[----:B------:R-:W-:Y:S02]  /*5d40*/  @P0 IMAD R3, R107, R148, RZ ;  /* 0x000000946b030224 */ /* 0x000fe400078e02ff */
[-C--:B------:R-:W-:Y:S04]  /*5d50*/  @P0 IMAD.WIDE.U32 R4, R148, R108.reuse, R4 ;  /* 0x0000006c94040225 */ /* 0x080fe800078e0004 */
[----:B------:R-:W-:Y:S01]  /*5d60*/  @P0 IMAD R3, R0, R108, R3 ;  /* 0x0000006c00030224 */ /* 0x000fe200078e0203 */
[C---:B------:R-:W-:Y:S03]  /*5d70*/  @P0 LEA R6, P1, R4.reuse, c[0x0][0x220], 0x1 ;  /* 0x0000880004060a11 */ /* 0x040fe600078208ff */
[----:B------:R-:W-:Y:S05]  /*5d80*/  @P0 IMAD.IADD R3, R5, 0x1, R3 ;  /* 0x0000000105030824 */ /* 0x000fea00078e0203 */
[----:B------:R-:W-:Y:S02]  /*5d90*/  @P0 LEA.HI.X R7, R4, c[0x0][0x224], R3, 0x1, P1 ;  /* 0x0000890004070a11 */ /* 0x000fe400008f0c03 */
[C---:B------:R-:W-:Y:S03]  /*5da0*/  @P0 LEA R20, P1, R122.reuse, R6, 0x1 ;  /* 0x000000067a140211 */ /* 0x040fe600078208ff */
[----:B------:R-:W-:Y:S01]  /*5db0*/  @!PT LDS RZ, [RZ] ;  /* 0x00000000fffff984 */ /* 0x000fe20000000800 */
[----:B------:R-:W-:Y:S01]  /*5dc0*/  @!PT LDS RZ, [RZ] ;  /* 0x00000000fffff984 */ /* 0x000fe20000000800 */
[----:B------:R-:W-:Y:S01]  /*5dd0*/  @!PT LDS RZ, [RZ] ;  /* 0x00000000fffff984 */ /* 0x000fe20000000800 */
[----:B------:R1:W-:Y:S01]  /*5de0*/  @P0 LDGSTS.E.BYPASS.LTC128B.128 [R146+0x6100], [R6.64], !P2 ;  /* 0x0610000006920fae */ /* 0x0003e2000d101d46 */
[----:B------:R-:W-:Y:S03]  /*5df0*/  @P0 LEA.HI.X R21, R122, R7, R121, 0x1, P1 ;  /* 0x000000077a150211 */ /* 0x000fe600008f0c79 */
[----:B------:R1:W-:Y:S04]  /*5e00*/  @P0 LDGSTS.E.BYPASS.LTC128B.128 [R146+0x8100], [R6.64+0x80], !P6 ;  /* 0x0810008006920fae */ /* 0x0003e8000f101d46 */
[----:B------:R1:W-:Y:S04]  /*5e10*/  @P0 LDGSTS.E.BYPASS.LTC128B.128 [R146+0xa100], [R6.64+0x100], !P5 ;  /* 0x0a10010006920fae */ /* 0x0003e8000e901d46 */
[----:B------:R1:W-:Y:S04]  /*5e20*/  @P0 LDGSTS.E.BYPASS.LTC128B.128 [R146+0x7100], [R20.64], !P2 ;  /* 0x0710000014920fae */ /* 0x0003e8000d101d46 */
[----:B------:R1:W-:Y:S04]  /*5e30*/  @P0 LDGSTS.E.BYPASS.LTC128B.128 [R146+0x9100], [R20.64+0x80], !P6 ;  /* 0x0910008014920fae */ /* 0x0003e8000f101d46 */
[----:B------:R1:W-:Y:S04]  /*5e40*/  @P0 LDGSTS.E.BYPASS.LTC128B.128 [R146+0xb100], [R20.64+0x100], !P5 ;  /* 0x0b10010014920fae */ /* 0x0003e8000e901d46 */
[----:B------:R-:W0:Y:S01]  /*5e50*/  LDGDEPBAR ;  /* 0x00000000000079af */ /* 0x000e220000000000 */
[----:B------:R-:W-:-:S05]  /*5e60*/  @P0 BRA `(.L_x_90) ;  /* 0xffffb9f000000947 */ /* 0x000fca000383ffff */
[----:B------:R-:W-:Y:S06]  /*5e70*/  BAR.SYNC.DEFER_BLOCKING 0x0 ;  /* 0x0000000000007b1d */ /* 0x000fec0000010000 */
.L_x_65:
[----:B-1----:R-:W-:Y:S01]  /*5e80*/  ISETP.GE.AND P0, PT, R85, 0x1, PT ;  /* 0x000000015500780c */ /* 0x002fe20003f06270 */
[----:B------:R-:W-:Y:S01]  /*5e90*/  CS2R R118, SRZ ;  /* 0x0000000000767805 */ /* 0x000fe2000001ff00 */
[----:B------:R-:W-:Y:S01]  /*5ea0*/  PLOP3.LUT P2, PT, PT, PT, PT, 0x80, 0x0 ;  /* 0x000000000000781c */ /* 0x000fe20003f4f070 */
        /* <DEDUP_REMOVED lines=17> */
[----:B------:R-:W-:Y:S01]  /*5fc0*/  IMAD.MOV.U32 R91, RZ, RZ, RZ ;  /* 0x000000ffff5b7224 */ /* 0x000fe200078e00ff */
[----:B------:R-:W-:Y:S01]  /*5fd0*/  CS2R R10, SRZ ;  /* 0x00000000000a7805 */ /* 0x000fe2000001ff00 */
[----:B------:R-:W-:Y:S01]  /*5fe0*/  CS2R R8, SRZ ;  /* 0x0000000000087805 */ /* 0x000fe2000001ff00 */
[----:B------:R-:W-:Y:S01]  /*5ff0*/  CS2R R12, SRZ ;  /* 0x00000000000c7805 */ /* 0x000fe2000001ff00 */
[----:B------:R-:W-:Y:S01]  /*6000*/  IMAD.MOV.U32 R4, RZ, RZ, RZ ;  /* 0x000000ffff047224 */ /* 0x000fe200078e00ff */
[----:B------:R-:W-:Y:S01]  /*6010*/  CS2R R6, SRZ ;  /* 0x0000000000067805 */ /* 0x000fe2000001ff00 */
[----:B------:R-:W-:Y:S01]  /*6020*/  MOV R82, RZ ;  /* 0x000000ff00527202 */ /* 0x000fe20000000f00 */
[----:B------:R-:W-:Y:S01]  /*6030*/  CS2R R80, SRZ ;  /* 0x0000000000507805 */ /* 0x000fe2000001ff00 */
[----:B------:R-:W-:Y:S01]  /*6040*/  CS2R R78, SRZ ;  /* 0x00000000004e7805 */ /* 0x000fe2000001ff00 */
[----:B------:R-:W-:Y:S01]  /*6050*/  CS2R R76, SRZ ;  /* 0x00000000004c7805 */ /* 0x000fe2000001ff00 */
[----:B--2---:R-:W-:Y:S01]  /*6060*/  CS2R R74, SRZ ;  /* 0x00000000004a7805 */ /* 0x004fe2000001ff00 */
        /* <DEDUP_REMOVED lines=22> */
[----:B------:R-:W-:Y:S05]  /*61d0*/  @!P0 BRA `(.L_x_91) ;  /* 0x0000c94000008947 */ /* 0x000fea0003800000 */
[----:B------:R-:W-:-:S04]  /*61e0*/  ISETP.NE.U32.AND P0, PT, RZ, c[0x0][0x340], PT ;  /* 0x0000d000ff007a0c */ /* 0x000fc80003f05070 */
[----:B------:R-:W-:-:S13]  /*61f0*/  ISETP.NE.AND.EX P6, PT, RZ, c[0x0][0x344], PT, P0 ;  /* 0x0000d100ff007a0c */ /* 0x000fda0003fc5300 */
[----:B------:R-:W-:-:S04]  /*6200*/  @P6 IMAD.MOV.U32 R210, RZ, RZ, 0x4 ;  /* 0x00000004ffd26424 */ /* 0x000fc800078e00ff */
[----:B------:R-:W-:-:S06]  /*6210*/  @P6 IMAD.WIDE R210, R201, R210, c[0x0][0x340] ;  /* 0x0000d000c9d26625 */ /* 0x000fcc00078e02d2 */
[----:B------:R1:W5:Y:S01]  /*6220*/  @P6 LDG.E R210, [R210.64] ;  /* 0x00000006d2d26981 */ /* 0x000362000c1e1900 */
[----:B------:R-:W-:Y:S01]  /*6230*/  SHF.R.S32.HI R3, RZ, 0x1f, R154 ;  /* 0x0000001fff037819 */ /* 0x000fe2000001149a */
[C---:B------:R-:W-:Y:S01]  /*6240*/  IMAD.WIDE.U32 R10, R154.reuse, c[0x0][0x178], RZ ;  /* 0x00005e009a0a7a25 */ /* 0x040fe200078e00ff */
[----:B------:R-:W-:Y:S01]  /*6250*/  SHF.R.S32.HI R25, RZ, 0x1f, R84 ;  /* 0x0000001fff197819 */ /* 0x000fe20000011454 */
[----:B------:R-:W-:Y:S01]  /*6260*/  BSSY B0, `(.L_x_92) ;  /* 0x000005a000007945 */ /* 0x000fe20003800000 */
[----:B------:R-:W-:Y:S01]  /*6270*/  ISETP.NE.U32.AND P0, PT, RZ, c[0x0][0x348], PT ;  /* 0x0000d200ff007a0c */ /* 0x000fe20003f05070 */
[----:B------:R-:W-:Y:S01]  /*6280*/  IMAD R3, R3, c[0x0][0x178], RZ ;  /* 0x00005e0003037a24 */ /* 0x000fe200078e02ff */
[----:B------:R-:W-:Y:S01]  /*6290*/  LEA.HI R21, R25, R84, RZ, 0x3 ;  /* 0x0000005419157211 */ /* 0x000fe200078f18ff */
[----:B------:R-:W-:Y:S01]  /*62a0*/  IMAD.MOV.U32 R0, RZ, RZ, c[0x0][0x2c4] ;  /* 0x0000b100ff007624 */ /* 0x000fe200078e00ff */
[----:B------:R-:W-:Y:S01]  /*62b0*/  SHF.R.S32.HI R9, RZ, 0x1f, R201 ;  /* 0x0000001fff097819 */ /* 0x000fe200000114c9 */
[----:B------:R-:W-:Y:S01]  /*62c0*/  IMAD R3, R154, c[0x0][0x17c], R3 ;  /* 0x00005f009a037a24 */ /* 0x000fe200078e0203 */
[----:B------:R-:W-:Y:S01]  /*62d0*/  ISETP.NE.AND.EX P0, PT, RZ, c[0x0][0x34c], PT, P0 ;  /* 0x0000d300ff007a0c */ /* 0x000fe20003f05300 */
[----:B------:R-:W-:Y:S01]  /*62e0*/  IMAD R45, R90, c[0x0][0x2c4], RZ ;  /* 0x0000b1005a2d7a24 */ /* 0x000fe200078e02ff */
[----:B------:R-:W-:Y:S01]  /*62f0*/  ISETP.NE.AND P1, PT, R0, 0x1, PT ;  /* 0x000000010000780c */ /* 0x000fe20003f25270 */
[----:B------:R-:W-:Y:S01]  /*6300*/  IMAD.IADD R11, R11, 0x1, R3 ;  /* 0x000000010b0b7824 */ /* 0x000fe200078e0203 */
[----:B------:R-:W-:Y:S01]  /*6310*/  LOP3.LUT R3, R21, 0xfffffff8, RZ, 0xc0, !PT ;  /* 0xfffffff815037812 */ /* 0x000fe200078ec0ff */
[----:B------:R-:W-:Y:S01]  /*6320*/  IMAD R0, R88, c[0x0][0x1b8], RZ ;  /* 0x00006e0058007a24 */ /* 0x000fe200078e02ff */
[----:B------:R-:W-:Y:S01]  /*6330*/  SHF.R.S32.HI R21, RZ, 0x3, R21 ;  /* 0x00000003ff157819 */ /* 0x000fe20000011415 */
[----:B------:R-:W-:Y:S01]  /*6340*/  IMAD.WIDE.U32 R10, R199, c[0x0][0x1b8], R10 ;  /* 0x00006e00c70a7a25 */ /* 0x000fe200078e000a */
[----:B------:R-:W-:-:S02]  /*6350*/  SEL R9, R9, RZ, !P0 ;  /* 0x000000ff09097207 */ /* 0x000fc40004000000 */
[----:B------:R-:W-:Y:S01]  /*6360*/  SEL R4, R201, RZ, !P0 ;  /* 0x000000ffc9047207 */ /* 0x000fe20004000000 */
[----:B------:R-:W-:Y:S01]  /*6370*/  IMAD.IADD R16, R84, 0x1, -R3 ;  /* 0x0000000154107824 */ /* 0x000fe200078e0a03 */
[----:B------:R-:W-:Y:S01]  /*6380*/  LEA.HI R22, R25, R84, RZ, 0x4 ;  /* 0x0000005419167211 */ /* 0x000fe200078f20ff */
[----:B------:R-:W-:Y:S02]  /*6390*/  IMAD R3, R199, c[0x0][0x1bc], R0 ;  /* 0x00006f00c7037a24 */ /* 0x000fe400078e0200 */
[----:B------:R-:W-:Y:S02]  /*63a0*/  IMAD R209, R16, 0x20, R21 ;  /* 0x0000002010d17824 */ /* 0x000fe400078e0215 */
[----:B------:R-:W-:Y:S02]  /*63b0*/  IMAD.IADD R11, R11, 0x1, R3 ;  /* 0x000000010b0b7824 */ /* 0x000fe400078e0203 */
[----:B------:R-:W-:Y:S02]  /*63c0*/  IMAD R7, R86, 0x80, R209 ;  /* 0x0000008056077824 */ /* 0x000fe400078e02d1 */
[----:B------:R-:W-:-:S02]  /*63d0*/  IMAD R9, R9, c[0x0][0x1c0], RZ ;  /* 0x0000700009097a24 */ /* 0x000fc400078e02ff */
[----:B------:R-:W-:-:S04]  /*63e0*/  @P1 IMAD.HI.U32 R0, R7, c[0x0][0x2c8], RZ ;  /* 0x0000b20007001a27 */ /* 0x000fc800078e00ff */
[----:B------:R-:W-:Y:S01]  /*63f0*/  IMAD.MOV.U32 R3, RZ, RZ, R7 ;  /* 0x000000ffff037224 */ /* 0x000fe200078e0007 */
[----:B------:R-:W-:Y:S01]  /*6400*/  @P1 SHF.R.U32.HI R3, RZ, c[0x0][0x2cc], R0 ;  /* 0x0000b300ff031a19 */ /* 0x000fe20000011600 */
[C---:B------:R-:W-:Y:S02]  /*6410*/  IMAD R9, R4.reuse, c[0x0][0x1c4], R9 ;  /* 0x0000710004097a24 */ /* 0x040fe400078e0209 */
[----:B------:R-:W-:Y:S01]  /*6420*/  IMAD.WIDE.U32 R4, R4, c[0x0][0x1c0], R10 ;  /* 0x0000700004047a25 */ /* 0x000fe200078e000a */
[----:B------:R-:W-:-:S03]  /*6430*/  SHF.R.S32.HI R0, RZ, 0x1f, R3 ;  /* 0x0000001fff007819 */ /* 0x000fc60000011403 */
[----:B------:R-:W-:Y:S02]  /*6440*/  IMAD.MOV R2, RZ, RZ, -R3 ;  /* 0x000000ffff027224 */ /* 0x000fe400078e0a03 */
[----:B------:R-:W-:Y:S02]  /*6450*/  IMAD.IADD R5, R5, 0x1, R9 ;  /* 0x0000000105057824 */ /* 0x000fe400078e0209 */
[----:B------:R-:W-:Y:S02]  /*6460*/  IMAD R2, R2, c[0x0][0x2c4], R7 ;  /* 0x0000b10002027a24 */ /* 0x000fe400078e0207 */
[----:B------:R-:W-:Y:S02]  /*6470*/  IMAD R0, R0, c[0x0][0x1b0], RZ ;  /* 0x00006c0000007a24 */ /* 0x000fe400078e02ff */
[C---:B------:R-:W-:Y:S01]  /*6480*/  IMAD.WIDE.U32 R8, R3.reuse, c[0x0][0x1b0], R4 ;  /* 0x00006c0003087a25 */ /* 0x040fe200078e0004 */
[----:B------:R-:W-:Y:S02]  /*6490*/  SHF.R.S32.HI R7, RZ, 0x1f, R2 ;  /* 0x0000001fff077819 */ /* 0x000fe40000011402 */
[----:B------:R-:W-:Y:S01]  /*64a0*/  LOP3.LUT R5, R22, 0xfffffff0, RZ, 0xc0, !PT ;  /* 0xfffffff016057812 */ /* 0x000fe200078ec0ff */
[----:B------:R-:W-:-:S02]  /*64b0*/  IMAD R0, R3, c[0x0][0x1b4], R0 ;  /* 0x00006d0003007a24 */ /* 0x000fc400078e0200 */
[----:B------:R-:W-:Y:S02]  /*64c0*/  IMAD R7, R7, c[0x0][0x1a8], RZ ;  /* 0x00006a0007077a24 */ /* 0x000fe400078e02ff */
[----:B------:R-:W-:Y:S01]  /*64d0*/  IMAD.IADD R5, R84, 0x1, -R5 ;  /* 0x0000000154057824 */ /* 0x000fe200078e0a05 */
[----:B------:R-:W-:Y:S01]  /*64e0*/  IADD3 R9, R9, R0, RZ ;  /* 0x0000000009097210 */ /* 0x000fe20007ffe0ff */
[C---:B------:R-:W-:Y:S02]  /*64f0*/  IMAD R7, R2.reuse, c[0x0][0x1ac], R7 ;  /* 0x00006b0002077a24 */ /* 0x040fe400078e0207 */
[----:B------:R-:W-:Y:S01]  /*6500*/  IMAD.SHL.U32 R11, R21, 0x40, RZ ;  /* 0x00000040150b7824 */ /* 0x000fe200078e00ff */
[----:B------:R-:W-:Y:S01]  /*6510*/  SHF.R.S32.HI R0, RZ, 0x1f, R5 ;  /* 0x0000001fff007819 */ /* 0x000fe20000011405 */
[----:B------:R-:W-:-:S03]  /*6520*/  IMAD.WIDE.U32 R2, R2, c[0x0][0x1a8], R8 ;  /* 0x00006a0002027a25 */ /* 0x000fc600078e0008 */
[----:B------:R-:W-:Y:S01]  /*6530*/  LOP3.LUT R11, R11, 0x1c0, RZ, 0xc0, !PT ;  /* 0x000001c00b0b7812 */ /* 0x000fe200078ec0ff */
[----:B------:R-:W-:Y:S01]  /*6540*/  IMAD.IADD R6, R3, 0x1, R7 ;  /* 0x0000000103067824 */ /* 0x000fe200078e0207 */
[----:B------:R-:W-:Y:S01]  /*6550*/  LEA R9, P0, R2, c[0x0][0x160], 0x1 ;  /* 0x0000580002097a11 */ /* 0x000fe200078008ff */
[----:B------:R-:W-:Y:S01]  /*6560*/  IMAD R8, R86, 0x80, R21 ;  /* 0x0000008056087824 */ /* 0x000fe200078e0215 */
[----:B------:R-:W-:Y:S01]  /*6570*/  LEA.HI R7, R0, R5, RZ, 0x3 ;  /* 0x0000000500077211 */ /* 0x000fe200078f18ff */
[----:B------:R-:W-:Y:S01]  /*6580*/  IMAD.SHL.U32 R134, R16, 0x8, RZ ;  /* 0x0000000810867824 */ /* 0x000fe200078e00ff */
[----:B------:R-:W-:Y:S01]  /*6590*/  LEA.HI.X R6, R2, c[0x0][0x164], R6, 0x1, P0 ;  /* 0x0000590002067a11 */ /* 0x000fe200000f0c06 */
[----:B------:R1:W2:Y:S01]  /*65a0*/  SHFL.IDX PT, R10, R9, RZ, 0x181f ;  /* 0x00181fff090a7589 */ /* 0x0002a200000e0000 */
[----:B------:R-:W-:Y:S02]  /*65b0*/  ISETP.GE.AND P0, PT, R8, R45, PT ;  /* 0x0000002d0800720c */ /* 0x000fe40003f06270 */
[----:B------:R-:W-:-:S02]  /*65c0*/  LOP3.LUT R20, R7, 0xfffffff8, RZ, 0xc0, !PT ;  /* 0xfffffff807147812 */ /* 0x000fc400078ec0ff */
[C---:B------:R-:W-:Y:S02]  /*65d0*/  IADD3 R17, R134.reuse, 0x80, RZ ;  /* 0x0000008086117810 */ /* 0x040fe40007ffe0ff */
[----:B------:R-:W-:Y:S02]  /*65e0*/  IADD3 R18, R134, 0x40, RZ ;  /* 0x0000004086127810 */ /* 0x000fe40007ffe0ff */
[----:B------:R-:W-:Y:S02]  /*65f0*/  LEA.HI R2, R25, R84, RZ, 0x6 ;  /* 0x0000005419027211 */ /* 0x000fe400078f30ff */
[----:B------:R-:W-:Y:S02]  /*6600*/  SHF.R.U32.HI R3, RZ, 0x3, R11 ;  /* 0x00000003ff037819 */ /* 0x000fe4000001160b */
[----:B------:R-:W-:Y:S01]  /*6610*/  LOP3.LUT R0, R11, 0x38, R134, 0xf8, !PT ;  /* 0x000000380b007812 */ /* 0x000fe200078ef886 */
[----:B------:R-:W-:Y:S01]  /*6620*/  IMAD.SHL.U32 R2, R2, 0x8, RZ ;  /* 0x0000000802027824 */ /* 0x000fe200078e00ff */
[----:B------:R-:W-:Y:S01]  /*6630*/  IADD3 R20, R5, -R20, RZ ;  /* 0x8000001405147210 */ /* 0x000fe20007ffe0ff */
[----:B------:R-:W-:Y:S01]  /*6640*/  IMAD.MOV.U32 R5, RZ, RZ, 0x20 ;  /* 0x00000020ff057424 */ /* 0x000fe200078e00ff */
[----:B------:R-:W-:Y:S01]  /*6650*/  ISETP.GE.AND P5, PT, R134, c[0x0][0x198], PT ;  /* 0x0000660086007a0c */ /* 0x000fe20003fa6270 */
[----:B------:R1:W3:Y:S01]  /*6660*/  SHFL.IDX PT, R11, R6, RZ, 0x181f ;  /* 0x00181fff060b7589 */ /* 0x0002e200000e0000 */
[----:B------:R-:W-:-:S02]  /*6670*/  ISETP.GE.AND P4, PT, R17, c[0x0][0x198], PT ;  /* 0x0000660011007a0c */ /* 0x000fc40003f86270 */
[----:B------:R-:W-:Y:S02]  /*6680*/  ISETP.GE.AND P3, PT, R18, c[0x0][0x198], PT ;  /* 0x0000660012007a0c */ /* 0x000fe40003f66270 */
[----:B------:R-:W-:Y:S01]  /*6690*/  LOP3.LUT R3, R0, R3, RZ, 0x3c, !PT ;  /* 0x0000000300037212 */ /* 0x000fe200078e3cff */
[----:B------:R-:W-:Y:S01]  /*66a0*/  IMAD.MOV.U32 R0, RZ, RZ, 0x10 ;  /* 0x00000010ff007424 */ /* 0x000fe200078e00ff */
[----:B------:R-:W-:Y:S02]  /*66b0*/  R2P PR, R20, 0x6 ;  /* 0x0000000614007804 */ /* 0x000fe40000000000 */
[----:B------:R-:W-:Y:S02]  /*66c0*/  LOP3.LUT R2, R3, 0xfffffe00, R2, 0xf8, !PT ;  /* 0xfffffe0003027812 */ /* 0x000fe400078ef802 */
[----:B------:R-:W-:Y:S02]  /*66d0*/  LEA.HI R3, R25, R84, RZ, 0x5 ;  /* 0x0000005419037211 */ /* 0x000fe400078f28ff */
[----:B------:R-:W-:-:S02]  /*66e0*/  SEL R0, R0, 0xfffffff0, !P1 ;  /* 0xfffffff000007807 */ /* 0x000fc40004800000 */
[----:B------:R-:W-:Y:S01]  /*66f0*/  SEL R5, R5, 0xffffffe0, !P2 ;  /* 0xffffffe005057807 */ /* 0x000fe20005000000 */
[----:B------:R-:W-:Y:S01]  /*6700*/  @!P6 IMAD.MOV.U32 R210, RZ, RZ, R201 ;  /* 0x000000ffffd2e224 */ /* 0x000fe200078e00c9 */
[----:B------:R-:W-:Y:S05]  /*6710*/  @P0 BRA `(.L_x_93) ;  /* 0x000000e000000947 */ /* 0x000fea0003800000 */
[----:B-123--:R-:W-:Y:S01]  /*6720*/  SHF.R.S32.HI R15, RZ, 0x1f, R18 ;  /* 0x0000001fff0f7819 */ /* 0x00efe20000011412 */
[----:B------:R-:W-:Y:S01]  /*6730*/  IMAD.WIDE R26, R134, 0x2, R10 ;  /* 0x00000002861a7825 */ /* 0x000fe200078e020a */
[----:B------:R-:W-:Y:S02]  /*6740*/  SHF.R.S32.HI R4, RZ, 0x1f, R17 ;  /* 0x0000001fff047819 */ /* 0x000fe40000011411 */
[----:B------:R-:W-:Y:S02]  /*6750*/  LEA.HI R15, R15, R18, RZ, 0x3 ;  /* 0x000000120f0f7211 */ /* 0x000fe400078f18ff */
[----:B------:R-:W-:Y:S01]  /*6760*/  LEA.HI R13, R4, R17, RZ, 0x3 ;  /* 0x00000011040d7211 */ /* 0x000fe200078f18ff */
[----:B------:R-:W-:Y:S01]  /*6770*/  IMAD.SHL.U32 R4, R2, 0x2, RZ ;  /* 0x0000000202047824 */ /* 0x000fe200078e00ff */
[----:B------:R-:W-:-:S02]  /*6780*/  LOP3.LUT R15, R15, 0xfffffff8, RZ, 0xc0, !PT ;  /* 0xfffffff80f0f7812 */ /* 0x000fc400078ec0ff */
[----:B------:R-:W-:Y:S02]  /*6790*/  LOP3.LUT R13, R13, 0xfffffff8, RZ, 0xc0, !PT ;  /* 0xfffffff80d0d7812 */ /* 0x000fe400078ec0ff */
[----:B------:R-:W-:Y:S01]  /*67a0*/  @!PT LDS RZ, [RZ] ;  /* 0x00000000fffff984 */ /* 0x000fe20000000800 */
[----:B------:R1:W-:Y:S01]  /*67b0*/  LDGSTS.E.BYPASS.LTC128B.128 [R4+0xc100], [R26.64], !P5 ;  /* 0x0c1000001a047fae */ /* 0x0003e2000e901d46 */
[----:B------:R-:W-:-:S04]  /*67c0*/  IMAD.WIDE R14, R15, 0x2, R10 ;  /* 0x000000020f0e7825 */ /* 0x000fc800078e020a */
[----:B------:R-:W-:Y:S01]  /*67d0*/  IMAD.WIDE R10, R13, 0x2, R10 ;  /* 0x000000020d0a7825 */ /* 0x000fe200078e020a */
[----:B------:R1:W-:Y:S04]  /*67e0*/  LDGSTS.E.BYPASS.LTC128B.128 [R4+0x10100], [R14.64], !P3 ;  /* 0x101000000e047fae */ /* 0x0003e8000d901d46 */
[----:B------:R1:W-:Y:S02]  /*67f0*/  LDGSTS.E.BYPASS.LTC128B.128 [R4+0x14100], [R10.64], !P4 ;  /* 0x141000000a047fae */ /* 0x0003e4000e101d46 */
.L_x_93:
[----:B-123--:R-:W-:Y:S05]  /*6800*/  BSYNC B0 ;  /* 0x0000000000007941 */ /* 0x00efea0003800000 */
.L_x_92:
        /* <DEDUP_REMOVED lines=20> */
.L_x_95:
[----:B------:R-:W-:Y:S05]  /*6950*/  BSYNC B0 ;  /* 0x0000000000007941 */ /* 0x000fea0003800000 */
.L_x_94:
[----:B------:R-:W-:Y:S01]  /*6960*/  IADD3 R4, R8, 0x40, RZ ;  /* 0x0000004008047810 */ /* 0x000fe20007ffe0ff */
[----:B--2---:R2:W4:Y:S01]  /*6970*/  SHFL.IDX PT, R13, R6, 0x2, 0x181f ;  /* 0x00581f00060d7f89 */ /* 0x00452200000e0000 */
[----:B------:R-:W-:Y:S02]  /*6980*/  BSSY B0, `(.L_x_96) ;  /* 0x0000012000007945 */ /* 0x000fe40003800000 */
[----:B------:R-:W-:Y:S01]  /*6990*/  ISETP.GE.AND P0, PT, R4, R45, PT ;  /* 0x0000002d0400720c */ /* 0x000fe20003f06270 */
[----:B---3--:R2:W3:-:S12]  /*69a0*/  SHFL.IDX PT, R12, R9, 0x2, 0x181f ;  /* 0x00581f00090c7f89 */ /* 0x0084d800000e0000 */
[----:B------:R-:W-:Y:S05]  /*69b0*/  @P0 BRA `(.L_x_97) ;  /* 0x000000e000000947 */ /* 0x000fea0003800000 */
[----:B------:R-:W-:Y:S01]  /*69c0*/  SHF.R.S32.HI R11, RZ, 0x1f, R18 ;  /* 0x0000001fff0b7819 */ /* 0x000fe20000011412 */
[----:B---34-:R-:W-:Y:S01]  /*69d0*/  IMAD.WIDE R14, R134, 0x2, R12 ;  /* 0x00000002860e7825 */ /* 0x018fe200078e020c */
        /* <DEDUP_REMOVED lines=12> */
.L_x_97:
[----:B------:R-:W-:Y:S05]  /*6aa0*/  BSYNC B0 ;  /* 0x0000000000007941 */ /* 0x000fea0003800000 */
.L_x_96:
[----:B------:R-:W-:Y:S01]  /*6ab0*/  IADD3 R10, R8, 0x60, RZ ;  /* 0x00000060080a7810 */ /* 0x000fe20007ffe0ff */
[----:B---3--:R3:W-:Y:S01]  /*6ac0*/  SHFL.IDX PT, R12, R9, 0x3, 0x181f ;  /* 0x00781f00090c7f89 */ /* 0x0087e200000e0000 */
[----:B------:R-:W-:Y:S01]  /*6ad0*/  IMAD.MOV.U32 R204, RZ, RZ, c[0x0][0x2b8] ;  /* 0x0000ae00ffcc7624 */ /* 0x000fe200078e00ff */
[----:B------:R-:W-:Y:S01]  /*6ae0*/  IADD3 R4, R83, -0x40, RZ ;  /* 0xffffffc053047810 */ /* 0x000fe20007ffe0ff */
[----:B------:R-:W-:Y:S01]  /*6af0*/  IMAD.MOV.U32 R206, RZ, RZ, RZ ;  /* 0x000000ffffce7224 */ /* 0x000fe200078e00ff */
[----:B------:R-:W-:Y:S01]  /*6b00*/  ISETP.GE.AND P0, PT, R10, R45, PT ;  /* 0x0000002d0a00720c */ /* 0x000fe20003f06270 */
[----:B----4-:R4:W1:Y:S01]  /*6b10*/  SHFL.IDX PT, R13, R6, 0x3, 0x181f ;  /* 0x00781f00060d7f89 */ /* 0x01086200000e0000 */
[----:B-----5:R-:W-:Y:S01]  /*6b20*/  SHF.R.S32.HI R10, RZ, 0x1f, R210 ;  /* 0x0000001fff0a7819 */ /* 0x020fe200000114d2 */
[----:B------:R-:W-:Y:S01]  /*6b30*/  IMAD.IADD R8, R209, 0x1, R4 ;  /* 0x00000001d1087824 */ /* 0x000fe200078e0204 */
[----:B------:R-:W-:-:S02]  /*6b40*/  ISETP.NE.AND P2, PT, R204, 0x1, PT ;  /* 0x00000001cc00780c */ /* 0x000fc40003f45270 */
[----:B------:R-:W-:Y:S01]  /*6b50*/  LOP3.LUT R89, R89, 0xfffffffd, RZ, 0xc0, !PT ;  /* 0xfffffffd59597812 */ /* 0x000fe200078ec0ff */
[----:B------:R-:W-:Y:S01]  /*6b60*/  IMAD R205, R10, c[0x0][0x2b0], RZ ;  /* 0x0000ac000acd7a24 */ /* 0x000fe200078e02ff */
[C---:B------:R-:W-:Y:S01]  /*6b70*/  ISETP.GE.AND P1, PT, R8.reuse, R85, PT ;  /* 0x000000550800720c */ /* 0x040fe20003f26270 */
[----:B------:R-:W-:Y:S02]  /*6b80*/  IMAD.IADD R207, R8, 0x1, R200 ;  /* 0x0000000108cf7824 */ /* 0x000fe400078e02c8 */
[C---:B------:R-:W-:Y:S01]  /*6b90*/  IMAD R205, R210.reuse, c[0x0][0x2b4], R205 ;  /* 0x0000ad00d2cd7a24 */ /* 0x040fe200078e02cd */
[----:B------:R-:W-:Y:S01]  /*6ba0*/  ISETP.GT.OR P1, PT, R209, 0x3f, P1 ;  /* 0x0000003fd100780c */ /* 0x000fe20000f24670 */
[----:B------:R-:W-:Y:S01]  /*6bb0*/  IMAD.MOV.U32 R8, RZ, RZ, R207 ;  /* 0x000000ffff087224 */ /* 0x000fe200078e00cf */
[----:B------:R-:W-:Y:S01]  /*6bc0*/  @!P0 SHF.R.S32.HI R24, RZ, 0x1f, R17 ;  /* 0x0000001fff188819 */ /* 0x000fe20000011411 */
[----:B------:R-:W-:Y:S02]  /*6bd0*/  IMAD.WIDE.U32 R210, R210, c[0x0][0x2b0], RZ ;  /* 0x0000ac00d2d27a25 */ /* 0x000fe400078e00ff */
[----:B------:R-:W-:-:S02]  /*6be0*/  @P2 LOP3.LUT R89, R89, 0x2, RZ, 0xfc, !PT ;  /* 0x0000000259592812 */ /* 0x000fc400078efcff */
[----:B-123--:R-:W-:Y:S01]  /*6bf0*/  @!P0 SHF.R.S32.HI R9, RZ, 0x1f, R18 ;  /* 0x0000001fff098819 */ /* 0x00efe20000011412 */
[----:B------:R-:W-:-:S03]  /*6c00*/  @P2 IMAD.HI.U32 R11, R207, c[0x0][0x2bc], RZ ;  /* 0x0000af00cf0b2a27 */ /* 0x000fc600078e00ff */
[----:B------:R-:W-:Y:S01]  /*6c10*/  @!P0 LEA.HI R10, R9, R18, RZ, 0x3 ;  /* 0x00000012090a8211 */ /* 0x000fe200078f18ff */
[----:B----4-:R-:W-:Y:S01]  /*6c20*/  @!P0 IMAD.SHL.U32 R6, R2, 0x2, RZ ;  /* 0x0000000202068824 */ /* 0x010fe200078e00ff */
[----:B------:R-:W-:Y:S01]  /*6c30*/  @!P0 LEA.HI R9, R24, R17, RZ, 0x3 ;  /* 0x0000001118098211 */ /* 0x000fe200078f18ff */
[----:B------:R-:W-:Y:S01]  /*6c40*/  @!P0 IMAD.WIDE R14, R134, 0x2, R12 ;  /* 0x00000002860e8825 */ /* 0x000fe200078e020c */
[----:B------:R-:W-:Y:S02]  /*6c50*/  @!P0 LOP3.LUT R10, R10, 0xfffffff8, RZ, 0xc0, !PT ;  /* 0xfffffff80a0a8812 */ /* 0x000fe400078ec0ff */
[----:B------:R-:W-:Y:S01]  /*6c60*/  @!P0 LOP3.LUT R9, R9, 0xfffffff8, RZ, 0xc0, !PT ;  /* 0xfffffff809098812 */ /* 0x000fe200078ec0ff */
[----:B------:R-:W-:Y:S01]  /*6c70*/  IMAD.IADD R205, R211, 0x1, R205 ;  /* 0x00000001d3cd7824 */ /* 0x000fe200078e02cd */
[----:B------:R-:W-:Y:S01]  /*6c80*/  @!PT LDS RZ, [RZ] ;  /* 0x00000000fffff984 */ /* 0x000fe20000000800 */
[----:B------:R1:W-:Y:S01]  /*6c90*/  @!P0 LDGSTS.E.BYPASS.LTC128B.128 [R6+0xf100], [R14.64], !P5 ;  /* 0x0f1000000e068fae */ /* 0x0003e2000e901d46 */
[----:B------:R-:W-:Y:S01]  /*6ca0*/  @!P0 IMAD.WIDE R28, R10, 0x2, R12 ;  /* 0x000000020a1c8825 */ /* 0x000fe200078e020c */
[----:B------:R-:W-:-:S03]  /*6cb0*/  @P2 SHF.R.U32.HI R8, RZ, c[0x0][0x2c0], R11 ;  /* 0x0000b000ff082a19 */ /* 0x000fc6000001160b */
[----:B------:R-:W-:Y:S01]  /*6cc0*/  @!P0 IMAD.WIDE R12, R9, 0x2, R12 ;  /* 0x00000002090c8825 */ /* 0x000fe200078e020c */
[----:B------:R1:W-:Y:S01]  /*6cd0*/  @!P0 LDGSTS.E.BYPASS.LTC128B.128 [R6+0x13100], [R28.64], !P3 ;  /* 0x131000001c068fae */ /* 0x0003e2000d901d46 */
[----:B------:R-:W-:-:S03]  /*6ce0*/  @!P1 IADD3 R11, P2, R8, R210, RZ ;  /* 0x000000d2080b9210 */ /* 0x000fc60007f5e0ff */
[----:B------:R1:W-:Y:S01]  /*6cf0*/  @!P0 LDGSTS.E.BYPASS.LTC128B.128 [R6+0x17100], [R12.64], !P4 ;  /* 0x171000000c068fae */ /* 0x0003e2000e101d46 */
[----:B------:R-:W-:Y:S02]  /*6d00*/  @!P1 LEA.HI.X.SX32 R10, R8, R205, 0x1, P2 ;  /* 0x000000cd080a9211 */ /* 0x000fe400010f0eff */
[C---:B------:R-:W-:Y:S01]  /*6d10*/  @!P1 LEA R26, P2, R11.reuse, c[0x0][0x2a0], 0x2 ;  /* 0x0000a8000b1a9a11 */ /* 0x040fe200078410ff */
[----:B------:R-:W0:Y:S03]  /*6d20*/  LDGDEPBAR ;  /* 0x00000000000079af */ /* 0x000e260000000000 */
[----:B------:R-:W-:Y:S01]  /*6d30*/  @!P1 LEA.HI.X R27, R11, c[0x0][0x2a4], R10, 0x2, P2 ;  /* 0x0000a9000b1b9a11 */ /* 0x000fe200010f140a */
[----:B------:R-:W-:Y:S06]  /*6d40*/  BAR.SYNC.DEFER_BLOCKING 0x0 ;  /* 0x0000000000007b1d */ /* 0x000fec0000010000 */
[----:B------:R-:W2:Y:S01]  /*6d50*/  @!P1 LDG.E R206, [R26.64] ;  /* 0x000000061ace9981 */ /* 0x000ea2000c1e1900 */
[----:B------:R-:W-:Y:S01]  /*6d60*/  IMAD.MOV R8, RZ, RZ, -R8 ;  /* 0x000000ffff087224 */ /* 0x000fe200078e0a08 */
[----:B------:R-:W-:Y:S01]  /*6d70*/  ISETP.GE.AND P6, PT, R134, c[0x0][0x1d4], PT ;  /* 0x0000750086007a0c */ /* 0x000fe20003fc6270 */
[----:B-1----:R-:W-:Y:S01]  /*6d80*/  IMAD R6, R88, c[0x0][0x1e8], RZ ;  /* 0x00007a0058067a24 */ /* 0x002fe200078e02ff */
[----:B------:R-:W-:Y:S01]  /*6d90*/  ISETP.GE.AND P5, PT, R18, c[0x0][0x1d4], PT ;  /* 0x0000750012007a0c */ /* 0x000fe20003fa6270 */
[----:B------:R-:W-:Y:S01]  /*6da0*/  IMAD R207, R8, c[0x0][0x2b8], R207 ;  /* 0x0000ae0008cf7a24 */ /* 0x000fe200078e02cf */
[----:B------:R-:W-:Y:S01]  /*6db0*/  ISETP.GE.AND P4, PT, R17, c[0x0][0x1d4], PT ;  /* 0x0000750011007a0c */ /* 0x000fe20003f86270 */
[----:B------:R-:W-:Y:S01]  /*6dc0*/  IMAD.WIDE.U32 R80, R199, c[0x0][0x1e8], RZ ;  /* 0x00007a00c7507a25 */ /* 0x000fe200078e00ff */
[----:B------:R-:W-:-:S02]  /*6dd0*/  ISETP.GT.AND P3, PT, R209, 0x3f, PT ;  /* 0x0000003fd100780c */ /* 0x000fc40003f64270 */
[----:B------:R-:W-:Y:S01]  /*6de0*/  SHF.R.S32.HI R24, RZ, 0x1f, R207 ;  /* 0x0000001fff187819 */ /* 0x000fe200000114cf */
[----:B------:R-:W-:-:S04]  /*6df0*/  IMAD.WIDE.U32 R8, R207, c[0x0][0x1e0], RZ ;  /* 0x00007800cf087a25 */ /* 0x000fc800078e00ff */
[----:B------:R-:W-:Y:S02]  /*6e00*/  IMAD R10, R24, c[0x0][0x1e0], RZ ;  /* 0x00007800180a7a24 */ /* 0x000fe400078e02ff */
[----:B------:R-:W-:Y:S02]  /*6e10*/  IMAD R203, R199, c[0x0][0x1ec], R6 ;  /* 0x00007b00c7cb7a24 */ /* 0x000fe400078e0206 */
[----:B------:R-:W-:Y:S02]  /*6e20*/  IMAD R10, R207, c[0x0][0x1e4], R10 ;  /* 0x00007900cf0a7a24 */ /* 0x000fe400078e020a */
[----:B------:R-:W-:Y:S02]  /*6e30*/  IMAD.IADD R203, R81, 0x1, R203 ;  /* 0x0000000151cb7824 */ /* 0x000fe400078e02cb */
[----:B------:R-:W-:Y:S02]  /*6e40*/  IMAD.IADD R11, R9, 0x1, R10 ;  /* 0x00000001090b7824 */ /* 0x000fe400078e020a */
[----:B------:R-:W-:-:S02]  /*6e50*/  IMAD.MOV.U32 R10, RZ, RZ, R8 ;  /* 0x000000ffff0a7224 */ /* 0x000fc400078e0008 */
[----:B------:R-:W-:Y:S02]  /*6e60*/  IMAD.IADD R4, R85, 0x1, -R4 ;  /* 0x0000000155047824 */ /* 0x000fe400078e0a04 */
[----:B------:R-:W-:Y:S02]  /*6e70*/  IMAD R88, R88, c[0x0][0x210], RZ ;  /* 0x0000840058587a24 */ /* 0x000fe400078e02ff */
[----:B------:R-:W-:-:S05]  /*6e80*/  IMAD.IADD R44, R4, 0x1, -R21 ;  /* 0x00000001042c7824 */ /* 0x000fca00078e0a15 */
[----:B------:R-:W-:-:S13]  /*6e90*/  ISETP.GE.AND P1, PT, R44, 0x1, PT ;  /* 0x000000012c00780c */ /* 0x000fda0003f26270 */
[----:B------:R-:W-:Y:S01]  /*6ea0*/  @P1 IMAD.SHL.U32 R12, R2, 0x2, RZ ;  /* 0x00000002020c1824 */ /* 0x000fe200078e00ff */
[----:B--2---:R-:W-:Y:S01]  /*6eb0*/  SHF.R.S32.HI R23, RZ, 0x1f, R206 ;  /* 0x0000001fff177819 */ /* 0x004fe200000114ce */
[----:B------:R-:W-:-:S04]  /*6ec0*/  IMAD.WIDE.U32 R10, R206, c[0x0][0x1f0], R10 ;  /* 0x00007c00ce0a7a25 */ /* 0x000fc800078e000a */
[----:B------:R-:W-:-:S04]  /*6ed0*/  IMAD R9, R23, c[0x0][0x1f0], RZ ;  /* 0x00007c0017097a24 */ /* 0x000fc800078e02ff */
[----:B------:R-:W-:Y:S01]  /*6ee0*/  IMAD R8, R206, c[0x0][0x1f4], R9 ;  /* 0x00007d00ce087a24 */ /* 0x000fe200078e0209 */
[----:B------:R-:W-:Y:S02]  /*6ef0*/  IADD3 R9, P0, R80, R10, RZ ;  /* 0x0000000a50097210 */ /* 0x000fe40007f1e0ff */
[----:B------:R-:W-:Y:S02]  /*6f00*/  @P1 SHF.R.S32.HI R10, RZ, 0x1f, R17 ;  /* 0x0000001fff0a1819 */ /* 0x000fe40000011411 */
[----:B------:R-:W-:Y:S02]  /*6f10*/  IADD3.X R8, R203, R11, R8, P0, !PT ;  /* 0x0000000bcb087210 */ /* 0x000fe400007fe408 */
[C---:B------:R-:W-:Y:S02]  /*6f20*/  LEA R19, P0, R9.reuse, c[0x0][0x1c8], 0x1 ;  /* 0x0000720009137a11 */ /* 0x040fe400078008ff */
[----:B------:R-:W-:Y:S02]  /*6f30*/  @P1 SHF.R.S32.HI R11, RZ, 0x1f, R18 ;  /* 0x0000001fff0b1819 */ /* 0x000fe40000011412 */
[----:B------:R-:W-:Y:S01]  /*6f40*/  LEA.HI.X R8, R9, c[0x0][0x1cc], R8, 0x1, P0 ;  /* 0x0000730009087a11 */ /* 0x000fe200000f0c08 */
[----:B------:R-:W-:Y:S01]  /*6f50*/  SHFL.IDX PT, R26, R19, RZ, 0x181f ;  /* 0x00181fff131a7589 */ /* 0x000fe200000e0000 */
[----:B------:R-:W-:-:S02]  /*6f60*/  ISETP.GE.AND P0, PT, R44, 0x21, PT ;  /* 0x000000212c00780c */ /* 0x000fc40003f06270 */
[----:B------:R-:W-:Y:S01]  /*6f70*/  @P1 LEA.HI R11, R11, R18, RZ, 0x3 ;  /* 0x000000120b0b1211 */ /* 0x000fe200078f18ff */
[----:B------:R-:W1:Y:S01]  /*6f80*/  SHFL.IDX PT, R27, R8, RZ, 0x181f ;  /* 0x00181fff081b7589 */ /* 0x000e6200000e0000 */
[----:B------:R-:W-:Y:S02]  /*6f90*/  @P1 LEA.HI R10, R10, R17, RZ, 0x3 ;  /* 0x000000110a0a1211 */ /* 0x000fe400078f18ff */
[----:B------:R-:W-:Y:S01]  /*6fa0*/  @P1 LOP3.LUT R11, R11, 0xfffffff8, RZ, 0xc0, !PT ;  /* 0xfffffff80b0b1812 */ /* 0x000fe200078ec0ff */
[----:B------:R2:W-:Y:S01]  /*6fb0*/  SHFL.IDX PT, R14, R19, 0x1, 0x181f ;  /* 0x00381f00130e7f89 */ /* 0x0005e200000e0000 */
[----:B------:R-:W-:-:S03]  /*6fc0*/  @P1 LOP3.LUT R10, R10, 0xfffffff8, RZ, 0xc0, !PT ;  /* 0xfffffff80a0a1812 */ /* 0x000fc600078ec0ff */
[----:B------:R3:W4:Y:S02]  /*6fd0*/  SHFL.IDX PT, R15, R8, 0x1, 0x181f ;  /* 0x00381f00080f7f89 */ /* 0x00072400000e0000 */
[----:B------:R-:W-:Y:S01]  /*6fe0*/  @P0 SHF.R.S32.HI R13, RZ, 0x1f, R18 ;  /* 0x0000001fff0d0819 */ /* 0x000fe20000011412 */
[----:B------:R-:W-:Y:S01]  /*6ff0*/  @P0 IMAD.SHL.U32 R9, R2, 0x2, RZ ;  /* 0x0000000202090824 */ /* 0x000fe200078e00ff */
[----:B------:R-:W-:-:S04]  /*7000*/  @P0 SHF.R.S32.HI R6, RZ, 0x1f, R17 ;  /* 0x0000001fff060819 */ /* 0x000fc80000011411 */
[----:B------:R-:W-:-:S04]  /*7010*/  @P0 LEA.HI R6, R6, R17, RZ, 0x3 ;  /* 0x0000001106060211 */ /* 0x000fc800078f18ff */
[----:B------:R-:W-:Y:S01]  /*7020*/  @P0 LOP3.LUT R6, R6, 0xfffffff8, RZ, 0xc0, !PT ;  /* 0xfffffff806060812 */ /* 0x000fe200078ec0ff */
[----:B-1----:R-:W-:Y:S01]  /*7030*/  @P1 IMAD.WIDE R30, R134, 0x2, R26 ;  /* 0x00000002861e1825 */ /* 0x002fe200078e021a */
[----:B--2---:R-:W-:-:S03]  /*7040*/  SHF.R.S32.HI R19, RZ, 0x5, R3 ;  /* 0x00000005ff137819 */ /* 0x004fc60000011403 */
[--C-:B------:R-:W-:Y:S01]  /*7050*/  @P1 IMAD.WIDE R28, R11, 0x2, R26.reuse ;  /* 0x000000020b1c1825 */ /* 0x100fe200078e021a */
[----:B------:R1:W-:Y:S01]  /*7060*/  @P1 LDGSTS.E.BYPASS.LTC128B.128 [R12+0x6100], [R30.64], !P6 ;  /* 0x061000001e0c1fae */ /* 0x0003e2000f101d46 */
[----:B---3--:R-:W-:Y:S02]  /*7070*/  @P0 LEA.HI R8, R13, R18, RZ, 0x3 ;  /* 0x000000120d080211 */ /* 0x008fe400078f18ff */
[----:B------:R-:W-:Y:S01]  /*7080*/  @P1 IMAD.WIDE R10, R10, 0x2, R26 ;  /* 0x000000020a0a1825 */ /* 0x000fe200078e021a */
[----:B------:R1:W-:Y:S01]  /*7090*/  @P1 LDGSTS.E.BYPASS.LTC128B.128 [R12+0x8100], [R28.64], !P5 ;  /* 0x081000001c0c1fae */ /* 0x0003e2000e901d46 */
[----:B------:R-:W-:Y:S02]  /*70a0*/  @P0 LOP3.LUT R8, R8, 0xfffffff8, RZ, 0xc0, !PT ;  /* 0xfffffff808080812 */ /* 0x000fe400078ec0ff */
[--C-:B----4-:R-:W-:Y:S01]  /*70b0*/  @P0 IMAD.WIDE R34, R134, 0x2, R14.reuse ;  /* 0x0000000286220825 */ /* 0x110fe200078e020e */
[----:B------:R1:W-:Y:S03]  /*70c0*/  @P1 LDGSTS.E.BYPASS.LTC128B.128 [R12+0xa100], [R10.64], !P4 ;  /* 0x0a1000000a0c1fae */ /* 0x0003e6000e101d46 */
[--C-:B------:R-:W-:Y:S01]  /*70d0*/  @P0 IMAD.WIDE R32, R8, 0x2, R14.reuse ;  /* 0x0000000208200825 */ /* 0x100fe200078e020e */
[----:B------:R1:W-:Y:S03]  /*70e0*/  @P0 LDGSTS.E.BYPASS.LTC128B.128 [R9+0x7100], [R34.64], !P6 ;  /* 0x0710000022090fae */ /* 0x0003e6000f101d46 */
[----:B------:R-:W-:Y:S01]  /*70f0*/  @P0 IMAD.WIDE R14, R6, 0x2, R14 ;  /* 0x00000002060e0825 */ /* 0x000fe200078e020e */
[----:B------:R1:W-:Y:S01]  /*7100*/  @P0 LDGSTS.E.BYPASS.LTC128B.128 [R9+0x9100], [R32.64], !P5 ;  /* 0x0910000020090fae */ /* 0x0003e2000e901d46 */
[----:B------:R-:W-:-:S02]  /*7110*/  SEL R6, RZ, 0x10, P4 ;  /* 0x00000010ff067807 */ /* 0x000fc40002000000 */
[C---:B------:R-:W-:Y:S01]  /*7120*/  IMAD.WIDE.U32 R26, R199.reuse, c[0x0][0x210], RZ ;  /* 0x00008400c71a7a25 */ /* 0x040fe200078e00ff */
[----:B------:R1:W-:Y:S01]  /*7130*/  @P0 LDGSTS.E.BYPASS.LTC128B.128 [R9+0xb100], [R14.64], !P4 ;  /* 0x0b1000000e090fae */ /* 0x0003e2000e101d46 */
[----:B------:R-:W-:Y:S02]  /*7140*/  ISETP.LT.AND P0, PT, RZ, c[0x0][0x27c], PT ;  /* 0x00009f00ff007a0c */ /* 0x000fe40003f01270 */
[----:B------:R-:W-:Y:S01]  /*7150*/  IMAD R13, R199, c[0x0][0x214], R88 ;  /* 0x00008500c70d7a24 */ /* 0x000fe200078e0258 */
[----:B------:R-:W0:Y:S03]  /*7160*/  LDGDEPBAR ;  /* 0x00000000000079af */ /* 0x000e260000000000 */
[----:B------:R-:W-:-:S07]  /*7170*/  IMAD.IADD R202, R27, 0x1, R13 ;  /* 0x000000011bca7824 */ /* 0x000fce00078e020d */
[----:B------:R-:W-:Y:S05]  /*7180*/  @P0 BRA `(.L_x_98) ;  /* 0x0000002000000947 */ /* 0x000fea0003800000 */
[----:B------:R-:W-:-:S04]  /*7190*/  DEPBAR.LE SB0, 0x1 ;  /* 0x000080400000791a */ /* 0x000fc80000000000 */
[----:B------:R-:W-:Y:S05]  /*71a0*/  BRA `(.L_x_99) ;  /* 0x00005c1000007947 */ /* 0x000fea0003800000 */
.L_x_98:
[----:B------:R-:W-:Y:S01]  /*71b0*/  SHF.R.S32.HI R8, RZ, 0x1f, R87 ;  /* 0x0000001fff087819 */ /* 0x000fe20000011457 */
[----:B-1----:R-:W-:Y:S01]  /*71c0*/  IMAD.WIDE.U32 R12, R87, c[0x0][0x280], RZ ;  /* 0x0000a000570c7a25 */ /* 0x002fe200078e00ff */
[----:B------:R-:W-:Y:S01]  /*71d0*/  ULDC.U8 UR4, c[0x0][0x298] ;  /* 0x0000a60000047ab9 */ /* 0x000fe20000000000 */
[----:B------:R-:W-:Y:S01]  /*71e0*/  LEA.HI R25, R25, R84, RZ, 0x2 ;  /* 0x0000005419197211 */ /* 0x000fe200078f10ff */
[----:B------:R-:W-:Y:S01]  /*71f0*/  BSSY B2, `(.L_x_99) ;  /* 0x00005bc000027945 */ /* 0x000fe20003800000 */
[C---:B------:R-:W-:Y:S01]  /*7200*/  IMAD R10, R8.reuse, c[0x0][0x280], RZ ;  /* 0x0000a000080a7a24 */ /* 0x040fe200078e02ff */
[----:B------:R-:W-:Y:S01]  /*7210*/  ISETP.NE.AND P1, PT, RZ, UR4, PT ;  /* 0x00000004ff007c0c */ /* 0x000fe2000bf25270 */
[----:B------:R-:W-:Y:S01]  /*7220*/  IMAD R8, R8, c[0x0][0x290], RZ ;  /* 0x0000a40008087a24 */ /* 0x000fe200078e02ff */
[----:B------:R-:W-:Y:S01]  /*7230*/  LEA R48, P0, R12, c[0x0][0x270], 0x1 ;  /* 0x00009c000c307a11 */ /* 0x000fe200078008ff */
[C---:B------:R-:W-:Y:S02]  /*7240*/  IMAD R9, R87.reuse, c[0x0][0x284], R10 ;  /* 0x0000a10057097a24 */ /* 0x040fe400078e020a */
[----:B------:R-:W-:-:S02]  /*7250*/  IMAD R8, R87, c[0x0][0x294], R8 ;  /* 0x0000a50057087a24 */ /* 0x000fc400078e0208 */
[----:B------:R-:W-:Y:S02]  /*7260*/  IMAD.IADD R9, R9, 0x1, R13 ;  /* 0x0000000109097824 */ /* 0x000fe400078e020d */
[----:B------:R-:W-:-:S03]  /*7270*/  IMAD.WIDE.U32 R10, R87, c[0x0][0x290], RZ ;  /* 0x0000a400570a7a25 */ /* 0x000fc600078e00ff */
[----:B------:R-:W-:Y:S01]  /*7280*/  LEA.HI.X R49, R12, c[0x0][0x274], R9, 0x1, P0 ;  /* 0x00009d000c317a11 */ /* 0x000fe200000f0c09 */
[----:B------:R-:W-:Y:S01]  /*7290*/  IMAD.IADD R8, R8, 0x1, R11 ;  /* 0x0000000108087824 */ /* 0x000fe200078e020b */
[----:B------:R-:W-:Y:S02]  /*72a0*/  LOP3.LUT R9, R25, 0xfffffffc, RZ, 0xc0, !PT ;  /* 0xfffffffc19097812 */ /* 0x000fe400078ec0ff */
[C---:B------:R-:W-:Y:S02]  /*72b0*/  LEA R50, P0, R10.reuse, c[0x0][0x288], 0x1 ;  /* 0x0000a2000a327a11 */ /* 0x040fe400078008ff */
[----:B------:R-:W-:Y:S02]  /*72c0*/  SHF.R.S32.HI R25, RZ, 0x2, R25 ;  /* 0x00000002ff197819 */ /* 0x000fe40000011419 */
[----:B------:R-:W-:Y:S02]  /*72d0*/  IADD3 R54, -R9, R84, RZ ;  /* 0x0000005409367210 */ /* 0x000fe40007ffe1ff */
[----:B------:R-:W-:Y:S01]  /*72e0*/  LEA.HI.X R51, R10, c[0x0][0x28c], R8, 0x1, P0 ;  /* 0x0000a3000a337a11 */ /* 0x000fe200000f0c08 */
[----:B------:R-:W-:Y:S01]  /*72f0*/  IMAD R8, R86, 0x80, R25 ;  /* 0x0000008056087824 */ /* 0x000fe200078e0219 */
[----:B------:R-:W-:Y:S01]  /*7300*/  SHF.L.U32 R28, R54, 0x3, RZ ;  /* 0x00000003361c7819 */ /* 0x000fe200000006ff */
[----:B------:R-:W-:Y:S05]  /*7310*/  @!P1 BRA `(.L_x_100) ;  /* 0x00002b0000009947 */ /* 0x000fea0003800000 */
[----:B------:R-:W-:Y:S01]  /*7320*/  ISETP.GE.AND P0, PT, R8, R45, PT ;  /* 0x0000002d0800720c */ /* 0x000fe20003f06270 */
[----:B------:R-:W-:Y:S01]  /*7330*/  BSSY B0, `(.L_x_101) ;  /* 0x000004d000007945 */ /* 0x000fe20003800000 */
[----:B------:R-:W-:Y:S01]  /*7340*/  SHF.L.U32 R13, R54, 0x2, RZ ;  /* 0x00000002360d7819 */ /* 0x000fe200000006ff */
        /* <DEDUP_REMOVED lines=12> */
[----:B------:R-:W-:Y:S05]  /*7410*/  @P0 BRA `(.L_x_102) ;  /* 0x000003e000000947 */ /* 0x000fea0003800000 */
[C---:B------:R-:W-:Y:S01]  /*7420*/  IADD3 R11, R13.reuse, 0x10, RZ ;  /* 0x000000100d0b7810 */ /* 0x040fe20007ffe0ff */
[----:B------:R-:W-:Y:S01]  /*7430*/  CS2R R36, SRZ ;  /* 0x0000000000247805 */ /* 0x000fe2000001ff00 */
[----:B------:R-:W-:Y:S01]  /*7440*/  ISETP.GE.AND P1, PT, R13, c[0x0][0x27c], PT ;  /* 0x00009f000d007a0c */ /* 0x000fe20003f26270 */
[----:B------:R-:W-:Y:S01]  /*7450*/  CS2R R46, SRZ ;  /* 0x00000000002e7805 */ /* 0x000fe2000001ff00 */
[----:B------:R-:W-:-:S02]  /*7460*/  ISETP.GE.AND P0, PT, R11, c[0x0][0x27c], PT ;  /* 0x00009f000b007a0c */ /* 0x000fc40003f06270 */
[----:B------:R-:W-:Y:S01]  /*7470*/  IADD3 R9, R13, 0x20, RZ ;  /* 0x000000200d097810 */ /* 0x000fe20007ffe0ff */
[----:B------:R-:W-:Y:S01]  /*7480*/  CS2R R34, SRZ ;  /* 0x0000000000227805 */ /* 0x000fe2000001ff00 */
[----:B------:R-:W-:-:S07]  /*7490*/  CS2R R52, SRZ ;  /* 0x0000000000347805 */ /* 0x000fce000001ff00 */
[C---:B------:R-:W-:Y:S02]  /*74a0*/  @!P1 IMAD.WIDE R32, R13.reuse, 0x2, R48 ;  /* 0x000000020d209825 */ /* 0x040fe400078e0230 */
[----:B------:R-:W-:Y:S02]  /*74b0*/  @!P0 SHF.R.S32.HI R8, RZ, 0x1f, R11 ;  /* 0x0000001fff088819 */ /* 0x000fe4000001140b */
[----:B------:R-:W-:Y:S01]  /*74c0*/  @!P1 IMAD.WIDE R14, R13, 0x2, R50 ;  /* 0x000000020d0e9825 */ /* 0x000fe200078e0232 */
[----:B------:R1:W5:Y:S01]  /*74d0*/  @!P1 LD.E.64 R36, [R32.64] ;  /* 0x0000000620249980 */ /* 0x000362000c101b00 */
[----:B------:R-:W-:-:S03]  /*74e0*/  @!P0 LEA.HI R11, R8, R11, RZ, 0x2 ;  /* 0x0000000b080b8211 */ /* 0x000fc600078f10ff */
[----:B------:R2:W5:Y:S01]  /*74f0*/  @!P1 LD.E.64 R46, [R14.64] ;  /* 0x000000060e2e9980 */ /* 0x000562000c101b00 */
[----:B------:R-:W-:Y:S02]  /*7500*/  @!P0 LOP3.LUT R11, R11, 0xfffffffc, RZ, 0xc0, !PT ;  /* 0xfffffffc0b0b8812 */ /* 0x000fe400078ec0ff */
[----:B------:R-:W-:-:S03]  /*7510*/  ISETP.GE.AND P1, PT, R9, c[0x0][0x27c], PT ;  /* 0x00009f0009007a0c */ /* 0x000fc60003f26270 */
[----:B------:R-:W-:Y:S01]  /*7520*/  @!P0 IMAD.WIDE R30, R11, 0x2, R48 ;  /* 0x000000020b1e8825 */ /* 0x000fe200078e0230 */
[----:B------:R-:W-:-:S03]  /*7530*/  IADD3 R8, R13, 0x30, RZ ;  /* 0x000000300d087810 */ /* 0x000fc60007ffe0ff */
[----:B------:R-:W-:Y:S01]  /*7540*/  @!P0 IMAD.WIDE R38, R11, 0x2, R50 ;  /* 0x000000020b268825 */ /* 0x000fe200078e0232 */
[----:B------:R3:W5:Y:S04]  /*7550*/  @!P0 LD.E.64 R34, [R30.64] ;  /* 0x000000061e228980 */ /* 0x000768000c101b00 */
[----:B------:R4:W5:Y:S01]  /*7560*/  @!P0 LD.E.64 R52, [R38.64] ;  /* 0x0000000626348980 */ /* 0x000962000c101b00 */
[----:B------:R-:W-:Y:S02]  /*7570*/  ISETP.GE.AND P0, PT, R8, c[0x0][0x27c], PT ;  /* 0x00009f0008007a0c */ /* 0x000fe40003f06270 */
[----:B------:R-:W-:-:S04]  /*7580*/  @!P1 SHF.R.S32.HI R10, RZ, 0x1f, R9 ;  /* 0x0000001fff0a9819 */ /* 0x000fc80000011409 */
[----:B------:R-:W-:-:S07]  /*7590*/  @!P1 LEA.HI R10, R10, R9, RZ, 0x2 ;  /* 0x000000090a0a9211 */ /* 0x000fce00078f10ff */
[----:B------:R-:W-:Y:S02]  /*75a0*/  @!P0 SHF.R.S32.HI R9, RZ, 0x1f, R8 ;  /* 0x0000001fff098819 */ /* 0x000fe40000011408 */
[----:B------:R-:W-:Y:S02]  /*75b0*/  @!P1 LOP3.LUT R11, R10, 0xfffffffc, RZ, 0xc0, !PT ;  /* 0xfffffffc0a0b9812 */ /* 0x000fe400078ec0ff */
[----:B------:R-:W-:Y:S01]  /*75c0*/  @!P0 LEA.HI R9, R9, R8, RZ, 0x2 ;  /* 0x0000000809098211 */ /* 0x000fe200078f10ff */
[----:B-1----:R-:W-:-:S03]  /*75d0*/  CS2R R32, SRZ ;  /* 0x0000000000207805 */ /* 0x002fc6000001ff00 */
[----:B------:R-:W-:Y:S01]  /*75e0*/  @!P0 LOP3.LUT R9, R9, 0xfffffffc, RZ, 0xc0, !PT ;  /* 0xfffffffc09098812 */ /* 0x000fe200078ec0ff */
[C---:B--2---:R-:W-:Y:S01]  /*75f0*/  @!P1 IMAD.WIDE R14, R11.reuse, 0x2, R48 ;  /* 0x000000020b0e9825 */ /* 0x044fe200078e0230 */
[----:B------:R-:W-:Y:S01]  /*7600*/  CS2R R76, SRZ ;  /* 0x00000000004c7805 */ /* 0x000fe2000001ff00 */
[----:B---3--:R-:W-:Y:S02]  /*7610*/  CS2R R30, SRZ ;  /* 0x00000000001e7805 */ /* 0x008fe4000001ff00 */
[----:B----4-:R-:W-:Y:S01]  /*7620*/  @!P1 IMAD.WIDE R38, R11, 0x2, R50 ;  /* 0x000000020b269825 */ /* 0x010fe200078e0232 */
[----:B------:R-:W-:Y:S01]  /*7630*/  IADD3 R8, R13, 0x50, RZ ;  /* 0x000000500d087810 */ /* 0x000fe20007ffe0ff */
[----:B------:R-:W-:Y:S01]  /*7640*/  CS2R R10, SRZ ;  /* 0x00000000000a7805 */ /* 0x000fe2000001ff00 */
[----:B------:R1:W5:Y:S01]  /*7650*/  @!P1 LD.E.64 R32, [R14.64] ;  /* 0x000000060e209980 */ /* 0x000362000c101b00 */
[----:B------:R-:W-:-:S03]  /*7660*/  @!P0 IMAD.WIDE R40, R9, 0x2, R48 ;  /* 0x0000000209288825 */ /* 0x000fc600078e0230 */
[----:B------:R2:W5:Y:S01]  /*7670*/  @!P1 LD.E.64 R76, [R38.64] ;  /* 0x00000006264c9980 */ /* 0x000562000c101b00 */
[----:B------:R-:W-:Y:S01]  /*7680*/  @!P0 IMAD.WIDE R42, R9, 0x2, R50 ;  /* 0x00000002092a8825 */ /* 0x000fe200078e0232 */
[----:B------:R-:W-:Y:S02]  /*7690*/  IADD3 R9, R13, 0x40, RZ ;  /* 0x000000400d097810 */ /* 0x000fe40007ffe0ff */
[----:B------:R3:W5:Y:S02]  /*76a0*/  @!P0 LD.E.64 R30, [R40.64] ;  /* 0x00000006281e8980 */ /* 0x000764000c101b00 */
[----:B------:R-:W-:Y:S02]  /*76b0*/  ISETP.GE.AND P1, PT, R9, c[0x0][0x27c], PT ;  /* 0x00009f0009007a0c */ /* 0x000fe40003f26270 */
[----:B------:R4:W5:Y:S01]  /*76c0*/  @!P0 LD.E.64 R10, [R42.64] ;  /* 0x000000062a0a8980 */ /* 0x000962000c101b00 */
[----:B------:R-:W-:-:S10]  /*76d0*/  ISETP.GE.AND P0, PT, R8, c[0x0][0x27c], PT ;  /* 0x00009f0008007a0c */ /* 0x000fd40003f06270 */
[----:B------:R-:W-:-:S03]  /*76e0*/  @!P1 SHF.R.S32.HI R12, RZ, 0x1f, R9 ;  /* 0x0000001fff0c9819 */ /* 0x000fc60000011409 */
[----:B-1----:R-:W-:Y:S02]  /*76f0*/  @!P0 SHF.R.S32.HI R15, RZ, 0x1f, R8 ;  /* 0x0000001fff0f8819 */ /* 0x002fe40000011408 */
[----:B------:R-:W-:Y:S02]  /*7700*/  @!P1 LEA.HI R12, R12, R9, RZ, 0x2 ;  /* 0x000000090c0c9211 */ /* 0x000fe400078f10ff */
[----:B------:R-:W-:Y:S02]  /*7710*/  @!P0 LEA.HI R15, R15, R8, RZ, 0x2 ;  /* 0x000000080f0f8211 */ /* 0x000fe400078f10ff */
[----:B------:R-:W-:Y:S02]  /*7720*/  @!P1 LOP3.LUT R9, R12, 0xfffffffc, RZ, 0xc0, !PT ;  /* 0xfffffffc0c099812 */ /* 0x000fe400078ec0ff */
[----:B------:R-:W-:Y:S01]  /*7730*/  @!P0 LOP3.LUT R15, R15, 0xfffffffc, RZ, 0xc0, !PT ;  /* 0xfffffffc0f0f8812 */ /* 0x000fe200078ec0ff */
[----:B------:R-:W-:Y:S02]  /*7740*/  CS2R R54, SRZ ;  /* 0x0000000000367805 */ /* 0x000fe4000001ff00 */
[----:B--2---:R-:W-:Y:S01]  /*7750*/  @!P1 IMAD.WIDE R38, R9, 0x2, R48 ;  /* 0x0000000209269825 */ /* 0x004fe200078e0230 */
[----:B------:R-:W-:-:S03]  /*7760*/  CS2R R74, SRZ ;  /* 0x00000000004a7805 */ /* 0x000fc6000001ff00 */
[----:B---3--:R-:W-:Y:S02]  /*7770*/  @!P1 IMAD.WIDE R40, R9, 0x2, R50 ;  /* 0x0000000209289825 */ /* 0x008fe400078e0232 */
[----:B------:R-:W-:Y:S02]  /*7780*/  CS2R R8, SRZ ;  /* 0x0000000000087805 */ /* 0x000fe4000001ff00 */
[----:B------:R-:W-:-:S04]  /*7790*/  @!P0 IMAD.WIDE R48, R15, 0x2, R48 ;  /* 0x000000020f308825 */ /* 0x000fc800078e0230 */
[----:B------:R-:W-:Y:S01]  /*77a0*/  @!P0 IMAD.WIDE R50, R15, 0x2, R50 ;  /* 0x000000020f328825 */ /* 0x000fe200078e0232 */
[----:B------:R4:W5:Y:S01]  /*77b0*/  @!P0 LD.E.64 R54, [R48.64] ;  /* 0x0000000630368980 */ /* 0x000962000c101b00 */
[----:B------:R-:W-:-:S03]  /*77c0*/  CS2R R14, SRZ ;  /* 0x00000000000e7805 */ /* 0x000fc6000001ff00 */
[----:B------:R4:W5:Y:S04]  /*77d0*/  @!P1 LD.E.64 R8, [R40.64] ;  /* 0x0000000628089980 */ /* 0x000968000c101b00 */
[----:B------:R4:W5:Y:S04]  /*77e0*/  @!P1 LD.E.64 R14, [R38.64] ;  /* 0x00000006260e9980 */ /* 0x000968000c101b00 */
[----:B------:R4:W5:Y:S02]  /*77f0*/  @!P0 LD.E.64 R74, [R50.64] ;  /* 0x00000006324a8980 */ /* 0x000964000c101b00 */
.L_x_102:
[----:B------:R-:W-:Y:S05]  /*7800*/  BSYNC B0 ;  /* 0x0000000000007941 */ /* 0x000fea0003800000 */
.L_x_101:
[----:B------:R-:W-:Y:S01]  /*7810*/  SHF.R.S32.HI R70, RZ, 0x1f, R25 ;  /* 0x0000001fff467819 */ /* 0x000fe20000011419 */
[----:B-----5:R-:W-:Y:S01]  /*7820*/  IMAD.MOV.U32 R60, RZ, RZ, R32 ;  /* 0x000000ffff3c7224 */ /* 0x020fe200078e0020 */
[----:B----4-:R-:W-:Y:S01]  /*7830*/  SHF.R.U64 R40, R32, 0x10, R33 ;  /* 0x0000001020287819 */ /* 0x010fe20000001221 */
[----:B------:R-:W-:Y:S01]  /*7840*/  IMAD.MOV.U32 R67, RZ, RZ, R35 ;  /* 0x000000ffff437224 */ /* 0x000fe200078e0023 */
[----:B------:R-:W-:Y:S01]  /*7850*/  LEA.HI R70, R70, R25, RZ, 0x3 ;  /* 0x0000001946467211 */ /* 0x000fe200078f18ff */
[----:B------:R-:W-:Y:S01]  /*7860*/  IMAD.MOV.U32 R64, RZ, RZ, R31 ;  /* 0x000000ffff407224 */ /* 0x000fe200078e001f */
[----:B------:R-:W-:Y:S01]  /*7870*/  SHF.R.U64 R68, R34, 0x10, R35 ;  /* 0x0000001022447819 */ /* 0x000fe20000001223 */
[----:B------:R-:W-:Y:S01]  /*7880*/  IMAD.MOV.U32 R72, RZ, RZ, R36 ;  /* 0x000000ffff487224 */ /* 0x000fe200078e0024 */
[----:B------:R-:W-:Y:S01]  /*7890*/  LOP3.LUT R70, R70, 0xfffffff8, RZ, 0xc0, !PT ;  /* 0xfffffff846467812 */ /* 0x000fe200078ec0ff */
[----:B------:R-:W-:Y:S01]  /*78a0*/  IMAD.MOV.U32 R61, RZ, RZ, R15 ;  /* 0x000000ffff3d7224 */ /* 0x000fe200078e000f */
[----:B------:R-:W-:Y:S01]  /*78b0*/  SHF.R.U32.HI R43, RZ, 0x10, R35 ;  /* 0x00000010ff2b7819 */ /* 0x000fe20000011623 */
[----:B------:R-:W-:Y:S01]  /*78c0*/  IMAD.MOV.U32 R57, RZ, RZ, R47 ;  /* 0x000000ffff397224 */ /* 0x000fe200078e002f */
[----:B------:R-:W-:Y:S01]  /*78d0*/  SHF.R.U32.HI R35, RZ, 0x10, R31 ;  /* 0x00000010ff237819 */ /* 0x000fe2000001161f */
[----:B------:R-:W-:Y:S01]  /*78e0*/  IMAD.MOV.U32 R56, RZ, RZ, R52 ;  /* 0x000000ffff387224 */ /* 0x000fe200078e0034 */
[----:B------:R-:W-:Y:S01]  /*78f0*/  PRMT R40, R60, 0x5410, R40 ;  /* 0x000054103c287816 */ /* 0x000fe20000000028 */
[----:B------:R-:W-:Y:S01]  /*7900*/  IMAD.IADD R60, R25, 0x1, -R70 ;  /* 0x00000001193c7824 */ /* 0x000fe200078e0a46 */
[----:B------:R-:W-:Y:S01]  /*7910*/  SHF.R.U64 R50, R36, 0x10, R37 ;  /* 0x0000001024327819 */ /* 0x000fe20000001225 */
[----:B------:R-:W-:Y:S01]  /*7920*/  IMAD R86, R86, -0x80, R45 ;  /* 0xffffff8056567824 */ /* 0x000fe200078e022d */
[----:B------:R-:W-:Y:S01]  /*7930*/  SHF.R.U64 R36, R30, 0x10, R31 ;  /* 0x000000101e247819 */ /* 0x000fe2000000121f */
[----:B------:R-:W-:Y:S01]  /*7940*/  IMAD.MOV.U32 R62, RZ, RZ, R54 ;  /* 0x000000ffff3e7224 */ /* 0x000fe200078e0036 */
[----:B------:R-:W-:Y:S01]  /*7950*/  PRMT R35, R64, 0x5410, R35 ;  /* 0x0000541040237816 */ /* 0x000fe20000000023 */
[----:B------:R-:W-:Y:S01]  /*7960*/  IMAD.SHL.U32 R64, R60, 0x40, RZ ;  /* 0x000000403c407824 */ /* 0x000fe200078e00ff */
[----:B------:R-:W-:Y:S01]  /*7970*/  SHF.R.U32.HI R31, RZ, 0x10, R15 ;  /* 0x00000010ff1f7819 */ /* 0x000fe2000001160f */
[----:B------:R-:W-:Y:S01]  /*7980*/  IMAD.MOV.U32 R63, RZ, RZ, R14 ;  /* 0x000000ffff3f7224 */ /* 0x000fe200078e000e */
[----:B------:R-:W-:Y:S01]  /*7990*/  SHF.R.U64 R48, R46, 0x10, R47 ;  /* 0x000000102e307819 */ /* 0x000fe2000000122f */
[----:B------:R-:W-:Y:S01]  /*79a0*/  IMAD.MOV.U32 R71, RZ, RZ, R37 ;  /* 0x000000ffff477224 */ /* 0x000fe200078e0025 */
[----:B------:R-:W-:Y:S01]  /*79b0*/  SHF.R.U32.HI R51, RZ, 0x10, R47 ;  /* 0x00000010ff337819 */ /* 0x000fe2000001162f */
[----:B------:R-:W-:Y:S01]  /*79c0*/  IMAD.MOV.U32 R65, RZ, RZ, R30 ;  /* 0x000000ffff417224 */ /* 0x000fe200078e001e */
[----:B------:R-:W-:Y:S01]  /*79d0*/  SHF.R.U64 R47, R52, 0x10, R53 ;  /* 0x00000010342f7819 */ /* 0x000fe20000001235 */
[----:B------:R-:W-:Y:S01]  /*79e0*/  IMAD.MOV.U32 R52, RZ, RZ, R76 ;  /* 0x000000ffff347224 */ /* 0x000fe200078e004c */
[----:B------:R-:W-:Y:S01]  /*79f0*/  PRMT R31, R61, 0x5410, R31 ;  /* 0x000054103d1f7816 */ /* 0x000fe2000000001f */
[----:B------:R-:W-:Y:S01]  /*7a00*/  IMAD.MOV.U32 R59, RZ, RZ, R55 ;  /* 0x000000ffff3b7224 */ /* 0x000fe200078e0037 */
[----:B------:R-:W-:Y:S01]  /*7a10*/  SHF.R.U64 R42, R76, 0x10, R77 ;  /* 0x000000104c2a7819 */ /* 0x000fe2000000124d */
[----:B------:R-:W-:Y:S01]  /*7a20*/  IMAD.MOV.U32 R58, RZ, RZ, R46 ;  /* 0x000000ffff3a7224 */ /* 0x000fe200078e002e */
[----:B------:R-:W-:Y:S01]  /*7a30*/  LOP3.LUT R61, R64, 0x1c0, RZ, 0xc0, !PT ;  /* 0x000001c0403d7812 */ /* 0x000fe200078ec0ff */
[----:B------:R-:W-:Y:S01]  /*7a40*/  IMAD.MOV.U32 R69, RZ, RZ, R34 ;  /* 0x000000ffff457224 */ /* 0x000fe200078e0022 */
[----:B------:R-:W-:Y:S01]  /*7a50*/  PRMT R42, R52, 0x5410, R42 ;  /* 0x00005410342a7816 */ /* 0x000fe2000000002a */
[----:B------:R-:W-:Y:S01]  /*7a60*/  IMAD.MOV.U32 R66, RZ, RZ, R33 ;  /* 0x000000ffff427224 */ /* 0x000fe200078e0021 */
[----:B------:R-:W-:Y:S01]  /*7a70*/  LOP3.LUT R28, R61, 0x18, R28, 0xf8, !PT ;  /* 0x000000183d1c7812 */ /* 0x000fe200078ef81c */
[----:B------:R-:W-:Y:S01]  /*7a80*/  IMAD.MOV.U32 R30, RZ, RZ, R11 ;  /* 0x000000ffff1e7224 */ /* 0x000fe200078e000b */
[----:B------:R-:W-:Y:S01]  /*7a90*/  SHF.R.U32.HI R61, RZ, 0x3, R61 ;  /* 0x00000003ff3d7819 */ /* 0x000fe2000001163d */
[----:B------:R-:W-:Y:S01]  /*7aa0*/  IMAD.MOV.U32 R12, RZ, RZ, R8 ;  /* 0x000000ffff0c7224 */ /* 0x000fe200078e0008 */
[----:B------:R-:W-:Y:S01]  /*7ab0*/  IMNMX R52, R86, 0x80, PT ;  /* 0x0000008056347817 */ /* 0x000fe20003800200 */
[----:B------:R-:W-:-:S04]  /*7ac0*/  DEPBAR.LE SB0, 0x1 ;  /* 0x000080400000791a */ /* 0x000fc80000000000 */
[----:B------:R-:W-:Y:S01]  /*7ad0*/  LOP3.LUT P1, RZ, R60, 0x4, RZ, 0xc0, !PT ;  /* 0x000000043cff7812 */ /* 0x000fe2000782c0ff */
[----:B------:R-:W-:Y:S01]  /*7ae0*/  BSSY B1, `(.L_x_103) ;  /* 0x0000130000017945 */ /* 0x000fe20003800000 */
[----:B------:R-:W-:Y:S02]  /*7af0*/  LOP3.LUT R28, R28, R61, RZ, 0x3c, !PT ;  /* 0x0000003d1c1c7212 */ /* 0x000fe400078e3cff */
[----:B------:R-:W-:Y:S02]  /*7b00*/  ISETP.GE.AND P0, PT, R25, R52, PT ;  /* 0x000000341900720c */ /* 0x000fe40003f06270 */
[----:B------:R-:W-:Y:S01]  /*7b10*/  SHF.R.U64 R32, R14, 0x10, R15 ;  /* 0x000000100e207819 */ /* 0x000fe2000000120f */
[----:B------:R-:W-:Y:S01]  /*7b20*/  IMAD R28, R19, 0x200, R28 ;  /* 0x00000200131c7824 */ /* 0x000fe200078e021c */
[----:B------:R-:W-:Y:S01]  /*7b30*/  SHF.R.U64 R15, R54, 0x10, R55 ;  /* 0x00000010360f7819 */ /* 0x000fe20000001237 */
[--C-:B------:R-:W-:Y:S01]  /*7b40*/  IMAD.MOV.U32 R54, RZ, RZ, R77.reuse ;  /* 0x000000ffff367224 */ /* 0x100fe200078e004d */
[----:B------:R-:W-:-:S02]  /*7b50*/  SHF.R.U32.HI R41, RZ, 0x10, R77 ;  /* 0x00000010ff297819 */ /* 0x000fc4000001164d */
[----:B------:R-:W-:Y:S02]  /*7b60*/  SHF.R.U32.HI R49, RZ, 0x10, R37 ;  /* 0x00000010ff317819 */ /* 0x000fe40000011625 */
[----:B------:R-:W-:Y:S01]  /*7b70*/  SHF.R.U32.HI R14, RZ, 0x10, R55 ;  /* 0x00000010ff0e7819 */ /* 0x000fe20000011637 */
[----:B------:R-:W-:Y:S01]  /*7b80*/  IMAD.MOV.U32 R55, RZ, RZ, R53 ;  /* 0x000000ffff377224 */ /* 0x000fe200078e0035 */
[----:B------:R-:W-:Y:S02]  /*7b90*/  SHF.R.U32.HI R39, RZ, 0x10, R33 ;  /* 0x00000010ff277819 */ /* 0x000fe40000011621 */
[----:B------:R-:W-:Y:S01]  /*7ba0*/  SHF.R.U32.HI R46, RZ, 0x10, R53 ;  /* 0x00000010ff2e7819 */ /* 0x000fe20000011635 */
[----:B------:R-:W-:Y:S01]  /*7bb0*/  IMAD.MOV.U32 R53, RZ, RZ, R10 ;  /* 0x000000ffff357224 */ /* 0x000fe200078e000a */
[--C-:B------:R-:W-:Y:S01]  /*7bc0*/  SHF.R.U64 R38, R10, 0x10, R11.reuse ;  /* 0x000000100a267819 */ /* 0x100fe2000000120b */
[----:B------:R-:W-:Y:S01]  /*7bd0*/  IMAD.MOV.U32 R10, RZ, RZ, R74 ;  /* 0x000000ffff0a7224 */ /* 0x000fe200078e004a */
[----:B------:R-:W-:Y:S01]  /*7be0*/  SHF.R.U32.HI R37, RZ, 0x10, R11 ;  /* 0x00000010ff257819 */ /* 0x000fe2000001160b */
[--C-:B------:R-:W-:Y:S01]  /*7bf0*/  IMAD.MOV.U32 R11, RZ, RZ, R9.reuse ;  /* 0x000000ffff0b7224 */ /* 0x100fe200078e0009 */
[----:B------:R-:W-:-:S02]  /*7c00*/  SHF.R.U64 R34, R8, 0x10, R9 ;  /* 0x0000001008227819 */ /* 0x000fc40000001209 */
[----:B------:R-:W-:Y:S01]  /*7c10*/  SHF.R.U32.HI R33, RZ, 0x10, R9 ;  /* 0x00000010ff217819 */ /* 0x000fe20000011609 */
[----:B------:R-:W-:Y:S01]  /*7c20*/  IMAD.MOV.U32 R9, RZ, RZ, R75 ;  /* 0x000000ffff097224 */ /* 0x000fe200078e004b */
[----:B------:R-:W-:Y:S02]  /*7c30*/  PRMT R41, R54, 0x5410, R41 ;  /* 0x0000541036297816 */ /* 0x000fe40000000029 */
[----:B------:R-:W-:Y:S02]  /*7c40*/  IADD3 R54, R28, 0x20, RZ ;  /* 0x000000201c367810 */ /* 0x000fe40007ffe0ff */
[--C-:B------:R-:W-:Y:S02]  /*7c50*/  SHF.R.U64 R29, R74, 0x10, R75.reuse ;  /* 0x000000104a1d7819 */ /* 0x100fe4000000124b */
[----:B------:R-:W-:Y:S02]  /*7c60*/  SHF.R.U32.HI R8, RZ, 0x10, R75 ;  /* 0x00000010ff087819 */ /* 0x000fe4000001164b */
[----:B------:R-:W-:-:S02]  /*7c70*/  @P1 IADD3 R54, R28, -0x20, RZ ;  /* 0xffffffe01c361810 */ /* 0x000fc40007ffe0ff */
[----:B------:R-:W-:Y:S02]  /*7c80*/  PRMT R37, R30, 0x5410, R37 ;  /* 0x000054101e257816 */ /* 0x000fe40000000025 */
[----:B------:R-:W-:Y:S02]  /*7c90*/  PRMT R34, R12, 0x5410, R34 ;  /* 0x000054100c227816 */ /* 0x000fe40000000022 */
[----:B------:R-:W-:Y:S02]  /*7ca0*/  LEA R30, R28, 0xc100, 0x1 ;  /* 0x0000c1001c1e7811 */ /* 0x000fe400078e08ff */
[----:B------:R-:W-:Y:S02]  /*7cb0*/  PRMT R50, R72, 0x5410, R50 ;  /* 0x0000541048327816 */ /* 0x000fe40000000032 */
[----:B------:R-:W-:Y:S02]  /*7cc0*/  PRMT R49, R71, 0x5410, R49 ;  /* 0x0000541047317816 */ /* 0x000fe40000000031 */
[----:B------:R-:W-:-:S02]  /*7cd0*/  PRMT R45, R69, 0x5410, R68 ;  /* 0x00005410452d7816 */ /* 0x000fc40000000044 */
[----:B------:R-:W-:Y:S02]  /*7ce0*/  PRMT R43, R67, 0x5410, R43 ;  /* 0x00005410432b7816 */ /* 0x000fe4000000002b */
[----:B------:R-:W-:Y:S02]  /*7cf0*/  PRMT R39, R66, 0x5410, R39 ;  /* 0x0000541042277816 */ /* 0x000fe40000000027 */
[----:B------:R-:W-:Y:S02]  /*7d00*/  PRMT R36, R65, 0x5410, R36 ;  /* 0x0000541041247816 */ /* 0x000fe40000000024 */
        /* <DEDUP_REMOVED lines=9> */
[----:B------:R-:W-:Y:S02]  /*7da0*/  LEA R12, R54, 0xc100, 0x1 ;  /* 0x0000c100360c7811 */ /* 0x000fe400078e08ff */
[----:B------:R-:W-:Y:S02]  /*7db0*/  PRMT R29, R10, 0x5410, R29 ;  /* 0x000054100a1d7816 */ /* 0x000fe4000000001d */
[----:B------:R-:W-:Y:S01]  /*7dc0*/  PRMT R28, R9, 0x5410, R8 ;  /* 0x00005410091c7816 */ /* 0x000fe20000000008 */
[----:B------:R-:W-:Y:S06]  /*7dd0*/  BAR.SYNC.DEFER_BLOCKING 0x0 ;  /* 0x0000000000007b1d */ /* 0x000fec0000010000 */
[----:B------:R-:W-:Y:S05]  /*7de0*/  @P0 BRA `(.L_x_104) ;  /* 0x00000ff000000947 */ /* 0x000fea0003800000 */
[----:B------:R-:W-:Y:S01]  /*7df0*/  ISETP.GE.AND P0, PT, R13, c[0x0][0x27c], PT ;  /* 0x00009f000d007a0c */ /* 0x000fe20003f06270 */
[----:B------:R-:W-:-:S12]  /*7e00*/  BSSY B0, `(.L_x_105) ;  /* 0x0000028000007945 */ /* 0x000fd80003800000 */
[----:B------:R-:W-:Y:S05]  /*7e10*/  @P0 BRA `(.L_x_106) ;  /* 0x0000026000000947 */ /* 0x000fea0003800000 */
[----:B------:R-:W1:Y:S01]  /*7e20*/  LDS.128 R8, [R30] ;  /* 0x000000001e087984 */ /* 0x000e620000000c00 */
[----:B------:R-:W-:Y:S01]  /*7e30*/  SHF.L.U32 R58, R50, 0x10, RZ ;  /* 0x00000010323a7819 */ /* 0x000fe200000006ff */
[C---:B------:R-:W-:Y:S01]  /*7e40*/  IMAD.U32 R56, R48.reuse, 0x10000, RZ ;  /* 0x0001000030387824 */ /* 0x040fe200078e00ff */
[----:B------:R-:W-:Y:S02]  /*7e50*/  LOP3.LUT R55, R48, 0xffff0000, RZ, 0xc0, !PT ;  /* 0xffff000030377812 */ /* 0x000fe400078ec0ff */
[----:B------:R-:W-:Y:S02]  /*7e60*/  LOP3.LUT R57, R50, 0xffff0000, RZ, 0xc0, !PT ;  /* 0xffff000032397812 */ /* 0x000fe400078ec0ff */
[C---:B-1----:R-:W-:Y:S02]  /*7e70*/  LOP3.LUT R53, R8.reuse, 0xffff0000, RZ, 0xc0, !PT ;  /* 0xffff000008357812 */ /* 0x042fe400078ec0ff */
[----:B------:R-:W-:Y:S02]  /*7e80*/  LOP3.LUT R62, R9, 0xffff0000, RZ, 0xc0, !PT ;  /* 0xffff0000093e7812 */ /* 0x000fe400078ec0ff */
[----:B------:R-:W-:-:S02]  /*7e90*/  SHF.L.U32 R54, R8, 0x10, RZ ;  /* 0x0000001008367819 */ /* 0x000fc400000006ff */
[----:B------:R-:W-:Y:S01]  /*7ea0*/  SHF.L.U32 R8, R9, 0x10, RZ ;  /* 0x0000001009087819 */ /* 0x000fe200000006ff */
[C---:B------:R-:W-:Y:S01]  /*7eb0*/  FMUL.FTZ R9, R53.reuse, R56 ;  /* 0x0000003835097220 */ /* 0x040fe20000410000 */
[C---:B------:R-:W-:Y:S01]  /*7ec0*/  SHF.L.U32 R60, R10.reuse, 0x10, RZ ;  /* 0x000000100a3c7819 */ /* 0x040fe200000006ff */
[-C--:B------:R-:W-:Y:S01]  /*7ed0*/  FMUL.FTZ R53, R53, R58.reuse ;  /* 0x0000003a35357220 */ /* 0x080fe20000410000 */
[----:B------:R-:W-:Y:S01]  /*7ee0*/  LOP3.LUT R59, R10, 0xffff0000, RZ, 0xc0, !PT ;  /* 0xffff00000a3b7812 */ /* 0x000fe200078ec0ff */
[C---:B------:R-:W-:Y:S01]  /*7ef0*/  IMAD.U32 R10, R11.reuse, 0x10000, RZ ;  /* 0x000100000b0a7824 */ /* 0x040fe200078e00ff */
[----:B------:R-:W-:Y:S01]  /*7f00*/  LOP3.LUT R61, R11, 0xffff0000, RZ, 0xc0, !PT ;  /* 0xffff00000b3d7812 */ /* 0x000fe200078ec0ff */
[----:B------:R-:W-:Y:S02]  /*7f10*/  FMUL.FTZ R11, R62, R55 ;  /* 0x000000373e0b7220 */ /* 0x000fe40000410000 */
[C---:B------:R-:W-:Y:S01]  /*7f20*/  FFMA.FTZ R9, R54.reuse, R58, -R9 ;  /* 0x0000003a36097223 */ /* 0x040fe20000010809 */
[----:B------:R-:W-:Y:S01]  /*7f30*/  SHF.L.U32 R58, R49, 0x10, RZ ;  /* 0x00000010313a7819 */ /* 0x000fe200000006ff */
[----:B------:R-:W-:Y:S01]  /*7f40*/  FFMA.FTZ R54, R54, R56, R53 ;  /* 0x0000003836367223 */ /* 0x000fe20000010035 */
[C---:B------:R-:W-:Y:S01]  /*7f50*/  SHF.L.U32 R56, R51.reuse, 0x10, RZ ;  /* 0x0000001033387819 */ /* 0x040fe200000006ff */
[-C--:B------:R-:W-:Y:S01]  /*7f60*/  FMUL.FTZ R62, R62, R57.reuse ;  /* 0x000000393e3e7220 */ /* 0x080fe20000410000 */
[----:B------:R-:W-:Y:S01]  /*7f70*/  LOP3.LUT R53, R51, 0xffff0000, RZ, 0xc0, !PT ;  /* 0xffff000033357812 */ /* 0x000fe200078ec0ff */
[C---:B------:R-:W-:Y:S01]  /*7f80*/  FFMA.FTZ R11, R8.reuse, R57, -R11 ;  /* 0x00000039080b7223 */ /* 0x040fe2000001080b */
[----:B------:R-:W-:Y:S01]  /*7f90*/  LOP3.LUT R57, R49, 0xffff0000, RZ, 0xc0, !PT ;  /* 0xffff000031397812 */ /* 0x000fe200078ec0ff */
[----:B------:R-:W-:-:S02]  /*7fa0*/  FFMA.FTZ R62, R8, R55, R62 ;  /* 0x00000037083e7223 */ /* 0x000fc4000001003e */
[----:B------:R-:W-:Y:S02]  /*7fb0*/  FMUL.FTZ R55, R59, R56 ;  /* 0x000000383b377220 */ /* 0x000fe40000410000 */
[----:B------:R-:W-:Y:S02]  /*7fc0*/  FMUL.FTZ R8, R61, R53 ;  /* 0x000000353d087220 */ /* 0x000fe40000410000 */
[-C--:B------:R-:W-:Y:S02]  /*7fd0*/  FMUL.FTZ R59, R59, R58.reuse ;  /* 0x0000003a3b3b7220 */ /* 0x080fe40000410000 */
[----:B------:R-:W-:Y:S02]  /*7fe0*/  FMUL.FTZ R61, R61, R57 ;  /* 0x000000393d3d7220 */ /* 0x000fe40000410000 */
[C---:B------:R-:W-:Y:S02]  /*7ff0*/  FFMA.FTZ R55, R60.reuse, R58, -R55 ;  /* 0x0000003a3c377223 */ /* 0x040fe40000010837 */
[----:B------:R-:W-:-:S02]  /*8000*/  FFMA.FTZ R56, R60, R56, R59 ;  /* 0x000000383c387223 */ /* 0x000fc4000001003b */
[----:B------:R-:W-:Y:S01]  /*8010*/  FFMA.FTZ R57, R10, R57, -R8 ;  /* 0x000000390a397223 */ /* 0x000fe20000010808 */
[----:B------:R-:W-:Y:S01]  /*8020*/  F2FP.BF16.PACK_AB R8, R54, R9 ;  /* 0x000000093608723e */ /* 0x000fe200000010ff */
[----:B------:R-:W-:Y:S01]  /*8030*/  FFMA.FTZ R58, R10, R53, R61 ;  /* 0x000000350a3a7223 */ /* 0x000fe2000001003d */
[----:B------:R-:W-:Y:S02]  /*8040*/  F2FP.BF16.PACK_AB R9, R62, R11 ;  /* 0x0000000b3e09723e */ /* 0x000fe400000010ff */
[----:B------:R-:W-:Y:S02]  /*8050*/  F2FP.BF16.PACK_AB R10, R56, R55 ;  /* 0x00000037380a723e */ /* 0x000fe400000010ff */
[----:B------:R-:W-:-:S05]  /*8060*/  F2FP.BF16.PACK_AB R11, R58, R57 ;  /* 0x000000393a0b723e */ /* 0x000fca00000010ff */
[----:B------:R1:W-:Y:S02]  /*8070*/  STS.128 [R30], R8 ;  /* 0x000000081e007388 */ /* 0x0003e40000000c00 */
.L_x_106:
[----:B------:R-:W-:Y:S05]  /*8080*/  BSYNC B0 ;  /* 0x0000000000007941 */ /* 0x000fea0003800000 */
.L_x_105:
[----:B-1----:R-:W-:Y:S01]  /*8090*/  IADD3 R8, R13, 0x10, RZ ;  /* 0x000000100d087810 */ /* 0x002fe20007ffe0ff */
[----:B------:R-:W-:Y:S03]  /*80a0*/  BSSY B0, `(.L_x_107) ;  /* 0x0000029000007945 */ /* 0x000fe60003800000 */
[----:B------:R-:W-:-:S13]  /*80b0*/  ISETP.GE.AND P0, PT, R8, c[0x0][0x27c], PT ;  /* 0x00009f0008007a0c */ /* 0x000fda0003f06270 */
        /* <DEDUP_REMOVED lines=18> */
[C---:B------:R-:W-:Y:S01]  /*81e0*/  SHF.L.U32 R58, R43.reuse, 0x10, RZ ;  /* 0x000000102b3a7819 */ /* 0x040fe200000006ff */
[----:B------:R-:W-:Y:S01]  /*81f0*/  FFMA.FTZ R54, R54, R56, R53 ;  /* 0x0000003836367223 */ /* 0x000fe20000010035 */
[----:B------:R-:W-:Y:S01]  /*8200*/  SHF.L.U32 R56, R46, 0x10, RZ ;  /* 0x000000102e387819 */ /* 0x000fe200000006ff */
        /* <DEDUP_REMOVED lines=18> */
.L_x_108:
[----:B------:R-:W-:Y:S05]  /*8330*/  BSYNC B0 ;  /* 0x0000000000007941 */ /* 0x000fea0003800000 */
.L_x_107:
[----:B-1----:R-:W-:Y:S01]  /*8340*/  IADD3 R8, R13, 0x20, RZ ;  /* 0x000000200d087810 */ /* 0x002fe20007ffe0ff */
[----:B------:R-:W-:Y:S03]  /*8350*/  BSSY B0, `(.L_x_109) ;  /* 0x0000029000007945 */ /* 0x000fe60003800000 */
[----:B------:R-:W-:-:S13]  /*8360*/  ISETP.GE.AND P0, PT, R8, c[0x0][0x27c], PT ;  /* 0x00009f0008007a0c */ /* 0x000fda0003f06270 */
[----:B------:R-:W-:Y:S05]  /*8370*/  @P0 BRA `(.L_x_110) ;  /* 0x0000026000000947 */ /* 0x000fea0003800000 */
[----:B------:R-:W1:Y:S01]  /*8380*/  LDS.128 R8, [R30+0x4000] ;  /* 0x004000001e087984 */ /* 0x000e620000000c00 */
        /* <DEDUP_REMOVED lines=36> */
[----:B------:R1:W-:Y:S02]  /*85d0*/  STS.128 [R30+0x4000], R8 ;  /* 0x004000081e007388 */ /* 0x0003e40000000c00 */
.L_x_110:
[----:B------:R-:W-:Y:S05]  /*85e0*/  BSYNC B0 ;  /* 0x0000000000007941 */ /* 0x000fea0003800000 */
.L_x_109:
        /* <DEDUP_REMOVED lines=42> */
.L_x_112:
[----:B------:R-:W-:Y:S05]  /*8890*/  BSYNC B0 ;  /* 0x0000000000007941 */ /* 0x000fea0003800000 */
.L_x_111:
        /* <DEDUP_REMOVED lines=42> */
.L_x_114:
[----:B------:R-:W-:Y:S05]  /*8b40*/  BSYNC B0 ;  /* 0x0000000000007941 */ /* 0x000fea0003800000 */
.L_x_113:
[----:B-1----:R-:W-:-:S04]  /*8b50*/  IADD3 R8, R13, 0x50, RZ ;  /* 0x000000500d087810 */ /* 0x002fc80007ffe0ff */
        /* <DEDUP_REMOVED lines=18> */
[----:B------:R-:W-:Y:S01]  /*8c80*/  FFMA.FTZ R9, R54, R58, -R9 ;  /* 0x0000003a36097223 */ /* 0x000fe20000010809 */
[----:B------:R-:W-:Y:S01]  /*8c90*/  SHF.L.U32 R58, R14, 0x10, RZ ;  /* 0x000000100e3a7819 */ /* 0x000fe200000006ff */
[----:B------:R-:W-:Y:S01]  /*8ca0*/  FFMA.FTZ R54, R54, R56, R53 ;  /* 0x0000003836367223 */ /* 0x000fe20000010035 */
[----:B------:R-:W-:Y:S01]  /*8cb0*/  SHF.L.U32 R56, R28, 0x10, RZ ;  /* 0x000000101c387819 */ /* 0x000fe200000006ff */
[-C--:B------:R-:W-:Y:S01]  /*8cc0*/  FMUL.FTZ R62, R62, R57.reuse ;  /* 0x000000393e3e7220 */ /* 0x080fe20000410000 */
[----:B------:R-:W-:Y:S01]  /*8cd0*/  LOP3.LUT R53, R28, 0xffff0000, RZ, 0xc0, !PT ;  /* 0xffff00001c357812 */ /* 0x000fe200078ec0ff */
[----:B------:R-:W-:Y:S01]  /*8ce0*/  FFMA.FTZ R11, R8, R57, -R11 ;  /* 0x00000039080b7223 */ /* 0x000fe2000001080b */
        /* <DEDUP_REMOVED lines=15> */
.L_x_104:
[----:B------:R-:W-:Y:S05]  /*8de0*/  BSYNC B1 ;  /* 0x0000000000017941 */ /* 0x000fea0003800000 */
.L_x_103:
[----:B------:R-:W-:-:S04]  /*8df0*/  IADD3 R25, R25, 0x40, RZ ;  /* 0x0000004019197810 */ /* 0x000fc80007ffe0ff */
[----:B------:R-:W-:-:S13]  /*8e00*/  ISETP.GE.AND P0, PT, R25, R52, PT ;  /* 0x000000341900720c */ /* 0x000fda0003f06270 */
[----:B------:R-:W-:Y:S05]  /*8e10*/  @P0 BRA `(.L_x_115) ;  /* 0x00003f9000000947 */ /* 0x000fea0003800000 */
[----:B------:R-:W-:Y:S01]  /*8e20*/  ISETP.GE.AND P0, PT, R13, c[0x0][0x27c], PT ;  /* 0x00009f000d007a0c */ /* 0x000fe20003f06270 */
[----:B------:R-:W-:-:S12]  /*8e30*/  BSSY B0, `(.L_x_116) ;  /* 0x0000028000007945 */ /* 0x000fd80003800000 */
[----:B------:R-:W-:Y:S05]  /*8e40*/  @P0 BRA `(.L_x_117) ;  /* 0x0000026000000947 */ /* 0x000fea0003800000 */
[----:B-1----:R-:W1:Y:S01]  /*8e50*/  LDS.128 R8, [R30+0x2000] ;  /* 0x002000001e087984 */ /* 0x002e620000000c00 */
[----:B------:R-:W-:Y:S02]  /*8e60*/  LOP3.LUT R54, R50, 0xffff0000, RZ, 0xc0, !PT ;  /* 0xffff000032367812 */ /* 0x000fe400078ec0ff */
[C---:B-1----:R-:W-:Y:S01]  /*8e70*/  SHF.L.U32 R52, R8.reuse, 0x10, RZ ;  /* 0x0000001008347819 */ /* 0x042fe200000006ff */
[----:B------:R-:W-:Y:S01]  /*8e80*/  IMAD.U32 R55, R11, 0x10000, RZ ;  /* 0x000100000b377824 */ /* 0x000fe200078e00ff */
[----:B------:R-:W-:Y:S02]  /*8e90*/  LOP3.LUT R25, R8, 0xffff0000, RZ, 0xc0, !PT ;  /* 0xffff000008197812 */ /* 0x000fe400078ec0ff */
[C---:B------:R-:W-:Y:S02]  /*8ea0*/  SHF.L.U32 R8, R9.reuse, 0x10, RZ ;  /* 0x0000001009087819 */ /* 0x040fe400000006ff */
[----:B------:R-:W-:Y:S02]  /*8eb0*/  LOP3.LUT R53, R9, 0xffff0000, RZ, 0xc0, !PT ;  /* 0xffff000009357812 */ /* 0x000fe400078ec0ff */
[----:B------:R-:W-:Y:S01]  /*8ec0*/  SHF.L.U32 R9, R50, 0x10, RZ ;  /* 0x0000001032097819 */ /* 0x000fe200000006ff */
[C---:B------:R-:W-:Y:S01]  /*8ed0*/  IMAD.U32 R50, R48.reuse, 0x10000, RZ ;  /* 0x0001000030327824 */ /* 0x040fe200078e00ff */
[----:B------:R-:W-:-:S02]  /*8ee0*/  LOP3.LUT R48, R48, 0xffff0000, RZ, 0xc0, !PT ;  /* 0xffff000030307812 */ /* 0x000fc400078ec0ff */
[C---:B------:R-:W-:Y:S02]  /*8ef0*/  SHF.L.U32 R57, R10.reuse, 0x10, RZ ;  /* 0x000000100a397819 */ /* 0x040fe400000006ff */
[----:B------:R-:W-:Y:S01]  /*8f00*/  LOP3.LUT R56, R10, 0xffff0000, RZ, 0xc0, !PT ;  /* 0xffff00000a387812 */ /* 0x000fe200078ec0ff */
[----:B------:R-:W-:Y:S01]  /*8f10*/  FMUL.FTZ R10, R50, R25 ;  /* 0x00000019320a7220 */ /* 0x000fe20000410000 */
[----:B------:R-:W-:Y:S01]  /*8f20*/  LOP3.LUT R58, R11, 0xffff0000, RZ, 0xc0, !PT ;  /* 0xffff00000b3a7812 */ /* 0x000fe200078ec0ff */
[----:B------:R-:W-:Y:S02]  /*8f30*/  FMUL.FTZ R11, R48, R53 ;  /* 0x00000035300b7220 */ /* 0x000fe40000410000 */
[C---:B------:R-:W-:Y:S02]  /*8f40*/  FMUL.FTZ R25, R9.reuse, R25 ;  /* 0x0000001909197220 */ /* 0x040fe40000410000 */
[----:B------:R-:W-:Y:S02]  /*8f50*/  FFMA.FTZ R10, R9, R52, -R10 ;  /* 0x00000034090a7223 */ /* 0x000fe4000001080a */
[----:B------:R-:W-:Y:S01]  /*8f60*/  FFMA.FTZ R9, R54, R8, -R11 ;  /* 0x0000000836097223 */ /* 0x000fe2000001080b */
[----:B------:R-:W-:Y:S01]  /*8f70*/  SHF.L.U32 R11, R51, 0x10, RZ ;  /* 0x00000010330b7819 */ /* 0x000fe200000006ff */
[----:B------:R-:W-:Y:S01]  /*8f80*/  FFMA.FTZ R25, R50, R52, R25 ;  /* 0x0000003432197223 */ /* 0x000fe20000010019 */
[----:B------:R-:W-:Y:S01]  /*8f90*/  SHF.L.U32 R50, R49, 0x10, RZ ;  /* 0x0000001031327819 */ /* 0x000fe200000006ff */
[----:B------:R-:W-:Y:S01]  /*8fa0*/  FMUL.FTZ R53, R54, R53 ;  /* 0x0000003536357220 */ /* 0x000fe20000410000 */
[----:B------:R-:W-:-:S02]  /*8fb0*/  LOP3.LUT R51, R51, 0xffff0000, RZ, 0xc0, !PT ;  /* 0xffff000033337812 */ /* 0x000fc400078ec0ff */
[----:B------:R-:W-:Y:S01]  /*8fc0*/  LOP3.LUT R49, R49, 0xffff0000, RZ, 0xc0, !PT ;  /* 0xffff000031317812 */ /* 0x000fe200078ec0ff */
[----:B------:R-:W-:Y:S02]  /*8fd0*/  FFMA.FTZ R48, R48, R8, R53 ;  /* 0x0000000830307223 */ /* 0x000fe40000010035 */
[-C--:B------:R-:W-:Y:S02]  /*8fe0*/  FMUL.FTZ R8, R11, R56.reuse ;  /* 0x000000380b087220 */ /* 0x080fe40000410000 */
[----:B------:R-:W-:Y:S01]  /*8ff0*/  FMUL.FTZ R56, R50, R56 ;  /* 0x0000003832387220 */ /* 0x000fe20000410000 */
[----:B------:R-:W-:Y:S01]  /*9000*/  F2FP.BF16.PACK_AB R9, R48, R9 ;  /* 0x000000093009723e */ /* 0x000fe200000010ff */
[-C--:B------:R-:W-:Y:S02]  /*9010*/  FMUL.FTZ R52, R51, R58.reuse ;  /* 0x0000003a33347220 */ /* 0x080fe40000410000 */
[----:B------:R-:W-:Y:S02]  /*9020*/  FMUL.FTZ R58, R49, R58 ;  /* 0x0000003a313a7220 */ /* 0x000fe40000410000 */
[-C--:B------:R-:W-:Y:S01]  /*9030*/  FFMA.FTZ R50, R50, R57.reuse, -R8 ;  /* 0x0000003932327223 */ /* 0x080fe20000010808 */
[----:B------:R-:W-:Y:S01]  /*9040*/  F2FP.BF16.PACK_AB R8, R25, R10 ;  /* 0x0000000a1908723e */ /* 0x000fe200000010ff */
[----:B------:R-:W-:-:S02]  /*9050*/  FFMA.FTZ R11, R11, R57, R56 ;  /* 0x000000390b0b7223 */ /* 0x000fc40000010038 */
[-C--:B------:R-:W-:Y:S02]  /*9060*/  FFMA.FTZ R52, R49, R55.reuse, -R52 ;  /* 0x0000003731347223 */ /* 0x080fe40000010834 */
[----:B------:R-:W-:Y:S01]  /*9070*/  FFMA.FTZ R51, R51, R55, R58 ;  /* 0x0000003733337223 */ /* 0x000fe2000001003a */
[----:B------:R-:W-:-:S04]  /*9080*/  F2FP.BF16.PACK_AB R10, R11, R50 ;  /* 0x000000320b0a723e */ /* 0x000fc800000010ff */
[----:B------:R-:W-:-:S05]  /*9090*/  F2FP.BF16.PACK_AB R11, R51, R52 ;  /* 0x00000034330b723e */ /* 0x000fca00000010ff */
[----:B------:R1:W-:Y:S02]  /*90a0*/  STS.128 [R30+0x2000], R8 ;  /* 0x002000081e007388 */ /* 0x0003e40000000c00 */
.L_x_117:
[----:B------:R-:W-:Y:S05]  /*90b0*/  BSYNC B0 ;  /* 0x0000000000007941 */ /* 0x000fea0003800000 */
.L_x_116:
[----:B-1----:R-:W-:Y:S01]  /*90c0*/  IADD3 R8, R13, 0x10, RZ ;  /* 0x000000100d087810 */ /* 0x002fe20007ffe0ff */
[----:B------:R-:W-:Y:S03]  /*90d0*/  BSSY B0, `(.L_x_118) ;  /* 0x0000029000007945 */ /* 0x000fe60003800000 */
[----:B------:R-:W-:-:S13]  /*90e0*/  ISETP.GE.AND P0, PT, R8, c[0x0][0x27c], PT ;  /* 0x00009f0008007a0c */ /* 0x000fda0003f06270 */
[----:B------:R-:W-:Y:S05]  /*90f0*/  @P0 BRA `(.L_x_119) ;  /* 0x0000026000000947 */ /* 0x000fea0003800000 */
[----:B------:R-:W1:Y:S01]  /*9100*/  LDS.128 R8, [R12+0x2000] ;  /* 0x002000000c087984 */ /* 0x000e620000000c00 */
        /* <DEDUP_REMOVED lines=29> */
[----:B------:R-:W-:-:S02]  /*92e0*/  FFMA.FTZ R52, R11, R53, R52 ;  /* 0x000000350b347223 */ /* 0x000fc40000010034 */
[----:B------:R-:W-:Y:S01]  /*92f0*/  FFMA.FTZ R45, R45, R53, -R8 ;  /* 0x000000352d2d7223 */ /* 0x000fe20000010808 */
[----:B------:R-:W-:Y:S01]  /*9300*/  F2FP.BF16.PACK_AB R8, R25, R10 ;  /* 0x0000000a1908723e */ /* 0x000fe200000010ff */
[-C--:B------:R-:W-:Y:S02]  /*9310*/  FFMA.FTZ R11, R43, R51.reuse, -R50 ;  /* 0x000000332b0b7223 */ /* 0x080fe40000010832 */
[----:B------:R-:W-:Y:S01]  /*9320*/  FFMA.FTZ R54, R46, R51, R54 ;  /* 0x000000332e367223 */ /* 0x000fe20000010036 */
[----:B------:R-:W-:-:S04]  /*9330*/  F2FP.BF16.PACK_AB R10, R52, R45 ;  /* 0x0000002d340a723e */ /* 0x000fc800000010ff */
[----:B------:R-:W-:-:S05]  /*9340*/  F2FP.BF16.PACK_AB R11, R54, R11 ;  /* 0x0000000b360b723e */ /* 0x000fca00000010ff */
[----:B------:R1:W-:Y:S02]  /*9350*/  STS.128 [R12+0x2000], R8 ;  /* 0x002000080c007388 */ /* 0x0003e40000000c00 */
.L_x_119:
[----:B------:R-:W-:Y:S05]  /*9360*/  BSYNC B0 ;  /* 0x0000000000007941 */ /* 0x000fea0003800000 */
.L_x_118:
[----:B-1----:R-:W-:Y:S01]  /*9370*/  IADD3 R8, R13, 0x20, RZ ;  /* 0x000000200d087810 */ /* 0x002fe20007ffe0ff */
[----:B------:R-:W-:Y:S03]  /*9380*/  BSSY B0, `(.L_x_120) ;  /* 0x0000029000007945 */ /* 0x000fe60003800000 */
[----:B------:R-:W-:-:S13]  /*9390*/  ISETP.GE.AND P0, PT, R8, c[0x0][0x27c], PT ;  /* 0x00009f0008007a0c */ /* 0x000fda0003f06270 */
[----:B------:R-:W-:Y:S05]  /*93a0*/  @P0 BRA `(.L_x_121) ;  /* 0x0000026000000947 */ /* 0x000fea0003800000 */
[----:B------:R-:W1:Y:S01]  /*93b0*/  LDS.128 R8, [R30+0x6000] ;  /* 0x006000001e087984 */ /* 0x000e620000000c00 */
[C---:B------:R-:W-:Y:S02]  /*93c0*/  SHF.L.U32 R46, R40.reuse, 0x10, RZ ;  /* 0x00000010282e7819 */ /* 0x040fe400000006ff */
[----:B------:R-:W-:Y:S01]  /*93d0*/  LOP3.LUT R45, R40, 0xffff0000, RZ, 0xc0, !PT ;  /* 0xffff0000282d7812 */ /* 0x000fe200078ec0ff */
[C---:B------:R-:W-:Y:S01]  /*93e0*/  IMAD.U32 R40, R42.reuse, 0x10000, RZ ;  /* 0x000100002a287824 */ /* 0x040fe200078e00ff */
[----:B------:R-:W-:Y:S02]  /*93f0*/  LOP3.LUT R42, R42, 0xffff0000, RZ, 0xc0, !PT ;  /* 0xffff00002a2a7812 */ /* 0x000fe400078ec0ff */
[C---:B-1----:R-:W-:Y:S01]  /*9400*/  LOP3.LUT R25, R8.reuse, 0xffff0000, RZ, 0xc0, !PT ;  /* 0xffff000008197812 */ /* 0x042fe200078ec0ff */
[----:B------:R-:W-:Y:S01]  /*9410*/  IMAD.U32 R47, R11, 0x10000, RZ ;  /* 0x000100000b2f7824 */ /* 0x000fe200078e00ff */
[----:B------:R-:W-:Y:S02]  /*9420*/  SHF.L.U32 R43, R8, 0x10, RZ ;  /* 0x00000010082b7819 */ /* 0x000fe400000006ff */
[----:B------:R-:W-:-:S02]  /*9430*/  SHF.L.U32 R49, R10, 0x10, RZ ;  /* 0x000000100a317819 */ /* 0x000fc400000006ff */
[----:B------:R-:W-:Y:S01]  /*9440*/  LOP3.LUT R48, R10, 0xffff0000, RZ, 0xc0, !PT ;  /* 0xffff00000a307812 */ /* 0x000fe200078ec0ff */
[-C--:B------:R-:W-:Y:S01]  /*9450*/  FMUL.FTZ R10, R40, R25.reuse ;  /* 0x00000019280a7220 */ /* 0x080fe20000410000 */
[C---:B------:R-:W-:Y:S01]  /*9460*/  SHF.L.U32 R8, R9.reuse, 0x10, RZ ;  /* 0x0000001009087819 */ /* 0x040fe200000006ff */
[C---:B------:R-:W-:Y:S01]  /*9470*/  FMUL.FTZ R25, R46.reuse, R25 ;  /* 0x000000192e197220 */ /* 0x040fe20000410000 */
[----:B------:R-:W-:Y:S01]  /*9480*/  LOP3.LUT R9, R9, 0xffff0000, RZ, 0xc0, !PT ;  /* 0xffff000009097812 */ /* 0x000fe200078ec0ff */
[-C--:B------:R-:W-:Y:S01]  /*9490*/  FFMA.FTZ R10, R46, R43.reuse, -R10 ;  /* 0x0000002b2e0a7223 */ /* 0x080fe2000001080a */
[----:B------:R-:W-:Y:S01]  /*94a0*/  LOP3.LUT R50, R11, 0xffff0000, RZ, 0xc0, !PT ;  /* 0xffff00000b327812 */ /* 0x000fe200078ec0ff */
[----:B------:R-:W-:Y:S01]  /*94b0*/  FFMA.FTZ R25, R40, R43, R25 ;  /* 0x0000002b28197223 */ /* 0x000fe20000010019 */
[----:B------:R-:W-:Y:S01]  /*94c0*/  SHF.L.U32 R40, R41, 0x10, RZ ;  /* 0x0000001029287819 */ /* 0x000fe200000006ff */
[CC--:B------:R-:W-:Y:S01]  /*94d0*/  FMUL.FTZ R11, R42.reuse, R9.reuse ;  /* 0x000000092a0b7220 */ /* 0x0c0fe20000410000 */
[----:B------:R-:W-:Y:S01]  /*94e0*/  SHF.L.U32 R43, R39, 0x10, RZ ;  /* 0x00000010272b7819 */ /* 0x000fe200000006ff */
[----:B------:R-:W-:Y:S01]  /*94f0*/  FMUL.FTZ R9, R45, R9 ;  /* 0x000000092d097220 */ /* 0x000fe20000410000 */
[----:B------:R-:W-:Y:S01]  /*9500*/  LOP3.LUT R41, R41, 0xffff0000, RZ, 0xc0, !PT ;  /* 0xffff000029297812 */ /* 0x000fe200078ec0ff */
[-C--:B------:R-:W-:Y:S01]  /*9510*/  FFMA.FTZ R11, R45, R8.reuse, -R11 ;  /* 0x000000082d0b7223 */ /* 0x080fe2000001080b */
[----:B------:R-:W-:Y:S01]  /*9520*/  LOP3.LUT R39, R39, 0xffff0000, RZ, 0xc0, !PT ;  /* 0xffff000027277812 */ /* 0x000fe200078ec0ff */
[----:B------:R-:W-:-:S02]  /*9530*/  FFMA.FTZ R42, R42, R8, R9 ;  /* 0x000000082a2a7223 */ /* 0x000fc40000010009 */
[----:B------:R-:W-:Y:S02]  /*9540*/  FMUL.FTZ R8, R40, R48 ;  /* 0x0000003028087220 */ /* 0x000fe40000410000 */
[----:B------:R-:W-:Y:S01]  /*9550*/  FMUL.FTZ R46, R41, R50 ;  /* 0x00000032292e7220 */ /* 0x000fe20000410000 */
[----:B------:R-:W-:Y:S01]  /*9560*/  F2FP.BF16.PACK_AB R9, R42, R11 ;  /* 0x0000000b2a09723e */ /* 0x000fe200000010ff */
[----:B------:R-:W-:Y:S02]  /*9570*/  FMUL.FTZ R48, R43, R48 ;  /* 0x000000302b307220 */ /* 0x000fe40000410000 */
        /* <DEDUP_REMOVED lines=9> */
.L_x_121:
[----:B------:R-:W-:Y:S05]  /*9610*/  BSYNC B0 ;  /* 0x0000000000007941 */ /* 0x000fea0003800000 */
.L_x_120:
        /* <DEDUP_REMOVED lines=29> */
[-C--:B------:R-:W-:Y:S02]  /*97f0*/  FMUL.FTZ R8, R36, R43.reuse ;  /* 0x0000002b24087220 */ /* 0x080fe40000410000 */
[-C--:B------:R-:W-:Y:S02]  /*9800*/  FMUL.FTZ R9, R37, R46.reuse ;  /* 0x0000002e25097220 */ /* 0x080fe40000410000 */
[C---:B------:R-:W-:Y:S02]  /*9810*/  FMUL.FTZ R43, R40.reuse, R43 ;  /* 0x0000002b282b7220 */ /* 0x040fe40000410000 */
[----:B------:R-:W-:Y:S02]  /*9820*/  FMUL.FTZ R46, R35, R46 ;  /* 0x0000002e232e7220 */ /* 0x000fe40000410000 */
[-C--:B------:R-:W-:Y:S01]  /*9830*/  FFMA.FTZ R40, R40, R45.reuse, -R8 ;  /* 0x0000002d28287223 */ /* 0x080fe20000010808 */
[----:B------:R-:W-:Y:S01]  /*9840*/  F2FP.BF16.PACK_AB R8, R25, R10 ;  /* 0x0000000a1908723e */ /* 0x000fe200000010ff */
[----:B------:R-:W-:-:S02]  /*9850*/  FFMA.FTZ R43, R36, R45, R43 ;  /* 0x0000002d242b7223 */ /* 0x000fc4000001002b */
[-C--:B------:R-:W-:Y:S01]  /*9860*/  FFMA.FTZ R35, R35, R42.reuse, -R9 ;  /* 0x0000002a23237223 */ /* 0x080fe20000010809 */
[----:B------:R-:W-:Y:S01]  /*9870*/  F2FP.BF16.PACK_AB R9, R38, R11 ;  /* 0x0000000b2609723e */ /* 0x000fe200000010ff */
[----:B------:R-:W-:Y:S01]  /*9880*/  FFMA.FTZ R46, R37, R42, R46 ;  /* 0x0000002a252e7223 */ /* 0x000fe2000001002e */
[----:B------:R-:W-:-:S04]  /*9890*/  F2FP.BF16.PACK_AB R10, R43, R40 ;  /* 0x000000282b0a723e */ /* 0x000fc800000010ff */
[----:B------:R-:W-:-:S05]  /*98a0*/  F2FP.BF16.PACK_AB R11, R46, R35 ;  /* 0x000000232e0b723e */ /* 0x000fca00000010ff */
[----:B------:R1:W-:Y:S02]  /*98b0*/  STS.128 [R12+0x6000], R8 ;  /* 0x006000080c007388 */ /* 0x0003e40000000c00 */
.L_x_123:
[----:B------:R-:W-:Y:S05]  /*98c0*/  BSYNC B0 ;  /* 0x0000000000007941 */ /* 0x000fea0003800000 */
.L_x_122:
        /* <DEDUP_REMOVED lines=30> */
[----:B------:R-:W-:Y:S02]  /*9ab0*/  FMUL.FTZ R9, R33, R41 ;  /* 0x0000002921097220 */ /* 0x000fe40000410000 */
[----:B------:R-:W-:Y:S02]  /*9ac0*/  FMUL.FTZ R39, R35, R39 ;  /* 0x0000002723277220 */ /* 0x000fe40000410000 */
[C---:B------:R-:W-:Y:S02]  /*9ad0*/  FMUL.FTZ R41, R31.reuse, R41 ;  /* 0x000000291f297220 */ /* 0x040fe40000410000 */
[----:B------:R-:W-:Y:S01]  /*9ae0*/  FFMA.FTZ R31, R31, R38, -R9 ;  /* 0x000000261f1f7223 */ /* 0x000fe20000010809 */
[----:B------:R-:W-:Y:S01]  /*9af0*/  F2FP.BF16.PACK_AB R9, R34, R11 ;  /* 0x0000000b2209723e */ /* 0x000fe200000010ff */
[----:B------:R-:W-:Y:S01]  /*9b00*/  FFMA.FTZ R35, R35, R40, -R8 ;  /* 0x0000002823237223 */ /* 0x000fe20000010808 */
[----:B------:R-:W-:Y:S01]  /*9b10*/  F2FP.BF16.PACK_AB R8, R25, R10 ;  /* 0x0000000a1908723e */ /* 0x000fe200000010ff */
[----:B------:R-:W-:-:S02]  /*9b20*/  FFMA.FTZ R32, R32, R40, R39 ;  /* 0x0000002820207223 */ /* 0x000fc40000010027 */
[----:B------:R-:W-:-:S03]  /*9b30*/  FFMA.FTZ R38, R33, R38, R41 ;  /* 0x0000002621267223 */ /* 0x000fc60000010029 */
[----:B------:R-:W-:Y:S02]  /*9b40*/  F2FP.BF16.PACK_AB R10, R32, R35 ;  /* 0x00000023200a723e */ /* 0x000fe400000010ff */
[----:B------:R-:W-:-:S05]  /*9b50*/  F2FP.BF16.PACK_AB R11, R38, R31 ;  /* 0x0000001f260b723e */ /* 0x000fca00000010ff */
[----:B------:R1:W-:Y:S02]  /*9b60*/  STS.128 [R30+0xa000], R8 ;  /* 0x00a000081e007388 */ /* 0x0003e40000000c00 */
.L_x_125:
[----:B------:R-:W-:Y:S05]  /*9b70*/  BSYNC B0 ;  /* 0x0000000000007941 */ /* 0x000fea0003800000 */
.L_x_124:
[----:B------:R-:W-:-:S04]  /*9b80*/  IADD3 R13, R13, 0x50, RZ ;  /* 0x000000500d0d7810 */ /* 0x000fc80007ffe0ff */
[----:B------:R-:W-:-:S13]  /*9b90*/  ISETP.GE.AND P0, PT, R13, c[0x0][0x27c], PT ;  /* 0x00009f000d007a0c */ /* 0x000fda0003f06270 */
[----:B------:R-:W-:Y:S05]  /*9ba0*/  @P0 BRA `(.L_x_115) ;  /* 0x0000320000000947 */ /* 0x000fea0003800000 */
[----:B-1----:R-:W1:Y:S01]  /*9bb0*/  LDS.128 R8, [R12+0xa000] ;  /* 0x00a000000c087984 */ /* 0x002e620000000c00 */
[C---:B------:R-:W-:Y:S01]  /*9bc0*/  IMAD.U32 R32, R29.reuse, 0x10000, RZ ;  /* 0x000100001d207824 */ /* 0x040fe200078e00ff */
[----:B------:R-:W-:Y:S02]  /*9bd0*/  LOP3.LUT R29, R29, 0xffff0000, RZ, 0xc0, !PT ;  /* 0xffff00001d1d7812 */ /* 0x000fe400078ec0ff */
[C---:B------:R-:W-:Y:S02]  /*9be0*/  SHF.L.U32 R30, R15.reuse, 0x10, RZ ;  /* 0x000000100f1e7819 */ /* 0x040fe400000006ff */
[----:B------:R-:W-:Y:S02]  /*9bf0*/  LOP3.LUT R15, R15, 0xffff0000, RZ, 0xc0, !PT ;  /* 0xffff00000f0f7812 */ /* 0x000fe400078ec0ff */
[C---:B-1----:R-:W-:Y:S01]  /*9c00*/  SHF.L.U32 R25, R8.reuse, 0x10, RZ ;  /* 0x0000001008197819 */ /* 0x042fe200000006ff */
[----:B------:R-:W-:Y:S01]  /*9c10*/  IMAD.U32 R31, R11, 0x10000, RZ ;  /* 0x000100000b1f7824 */ /* 0x000fe200078e00ff */
[----:B------:R-:W-:-:S02]  /*9c20*/  LOP3.LUT R13, R8, 0xffff0000, RZ, 0xc0, !PT ;  /* 0xffff0000080d7812 */ /* 0x000fc400078ec0ff */
[C---:B------:R-:W-:Y:S02]  /*9c30*/  SHF.L.U32 R8, R9.reuse, 0x10, RZ ;  /* 0x0000001009087819 */ /* 0x040fe400000006ff */
[----:B------:R-:W-:Y:S02]  /*9c40*/  LOP3.LUT R9, R9, 0xffff0000, RZ, 0xc0, !PT ;  /* 0xffff000009097812 */ /* 0x000fe400078ec0ff */
[C---:B------:R-:W-:Y:S02]  /*9c50*/  SHF.L.U32 R34, R10.reuse, 0x10, RZ ;  /* 0x000000100a227819 */ /* 0x040fe400000006ff */
[----:B------:R-:W-:Y:S01]  /*9c60*/  LOP3.LUT R33, R10, 0xffff0000, RZ, 0xc0, !PT ;  /* 0xffff00000a217812 */ /* 0x000fe200078ec0ff */
[----:B------:R-:W-:Y:S01]  /*9c70*/  FMUL.FTZ R10, R32, R13 ;  /* 0x0000000d200a7220 */ /* 0x000fe20000410000 */
[----:B------:R-:W-:Y:S01]  /*9c80*/  LOP3.LUT R35, R11, 0xffff0000, RZ, 0xc0, !PT ;  /* 0xffff00000b237812 */ /* 0x000fe200078ec0ff */
[----:B------:R-:W-:Y:S02]  /*9c90*/  FMUL.FTZ R11, R29, R9 ;  /* 0x000000091d0b7220 */ /* 0x000fe40000410000 */
[----:B------:R-:W-:-:S02]  /*9ca0*/  FMUL.FTZ R13, R30, R13 ;  /* 0x0000000d1e0d7220 */ /* 0x000fc40000410000 */
[C---:B------:R-:W-:Y:S02]  /*9cb0*/  FMUL.FTZ R9, R15.reuse, R9 ;  /* 0x000000090f097220 */ /* 0x040fe40000410000 */
[-C--:B------:R-:W-:Y:S01]  /*9cc0*/  FFMA.FTZ R11, R15, R8.reuse, -R11 ;  /* 0x000000080f0b7223 */ /* 0x080fe2000001080b */
[----:B------:R-:W-:Y:S01]  /*9cd0*/  SHF.L.U32 R15, R28, 0x10, RZ ;  /* 0x000000101c0f7819 */ /* 0x000fe200000006ff */
[-C--:B------:R-:W-:Y:S01]  /*9ce0*/  FFMA.FTZ R10, R30, R25.reuse, -R10 ;  /* 0x000000191e0a7223 */ /* 0x080fe2000001080a */
[----:B------:R-:W-:Y:S01]  /*9cf0*/  LOP3.LUT R28, R28, 0xffff0000, RZ, 0xc0, !PT ;  /* 0xffff00001c1c7812 */ /* 0x000fe200078ec0ff */
[----:B------:R-:W-:Y:S01]  /*9d00*/  FFMA.FTZ R13, R32, R25, R13 ;  /* 0x00000019200d7223 */ /* 0x000fe2000001000d */
[C---:B------:R-:W-:Y:S01]  /*9d10*/  SHF.L.U32 R25, R14.reuse, 0x10, RZ ;  /* 0x000000100e197819 */ /* 0x040fe200000006ff */
[----:B------:R-:W-:Y:S01]  /*9d20*/  FFMA.FTZ R30, R29, R8, R9 ;  /* 0x000000081d1e7223 */ /* 0x000fe20000010009 */
[----:B------:R-:W-:Y:S01]  /*9d30*/  LOP3.LUT R14, R14, 0xffff0000, RZ, 0xc0, !PT ;  /* 0xffff00000e0e7812 */ /* 0x000fe200078ec0ff */
[----:B------:R-:W-:-:S02]  /*9d40*/  FMUL.FTZ R8, R15, R33 ;  /* 0x000000210f087220 */ /* 0x000fc40000410000 */
[----:B------:R-:W-:Y:S02]  /*9d50*/  FMUL.FTZ R9, R28, R35 ;  /* 0x000000231c097220 */ /* 0x000fe40000410000 */
[C---:B------:R-:W-:Y:S02]  /*9d60*/  FMUL.FTZ R33, R25.reuse, R33 ;  /* 0x0000002119217220 */ /* 0x040fe40000410000 */
[C---:B------:R-:W-:Y:S02]  /*9d70*/  FMUL.FTZ R35, R14.reuse, R35 ;  /* 0x000000230e237220 */ /* 0x040fe40000410000 */
[----:B------:R-:W-:Y:S01]  /*9d80*/  FFMA.FTZ R25, R25, R34, -R8 ;  /* 0x0000002219197223 */ /* 0x000fe20000010808 */
[----:B------:R-:W-:Y:S01]  /*9d90*/  F2FP.BF16.PACK_AB R8, R13, R10 ;  /* 0x0000000a0d08723e */ /* 0x000fe200000010ff */
[----:B------:R-:W-:Y:S02]  /*9da0*/  FFMA.FTZ R34, R15, R34, R33 ;  /* 0x000000220f227223 */ /* 0x000fe40000010021 */
[----:B------:R-:W-:Y:S01]  /*9db0*/  FFMA.FTZ R14, R14, R31, -R9 ;  /* 0x0000001f0e0e7223 */ /* 0x000fe20000010809 */
[----:B------:R-:W-:Y:S01]  /*9dc0*/  F2FP.BF16.PACK_AB R9, R30, R11 ;  /* 0x0000000b1e09723e */ /* 0x000fe200000010ff */
[----:B------:R-:W-:Y:S01]  /*9dd0*/  FFMA.FTZ R35, R28, R31, R35 ;  /* 0x0000001f1c237223 */ /* 0x000fe20000010023 */
[----:B------:R-:W-:-:S04]  /*9de0*/  F2FP.BF16.PACK_AB R10, R34, R25 ;  /* 0x00000019220a723e */ /* 0x000fc800000010ff */
[----:B------:R-:W-:-:S05]  /*9df0*/  F2FP.BF16.PACK_AB R11, R35, R14 ;  /* 0x0000000e230b723e */ /* 0x000fca00000010ff */
[----:B------:R1:W-:Y:S01]  /*9e00*/  STS.128 [R12+0xa000], R8 ;  /* 0x00a000080c007388 */ /* 0x0003e20000000c00 */
[----:B------:R-:W-:Y:S05]  /*9e10*/  BRA `(.L_x_115) ;  /* 0x00002f9000007947 */ /* 0x000fea0003800000 */
.L_x_100:
        /* <DEDUP_REMOVED lines=15> */
[C---:B------:R-:W-:Y:S01]  /*9f10*/  ISETP.GE.AND P0, PT, R28.reuse, c[0x0][0x27c], PT ;  /* 0x00009f001c007a0c */ /* 0x040fe20003f06270 */
[----:B------:R-:W-:Y:S01]  /*9f20*/  CS2R R58, SRZ ;  /* 0x00000000003a7805 */ /* 0x000fe2000001ff00 */
[----:B------:R-:W-:Y:S01]  /*9f30*/  CS2R R56, SRZ ;  /* 0x0000000000387805 */ /* 0x000fe2000001ff00 */
[----:B------:R-:W-:Y:S01]  /*9f40*/  CS2R R10, SRZ ;  /* 0x00000000000a7805 */ /* 0x000fe2000001ff00 */
[----:B------:R-:W-:Y:S01]  /*9f50*/  CS2R R8, SRZ ;  /* 0x0000000000087805 */ /* 0x000fe2000001ff00 */
[----:B------:R-:W-:-:S02]  /*9f60*/  IADD3 R15, R28, 0x20, RZ ;  /* 0x000000201c0f7810 */ /* 0x000fc40007ffe0ff */
[----:B------:R-:W-:-:S06]  /*9f70*/  IADD3 R13, R28, 0x40, RZ ;  /* 0x000000401c0d7810 */ /* 0x000fcc0007ffe0ff */
[----:B------:R-:W-:-:S04]  /*9f80*/  @!P0 IMAD.WIDE R34, R28, 0x2, R48 ;  /* 0x000000021c228825 */ /* 0x000fc800078e0230 */
[----:B------:R-:W-:Y:S01]  /*9f90*/  @!P0 IMAD.WIDE R32, R28, 0x2, R50 ;  /* 0x000000021c208825 */ /* 0x000fe200078e0232 */
[----:B------:R1:W5:Y:S01]  /*9fa0*/  @!P0 LD.E.128 R56, [R34.64] ;  /* 0x0000000622388980 */ /* 0x000362000c101d00 */
[----:B------:R-:W-:-:S03]  /*9fb0*/  ISETP.GE.AND P1, PT, R15, c[0x0][0x27c], PT ;  /* 0x00009f000f007a0c */ /* 0x000fc60003f26270 */
[----:B------:R2:W5:Y:S01]  /*9fc0*/  @!P0 LD.E.128 R8, [R32.64] ;  /* 0x0000000620088980 */ /* 0x000562000c101d00 */
[----:B------:R-:W-:Y:S01]  /*9fd0*/  ISETP.GE.AND P0, PT, R13, c[0x0][0x27c], PT ;  /* 0x00009f000d007a0c */ /* 0x000fe20003f06270 */
[----:B------:R-:W-:Y:S01]  /*9fe0*/  CS2R R38, SRZ ;  /* 0x0000000000267805 */ /* 0x000fe2000001ff00 */
[----:B------:R-:W-:Y:S01]  /*9ff0*/  CS2R R36, SRZ ;  /* 0x0000000000247805 */ /* 0x000fe2000001ff00 */
[----:B------:R-:W-:Y:S01]  /*a000*/  CS2R R42, SRZ ;  /* 0x00000000002a7805 */ /* 0x000fe2000001ff00 */
[----:B------:R-:W-:-:S05]  /*a010*/  CS2R R40, SRZ ;  /* 0x0000000000287805 */ /* 0x000fca000001ff00 */
[----:B------:R-:W-:-:S04]  /*a020*/  @!P1 SHF.R.S32.HI R14, RZ, 0x1f, R15 ;  /* 0x0000001fff0e9819 */ /* 0x000fc8000001140f */
[----:B------:R-:W-:Y:S02]  /*a030*/  @!P0 SHF.R.S32.HI R12, RZ, 0x1f, R13 ;  /* 0x0000001fff0c8819 */ /* 0x000fe4000001140d */
[----:B------:R-:W-:Y:S02]  /*a040*/  @!P1 LEA.HI R14, R14, R15, RZ, 0x3 ;  /* 0x0000000f0e0e9211 */ /* 0x000fe400078f18ff */
[----:B------:R-:W-:Y:S02]  /*a050*/  @!P0 LEA.HI R12, R12, R13, RZ, 0x3 ;  /* 0x0000000d0c0c8211 */ /* 0x000fe400078f18ff */
[----:B------:R-:W-:Y:S01]  /*a060*/  @!P1 LOP3.LUT R13, R14, 0xfffffff8, RZ, 0xc0, !PT ;  /* 0xfffffff80e0d9812 */ /* 0x000fe200078ec0ff */
[----:B-1----:R-:W-:Y:S01]  /*a070*/  CS2R R34, SRZ ;  /* 0x0000000000227805 */ /* 0x002fe2000001ff00 */
[----:B------:R-:W-:-:S03]  /*a080*/  @!P0 LOP3.LUT R15, R12, 0xfffffff8, RZ, 0xc0, !PT ;  /* 0xfffffff80c0f8812 */ /* 0x000fc600078ec0ff */
[----:B------:R-:W-:Y:S01]  /*a090*/  @!P1 IMAD.WIDE R30, R13, 0x2, R48 ;  /* 0x000000020d1e9825 */ /* 0x000fe200078e0230 */
[----:B--2---:R-:W-:-:S03]  /*a0a0*/  CS2R R32, SRZ ;  /* 0x0000000000207805 */ /* 0x004fc6000001ff00 */
[----:B------:R-:W-:Y:S01]  /*a0b0*/  @!P1 IMAD.WIDE R46, R13, 0x2, R50 ;  /* 0x000000020d2e9825 */ /* 0x000fe200078e0232 */
[----:B------:R1:W5:Y:S01]  /*a0c0*/  @!P1 LD.E.128 R36, [R30.64] ;  /* 0x000000061e249980 */ /* 0x000362000c101d00 */
[----:B------:R-:W-:Y:S02]  /*a0d0*/  CS2R R12, SRZ ;  /* 0x00000000000c7805 */ /* 0x000fe4000001ff00 */
[----:B------:R-:W-:-:S04]  /*a0e0*/  @!P0 IMAD.WIDE R48, R15, 0x2, R48 ;  /* 0x000000020f308825 */ /* 0x000fc800078e0230 */
[----:B------:R-:W-:Y:S01]  /*a0f0*/  @!P0 IMAD.WIDE R50, R15, 0x2, R50 ;  /* 0x000000020f328825 */ /* 0x000fe200078e0232 */
[----:B------:R1:W5:Y:S01]  /*a100*/  @!P0 LD.E.128 R40, [R48.64] ;  /* 0x0000000630288980 */ /* 0x000362000c101d00 */
[----:B------:R-:W-:-:S03]  /*a110*/  CS2R R14, SRZ ;  /* 0x00000000000e7805 */ /* 0x000fc6000001ff00 */
[----:B------:R1:W5:Y:S04]  /*a120*/  @!P0 LD.E.128 R32, [R50.64] ;  /* 0x0000000632208980 */ /* 0x000368000c101d00 */
[----:B------:R1:W5:Y:S02]  /*a130*/  @!P1 LD.E.128 R12, [R46.64] ;  /* 0x000000062e0c9980 */ /* 0x000364000c101d00 */
.L_x_127:
[----:B------:R-:W-:Y:S05]  /*a140*/  BSYNC B0 ;  /* 0x0000000000007941 */ /* 0x000fea0003800000 */
.L_x_126:
[----:B-----5:R-:W-:Y:S01]  /*a150*/  IMAD.MOV.U32 R76, RZ, RZ, R56 ;  /* 0x000000ffff4c7224 */ /* 0x020fe200078e0038 */
[--C-:B------:R-:W-:Y:S01]  /*a160*/  SHF.R.U64 R53, R56, 0x10, R57.reuse ;  /* 0x0000001038357819 */ /* 0x100fe20000001239 */
[--C-:B------:R-:W-:Y:S01]  /*a170*/  IMAD.MOV.U32 R77, RZ, RZ, R57.reuse ;  /* 0x000000ffff4d7224 */ /* 0x100fe200078e0039 */
[----:B------:R-:W-:Y:S01]  /*a180*/  SHF.R.U32.HI R52, RZ, 0x10, R57 ;  /* 0x00000010ff347819 */ /* 0x000fe20000011639 */
[----:B------:R-:W-:Y:S01]  /*a190*/  IMAD.MOV.U32 R74, RZ, RZ, R58 ;  /* 0x000000ffff4a7224 */ /* 0x000fe200078e003a */
[--C-:B-1----:R-:W-:Y:S01]  /*a1a0*/  SHF.R.U64 R51, R58, 0x10, R59.reuse ;  /* 0x000000103a337819 */ /* 0x102fe2000000123b */
[--C-:B------:R-:W-:Y:S01]  /*a1b0*/  IMAD.MOV.U32 R75, RZ, RZ, R59.reuse ;  /* 0x000000ffff4b7224 */ /* 0x100fe200078e003b */
[----:B------:R-:W-:Y:S01]  /*a1c0*/  SHF.R.U32.HI R50, RZ, 0x10, R59 ;  /* 0x00000010ff327819 */ /* 0x000fe2000001163b */
[----:B------:R-:W-:Y:S01]  /*a1d0*/  IMAD.MOV.U32 R66, RZ, RZ, R36 ;  /* 0x000000ffff427224 */ /* 0x000fe200078e0024 */
[----:B------:R-:W-:Y:S01]  /*a1e0*/  SHF.R.U64 R57, R36, 0x10, R37 ;  /* 0x0000001024397819 */ /* 0x000fe20000001225 */
[----:B------:R-:W-:Y:S01]  /*a1f0*/  IMAD.MOV.U32 R56, RZ, RZ, R43 ;  /* 0x000000ffff387224 */ /* 0x000fe200078e002b */
[----:B------:R-:W-:Y:S01]  /*a200*/  SHF.R.U64 R61, R8, 0x10, R9 ;  /* 0x00000010083d7819 */ /* 0x000fe20000001209 */
[----:B------:R-:W-:Y:S01]  /*a210*/  IMAD.MOV.U32 R64, RZ, RZ, R8 ;  /* 0x000000ffff407224 */ /* 0x000fe200078e0008 */
[--C-:B------:R-:W-:Y:S01]  /*a220*/  SHF.R.U64 R58, R38, 0x10, R39.reuse ;  /* 0x00000010263a7819 */ /* 0x100fe20000001227 */
[--C-:B------:R-:W-:Y:S01]  /*a230*/  IMAD.MOV.U32 R36, RZ, RZ, R39.reuse ;  /* 0x000000ffff247224 */ /* 0x100fe200078e0027 */
[----:B------:R-:W-:Y:S01]  /*a240*/  SHF.R.U32.HI R71, RZ, 0x10, R39 ;  /* 0x00000010ff477819 */ /* 0x000fe20000011627 */
[----:B------:R-:W-:Y:S01]  /*a250*/  IMAD.MOV.U32 R68, RZ, RZ, R40 ;  /* 0x000000ffff447224 */ /* 0x000fe200078e0028 */
[----:B------:R-:W-:Y:S01]  /*a260*/  SHF.R.U64 R59, R40, 0x10, R41 ;  /* 0x00000010283b7819 */ /* 0x000fe20000001229 */
[----:B------:R-:W-:Y:S01]  /*a270*/  IMAD.MOV.U32 R8, RZ, RZ, R10 ;  /* 0x000000ffff087224 */ /* 0x000fe200078e000a */
[----:B------:R-:W-:Y:S01]  /*a280*/  SHF.R.U32.HI R73, RZ, 0x10, R43 ;  /* 0x00000010ff497819 */ /* 0x000fe2000001162b */
[----:B------:R-:W-:Y:S01]  /*a290*/  IMAD R86, R86, -0x80, R45 ;  /* 0xffffff8056567824 */ /* 0x000fe200078e022d */
[--C-:B------:R-:W-:Y:S01]  /*a2a0*/  SHF.R.U64 R47, R10, 0x10, R11.reuse ;  /* 0x000000100a2f7819 */ /* 0x100fe2000000120b */
[----:B------:R-:W-:Y:S01]  /*a2b0*/  IMAD.MOV.U32 R67, RZ, RZ, R38 ;  /* 0x000000ffff437224 */ /* 0x000fe200078e0026 */
[--C-:B------:R-:W-:Y:S01]  /*a2c0*/  SHF.R.U32.HI R65, RZ, 0x10, R11.reuse ;  /* 0x00000010ff417819 */ /* 0x100fe2000001160b */
[----:B------:R-:W-:Y:S01]  /*a2d0*/  IMAD.MOV.U32 R46, RZ, RZ, R11 ;  /* 0x000000ffff2e7224 */ /* 0x000fe200078e000b */
[--C-:B------:R-:W-:Y:S01]  /*a2e0*/  SHF.R.U64 R40, R12, 0x10, R13.reuse ;  /* 0x000000100c287819 */ /* 0x100fe2000000120d */
[--C-:B------:R-:W-:Y:S01]  /*a2f0*/  IMAD.MOV.U32 R39, RZ, RZ, R13.reuse ;  /* 0x000000ffff277224 */ /* 0x100fe200078e000d */
[----:B------:R-:W-:Y:S01]  /*a300*/  SHF.R.U32.HI R10, RZ, 0x10, R13 ;  /* 0x00000010ff0a7819 */ /* 0x000fe2000001160d */
[----:B------:R-:W-:Y:S01]  /*a310*/  IMAD.MOV.U32 R11, RZ, RZ, R14 ;  /* 0x000000ffff0b7224 */ /* 0x000fe200078e000e */
[----:B------:R-:W-:Y:S01]  /*a320*/  SHF.R.U64 R38, R14, 0x10, R15 ;  /* 0x000000100e267819 */ /* 0x000fe2000000120f */
[----:B------:R-:W-:Y:S01]  /*a330*/  IMAD.MOV.U32 R13, RZ, RZ, R32 ;  /* 0x000000ffff0d7224 */ /* 0x000fe200078e0020 */
[--C-:B------:R-:W-:Y:S01]  /*a340*/  SHF.R.U64 R32, R32, 0x10, R33.reuse ;  /* 0x0000001020207819 */ /* 0x100fe20000001221 */
[--C-:B------:R-:W-:Y:S01]  /*a350*/  IMAD.MOV.U32 R31, RZ, RZ, R33.reuse ;  /* 0x000000ffff1f7224 */ /* 0x100fe200078e0021 */
[----:B------:R-:W-:Y:S01]  /*a360*/  SHF.R.U32.HI R14, RZ, 0x10, R33 ;  /* 0x00000010ff0e7819 */ /* 0x000fe20000011621 */
[----:B------:R-:W-:Y:S01]  /*a370*/  IMAD.MOV.U32 R48, RZ, RZ, R9 ;  /* 0x000000ffff307224 */ /* 0x000fe200078e0009 */
[----:B------:R-:W-:Y:S01]  /*a380*/  PRMT R33, R56, 0x5410, R73 ;  /* 0x0000541038217816 */ /* 0x000fe20000000049 */
[----:B------:R-:W-:Y:S01]  /*a390*/  IMAD.MOV.U32 R49, RZ, RZ, R37 ;  /* 0x000000ffff317224 */ /* 0x000fe200078e0025 */
[----:B------:R-:W-:Y:S01]  /*a3a0*/  IMNMX R56, R86, 0x80, PT ;  /* 0x0000008056387817 */ /* 0x000fe20003800200 */
[----:B------:R-:W-:Y:S01]  /*a3b0*/  IMAD.MOV.U32 R55, RZ, RZ, R41 ;  /* 0x000000ffff377224 */ /* 0x000fe200078e0029 */
[----:B------:R-:W-:Y:S01]  /*a3c0*/  SHF.R.U32.HI R63, RZ, 0x10, R9 ;  /* 0x00000010ff3f7819 */ /* 0x000fe20000011609 */
[----:B------:R-:W-:Y:S01]  /*a3d0*/  IMAD.MOV.U32 R9, RZ, RZ, R12 ;  /* 0x000000ffff097224 */ /* 0x000fe200078e000c */
[----:B------:R-:W-:Y:S01]  /*a3e0*/  ISETP.GE.AND P0, PT, R25, R56, PT ;  /* 0x000000381900720c */ /* 0x000fe20003f06270 */
[----:B------:R-:W-:Y:S01]  /*a3f0*/  IMAD.MOV.U32 R69, RZ, RZ, R42 ;  /* 0x000000ffff457224 */ /* 0x000fe200078e002a */
[----:B------:R-:W-:Y:S01]  /*a400*/  SHF.R.U32.HI R70, RZ, 0x10, R37 ;  /* 0x00000010ff467819 */ /* 0x000fe20000011625 */
[--C-:B------:R-:W-:Y:S01]  /*a410*/  IMAD.MOV.U32 R37, RZ, RZ, R15.reuse ;  /* 0x000000ffff257224 */ /* 0x100fe200078e000f */
[----:B------:R-:W-:Y:S01]  /*a420*/  SHF.R.U32.HI R12, RZ, 0x10, R15 ;  /* 0x00000010ff0c7819 */ /* 0x000fe2000001160f */
[----:B------:R-:W-:Y:S01]  /*a430*/  IMAD.MOV.U32 R15, RZ, RZ, R34 ;  /* 0x000000ffff0f7224 */ /* 0x000fe200078e0022 */
[----:B------:R-:W-:Y:S01]  /*a440*/  SHF.R.U32.HI R72, RZ, 0x10, R41 ;  /* 0x00000010ff487819 */ /* 0x000fe20000011629 */
[----:B------:R-:W-:Y:S01]  /*a450*/  IMAD.MOV.U32 R29, RZ, RZ, R35 ;  /* 0x000000ffff1d7224 */ /* 0x000fe200078e0023 */
[----:B------:R-:W-:Y:S01]  /*a460*/  SHF.R.U64 R60, R42, 0x10, R43 ;  /* 0x000000102a3c7819 */ /* 0x000fe2000000122b */
[----:B------:R-:W-:-:S04]  /*a470*/  DEPBAR.LE SB0, 0x1 ;  /* 0x000080400000791a */ /* 0x000fc80000000000 */
[--C-:B------:R-:W-:Y:S01]  /*a480*/  SHF.R.U64 R30, R34, 0x10, R35.reuse ;  /* 0x00000010221e7819 */ /* 0x100fe20000001223 */
[----:B------:R-:W-:Y:S01]  /*a490*/  BSSY B1, `(.L_x_128) ;  /* 0x0000151000017945 */ /* 0x000fe20003800000 */
[----:B------:R-:W-:Y:S02]  /*a4a0*/  SHF.R.U32.HI R62, RZ, 0x10, R35 ;  /* 0x00000010ff3e7819 */ /* 0x000fe40000011623 */
        /* <DEDUP_REMOVED lines=22> */
[----:B------:R-:W-:Y:S01]  /*a610*/  PRMT R29, R29, 0x5410, R62 ;  /* 0x000054101d1d7816 */ /* 0x000fe2000000003e */
[----:B------:R-:W-:Y:S06]  /*a620*/  BAR.SYNC.DEFER_BLOCKING 0x0 ;  /* 0x0000000000007b1d */ /* 0x000fec0000010000 */
[----:B------:R-:W-:Y:S05]  /*a630*/  @P0 BRA `(.L_x_129) ;  /* 0x0000136000000947 */ /* 0x000fea0003800000 */
[----:B------:R-:W-:Y:S01]  /*a640*/  ISETP.GE.AND P0, PT, R28, c[0x0][0x27c], PT ;  /* 0x00009f001c007a0c */ /* 0x000fe20003f06270 */
[----:B------:R-:W-:-:S12]  /*a650*/  BSSY B0, `(.L_x_130) ;  /* 0x0000060000007945 */ /* 0x000fd80003800000 */
[----:B------:R-:W-:Y:S05]  /*a660*/  @P0 BRA `(.L_x_131) ;  /* 0x000005e000000947 */ /* 0x000fea0003800000 */
[----:B------:R-:W-:Y:S01]  /*a670*/  IMAD.MOV.U32 R9, RZ, RZ, c[0x0][0x27c] ;  /* 0x00009f00ff097624 */ /* 0x000fe200078e00ff */
[----:B------:R-:W-:Y:S01]  /*a680*/  SHF.L.U32 R10, R19, 0x9, RZ ;  /* 0x00000009130a7819 */ /* 0x000fe200000006ff */
[----:B------:R-:W-:Y:S01]  /*a690*/  IMAD.SHL.U32 R13, R25, 0x40, RZ ;  /* 0x00000040190d7824 */ /* 0x000fe200078e00ff */
[----:B------:R-:W-:Y:S01]  /*a6a0*/  LOP3.LUT R65, R51, 0xffff0000, RZ, 0xc0, !PT ;  /* 0xffff000033417812 */ /* 0x000fe200078ec0ff */
[----:B------:R-:W-:Y:S01]  /*a6b0*/  IMAD.U32 R62, R47, 0x10000, RZ ;  /* 0x000100002f3e7824 */ /* 0x000fe200078e00ff */
[----:B------:R-:W-:Y:S01]  /*a6c0*/  LEA.HI R12, R9, R54, RZ, 0x1d ;  /* 0x00000036090c7211 */ /* 0x000fe200078fe8ff */
[----:B------:R-:W-:Y:S01]  /*a6d0*/  IMAD.U32 R64, R51, 0x10000, RZ ;  /* 0x0001000033407824 */ /* 0x000fe200078e00ff */
[----:B------:R-:W-:Y:S01]  /*a6e0*/  LOP3.LUT R13, R13, 0x1c0, RZ, 0xc0, !PT ;  /* 0x000001c00d0d7812 */ /* 0x000fe200078ec0ff */
[----:B------:R-:W-:Y:S01]  /*a6f0*/  IMAD.U32 R72, R49, 0x10000, RZ ;  /* 0x0001000031487824 */ /* 0x000fe200078e00ff */
[----:B------:R-:W-:Y:S01]  /*a700*/  SHF.R.S32.HI R9, RZ, 0x1f, R12 ;  /* 0x0000001fff097819 */ /* 0x000fe2000001140c */
[----:B------:R-:W-:Y:S01]  /*a710*/  IMAD.SHL.U32 R8, R12, 0x8, RZ ;  /* 0x000000080c087824 */ /* 0x000fe200078e00ff */
[----:B------:R-:W-:Y:S01]  /*a720*/  SHF.R.U32.HI R11, RZ, 0x3, R13 ;  /* 0x00000003ff0b7819 */ /* 0x000fe2000001160d */
[----:B------:R-:W-:Y:S01]  /*a730*/  IMAD.U32 R69, R52, 0x10000, RZ ;  /* 0x0001000034457824 */ /* 0x000fe200078e00ff */
[----:B------:R-:W-:-:S02]  /*a740*/  LEA.HI R9, R9, R12, RZ, 0x3 ;  /* 0x0000000c09097211 */ /* 0x000fc400078f18ff */
[----:B------:R-:W-:Y:S02]  /*a750*/  LOP3.LUT R8, R13, 0x38, R8, 0xf8, !PT ;  /* 0x000000380d087812 */ /* 0x000fe400078ef808 */
[----:B------:R-:W-:Y:S02]  /*a760*/  SHF.L.U32 R9, R9, 0xa, RZ ;  /* 0x0000000a09097819 */ /* 0x000fe400000006ff */
[----:B------:R-:W-:Y:S02]  /*a770*/  LOP3.LUT R57, R13, 0x38, R28, 0xf8, !PT ;  /* 0x000000380d397812 */ /* 0x000fe400078ef81c */
[----:B------:R-:W-:Y:S02]  /*a780*/  LOP3.LUT R8, R8, R11, RZ, 0x3c, !PT ;  /* 0x0000000b08087212 */ /* 0x000fe400078e3cff */
[----:B------:R-:W-:Y:S02]  /*a790*/  LOP3.LUT R9, R9, 0x7fffe000, RZ, 0xc0, !PT ;  /* 0x7fffe00009097812 */ /* 0x000fe400078ec0ff */
[----:B------:R-:W-:-:S02]  /*a7a0*/  LOP3.LUT R57, R10, R57, R11, 0xf6, !PT ;  /* 0x000000390a397212 */ /* 0x000fc400078ef60b */
[----:B------:R-:W-:Y:S02]  /*a7b0*/  IADD3 R8, R8, R9, R10 ;  /* 0x0000000908087210 */ /* 0x000fe40007ffe00a */
[----:B------:R-:W-:Y:S01]  /*a7c0*/  SHF.L.U32 R74, R53, 0x10, RZ ;  /* 0x00000010354a7819 */ /* 0x000fe200000006ff */
[----:B------:R-:W-:Y:S01]  /*a7d0*/  IMAD.SHL.U32 R57, R57, 0x2, RZ ;  /* 0x0000000239397824 */ /* 0x000fe200078e00ff */
[----:B------:R-:W-:-:S04]  /*a7e0*/  SHF.L.U32 R55, R8, 0x1, RZ ;  /* 0x0000000108377819 */ /* 0x000fc800000006ff */
[----:B------:R-:W1:Y:S04]  /*a7f0*/  LDS.128 R12, [R57+0xc100] ;  /* 0x00c10000390c7984 */ /* 0x000e680000000c00 */
[----:B------:R-:W2:Y:S01]  /*a800*/  LDS.128 R8, [R55+0xc100] ;  /* 0x00c1000037087984 */ /* 0x000ea20000000c00 */
[C---:B-1----:R-:W-:Y:S01]  /*a810*/  IMAD.U32 R59, R12.reuse, 0x10000, RZ ;  /* 0x000100000c3b7824 */ /* 0x042fe200078e00ff */
[----:B------:R-:W-:Y:S01]  /*a820*/  LOP3.LUT R58, R12, 0xffff0000, RZ, 0xc0, !PT ;  /* 0xffff00000c3a7812 */ /* 0x000fe200078ec0ff */
[----:B------:R-:W-:Y:S01]  /*a830*/  IMAD.U32 R63, R14, 0x10000, RZ ;  /* 0x000100000e3f7824 */ /* 0x000fe200078e00ff */
[C---:B------:R-:W-:Y:S02]  /*a840*/  SHF.L.U32 R60, R13.reuse, 0x10, RZ ;  /* 0x000000100d3c7819 */ /* 0x040fe400000006ff */
[----:B------:R-:W-:-:S02]  /*a850*/  LOP3.LUT R12, R13, 0xffff0000, RZ, 0xc0, !PT ;  /* 0xffff00000d0c7812 */ /* 0x000fc400078ec0ff */
[----:B------:R-:W-:Y:S02]  /*a860*/  LOP3.LUT R61, R14, 0xffff0000, RZ, 0xc0, !PT ;  /* 0xffff00000e3d7812 */ /* 0x000fe400078ec0ff */
[----:B--2---:R-:W-:Y:S02]  /*a870*/  SHF.L.U32 R67, R10, 0x10, RZ ;  /* 0x000000100a437819 */ /* 0x004fe400000006ff */
[C---:B------:R-:W-:Y:S02]  /*a880*/  SHF.L.U32 R13, R15.reuse, 0x10, RZ ;  /* 0x000000100f0d7819 */ /* 0x040fe400000006ff */
[----:B------:R-:W-:Y:S01]  /*a890*/  LOP3.LUT R14, R15, 0xffff0000, RZ, 0xc0, !PT ;  /* 0xffff00000f0e7812 */ /* 0x000fe200078ec0ff */
[C---:B------:R-:W-:Y:S01]  /*a8a0*/  IMAD.U32 R15, R8.reuse, 0x10000, RZ ;  /* 0x00010000080f7824 */ /* 0x040fe200078e00ff */
[----:B------:R-:W-:Y:S01]  /*a8b0*/  LOP3.LUT R71, R8, 0xffff0000, RZ, 0xc0, !PT ;  /* 0xffff000008477812 */ /* 0x000fe200078ec0ff */
[----:B------:R-:W-:Y:S01]  /*a8c0*/  FMUL.FTZ R66, R67, R62 ;  /* 0x0000003e43427220 */ /* 0x000fe20000410000 */
[----:B------:R-:W-:Y:S01]  /*a8d0*/  SHF.L.U32 R8, R9, 0x10, RZ ;  /* 0x0000001009087819 */ /* 0x000fe200000006ff */
[-C--:B------:R-:W-:Y:S01]  /*a8e0*/  FMUL.FTZ R67, R67, R64.reuse ;  /* 0x0000004043437220 */ /* 0x080fe20000410000 */
[----:B------:R-:W-:Y:S01]  /*a8f0*/  LOP3.LUT R70, R9, 0xffff0000, RZ, 0xc0, !PT ;  /* 0xffff000009467812 */ /* 0x000fe200078ec0ff */
[----:B------:R-:W-:Y:S01]  /*a900*/  FFMA.FTZ R66, R63, R64, -R66 ;  /* 0x000000403f427223 */ /* 0x000fe20000010842 */
[----:B------:R-:W-:Y:S01]  /*a910*/  SHF.L.U32 R9, R11, 0x10, RZ ;  /* 0x000000100b097819 */ /* 0x000fe200000006ff */
[----:B------:R-:W-:Y:S01]  /*a920*/  FFMA.FTZ R63, R63, R62, R67 ;  /* 0x0000003e3f3f7223 */ /* 0x000fe20000010043 */
[----:B------:R-:W-:-:S02]  /*a930*/  LOP3.LUT R68, R11, 0xffff0000, RZ, 0xc0, !PT ;  /* 0xffff00000b447812 */ /* 0x000fc400078ec0ff */
[----:B------:R-:W-:Y:S02]  /*a940*/  LOP3.LUT R10, R10, 0xffff0000, RZ, 0xc0, !PT ;  /* 0xffff00000a0a7812 */ /* 0x000fe400078ec0ff */
[----:B------:R-:W-:Y:S02]  /*a950*/  LOP3.LUT R11, R47, 0xffff0000, RZ, 0xc0, !PT ;  /* 0xffff00002f0b7812 */ /* 0x000fe400078ec0ff */
[----:B------:R-:W-:-:S03]  /*a960*/  LOP3.LUT R62, R49, 0xffff0000, RZ, 0xc0, !PT ;  /* 0xffff0000313e7812 */ /* 0x000fc600078ec0ff */
[C---:B------:R-:W-:Y:S02]  /*a970*/  FMUL.FTZ R64, R10.reuse, R11 ;  /* 0x0000000b0a407220 */ /* 0x040fe40000410000 */
[-C--:B------:R-:W-:Y:S02]  /*a980*/  FMUL.FTZ R10, R10, R65.reuse ;  /* 0x000000410a0a7220 */ /* 0x080fe40000410000 */
[----:B------:R-:W-:Y:S02]  /*a990*/  FFMA.FTZ R65, R61, R65, -R64 ;  /* 0x000000413d417223 */ /* 0x000fe40000010840 */
[C---:B------:R-:W-:Y:S02]  /*a9a0*/  FMUL.FTZ R64, R15.reuse, R72 ;  /* 0x000000480f407220 */ /* 0x040fe40000410000 */
[-C--:B------:R-:W-:Y:S02]  /*a9b0*/  FMUL.FTZ R15, R15, R74.reuse ;  /* 0x0000004a0f0f7220 */ /* 0x080fe40000410000 */
[----:B------:R-:W-:Y:S01]  /*a9c0*/  FFMA.FTZ R10, R61, R11, R10 ;  /* 0x0000000b3d0a7223 */ /* 0x000fe2000001000a */
[----:B------:R-:W-:Y:S01]  /*a9d0*/  LOP3.LUT R61, R53, 0xffff0000, RZ, 0xc0, !PT ;  /* 0xffff0000353d7812 */ /* 0x000fe200078ec0ff */
[C---:B------:R-:W-:Y:S01]  /*a9e0*/  FFMA.FTZ R64, R59.reuse, R74, -R64 ;  /* 0x0000004a3b407223 */ /* 0x040fe20000010840 */
[----:B------:R-:W-:Y:S01]  /*a9f0*/  SHF.L.U32 R11, R48, 0x10, RZ ;  /* 0x00000010300b7819 */ /* 0x000fe200000006ff */
[----:B------:R-:W-:Y:S01]  /*aa00*/  FFMA.FTZ R59, R59, R72, R15 ;  /* 0x000000483b3b7223 */ /* 0x000fe2000001000f */
[----:B------:R-:W-:Y:S01]  /*aa10*/  SHF.L.U32 R74, R50, 0x10, RZ ;  /* 0x00000010324a7819 */ /* 0x000fe200000006ff */
[C---:B------:R-:W-:Y:S01]  /*aa20*/  FMUL.FTZ R15, R71.reuse, R62 ;  /* 0x0000003e470f7220 */ /* 0x040fe20000410000 */
[----:B------:R-:W-:Y:S01]  /*aa30*/  F2FP.BF16.PACK_AB R10, R10, R63 ;  /* 0x0000003f0a0a723e */ /* 0x000fe200000010ff */
[----:B------:R-:W-:-:S02]  /*aa40*/  FMUL.FTZ R71, R71, R61 ;  /* 0x0000003d47477220 */ /* 0x000fc40000410000 */
[----:B------:R-:W-:Y:S02]  /*aa50*/  FFMA.FTZ R61, R58, R61, -R15 ;  /* 0x0000003d3a3d7223 */ /* 0x000fe4000001080f */
[C---:B------:R-:W-:Y:S02]  /*aa60*/  FMUL.FTZ R67, R8.reuse, R11 ;  /* 0x0000000b08437220 */ /* 0x040fe40000410000 */
[-C--:B------:R-:W-:Y:S02]  /*aa70*/  FMUL.FTZ R15, R8, R69.reuse ;  /* 0x00000045080f7220 */ /* 0x080fe40000410000 */
[----:B------:R-:W-:Y:S02]  /*aa80*/  IMAD.U32 R72, R46, 0x10000, RZ ;  /* 0x000100002e487824 */ /* 0x000fe400078e00ff */
[----:B------:R-:W-:Y:S01]  /*aa90*/  FFMA.FTZ R8, R58, R62, R71 ;  /* 0x0000003e3a087223 */ /* 0x000fe20000010047 */
[----:B------:R-:W-:Y:S01]  /*aaa0*/  LOP3.LUT R71, R52, 0xffff0000, RZ, 0xc0, !PT ;  /* 0xffff000034477812 */ /* 0x000fe200078ec0ff */
[----:B------:R-:W-:Y:S01]  /*aab0*/  FFMA.FTZ R62, R60, R69, -R67 ;  /* 0x000000453c3e7223 */ /* 0x000fe20000010843 */
[----:B------:R-:W-:Y:S01]  /*aac0*/  LOP3.LUT R67, R46, 0xffff0000, RZ, 0xc0, !PT ;  /* 0xffff00002e437812 */ /* 0x000fe200078ec0ff */
[----:B------:R-:W-:Y:S01]  /*aad0*/  FFMA.FTZ R60, R60, R11, R15 ;  /* 0x0000000b3c3c7223 */ /* 0x000fe2000001000f */
[----:B------:R-:W-:Y:S01]  /*aae0*/  LOP3.LUT R15, R50, 0xffff0000, RZ, 0xc0, !PT ;  /* 0xffff0000320f7812 */ /* 0x000fe200078ec0ff */
[C---:B------:R-:W-:Y:S01]  /*aaf0*/  FMUL.FTZ R58, R9.reuse, R72 ;  /* 0x00000048093a7220 */ /* 0x040fe20000410000 */
[----:B------:R-:W-:Y:S01]  /*ab00*/  F2FP.BF16.PACK_AB R8, R8, R59 ;  /* 0x0000003b0808723e */ /* 0x000fe200000010ff */
[-C--:B------:R-:W-:Y:S01]  /*ab10*/  FMUL.FTZ R11, R9, R74.reuse ;  /* 0x0000004a090b7220 */ /* 0x080fe20000410000 */
[----:B------:R-:W-:Y:S01]  /*ab20*/  LOP3.LUT R9, R48, 0xffff0000, RZ, 0xc0, !PT ;  /* 0xffff000030097812 */ /* 0x000fe200078ec0ff */
[----:B------:R-:W-:-:S02]  /*ab30*/  FFMA.FTZ R58, R13, R74, -R58 ;  /* 0x0000004a0d3a7223 */ /* 0x000fc4000001083a */
[----:B------:R-:W-:Y:S02]  /*ab40*/  FFMA.FTZ R11, R13, R72, R11 ;  /* 0x000000480d0b7223 */ /* 0x000fe4000001000b */
[----:B------:R-:W-:Y:S02]  /*ab50*/  FMUL.FTZ R13, R70, R9 ;  /* 0x00000009460d7220 */ /* 0x000fe40000410000 */
[----:B------:R-:W-:Y:S02]  /*ab60*/  FMUL.FTZ R69, R68, R67 ;  /* 0x0000004344457220 */ /* 0x000fe40000410000 */
[----:B------:R-:W-:Y:S02]  /*ab70*/  FMUL.FTZ R70, R70, R71 ;  /* 0x0000004746467220 */ /* 0x000fe40000410000 */
[----:B------:R-:W-:Y:S02]  /*ab80*/  FMUL.FTZ R68, R68, R15 ;  /* 0x0000000f44447220 */ /* 0x000fe40000410000 */
[----:B------:R-:W-:-:S02]  /*ab90*/  FFMA.FTZ R13, R12, R71, -R13 ;  /* 0x000000470c0d7223 */ /* 0x000fc4000001080d */
[----:B------:R-:W-:Y:S02]  /*aba0*/  FFMA.FTZ R15, R14, R15, -R69 ;  /* 0x0000000f0e0f7223 */ /* 0x000fe40000010845 */
[----:B------:R-:W-:Y:S01]  /*abb0*/  FFMA.FTZ R9, R12, R9, R70 ;  /* 0x000000090c097223 */ /* 0x000fe20000010046 */
[----:B------:R-:W-:Y:S01]  /*abc0*/  F2FP.BF16.PACK_AB R12, R61, R64 ;  /* 0x000000403d0c723e */ /* 0x000fe200000010ff */
[----:B------:R-:W-:Y:S01]  /*abd0*/  FFMA.FTZ R68, R14, R67, R68 ;  /* 0x000000430e447223 */ /* 0x000fe20000010044 */
[----:B------:R-:W-:Y:S02]  /*abe0*/  F2FP.BF16.PACK_AB R14, R65, R66 ;  /* 0x00000042410e723e */ /* 0x000fe400000010ff */
[----:B------:R-:W-:Y:S02]  /*abf0*/  F2FP.BF16.PACK_AB R13, R13, R62 ;  /* 0x0000003e0d0d723e */ /* 0x000fe400000010ff */
[----:B------:R-:W-:Y:S02]  /*ac00*/  F2FP.BF16.PACK_AB R15, R15, R58 ;  /* 0x0000003a0f0f723e */ /* 0x000fe400000010ff */
[----:B------:R-:W-:-:S02]  /*ac10*/  F2FP.BF16.PACK_AB R9, R9, R60 ;  /* 0x0000003c0909723e */ /* 0x000fc400000010ff */
[----:B------:R-:W-:Y:S01]  /*ac20*/  F2FP.BF16.PACK_AB R11, R68, R11 ;  /* 0x0000000b440b723e */ /* 0x000fe200000010ff */
[----:B------:R1:W-:Y:S04]  /*ac30*/  STS.128 [R57+0xc100], R12 ;  /* 0x00c1000c39007388 */ /* 0x0003e80000000c00 */
[----:B------:R1:W-:Y:S02]  /*ac40*/  STS.128 [R55+0xc100], R8 ;  /* 0x00c1000837007388 */ /* 0x0003e40000000c00 */
.L_x_131:
[----:B------:R-:W-:Y:S05]  /*ac50*/  BSYNC B0 ;  /* 0x0000000000007941 */ /* 0x000fea0003800000 */
.L_x_130:
[----:B-1----:R-:W-:Y:S01]  /*ac60*/  IADD3 R12, R28, 0x20, RZ ;  /* 0x000000201c0c7810 */ /* 0x002fe20007ffe0ff */
[----:B------:R-:W-:Y:S03]  /*ac70*/  BSSY B0, `(.L_x_132) ;  /* 0x0000069000007945 */ /* 0x000fe60003800000 */
[----:B------:R-:W-:-:S13]  /*ac80*/  ISETP.GE.AND P0, PT, R12, c[0x0][0x27c], PT ;  /* 0x00009f000c007a0c */ /* 0x000fda0003f06270 */
[----:B------:R-:W-:Y:S05]  /*ac90*/  @P0 BRA `(.L_x_133) ;  /* 0x0000066000000947 */ /* 0x000fea0003800000 */
[----:B------:R-:W-:Y:S01]  /*aca0*/  SHF.R.S32.HI R11, RZ, 0x1f, R12 ;  /* 0x0000001fff0b7819 */ /* 0x000fe2000001140c */
[----:B------:R-:W-:Y:S01]  /*acb0*/  IMAD.MOV.U32 R8, RZ, RZ, c[0x0][0x27c] ;  /* 0x00009f00ff087624 */ /* 0x000fe200078e00ff */
[----:B------:R-:W-:Y:S01]  /*acc0*/  SHF.L.U32 R72, R45, 0x10, RZ ;  /* 0x000000102d487819 */ /* 0x000fe200000006ff */
[----:B------:R-:W-:Y:S01]  /*acd0*/  IMAD.SHL.U32 R9, R25, 0x40, RZ ;  /* 0x0000004019097824 */ /* 0x000fe200078e00ff */
[CC--:B------:R-:W-:Y:S01]  /*ace0*/  LEA.HI R10, R11.reuse, R12.reuse, RZ, 0x3 ;  /* 0x0000000c0b0a7211 */ /* 0x0c0fe200078f18ff */
[----:B------:R-:W-:Y:S01]  /*acf0*/  IMAD.U32 R64, R40, 0x10000, RZ ;  /* 0x0001000028407824 */ /* 0x000fe200078e00ff */
[----:B------:R-:W-:Y:S02]  /*ad00*/  LEA.HI R11, R11, R12, RZ, 0x6 ;  /* 0x0000000c0b0b7211 */ /* 0x000fe400078f30ff */
[----:B------:R-:W-:Y:S02]  /*ad10*/  SHF.R.S32.HI R13, RZ, 0x3, R10 ;  /* 0x00000003ff0d7819 */ /* 0x000fe4000001140a */
[----:B------:R-:W-:-:S02]  /*ad20*/  LOP3.LUT R9, R9, 0x1c0, RZ, 0xc0, !PT ;  /* 0x000001c009097812 */ /* 0x000fc400078ec0ff */
[----:B------:R-:W-:Y:S02]  /*ad30*/  LEA.HI R8, R8, R13, RZ, 0x1d ;  /* 0x0000000d08087211 */ /* 0x000fe400078fe8ff */
[----:B------:R-:W-:Y:S02]  /*ad40*/  LOP3.LUT R15, R9, 0x38, R10, 0xf8, !PT ;  /* 0x00000038090f7812 */ /* 0x000fe400078ef80a */
[----:B------:R-:W-:Y:S02]  /*ad50*/  SHF.R.S32.HI R13, RZ, 0x1f, R8 ;  /* 0x0000001fff0d7819 */ /* 0x000fe40000011408 */
[----:B------:R-:W-:Y:S02]  /*ad60*/  SHF.R.U32.HI R10, RZ, 0x3, R9 ;  /* 0x00000003ff0a7819 */ /* 0x000fe40000011609 */
[----:B------:R-:W-:Y:S01]  /*ad70*/  LEA.HI R13, R13, R8, RZ, 0x3 ;  /* 0x000000080d0d7211 */ /* 0x000fe200078f18ff */
[----:B------:R-:W-:Y:S01]  /*ad80*/  IMAD.SHL.U32 R8, R8, 0x8, RZ ;  /* 0x0000000808087824 */ /* 0x000fe200078e00ff */
[----:B------:R-:W-:-:S02]  /*ad90*/  SHF.L.U32 R11, R11, 0x7, RZ ;  /* 0x000000070b0b7819 */ /* 0x000fc400000006ff */
[----:B------:R-:W-:Y:S02]  /*ada0*/  SHF.L.U32 R13, R13, 0xa, RZ ;  /* 0x0000000a0d0d7819 */ /* 0x000fe400000006ff */
[----:B------:R-:W-:Y:S02]  /*adb0*/  LOP3.LUT R9, R9, 0x38, R8, 0xf8, !PT ;  /* 0x0000003809097812 */ /* 0x000fe400078ef808 */
[----:B------:R-:W-:Y:S02]  /*adc0*/  LOP3.LUT R8, R13, 0x7fffe000, RZ, 0xc0, !PT ;  /* 0x7fffe0000d087812 */ /* 0x000fe400078ec0ff */
[----:B------:R-:W-:Y:S02]  /*add0*/  LOP3.LUT R12, R11, 0x7fffe000, RZ, 0xc0, !PT ;  /* 0x7fffe0000b0c7812 */ /* 0x000fe400078ec0ff */
[----:B------:R-:W-:Y:S02]  /*ade0*/  LOP3.LUT R9, R9, R10, RZ, 0x3c, !PT ;  /* 0x0000000a09097212 */ /* 0x000fe400078e3cff */
[C---:B------:R-:W-:Y:S01]  /*adf0*/  LEA R8, R19.reuse, R8, 0x9 ;  /* 0x0000000813087211 */ /* 0x040fe200078e48ff */
[----:B------:R-:W-:Y:S01]  /*ae00*/  IMAD R12, R19, 0x200, R12 ;  /* 0x00000200130c7824 */ /* 0x000fe200078e020c */
[----:B------:R-:W-:-:S02]  /*ae10*/  LOP3.LUT R15, R15, R10, RZ, 0x3c, !PT ;  /* 0x0000000a0f0f7212 */ /* 0x000fc400078e3cff */
[----:B------:R-:W-:Y:S01]  /*ae20*/  LOP3.LUT R67, R40, 0xffff0000, RZ, 0xc0, !PT ;  /* 0xffff000028437812 */ /* 0x000fe200078ec0ff */
[----:B------:R-:W-:Y:S01]  /*ae30*/  IMAD.IADD R55, R8, 0x1, R9 ;  /* 0x0000000108377824 */ /* 0x000fe200078e0209 */
[----:B------:R-:W-:Y:S01]  /*ae40*/  SHF.L.U32 R74, R41, 0x10, RZ ;  /* 0x00000010294a7819 */ /* 0x000fe200000006ff */
[----:B------:R-:W-:Y:S02]  /*ae50*/  IMAD.IADD R12, R12, 0x1, R15 ;  /* 0x000000010c0c7824 */ /* 0x000fe400078e020f */
[----:B------:R-:W-:Y:S02]  /*ae60*/  IMAD.SHL.U32 R55, R55, 0x2, RZ ;  /* 0x0000000237377824 */ /* 0x000fe400078e00ff */
[----:B------:R-:W-:-:S03]  /*ae70*/  IMAD.SHL.U32 R57, R12, 0x2, RZ ;  /* 0x000000020c397824 */ /* 0x000fc600078e00ff */
[----:B------:R-:W1:Y:S04]  /*ae80*/  LDS.128 R8, [R55+0xc100] ;  /* 0x00c1000037087984 */ /* 0x000e680000000c00 */
[----:B------:R-:W2:Y:S01]  /*ae90*/  LDS.128 R12, [R57+0xc100] ;  /* 0x00c10000390c7984 */ /* 0x000ea20000000c00 */
[----:B-1----:R-:W-:Y:S01]  /*aea0*/  IMAD.U32 R65, R8, 0x10000, RZ ;  /* 0x0001000008417824 */ /* 0x002fe200078e00ff */
[C---:B------:R-:W-:Y:S01]  /*aeb0*/  LOP3.LUT R69, R10.reuse, 0xffff0000, RZ, 0xc0, !PT ;  /* 0xffff00000a457812 */ /* 0x040fe200078ec0ff */
[----:B------:R-:W-:Y:S01]  /*aec0*/  IMAD.U32 R63, R10, 0x10000, RZ ;  /* 0x000100000a3f7824 */ /* 0x000fe200078e00ff */
[----:B------:R-:W-:Y:S01]  /*aed0*/  LOP3.LUT R8, R8, 0xffff0000, RZ, 0xc0, !PT ;  /* 0xffff000008087812 */ /* 0x000fe200078ec0ff */
[----:B------:R-:W-:Y:S01]  /*aee0*/  FMUL.FTZ R66, R65, R64 ;  /* 0x0000004041427220 */ /* 0x000fe20000410000 */
[C---:B--2---:R-:W-:Y:S01]  /*aef0*/  SHF.L.U32 R59, R12.reuse, 0x10, RZ ;  /* 0x000000100c3b7819 */ /* 0x044fe200000006ff */
[C---:B------:R-:W-:Y:S01]  /*af00*/  IMAD.U32 R60, R13.reuse, 0x10000, RZ ;  /* 0x000100000d3c7824 */ /* 0x040fe200078e00ff */
[----:B------:R-:W-:Y:S01]  /*af10*/  LOP3.LUT R62, R12, 0xffff0000, RZ, 0xc0, !PT ;  /* 0xffff00000c3e7812 */ /* 0x000fe200078ec0ff */
[C---:B------:R-:W-:Y:S01]  /*af20*/  IMAD.U32 R61, R14.reuse, 0x10000, RZ ;  /* 0x000100000e3d7824 */ /* 0x040fe200078e00ff */
[----:B------:R-:W-:Y:S01]  /*af30*/  LOP3.LUT R12, R13, 0xffff0000, RZ, 0xc0, !PT ;  /* 0xffff00000d0c7812 */ /* 0x000fe200078ec0ff */
[-C--:B------:R-:W-:Y:S01]  /*af40*/  FMUL.FTZ R10, R65, R72.reuse ;  /* 0x00000048410a7220 */ /* 0x080fe20000410000 */
[----:B------:R-:W-:Y:S01]  /*af50*/  LOP3.LUT R58, R14, 0xffff0000, RZ, 0xc0, !PT ;  /* 0xffff00000e3a7812 */ /* 0x000fe200078ec0ff */
[----:B------:R-:W-:Y:S01]  /*af60*/  FFMA.FTZ R66, R59, R72, -R66 ;  /* 0x000000483b427223 */ /* 0x000fe20000010842 */
[----:B------:R-:W-:Y:S01]  /*af70*/  SHF.L.U32 R13, R15, 0x10, RZ ;  /* 0x000000100f0d7819 */ /* 0x000fe200000006ff */
[----:B------:R-:W-:Y:S01]  /*af80*/  FFMA.FTZ R59, R59, R64, R10 ;  /* 0x000000403b3b7223 */ /* 0x000fe2000001000a */
[----:B------:R-:W-:Y:S01]  /*af90*/  LOP3.LUT R14, R15, 0xffff0000, RZ, 0xc0, !PT ;  /* 0xffff00000f0e7812 */ /* 0x000fe200078ec0ff */
[----:B------:R-:W-:Y:S01]  /*afa0*/  IMAD.U32 R72, R38, 0x10000, RZ ;  /* 0x0001000026487824 */ /* 0x000fe200078e00ff */
[C---:B------:R-:W-:Y:S01]  /*afb0*/  SHF.L.U32 R15, R9.reuse, 0x10, RZ ;  /* 0x00000010090f7819 */ /* 0x040fe200000006ff */
[----:B------:R-:W-:Y:S01]  /*afc0*/  FMUL.FTZ R65, R8, R67 ;  /* 0x0000004308417220 */ /* 0x000fe20000410000 */
[----:B------:R-:W-:Y:S01]  /*afd0*/  LOP3.LUT R70, R9, 0xffff0000, RZ, 0xc0, !PT ;  /* 0xffff000009467812 */ /* 0x000fe200078ec0ff */
[----:B------:R-:W-:Y:S01]  /*afe0*/  FMUL.FTZ R71, R63, R72 ;  /* 0x000000483f477220 */ /* 0x000fe20000410000 */
[----:B------:R-:W-:-:S02]  /*aff0*/  SHF.L.U32 R9, R11, 0x10, RZ ;  /* 0x000000100b097819 */ /* 0x000fc400000006ff */
[----:B------:R-:W-:Y:S02]  /*b000*/  LOP3.LUT R68, R11, 0xffff0000, RZ, 0xc0, !PT ;  /* 0xffff00000b447812 */ /* 0x000fe400078ec0ff */
[----:B------:R-:W-:Y:S02]  /*b010*/  LOP3.LUT R11, R45, 0xffff0000, RZ, 0xc0, !PT ;  /* 0xffff00002d0b7812 */ /* 0x000fe400078ec0ff */
[----:B------:R-:W-:Y:S02]  /*b020*/  SHF.L.U32 R64, R42, 0x10, RZ ;  /* 0x000000102a407819 */ /* 0x000fe400000006ff */
[----:B------:R-:W-:Y:S01]  /*b030*/  LOP3.LUT R10, R38, 0xffff0000, RZ, 0xc0, !PT ;  /* 0xffff0000260a7812 */ /* 0x000fe200078ec0ff */
[-C--:B------:R-:W-:Y:S02]  /*b040*/  FMUL.FTZ R8, R8, R11.reuse ;  /* 0x0000000b08087220 */ /* 0x080fe40000410000 */
[----:B------:R-:W-:Y:S02]  /*b050*/  FFMA.FTZ R65, R62, R11, -R65 ;  /* 0x0000000b3e417223 */ /* 0x000fe40000010841 */
[-C--:B------:R-:W-:Y:S01]  /*b060*/  FMUL.FTZ R11, R63, R64.reuse ;  /* 0x000000403f0b7220 */ /* 0x080fe20000410000 */
[----:B------:R-:W-:Y:S01]  /*b070*/  LOP3.LUT R63, R42, 0xffff0000, RZ, 0xc0, !PT ;  /* 0xffff00002a3f7812 */ /* 0x000fe200078ec0ff */
[----:B------:R-:W-:Y:S01]  /*b080*/  FFMA.FTZ R64, R61, R64, -R71 ;  /* 0x000000403d407223 */ /* 0x000fe20000010847 */
[----:B------:R-:W-:Y:S01]  /*b090*/  LOP3.LUT R71, R43, 0xffff0000, RZ, 0xc0, !PT ;  /* 0xffff00002b477812 */ /* 0x000fe200078ec0ff */
[----:B------:R-:W-:-:S02]  /*b0a0*/  FFMA.FTZ R8, R62, R67, R8 ;  /* 0x000000433e087223 */ /* 0x000fc40000010008 */
[----:B------:R-:W-:Y:S01]  /*b0b0*/  FFMA.FTZ R61, R61, R72, R11 ;  /* 0x000000483d3d7223 */ /* 0x000fe2000001000b */
[----:B------:R-:W-:Y:S01]  /*b0c0*/  SHF.L.U32 R11, R39, 0x10, RZ ;  /* 0x00000010270b7819 */ /* 0x000fe200000006ff */
[----:B------:R-:W-:Y:S01]  /*b0d0*/  FMUL.FTZ R67, R69, R10 ;  /* 0x0000000a45437220 */ /* 0x000fe20000410000 */
[----:B------:R-:W-:Y:S01]  /*b0e0*/  F2FP.BF16.PACK_AB R8, R8, R59 ;  /* 0x0000003b0808723e */ /* 0x000fe200000010ff */
[----:B------:R-:W-:Y:S02]  /*b0f0*/  IMAD.U32 R62, R43, 0x10000, RZ ;  /* 0x000100002b3e7824 */ /* 0x000fe400078e00ff */
[-C--:B------:R-:W-:Y:S02]  /*b100*/  FMUL.FTZ R69, R69, R63.reuse ;  /* 0x0000003f45457220 */ /* 0x080fe40000410000 */
[----:B------:R-:W-:Y:S02]  /*b110*/  FFMA.FTZ R63, R58, R63, -R67 ;  /* 0x0000003f3a3f7223 */ /* 0x000fe40000010843 */
[----:B------:R-:W-:-:S02]  /*b120*/  FMUL.FTZ R67, R15, R11 ;  /* 0x0000000b0f437220 */ /* 0x000fc40000410000 */
[-C--:B------:R-:W-:Y:S02]  /*b130*/  FMUL.FTZ R15, R15, R62.reuse ;  /* 0x0000003e0f0f7220 */ /* 0x080fe40000410000 */
[C---:B------:R-:W-:Y:S02]  /*b140*/  IMAD.U32 R72, R37.reuse, 0x10000, RZ ;  /* 0x0001000025487824 */ /* 0x040fe400078e00ff */
[----:B------:R-:W-:Y:S01]  /*b150*/  FFMA.FTZ R62, R60, R62, -R67 ;  /* 0x0000003e3c3e7223 */ /* 0x000fe20000010843 */
[----:B------:R-:W-:Y:S01]  /*b160*/  LOP3.LUT R67, R37, 0xffff0000, RZ, 0xc0, !PT ;  /* 0xffff000025437812 */ /* 0x000fe200078ec0ff */
[----:B------:R-:W-:Y:S02]  /*b170*/  FFMA.FTZ R10, R58, R10, R69 ;  /* 0x0000000a3a0a7223 */ /* 0x000fe40000010045 */
        /* <DEDUP_REMOVED lines=24> */
.L_x_133:
[----:B------:R-:W-:Y:S05]  /*b300*/  BSYNC B0 ;  /* 0x0000000000007941 */ /* 0x000fea0003800000 */
.L_x_132:
[----:B-1----:R-:W-:-:S04]  /*b310*/  IADD3 R12, R28, 0x40, RZ ;  /* 0x000000401c0c7810 */ /* 0x002fc80007ffe0ff */
        /* <DEDUP_REMOVED lines=104> */
.L_x_129:
[----:B------:R-:W-:Y:S05]  /*b9a0*/  BSYNC B1 ;  /* 0x0000000000017941 */ /* 0x000fea0003800000 */
.L_x_128:
[----:B------:R-:W-:-:S04]  /*b9b0*/  IADD3 R25, R25, 0x40, RZ ;  /* 0x0000004019197810 */ /* 0x000fc80007ffe0ff */
[----:B------:R-:W-:-:S13]  /*b9c0*/  ISETP.GE.AND P0, PT, R25, R56, PT ;  /* 0x000000381900720c */ /* 0x000fda0003f06270 */
[----:B------:R-:W-:Y:S05]  /*b9d0*/  @P0 BRA `(.L_x_115) ;  /* 0x000013d000000947 */ /* 0x000fea0003800000 */
[----:B------:R-:W-:Y:S01]  /*b9e0*/  ISETP.GE.AND P0, PT, R28, c[0x0][0x27c], PT ;  /* 0x00009f001c007a0c */ /* 0x000fe20003f06270 */
[----:B------:R-:W-:-:S12]  /*b9f0*/  BSSY B0, `(.L_x_134) ;  /* 0x0000063000007945 */ /* 0x000fd80003800000 */
[----:B------:R-:W-:Y:S05]  /*ba00*/  @P0 BRA `(.L_x_135) ;  /* 0x0000061000000947 */ /* 0x000fea0003800000 */
[----:B-1----:R-:W-:Y:S01]  /*ba10*/  IMAD.MOV.U32 R11, RZ, RZ, c[0x0][0x27c] ;  /* 0x00009f00ff0b7624 */ /* 0x002fe200078e00ff */
[----:B------:R-:W-:Y:S01]  /*ba20*/  SHF.R.S32.HI R8, RZ, 0x1f, R25 ;  /* 0x0000001fff087819 */ /* 0x000fe20000011419 */
[----:B------:R-:W-:-:S03]  /*ba30*/  IMAD.SHL.U32 R9, R25, 0x40, RZ ;  /* 0x0000004019097824 */ /* 0x000fc600078e00ff */
[----:B------:R-:W-:Y:S02]  /*ba40*/  LEA.HI R11, R11, R54, RZ, 0x1d ;  /* 0x000000360b0b7211 */ /* 0x000fe400078fe8ff */
[----:B------:R-:W-:Y:S02]  /*ba50*/  LEA.HI R8, R8, R25, RZ, 0x3 ;  /* 0x0000001908087211 */ /* 0x000fe400078f18ff */
[----:B------:R-:W-:Y:S01]  /*ba60*/  SHF.R.S32.HI R10, RZ, 0x1f, R11 ;  /* 0x0000001fff0a7819 */ /* 0x000fe2000001140b */
[----:B------:R-:W-:Y:S01]  /*ba70*/  IMAD.SHL.U32 R12, R11, 0x8, RZ ;  /* 0x000000080b0c7824 */ /* 0x000fe200078e00ff */
[----:B------:R-:W-:Y:S02]  /*ba80*/  LOP3.LUT R9, R9, 0x1c0, RZ, 0xc0, !PT ;  /* 0x000001c009097812 */ /* 0x000fe400078ec0ff */
[----:B------:R-:W-:Y:S02]  /*ba90*/  LEA.HI R10, R10, R11, RZ, 0x3 ;  /* 0x0000000b0a0a7211 */ /* 0x000fe400078f18ff */
[----:B------:R-:W-:-:S02]  /*baa0*/  SHF.L.U32 R8, R8, 0x6, RZ ;  /* 0x0000000608087819 */ /* 0x000fc400000006ff */
[C---:B------:R-:W-:Y:S01]  /*bab0*/  LOP3.LUT R14, R9.reuse, 0x38, R28, 0xf8, !PT ;  /* 0x00000038090e7812 */ /* 0x040fe200078ef81c */
[----:B------:R-:W-:Y:S01]  /*bac0*/  IMAD.SHL.U32 R10, R10, 0x400, RZ ;  /* 0x000004000a0a7824 */ /* 0x000fe200078e00ff */
[----:B------:R-:W-:Y:S02]  /*bad0*/  SHF.R.U32.HI R13, RZ, 0x3, R9 ;  /* 0x00000003ff0d7819 */ /* 0x000fe40000011609 */
[----:B------:R-:W-:Y:S02]  /*bae0*/  LOP3.LUT R8, R8, 0xfffffe00, RZ, 0xc0, !PT ;  /* 0xfffffe0008087812 */ /* 0x000fe400078ec0ff */
[----:B------:R-:W-:Y:S02]  /*baf0*/  LOP3.LUT R12, R9, 0x38, R12, 0xf8, !PT ;  /* 0x00000038090c7812 */ /* 0x000fe400078ef80c */
[----:B------:R-:W-:Y:S02]  /*bb00*/  LOP3.LUT R14, R8, R14, R13, 0xf6, !PT ;  /* 0x0000000e080e7212 */ /* 0x000fe400078ef60d */
[----:B------:R-:W-:-:S02]  /*bb10*/  LOP3.LUT R13, R12, R13, RZ, 0x3c, !PT ;  /* 0x0000000d0c0d7212 */ /* 0x000fc400078e3cff */
[----:B------:R-:W-:Y:S02]  /*bb20*/  LOP3.LUT R10, R10, 0x7fffe000, RZ, 0xc0, !PT ;  /* 0x7fffe0000a0a7812 */ /* 0x000fe400078ec0ff */
[----:B------:R-:W-:Y:S02]  /*bb30*/  SHF.L.U32 R55, R14, 0x1, RZ ;  /* 0x000000010e377819 */ /* 0x000fe400000006ff */
[----:B------:R-:W-:-:S03]  /*bb40*/  IADD3 R54, R13, R10, R8 ;  /* 0x0000000a0d367210 */ /* 0x000fc60007ffe008 */
[----:B------:R-:W1:Y:S02]  /*bb50*/  LDS.128 R12, [R55+0xc100] ;  /* 0x00c10000370c7984 */ /* 0x000e640000000c00 */
[----:B------:R-:W-:-:S05]  /*bb60*/  IMAD.SHL.U32 R54, R54, 0x2, RZ ;  /* 0x0000000236367824 */ /* 0x000fca00078e00ff */
[----:B------:R-:W2:Y:S01]  /*bb70*/  LDS.128 R8, [R54+0xc100] ;  /* 0x00c1000036087984 */ /* 0x000ea20000000c00 */
[C---:B-1----:R-:W-:Y:S01]  /*bb80*/  IMAD.U32 R57, R12.reuse, 0x10000, RZ ;  /* 0x000100000c397824 */ /* 0x042fe200078e00ff */
[----:B------:R-:W-:Y:S01]  /*bb90*/  LOP3.LUT R56, R12, 0xffff0000, RZ, 0xc0, !PT ;  /* 0xffff00000c387812 */ /* 0x000fe200078ec0ff */
[----:B------:R-:W-:Y:S01]  /*bba0*/  IMAD.U32 R58, R14, 0x10000, RZ ;  /* 0x000100000e3a7824 */ /* 0x000fe200078e00ff */
[C---:B------:R-:W-:Y:S02]  /*bbb0*/  SHF.L.U32 R12, R13.reuse, 0x10, RZ ;  /* 0x000000100d0c7819 */ /* 0x040fe400000006ff */
[----:B------:R-:W-:Y:S02]  /*bbc0*/  LOP3.LUT R59, R13, 0xffff0000, RZ, 0xc0, !PT ;  /* 0xffff00000d3b7812 */ /* 0x000fe400078ec0ff */
[C---:B------:R-:W-:Y:S01]  /*bbd0*/  SHF.L.U32 R13, R15.reuse, 0x10, RZ ;  /* 0x000000100f0d7819 */ /* 0x040fe200000006ff */
[----:B--2---:R-:W-:Y:S01]  /*bbe0*/  IMAD.U32 R62, R8, 0x10000, RZ ;  /* 0x00010000083e7824 */ /* 0x004fe200078e00ff */
[----:B------:R-:W-:Y:S01]  /*bbf0*/  LOP3.LUT R63, R15, 0xffff0000, RZ, 0xc0, !PT ;  /* 0xffff00000f3f7812 */ /* 0x000fe200078ec0ff */
[----:B------:R-:W-:Y:S01]  /*bc00*/  IMAD.U32 R15, R47, 0x10000, RZ ;  /* 0x000100002f0f7824 */ /* 0x000fe200078e00ff */
[----:B------:R-:W-:-:S02]  /*bc10*/  SHF.L.U32 R60, R10, 0x10, RZ ;  /* 0x000000100a3c7819 */ /* 0x000fc400000006ff */
[----:B------:R-:W-:Y:S02]  /*bc20*/  LOP3.LUT R61, R8, 0xffff0000, RZ, 0xc0, !PT ;  /* 0xffff0000083d7812 */ /* 0x000fe400078ec0ff */
[C---:B------:R-:W-:Y:S02]  /*bc30*/  SHF.L.U32 R8, R9.reuse, 0x10, RZ ;  /* 0x0000001009087819 */ /* 0x040fe400000006ff */
[----:B------:R-:W-:Y:S01]  /*bc40*/  LOP3.LUT R66, R9, 0xffff0000, RZ, 0xc0, !PT ;  /* 0xffff000009427812 */ /* 0x000fe200078ec0ff */
[----:B------:R-:W-:Y:S01]  /*bc50*/  IMAD.U32 R9, R51, 0x10000, RZ ;  /* 0x0001000033097824 */ /* 0x000fe200078e00ff */
[----:B------:R-:W-:Y:S01]  /*bc60*/  LOP3.LUT R65, R10, 0xffff0000, RZ, 0xc0, !PT ;  /* 0xffff00000a417812 */ /* 0x000fe200078ec0ff */
[-C--:B------:R-:W-:Y:S01]  /*bc70*/  FMUL.FTZ R10, R15, R60.reuse ;  /* 0x0000003c0f0a7220 */ /* 0x080fe20000410000 */
[----:B------:R-:W-:Y:S01]  /*bc80*/  LOP3.LUT R47, R47, 0xffff0000, RZ, 0xc0, !PT ;  /* 0xffff00002f2f7812 */ /* 0x000fe200078ec0ff */
[----:B------:R-:W-:Y:S01]  /*bc90*/  FMUL.FTZ R60, R9, R60 ;  /* 0x0000003c093c7220 */ /* 0x000fe20000410000 */
[----:B------:R-:W-:Y:S01]  /*bca0*/  LOP3.LUT R51, R51, 0xffff0000, RZ, 0xc0, !PT ;  /* 0xffff000033337812 */ /* 0x000fe200078ec0ff */
[-C--:B------:R-:W-:Y:S01]  /*bcb0*/  FFMA.FTZ R10, R9, R58.reuse, -R10 ;  /* 0x0000003a090a7223 */ /* 0x080fe2000001080a */
[----:B------:R-:W-:Y:S01]  /*bcc0*/  LOP3.LUT R14, R14, 0xffff0000, RZ, 0xc0, !PT ;  /* 0xffff00000e0e7812 */ /* 0x000fe200078ec0ff */
[----:B------:R-:W-:Y:S01]  /*bcd0*/  FFMA.FTZ R60, R15, R58, R60 ;  /* 0x0000003a0f3c7223 */ /* 0x000fe2000001003c */
[----:B------:R-:W-:Y:S01]  /*bce0*/  SHF.L.U32 R15, R53, 0x10, RZ ;  /* 0x00000010350f7819 */ /* 0x000fe200000006ff */
[C---:B------:R-:W-:Y:S01]  /*bcf0*/  IMAD.U32 R9, R49.reuse, 0x10000, RZ ;  /* 0x0001000031097824 */ /* 0x040fe200078e00ff */
[----:B------:R-:W-:Y:S01]  /*bd00*/  LOP3.LUT R49, R49, 0xffff0000, RZ, 0xc0, !PT ;  /* 0xffff000031317812 */ /* 0x000fe200078ec0ff */
[-C--:B------:R-:W-:Y:S01]  /*bd10*/  FMUL.FTZ R67, R47, R65.reuse ;  /* 0x000000412f437220 */ /* 0x080fe20000410000 */
[----:B------:R-:W-:Y:S01]  /*bd20*/  LOP3.LUT R53, R53, 0xffff0000, RZ, 0xc0, !PT ;  /* 0xffff000035357812 */ /* 0x000fe200078ec0ff */
[-C--:B------:R-:W-:Y:S01]  /*bd30*/  FMUL.FTZ R58, R9, R62.reuse ;  /* 0x0000003e093a7220 */ /* 0x080fe20000410000 */
[----:B------:R-:W-:Y:S01]  /*bd40*/  SHF.L.U32 R64, R11, 0x10, RZ ;  /* 0x000000100b407819 */ /* 0x000fe200000006ff */
[----:B------:R-:W-:Y:S01]  /*bd50*/  FMUL.FTZ R65, R51, R65 ;  /* 0x0000004133417220 */ /* 0x000fe20000410000 */
[----:B------:R-:W-:Y:S01]  /*bd60*/  LOP3.LUT R11, R11, 0xffff0000, RZ, 0xc0, !PT ;  /* 0xffff00000b0b7812 */ /* 0x000fe200078ec0ff */
[----:B------:R-:W-:-:S02]  /*bd70*/  FMUL.FTZ R62, R15, R62 ;  /* 0x0000003e0f3e7220 */ /* 0x000fc40000410000 */
[-C--:B------:R-:W-:Y:S02]  /*bd80*/  FFMA.FTZ R67, R51, R14.reuse, -R67 ;  /* 0x0000000e33437223 */ /* 0x080fe40000010843 */
[----:B------:R-:W-:Y:S01]  /*bd90*/  FFMA.FTZ R65, R47, R14, R65 ;  /* 0x0000000e2f417223 */ /* 0x000fe20000010041 */
[----:B------:R-:W-:Y:S01]  /*bda0*/  SHF.L.U32 R47, R50, 0x10, RZ ;  /* 0x00000010322f7819 */ /* 0x000fe200000006ff */
[----:B------:R-:W-:Y:S01]  /*bdb0*/  FFMA.FTZ R62, R9, R57, R62 ;  /* 0x00000039093e7223 */ /* 0x000fe2000001003e */
[C---:B------:R-:W-:Y:S01]  /*bdc0*/  SHF.L.U32 R9, R48.reuse, 0x10, RZ ;  /* 0x0000001030097819 */ /* 0x040fe200000006ff */
[----:B------:R-:W-:Y:S01]  /*bdd0*/  FMUL.FTZ R14, R49, R61 ;  /* 0x0000003d310e7220 */ /* 0x000fe20000410000 */
[----:B------:R-:W-:Y:S01]  /*bde0*/  LOP3.LUT R48, R48, 0xffff0000, RZ, 0xc0, !PT ;  /* 0xffff000030307812 */ /* 0x000fe200078ec0ff */
[----:B------:R-:W-:Y:S01]  /*bdf0*/  FFMA.FTZ R58, R15, R57, -R58 ;  /* 0x000000390f3a7223 */ /* 0x000fe2000001083a */
[----:B------:R-:W-:Y:S01]  /*be00*/  LOP3.LUT R50, R50, 0xffff0000, RZ, 0xc0, !PT ;  /* 0xffff000032327812 */ /* 0x000fe200078ec0ff */
[C---:B------:R-:W-:Y:S01]  /*be10*/  IMAD.U32 R15, R52.reuse, 0x10000, RZ ;  /* 0x00010000340f7824 */ /* 0x040fe200078e00ff */
[----:B------:R-:W-:Y:S01]  /*be20*/  LOP3.LUT R52, R52, 0xffff0000, RZ, 0xc0, !PT ;  /* 0xffff000034347812 */ /* 0x000fe200078ec0ff */
[----:B------:R-:W-:-:S02]  /*be30*/  FMUL.FTZ R61, R53, R61 ;  /* 0x0000003d353d7220 */ /* 0x000fc40000410000 */
[----:B------:R-:W-:Y:S02]  /*be40*/  FFMA.FTZ R53, R53, R56, -R14 ;  /* 0x0000003835357223 */ /* 0x000fe4000001080e */
[C---:B------:R-:W-:Y:S01]  /*be50*/  IMAD.U32 R14, R46.reuse, 0x10000, RZ ;  /* 0x000100002e0e7824 */ /* 0x040fe200078e00ff */
[----:B------:R-:W-:Y:S01]  /*be60*/  LOP3.LUT R46, R46, 0xffff0000, RZ, 0xc0, !PT ;  /* 0xffff00002e2e7812 */ /* 0x000fe200078ec0ff */
[-C--:B------:R-:W-:Y:S02]  /*be70*/  FMUL.FTZ R51, R9, R8.reuse ;  /* 0x0000000809337220 */ /* 0x080fe40000410000 */
[----:B------:R-:W-:Y:S02]  /*be80*/  FMUL.FTZ R8, R15, R8 ;  /* 0x000000080f087220 */ /* 0x000fe40000410000 */
[----:B------:R-:W-:Y:S02]  /*be90*/  FFMA.FTZ R61, R49, R56, R61 ;  /* 0x00000038313d7223 */ /* 0x000fe4000001003d */
[----:B------:R-:W-:-:S02]  /*bea0*/  FFMA.FTZ R51, R15, R12, -R51 ;  /* 0x0000000c0f337223 */ /* 0x000fc40000010833 */
[----:B------:R-:W-:Y:S02]  /*beb0*/  FFMA.FTZ R9, R9, R12, R8 ;  /* 0x0000000c09097223 */ /* 0x000fe40000010008 */
[----:B------:R-:W-:Y:S02]  /*bec0*/  FMUL.FTZ R56, R14, R64 ;  /* 0x000000400e387220 */ /* 0x000fe40000410000 */
[----:B------:R-:W-:Y:S02]  /*bed0*/  FMUL.FTZ R12, R48, R66 ;  /* 0x00000042300c7220 */ /* 0x000fe40000410000 */
[----:B------:R-:W-:Y:S02]  /*bee0*/  FMUL.FTZ R8, R46, R11 ;  /* 0x0000000b2e087220 */ /* 0x000fe40000410000 */
[----:B------:R-:W-:Y:S02]  /*bef0*/  FMUL.FTZ R64, R47, R64 ;  /* 0x000000402f407220 */ /* 0x000fe40000410000 */
[----:B------:R-:W-:-:S02]  /*bf00*/  FMUL.FTZ R66, R52, R66 ;  /* 0x0000004234427220 */ /* 0x000fc40000410000 */
[----:B------:R-:W-:Y:S02]  /*bf10*/  FMUL.FTZ R11, R50, R11 ;  /* 0x0000000b320b7220 */ /* 0x000fe40000410000 */
[----:B------:R-:W-:Y:S02]  /*bf20*/  FFMA.FTZ R15, R47, R13, -R56 ;  /* 0x0000000d2f0f7223 */ /* 0x000fe40000010838 */
[----:B------:R-:W-:Y:S01]  /*bf30*/  FFMA.FTZ R52, R52, R59, -R12 ;  /* 0x0000003b34347223 */ /* 0x000fe2000001080c */
[----:B------:R-:W-:Y:S01]  /*bf40*/  F2FP.BF16.PACK_AB R12, R53, R58 ;  /* 0x0000003a350c723e */ /* 0x000fe200000010ff */
[----:B------:R-:W-:Y:S01]  /*bf50*/  FFMA.FTZ R50, R50, R63, -R8 ;  /* 0x0000003f32327223 */ /* 0x000fe20000010808 */
[----:B------:R-:W-:Y:S01]  /*bf60*/  F2FP.BF16.PACK_AB R8, R61, R62 ;  /* 0x0000003e3d08723e */ /* 0x000fe200000010ff */
[----:B------:R-:W-:Y:S01]  /*bf70*/  FFMA.FTZ R64, R14, R13, R64 ;  /* 0x0000000d0e407223 */ /* 0x000fe20000010040 */
[----:B------:R-:W-:Y:S01]  /*bf80*/  F2FP.BF16.PACK_AB R14, R67, R10 ;  /* 0x0000000a430e723e */ /* 0x000fe200000010ff */
[----:B------:R-:W-:Y:S01]  /*bf90*/  FFMA.FTZ R48, R48, R59, R66 ;  /* 0x0000003b30307223 */ /* 0x000fe20000010042 */
[----:B------:R-:W-:Y:S01]  /*bfa0*/  F2FP.BF16.PACK_AB R13, R52, R51 ;  /* 0x00000033340d723e */ /* 0x000fe200000010ff */
[----:B------:R-:W-:Y:S01]  /*bfb0*/  FFMA.FTZ R11, R46, R63, R11 ;  /* 0x0000003f2e0b7223 */ /* 0x000fe2000001000b */
[----:B------:R-:W-:-:S02]  /*bfc0*/  F2FP.BF16.PACK_AB R15, R50, R15 ;  /* 0x0000000f320f723e */ /* 0x000fc400000010ff */
[----:B------:R-:W-:Y:S02]  /*bfd0*/  F2FP.BF16.PACK_AB R10, R65, R60 ;  /* 0x0000003c410a723e */ /* 0x000fe400000010ff */
[----:B------:R-:W-:Y:S01]  /*bfe0*/  F2FP.BF16.PACK_AB R9, R48, R9 ;  /* 0x000000093009723e */ /* 0x000fe200000010ff */
[----:B------:R1:W-:Y:S01]  /*bff0*/  STS.128 [R55+0xc100], R12 ;  /* 0x00c1000c37007388 */ /* 0x0003e20000000c00 */
[----:B------:R-:W-:-:S05]  /*c000*/  F2FP.BF16.PACK_AB R11, R11, R64 ;  /* 0x000000400b0b723e */ /* 0x000fca00000010ff */
[----:B------:R1:W-:Y:S02]  /*c010*/  STS.128 [R54+0xc100], R8 ;  /* 0x00c1000836007388 */ /* 0x0003e40000000c00 */
.L_x_135:
[----:B------:R-:W-:Y:S05]  /*c020*/  BSYNC B0 ;  /* 0x0000000000007941 */ /* 0x000fea0003800000 */
.L_x_134:
[----:B-1----:R-:W-:Y:S01]  /*c030*/  IADD3 R9, R28, 0x20, RZ ;  /* 0x000000201c097810 */ /* 0x002fe20007ffe0ff */
[----:B------:R-:W-:Y:S03]  /*c040*/  BSSY B0, `(.L_x_136) ;  /* 0x000006b000007945 */ /* 0x000fe60003800000 */
[----:B------:R-:W-:-:S13]  /*c050*/  ISETP.GE.AND P0, PT, R9, c[0x0][0x27c], PT ;  /* 0x00009f0009007a0c */ /* 0x000fda0003f06270 */
[----:B------:R-:W-:Y:S05]  /*c060*/  @P0 BRA `(.L_x_137) ;  /* 0x0000068000000947 */ /* 0x000fea0003800000 */
[----:B------:R-:W-:Y:S01]  /*c070*/  SHF.R.S32.HI R12, RZ, 0x1f, R9 ;  /* 0x0000001fff0c7819 */ /* 0x000fe20000011409 */
[----:B------:R-:W-:Y:S01]  /*c080*/  IMAD.MOV.U32 R13, RZ, RZ, c[0x0][0x27c] ;  /* 0x00009f00ff0d7624 */ /* 0x000fe200078e00ff */
[----:B------:R-:W-:Y:S01]  /*c090*/  SHF.R.S32.HI R8, RZ, 0x1f, R25 ;  /* 0x0000001fff087819 */ /* 0x000fe20000011419 */
[----:B------:R-:W-:Y:S01]  /*c0a0*/  IMAD.SHL.U32 R14, R25, 0x40, RZ ;  /* 0x00000040190e7824 */ /* 0x000fe200078e00ff */
[CC--:B------:R-:W-:Y:S01]  /*c0b0*/  LEA.HI R15, R12.reuse, R9.reuse, RZ, 0x3 ;  /* 0x000000090c0f7211 */ /* 0x0c0fe200078f18ff */
[----:B------:R-:W-:Y:S01]  /*c0c0*/  IMAD.U32 R54, R45, 0x10000, RZ ;  /* 0x000100002d367824 */ /* 0x000fe200078e00ff */
[----:B------:R-:W-:Y:S01]  /*c0d0*/  LEA.HI R12, R12, R9, RZ, 0x6 ;  /* 0x000000090c0c7211 */ /* 0x000fe200078f30ff */
[----:B------:R-:W-:Y:S01]  /*c0e0*/  IMAD.U32 R63, R43, 0x10000, RZ ;  /* 0x000100002b3f7824 */ /* 0x000fe200078e00ff */
[----:B------:R-:W-:Y:S02]  /*c0f0*/  SHF.R.S32.HI R10, RZ, 0x3, R15 ;  /* 0x00000003ff0a7819 */ /* 0x000fe4000001140f */
[----:B------:R-:W-:Y:S01]  /*c100*/  LOP3.LUT R14, R14, 0x1c0, RZ, 0xc0, !PT ;  /* 0x000001c00e0e7812 */ /* 0x000fe200078ec0ff */
[----:B------:R-:W-:Y:S01]  /*c110*/  IMAD.SHL.U32 R12, R12, 0x80, RZ ;  /* 0x000000800c0c7824 */ /* 0x000fe200078e00ff */
[----:B------:R-:W-:-:S02]  /*c120*/  LEA.HI R13, R13, R10, RZ, 0x1d ;  /* 0x0000000a0d0d7211 */ /* 0x000fc400078fe8ff */
[----:B------:R-:W-:Y:S02]  /*c130*/  LEA.HI R9, R8, R25, RZ, 0x3 ;  /* 0x0000001908097211 */ /* 0x000fe400078f18ff */
[----:B------:R-:W-:Y:S01]  /*c140*/  SHF.R.S32.HI R10, RZ, 0x1f, R13 ;  /* 0x0000001fff0a7819 */ /* 0x000fe2000001140d */
[----:B------:R-:W-:Y:S01]  /*c150*/  IMAD.SHL.U32 R11, R13, 0x8, RZ ;  /* 0x000000080d0b7824 */ /* 0x000fe200078e00ff */
[----:B------:R-:W-:Y:S02]  /*c160*/  LOP3.LUT R15, R14, 0x38, R15, 0xf8, !PT ;  /* 0x000000380e0f7812 */ /* 0x000fe400078ef80f */
[----:B------:R-:W-:Y:S02]  /*c170*/  LEA.HI R10, R10, R13, RZ, 0x3 ;  /* 0x0000000d0a0a7211 */ /* 0x000fe400078f18ff */
[----:B------:R-:W-:Y:S02]  /*c180*/  SHF.R.U32.HI R8, RZ, 0x3, R14 ;  /* 0x00000003ff087819 */ /* 0x000fe4000001160e */
[----:B------:R-:W-:Y:S01]  /*c190*/  SHF.L.U32 R9, R9, 0x6, RZ ;  /* 0x0000000609097819 */ /* 0x000fe200000006ff */
[----:B------:R-:W-:Y:S01]  /*c1a0*/  IMAD.SHL.U32 R10, R10, 0x400, RZ ;  /* 0x000004000a0a7824 */ /* 0x000fe200078e00ff */
[----:B------:R-:W-:-:S02]  /*c1b0*/  LOP3.LUT R12, R12, 0x7fffe000, RZ, 0xc0, !PT ;  /* 0x7fffe0000c0c7812 */ /* 0x000fc400078ec0ff */
[----:B------:R-:W-:Y:S02]  /*c1c0*/  LOP3.LUT R15, R15, R8, RZ, 0x3c, !PT ;  /* 0x000000080f0f7212 */ /* 0x000fe400078e3cff */
[----:B------:R-:W-:Y:S02]  /*c1d0*/  LOP3.LUT R9, R9, 0xfffffe00, RZ, 0xc0, !PT ;  /* 0xfffffe0009097812 */ /* 0x000fe400078ec0ff */
[----:B------:R-:W-:Y:S02]  /*c1e0*/  LOP3.LUT R11, R14, 0x38, R11, 0xf8, !PT ;  /* 0x000000380e0b7812 */ /* 0x000fe400078ef80b */
[----:B------:R-:W-:Y:S02]  /*c1f0*/  IADD3 R12, R15, R12, R9 ;  /* 0x0000000c0f0c7210 */ /* 0x000fe40007ffe009 */
[----:B------:R-:W-:Y:S02]  /*c200*/  LOP3.LUT R46, R11, R8, RZ, 0x3c, !PT ;  /* 0x000000080b2e7212 */ /* 0x000fe400078e3cff */
[----:B------:R-:W-:Y:S01]  /*c210*/  LOP3.LUT R10, R10, 0x7fffe000, RZ, 0xc0, !PT ;  /* 0x7fffe0000a0a7812 */ /* 0x000fe200078ec0ff */
[----:B------:R-:W-:Y:S01]  /*c220*/  IMAD.SHL.U32 R47, R12, 0x2, RZ ;  /* 0x000000020c2f7824 */ /* 0x000fe200078e00ff */
[----:B------:R-:W-:-:S02]  /*c230*/  LOP3.LUT R61, R38, 0xffff0000, RZ, 0xc0, !PT ;  /* 0xffff0000263d7812 */ /* 0x000fc400078ec0ff */
[----:B------:R-:W-:Y:S02]  /*c240*/  IADD3 R46, R46, R10, R9 ;  /* 0x0000000a2e2e7210 */ /* 0x000fe40007ffe009 */
[----:B------:R-:W1:Y:S01]  /*c250*/  LDS.128 R12, [R47+0xc100] ;  /* 0x00c100002f0c7984 */ /* 0x000e620000000c00 */
[----:B------:R-:W-:Y:S02]  /*c260*/  LOP3.LUT R43, R43, 0xffff0000, RZ, 0xc0, !PT ;  /* 0xffff00002b2b7812 */ /* 0x000fe400078ec0ff */
[----:B------:R-:W-:-:S05]  /*c270*/  SHF.L.U32 R46, R46, 0x1, RZ ;  /* 0x000000012e2e7819 */ /* 0x000fca00000006ff */
[----:B------:R-:W2:Y:S01]  /*c280*/  LDS.128 R8, [R46+0xc100] ;  /* 0x00c100002e087984 */ /* 0x000ea20000000c00 */
[C---:B-1----:R-:W-:Y:S01]  /*c290*/  IMAD.U32 R49, R12.reuse, 0x10000, RZ ;  /* 0x000100000c317824 */ /* 0x042fe200078e00ff */
[----:B------:R-:W-:Y:S01]  /*c2a0*/  LOP3.LUT R48, R12, 0xffff0000, RZ, 0xc0, !PT ;  /* 0xffff00000c307812 */ /* 0x000fe200078ec0ff */
[C---:B------:R-:W-:Y:S01]  /*c2b0*/  IMAD.U32 R12, R13.reuse, 0x10000, RZ ;  /* 0x000100000d0c7824 */ /* 0x040fe200078e00ff */
[----:B------:R-:W-:Y:S01]  /*c2c0*/  LOP3.LUT R51, R13, 0xffff0000, RZ, 0xc0, !PT ;  /* 0xffff00000d337812 */ /* 0x000fe200078ec0ff */
[C---:B------:R-:W-:Y:S01]  /*c2d0*/  IMAD.U32 R13, R15.reuse, 0x10000, RZ ;  /* 0x000100000f0d7824 */ /* 0x040fe200078e00ff */
[----:B------:R-:W-:Y:S02]  /*c2e0*/  LOP3.LUT R53, R15, 0xffff0000, RZ, 0xc0, !PT ;  /* 0xffff00000f357812 */ /* 0x000fe400078ec0ff */
[----:B------:R-:W-:Y:S01]  /*c2f0*/  SHF.L.U32 R50, R14, 0x10, RZ ;  /* 0x000000100e327819 */ /* 0x000fe200000006ff */
[C---:B--2---:R-:W-:Y:S01]  /*c300*/  IMAD.U32 R52, R8.reuse, 0x10000, RZ ;  /* 0x0001000008347824 */ /* 0x044fe200078e00ff */
[----:B------:R-:W-:Y:S01]  /*c310*/  LOP3.LUT R15, R8, 0xffff0000, RZ, 0xc0, !PT ;  /* 0xffff0000080f7812 */ /* 0x000fe200078ec0ff */
[----:B------:R-:W-:Y:S01]  /*c320*/  IMAD.U32 R55, R11, 0x10000, RZ ;  /* 0x000100000b377824 */ /* 0x000fe200078e00ff */
[----:B------:R-:W-:-:S02]  /*c330*/  SHF.L.U32 R8, R9, 0x10, RZ ;  /* 0x0000001009087819 */ /* 0x000fc400000006ff */
[----:B------:R-:W-:Y:S01]  /*c340*/  LOP3.LUT R58, R9, 0xffff0000, RZ, 0xc0, !PT ;  /* 0xffff0000093a7812 */ /* 0x000fe200078ec0ff */
[----:B------:R-:W-:Y:S01]  /*c350*/  IMAD.U32 R9, R40, 0x10000, RZ ;  /* 0x0001000028097824 */ /* 0x000fe200078e00ff */
[C---:B------:R-:W-:Y:S02]  /*c360*/  SHF.L.U32 R57, R10.reuse, 0x10, RZ ;  /* 0x000000100a397819 */ /* 0x040fe400000006ff */
[----:B------:R-:W-:Y:S01]  /*c370*/  LOP3.LUT R56, R10, 0xffff0000, RZ, 0xc0, !PT ;  /* 0xffff00000a387812 */ /* 0x000fe200078ec0ff */
[-C--:B------:R-:W-:Y:S01]  /*c380*/  FMUL.FTZ R10, R9, R52.reuse ;  /* 0x00000034090a7220 */ /* 0x080fe20000410000 */
[----:B------:R-:W-:Y:S01]  /*c390*/  LOP3.LUT R40, R40, 0xffff0000, RZ, 0xc0, !PT ;  /* 0xffff000028287812 */ /* 0x000fe200078ec0ff */
[----:B------:R-:W-:Y:S01]  /*c3a0*/  FMUL.FTZ R52, R54, R52 ;  /* 0x0000003436347220 */ /* 0x000fe20000410000 */
[----:B------:R-:W-:Y:S01]  /*c3b0*/  LOP3.LUT R14, R14, 0xffff0000, RZ, 0xc0, !PT ;  /* 0xffff00000e0e7812 */ /* 0x000fe200078ec0ff */
[-C--:B------:R-:W-:Y:S01]  /*c3c0*/  FFMA.FTZ R10, R54, R49.reuse, -R10 ;  /* 0x00000031360a7223 */ /* 0x080fe2000001080a */
[----:B------:R-:W-:Y:S01]  /*c3d0*/  LOP3.LUT R54, R45, 0xffff0000, RZ, 0xc0, !PT ;  /* 0xffff00002d367812 */ /* 0x000fe200078ec0ff */
[----:B------:R-:W-:Y:S01]  /*c3e0*/  IMAD.U32 R45, R38, 0x10000, RZ ;  /* 0x00010000262d7824 */ /* 0x000fe200078e00ff */
[----:B------:R-:W-:Y:S01]  /*c3f0*/  LOP3.LUT R11, R11, 0xffff0000, RZ, 0xc0, !PT ;  /* 0xffff00000b0b7812 */ /* 0x000fe200078ec0ff */
[----:B------:R-:W-:Y:S01]  /*c400*/  FFMA.FTZ R52, R9, R49, R52 ;  /* 0x0000003109347223 */ /* 0x000fe20000010034 */
[----:B------:R-:W-:Y:S01]  /*c410*/  SHF.L.U32 R9, R42, 0x10, RZ ;  /* 0x000000102a097819 */ /* 0x000fe200000006ff */
[----:B------:R-:W-:-:S02]  /*c420*/  FMUL.FTZ R49, R45, R57 ;  /* 0x000000392d317220 */ /* 0x000fc40000410000 */
[----:B------:R-:W-:Y:S02]  /*c430*/  FMUL.FTZ R59, R40, R15 ;  /* 0x0000000f283b7220 */ /* 0x000fe40000410000 */
[C---:B------:R-:W-:Y:S02]  /*c440*/  FMUL.FTZ R57, R9.reuse, R57 ;  /* 0x0000003909397220 */ /* 0x040fe40000410000 */
[-C--:B------:R-:W-:Y:S01]  /*c450*/  FFMA.FTZ R49, R9, R50.reuse, -R49 ;  /* 0x0000003209317223 */ /* 0x080fe20000010831 */
[----:B------:R-:W-:Y:S01]  /*c460*/  LOP3.LUT R9, R42, 0xffff0000, RZ, 0xc0, !PT ;  /* 0xffff00002a097812 */ /* 0x000fe200078ec0ff */
[----:B------:R-:W-:Y:S02]  /*c470*/  FMUL.FTZ R15, R54, R15 ;  /* 0x0000000f360f7220 */ /* 0x000fe40000410000 */
[----:B------:R-:W-:Y:S02]  /*c480*/  FFMA.FTZ R57, R45, R50, R57 ;  /* 0x000000322d397223 */ /* 0x000fe40000010039 */
[----:B------:R-:W-:-:S02]  /*c490*/  FMUL.FTZ R38, R61, R56 ;  /* 0x000000383d267220 */ /* 0x000fc40000410000 */
[C---:B------:R-:W-:Y:S01]  /*c4a0*/  IMAD.U32 R45, R39.reuse, 0x10000, RZ ;  /* 0x00010000272d7824 */ /* 0x040fe200078e00ff */
[----:B------:R-:W-:Y:S01]  /*c4b0*/  LOP3.LUT R39, R39, 0xffff0000, RZ, 0xc0, !PT ;  /* 0xffff000027277812 */ /* 0x000fe200078ec0ff */
[----:B------:R-:W-:Y:S01]  /*c4c0*/  FFMA.FTZ R15, R40, R48, R15 ;  /* 0x00000030280f7223 */ /* 0x000fe2000001000f */
[----:B------:R-:W-:Y:S01]  /*c4d0*/  SHF.L.U32 R40, R37, 0x10, RZ ;  /* 0x0000001025287819 */ /* 0x000fe200000006ff */
[C---:B------:R-:W-:Y:S02]  /*c4e0*/  FMUL.FTZ R56, R9.reuse, R56 ;  /* 0x0000003809387220 */ /* 0x040fe40000410000 */
[----:B------:R-:W-:Y:S02]  /*c4f0*/  FFMA.FTZ R38, R9, R14, -R38 ;  /* 0x0000000e09267223 */ /* 0x000fe40000010826 */
[-C--:B------:R-:W-:Y:S02]  /*c500*/  FMUL.FTZ R9, R45, R8.reuse ;  /* 0x000000082d097220 */ /* 0x080fe40000410000 */
[----:B------:R-:W-:-:S02]  /*c510*/  FMUL.FTZ R8, R63, R8 ;  /* 0x000000083f087220 */ /* 0x000fc40000410000 */
[----:B------:R-:W-:Y:S02]  /*c520*/  IMAD.U32 R42, R41, 0x10000, RZ ;  /* 0x00010000292a7824 */ /* 0x000fe400078e00ff */
[----:B------:R-:W-:Y:S02]  /*c530*/  FFMA.FTZ R56, R61, R14, R56 ;  /* 0x0000000e3d387223 */ /* 0x000fe40000010038 */
[-C--:B------:R-:W-:Y:S02]  /*c540*/  FMUL.FTZ R14, R40, R55.reuse ;  /* 0x00000037280e7220 */ /* 0x080fe40000410000 */
[-C--:B------:R-:W-:Y:S01]  /*c550*/  FFMA.FTZ R45, R45, R12.reuse, R8 ;  /* 0x0000000c2d2d7223 */ /* 0x080fe20000010008 */
[----:B------:R-:W-:Y:S01]  /*c560*/  LOP3.LUT R8, R37, 0xffff0000, RZ, 0xc0, !PT ;  /* 0xffff000025087812 */ /* 0x000fe200078ec0ff */
[----:B------:R-:W-:Y:S01]  /*c570*/  FFMA.FTZ R9, R63, R12, -R9 ;  /* 0x0000000c3f097223 */ /* 0x000fe20000010809 */
[----:B------:R-:W-:Y:S01]  /*c580*/  LOP3.LUT R12, R41, 0xffff0000, RZ, 0xc0, !PT ;  /* 0xffff0000290c7812 */ /* 0x000fe200078ec0ff */
[----:B------:R-:W-:-:S02]  /*c590*/  FMUL.FTZ R55, R42, R55 ;  /* 0x000000372a377220 */ /* 0x000fc40000410000 */
[-C--:B------:R-:W-:Y:S02]  /*c5a0*/  FFMA.FTZ R42, R42, R13.reuse, -R14 ;  /* 0x0000000d2a2a7223 */ /* 0x080fe4000001080e */
[----:B------:R-:W-:Y:S02]  /*c5b0*/  FFMA.FTZ R55, R40, R13, R55 ;  /* 0x0000000d28377223 */ /* 0x000fe40000010037 */
[----:B------:R-:W-:Y:S02]  /*c5c0*/  FFMA.FTZ R59, R54, R48, -R59 ;  /* 0x00000030363b7223 */ /* 0x000fe4000001083b */
[-C--:B------:R-:W-:Y:S02]  /*c5d0*/  FMUL.FTZ R40, R39, R58.reuse ;  /* 0x0000003a27287220 */ /* 0x080fe40000410000 */
[----:B------:R-:W-:Y:S02]  /*c5e0*/  FMUL.FTZ R14, R8, R11 ;  /* 0x0000000b080e7220 */ /* 0x000fe40000410000 */
[----:B------:R-:W-:-:S02]  /*c5f0*/  FMUL.FTZ R48, R43, R58 ;  /* 0x0000003a2b307220 */ /* 0x000fc40000410000 */
[C---:B------:R-:W-:Y:S02]  /*c600*/  FMUL.FTZ R13, R12.reuse, R11 ;  /* 0x0000000b0c0d7220 */ /* 0x040fe40000410000 */
[----:B------:R-:W-:Y:S02]  /*c610*/  FFMA.FTZ R40, R43, R51, -R40 ;  /* 0x000000332b287223 */ /* 0x000fe40000010828 */
[----:B------:R-:W-:Y:S01]  /*c620*/  FFMA.FTZ R11, R12, R53, -R14 ;  /* 0x000000350c0b7223 */ /* 0x000fe2000001080e */
[----:B------:R-:W-:Y:S01]  /*c630*/  F2FP.BF16.PACK_AB R12, R59, R10 ;  /* 0x0000000a3b0c723e */ /* 0x000fe200000010ff */
[----:B------:R-:W-:Y:S01]  /*c640*/  FFMA.FTZ R48, R39, R51, R48 ;  /* 0x0000003327307223 */ /* 0x000fe20000010030 */
[----:B------:R-:W-:Y:S01]  /*c650*/  F2FP.BF16.PACK_AB R14, R38, R49 ;  /* 0x00000031260e723e */ /* 0x000fe200000010ff */
[----:B------:R-:W-:Y:S01]  /*c660*/  FFMA.FTZ R50, R8, R53, R13 ;  /* 0x0000003508327223 */ /* 0x000fe2000001000d */
[----:B------:R-:W-:Y:S02]  /*c670*/  F2FP.BF16.PACK_AB R8, R15, R52 ;  /* 0x000000340f08723e */ /* 0x000fe400000010ff */
[----:B------:R-:W-:-:S02]  /*c680*/  F2FP.BF16.PACK_AB R13, R40, R9 ;  /* 0x00000009280d723e */ /* 0x000fc400000010ff */
[----:B------:R-:W-:Y:S02]  /*c690*/  F2FP.BF16.PACK_AB R15, R11, R42 ;  /* 0x0000002a0b0f723e */ /* 0x000fe400000010ff */
[----:B------:R-:W-:Y:S02]  /*c6a0*/  F2FP.BF16.PACK_AB R10, R56, R57 ;  /* 0x00000039380a723e */ /* 0x000fe400000010ff */
[----:B------:R-:W-:Y:S01]  /*c6b0*/  F2FP.BF16.PACK_AB R9, R48, R45 ;  /* 0x0000002d3009723e */ /* 0x000fe200000010ff */
[----:B------:R1:W-:Y:S01]  /*c6c0*/  STS.128 [R47+0xc100], R12 ;  /* 0x00c1000c2f007388 */ /* 0x0003e20000000c00 */
[----:B------:R-:W-:-:S05]  /*c6d0*/  F2FP.BF16.PACK_AB R11, R50, R55 ;  /* 0x00000037320b723e */ /* 0x000fca00000010ff */
[----:B------:R1:W-:Y:S02]  /*c6e0*/  STS.128 [R46+0xc100], R8 ;  /* 0x00c100082e007388 */ /* 0x0003e40000000c00 */
.L_x_137:
[----:B------:R-:W-:Y:S05]  /*c6f0*/  BSYNC B0 ;  /* 0x0000000000007941 */ /* 0x000fea0003800000 */
.L_x_136:
[----:B------:R-:W-:-:S04]  /*c700*/  IADD3 R28, R28, 0x40, RZ ;  /* 0x000000401c1c7810 */ /* 0x000fc80007ffe0ff */
[----:B------:R-:W-:-:S13]  /*c710*/  ISETP.GE.AND P0, PT, R28, c[0x0][0x27c], PT ;  /* 0x00009f001c007a0c */ /* 0x000fda0003f06270 */
[----:B------:R-:W-:Y:S05]  /*c720*/  @P0 BRA `(.L_x_115) ;  /* 0x0000068000000947 */ /* 0x000fea0003800000 */
[----:B-1----:R-:W-:Y:S01]  /*c730*/  SHF.R.S32.HI R13, RZ, 0x1f, R28 ;  /* 0x0000001fff0d7819 */ /* 0x002fe2000001141c */
[----:B------:R-:W-:Y:S01]  /*c740*/  IMAD.MOV.U32 R11, RZ, RZ, c[0x0][0x27c] ;  /* 0x00009f00ff0b7624 */ /* 0x000fe200078e00ff */
[----:B------:R-:W-:Y:S01]  /*c750*/  SHF.R.S32.HI R8, RZ, 0x1f, R25 ;  /* 0x0000001fff087819 */ /* 0x000fe20000011419 */
[----:B------:R-:W-:Y:S01]  /*c760*/  IMAD.SHL.U32 R12, R25, 0x40, RZ ;  /* 0x00000040190c7824 */ /* 0x000fe200078e00ff */
[CC--:B------:R-:W-:Y:S01]  /*c770*/  LEA.HI R9, R13.reuse, R28.reuse, RZ, 0x3 ;  /* 0x0000001c0d097211 */ /* 0x0c0fe200078f18ff */
[----:B------:R-:W-:Y:S01]  /*c780*/  IMAD.U32 R42, R30, 0x10000, RZ ;  /* 0x000100001e2a7824 */ /* 0x000fe200078e00ff */
[----:B------:R-:W-:Y:S02]  /*c790*/  LEA.HI R13, R13, R28, RZ, 0x6 ;  /* 0x0000001c0d0d7211 */ /* 0x000fe400078f30ff */
        /* <DEDUP_REMOVED lines=9> */
[----:B------:R-:W-:Y:S02]  /*c830*/  SHF.L.U32 R8, R8, 0x6, RZ ;  /* 0x0000000608087819 */ /* 0x000fe400000006ff */
[----:B------:R-:W-:Y:S01]  /*c840*/  SHF.R.U32.HI R9, RZ, 0x3, R12 ;  /* 0x00000003ff097819 */ /* 0x000fe2000001160c */
[----:B------:R-:W-:Y:S01]  /*c850*/  IMAD.SHL.U32 R11, R10, 0x400, RZ ;  /* 0x000004000a0b7824 */ /* 0x000fe200078e00ff */
[----:B------:R-:W-:-:S02]  /*c860*/  LOP3.LUT R12, R12, 0x38, R15, 0xf8, !PT ;  /* 0x000000380c0c7812 */ /* 0x000fc400078ef80f */
[----:B------:R-:W-:Y:S02]  /*c870*/  LOP3.LUT R13, R13, 0x7fffe000, RZ, 0xc0, !PT ;  /* 0x7fffe0000d0d7812 */ /* 0x000fe400078ec0ff */
[----:B------:R-:W-:Y:S02]  /*c880*/  LOP3.LUT R8, R8, 0xfffffe00, RZ, 0xc0, !PT ;  /* 0xfffffe0008087812 */ /* 0x000fe400078ec0ff */
[-C--:B------:R-:W-:Y:S02]  /*c890*/  LOP3.LUT R14, R14, R9.reuse, RZ, 0x3c, !PT ;  /* 0x000000090e0e7212 */ /* 0x080fe400078e3cff */
[----:B------:R-:W-:Y:S02]  /*c8a0*/  LOP3.LUT R10, R12, R9, RZ, 0x3c, !PT ;  /* 0x000000090c0a7212 */ /* 0x000fe400078e3cff */
[----:B------:R-:W-:Y:S02]  /*c8b0*/  IADD3 R13, R14, R13, R8 ;  /* 0x0000000d0e0d7210 */ /* 0x000fe40007ffe008 */
[----:B------:R-:W-:-:S02]  /*c8c0*/  LOP3.LUT R9, R11, 0x7fffe000, RZ, 0xc0, !PT ;  /* 0x7fffe0000b097812 */ /* 0x000fc400078ec0ff */
[----:B------:R-:W-:Y:S01]  /*c8d0*/  SHF.L.U32 R46, R34, 0x10, RZ ;  /* 0x00000010222e7819 */ /* 0x000fe200000006ff */
[----:B------:R-:W-:Y:S01]  /*c8e0*/  IMAD.SHL.U32 R28, R13, 0x2, RZ ;  /* 0x000000020d1c7824 */ /* 0x000fe200078e00ff */
[----:B------:R-:W-:Y:S02]  /*c8f0*/  IADD3 R9, R10, R9, R8 ;  /* 0x000000090a097210 */ /* 0x000fe40007ffe008 */
[----:B------:R-:W-:Y:S02]  /*c900*/  LOP3.LUT R30, R30, 0xffff0000, RZ, 0xc0, !PT ;  /* 0xffff00001e1e7812 */ /* 0x000fe400078ec0ff */
[----:B------:R-:W-:Y:S01]  /*c910*/  SHF.L.U32 R25, R9, 0x1, RZ ;  /* 0x0000000109197819 */ /* 0x000fe200000006ff */
[----:B------:R-:W1:Y:S04]  /*c920*/  LDS.128 R12, [R28+0xc100] ;  /* 0x00c100001c0c7984 */ /* 0x000e680000000c00 */
[----:B------:R-:W2:Y:S01]  /*c930*/  LDS.128 R8, [R25+0xc100] ;  /* 0x00c1000019087984 */ /* 0x000ea20000000c00 */
[C---:B-1----:R-:W-:Y:S01]  /*c940*/  IMAD.U32 R38, R12.reuse, 0x10000, RZ ;  /* 0x000100000c267824 */ /* 0x042fe200078e00ff */
[----:B------:R-:W-:Y:S01]  /*c950*/  LOP3.LUT R37, R12, 0xffff0000, RZ, 0xc0, !PT ;  /* 0xffff00000c257812 */ /* 0x000fe200078ec0ff */
[C---:B------:R-:W-:Y:S01]  /*c960*/  IMAD.U32 R12, R13.reuse, 0x10000, RZ ;  /* 0x000100000d0c7824 */ /* 0x040fe200078e00ff */
[----:B------:R-:W-:Y:S01]  /*c970*/  LOP3.LUT R40, R13, 0xffff0000, RZ, 0xc0, !PT ;  /* 0xffff00000d287812 */ /* 0x000fe200078ec0ff */
[C---:B------:R-:W-:Y:S01]  /*c980*/  IMAD.U32 R13, R15.reuse, 0x10000, RZ ;  /* 0x000100000f0d7824 */ /* 0x040fe200078e00ff */
[----:B------:R-:W-:Y:S01]  /*c990*/  LOP3.LUT R45, R15, 0xffff0000, RZ, 0xc0, !PT ;  /* 0xffff00000f2d7812 */ /* 0x000fe200078ec0ff */
[----:B--2---:R-:W-:Y:S01]  /*c9a0*/  IMAD.U32 R43, R8, 0x10000, RZ ;  /* 0x00010000082b7824 */ /* 0x004fe200078e00ff */
[----:B------:R-:W-:-:S02]  /*c9b0*/  SHF.L.U32 R15, R10, 0x10, RZ ;  /* 0x000000100a0f7819 */ /* 0x000fc400000006ff */
[----:B------:R-:W-:Y:S01]  /*c9c0*/  LOP3.LUT R41, R8, 0xffff0000, RZ, 0xc0, !PT ;  /* 0xffff000008297812 */ /* 0x000fe200078ec0ff */
[C---:B------:R-:W-:Y:S01]  /*c9d0*/  IMAD.U32 R8, R9.reuse, 0x10000, RZ ;  /* 0x0001000009087824 */ /* 0x040fe200078e00ff */
[----:B------:R-:W-:Y:S02]  /*c9e0*/  SHF.L.U32 R39, R14, 0x10, RZ ;  /* 0x000000100e277819 */ /* 0x000fe400000006ff */
[----:B------:R-:W-:Y:S01]  /*c9f0*/  LOP3.LUT R48, R9, 0xffff0000, RZ, 0xc0, !PT ;  /* 0xffff000009307812 */ /* 0x000fe200078ec0ff */
[-C--:B------:R-:W-:Y:S01]  /*ca00*/  FMUL.FTZ R9, R42, R15.reuse ;  /* 0x0000000f2a097220 */ /* 0x080fe20000410000 */
[----:B------:R-:W-:Y:S01]  /*ca10*/  LOP3.LUT R47, R10, 0xffff0000, RZ, 0xc0, !PT ;  /* 0xffff00000a2f7812 */ /* 0x000fe200078ec0ff */
[----:B------:R-:W-:Y:S01]  /*ca20*/  FMUL.FTZ R15, R46, R15 ;  /* 0x0000000f2e0f7220 */ /* 0x000fe20000410000 */
[----:B------:R-:W-:Y:S01]  /*ca30*/  LOP3.LUT R14, R14, 0xffff0000, RZ, 0xc0, !PT ;  /* 0xffff00000e0e7812 */ /* 0x000fe200078ec0ff */
[-C--:B------:R-:W-:Y:S01]  /*ca40*/  FFMA.FTZ R9, R46, R39.reuse, -R9 ;  /* 0x000000272e097223 */ /* 0x080fe20000010809 */
[----:B------:R-:W-:Y:S01]  /*ca50*/  LOP3.LUT R46, R34, 0xffff0000, RZ, 0xc0, !PT ;  /* 0xffff0000222e7812 */ /* 0x000fe200078ec0ff */
[C---:B------:R-:W-:Y:S01]  /*ca60*/  IMAD.U32 R34, R32.reuse, 0x10000, RZ ;  /* 0x0001000020227824 */ /* 0x040fe200078e00ff */
[----:B------:R-:W-:Y:S01]  /*ca70*/  LOP3.LUT R32, R32, 0xffff0000, RZ, 0xc0, !PT ;  /* 0xffff000020207812 */ /* 0x000fe200078ec0ff */
[----:B------:R-:W-:Y:S01]  /*ca80*/  FFMA.FTZ R15, R42, R39, R15 ;  /* 0x000000272a0f7223 */ /* 0x000fe2000001000f */
[----:B------:R-:W-:Y:S01]  /*ca90*/  SHF.L.U32 R39, R36, 0x10, RZ ;  /* 0x0000001024277819 */ /* 0x000fe200000006ff */
[----:B------:R-:W-:Y:S01]  /*caa0*/  FMUL.FTZ R49, R30, R47 ;  /* 0x0000002f1e317220 */ /* 0x000fe20000410000 */
[----:B------:R-:W-:Y:S01]  /*cab0*/  LOP3.LUT R36, R36, 0xffff0000, RZ, 0xc0, !PT ;  /* 0xffff000024247812 */ /* 0x000fe200078ec0ff */
[----:B------:R-:W-:-:S02]  /*cac0*/  FMUL.FTZ R42, R34, R43 ;  /* 0x0000002b222a7220 */ /* 0x000fc40000410000 */
[C---:B------:R-:W-:Y:S02]  /*cad0*/  FMUL.FTZ R47, R46.reuse, R47 ;  /* 0x0000002f2e2f7220 */ /* 0x040fe40000410000 */
[----:B------:R-:W-:Y:S02]  /*cae0*/  FFMA.FTZ R46, R46, R14, -R49 ;  /* 0x0000000e2e2e7223 */ /* 0x000fe40000010831 */
[C---:B------:R-:W-:Y:S02]  /*caf0*/  FMUL.FTZ R43, R39.reuse, R43 ;  /* 0x0000002b272b7220 */ /* 0x040fe40000410000 */
[----:B------:R-:W-:Y:S02]  /*cb00*/  FFMA.FTZ R42, R39, R38, -R42 ;  /* 0x00000026272a7223 */ /* 0x000fe4000001082a */
[-C--:B------:R-:W-:Y:S02]  /*cb10*/  FMUL.FTZ R49, R32, R41.reuse ;  /* 0x0000002920317220 */ /* 0x080fe40000410000 */
[----:B------:R-:W-:Y:S01]  /*cb20*/  FFMA.FTZ R30, R30, R14, R47 ;  /* 0x0000000e1e1e7223 */ /* 0x000fe2000001002f */
[----:B------:R-:W-:Y:S01]  /*cb30*/  SHF.L.U32 R14, R29, 0x10, RZ ;  /* 0x000000101d0e7819 */ /* 0x000fe200000006ff */
[C---:B------:R-:W-:Y:S01]  /*cb40*/  IMAD.U32 R39, R31.reuse, 0x10000, RZ ;  /* 0x000100001f277824 */ /* 0x040fe200078e00ff */
[----:B------:R-:W-:Y:S01]  /*cb50*/  LOP3.LUT R31, R31, 0xffff0000, RZ, 0xc0, !PT ;  /* 0xffff00001f1f7812 */ /* 0x000fe200078ec0ff */
[C---:B------:R-:W-:Y:S01]  /*cb60*/  IMAD.U32 R47, R35.reuse, 0x10000, RZ ;  /* 0x00010000232f7824 */ /* 0x040fe200078e00ff */
[----:B------:R-:W-:Y:S01]  /*cb70*/  LOP3.LUT R35, R35, 0xffff0000, RZ, 0xc0, !PT ;  /* 0xffff000023237812 */ /* 0x000fe200078ec0ff */
[----:B------:R-:W-:-:S02]  /*cb80*/  FMUL.FTZ R41, R36, R41 ;  /* 0x0000002924297220 */ /* 0x000fc40000410000 */
[----:B------:R-:W-:Y:S02]  /*cb90*/  FFMA.FTZ R49, R36, R37, -R49 ;  /* 0x0000002524317223 */ /* 0x000fe40000010831 */
[----:B------:R-:W-:Y:S02]  /*cba0*/  FMUL.FTZ R36, R39, R8 ;  /* 0x0000000827247220 */ /* 0x000fe40000410000 */
[C---:B------:R-:W-:Y:S01]  /*cbb0*/  IMAD.U32 R10, R11.reuse, 0x10000, RZ ;  /* 0x000100000b0a7824 */ /* 0x040fe200078e00ff */
[----:B------:R-:W-:Y:S01]  /*cbc0*/  LOP3.LUT R11, R11, 0xffff0000, RZ, 0xc0, !PT ;  /* 0xffff00000b0b7812 */ /* 0x000fe200078ec0ff */
[----:B------:R-:W-:Y:S02]  /*cbd0*/  FFMA.FTZ R43, R34, R38, R43 ;  /* 0x00000026222b7223 */ /* 0x000fe4000001002b */
[----:B------:R-:W-:Y:S02]  /*cbe0*/  FMUL.FTZ R8, R47, R8 ;  /* 0x000000082f087220 */ /* 0x000fe40000410000 */
[----:B------:R-:W-:-:S02]  /*cbf0*/  IMAD.U32 R34, R33, 0x10000, RZ ;  /* 0x0001000021227824 */ /* 0x000fc400078e00ff */
[----:B------:R-:W-:Y:S02]  /*cc00*/  FFMA.FTZ R32, R32, R37, R41 ;  /* 0x0000002520207223 */ /* 0x000fe40000010029 */
[----:B------:R-:W-:Y:S02]  /*cc10*/  FMUL.FTZ R37, R14, R10 ;  /* 0x0000000a0e257220 */ /* 0x000fe40000410000 */
[-C--:B------:R-:W-:Y:S01]  /*cc20*/  FFMA.FTZ R39, R39, R12.reuse, R8 ;  /* 0x0000000c27277223 */ /* 0x080fe20000010008 */
[----:B------:R-:W-:Y:S01]  /*cc30*/  LOP3.LUT R8, R29, 0xffff0000, RZ, 0xc0, !PT ;  /* 0xffff00001d087812 */ /* 0x000fe200078ec0ff */
[----:B------:R-:W-:Y:S01]  /*cc40*/  FFMA.FTZ R36, R47, R12, -R36 ;  /* 0x0000000c2f247223 */ /* 0x000fe20000010824 */
[----:B------:R-:W-:Y:S01]  /*cc50*/  LOP3.LUT R12, R33, 0xffff0000, RZ, 0xc0, !PT ;  /* 0xffff0000210c7812 */ /* 0x000fe200078ec0ff */
[C---:B------:R-:W-:Y:S02]  /*cc60*/  FMUL.FTZ R10, R34.reuse, R10 ;  /* 0x0000000a220a7220 */ /* 0x040fe40000410000 */
[----:B------:R-:W-:-:S02]  /*cc70*/  FFMA.FTZ R37, R34, R13, -R37 ;  /* 0x0000000d22257223 */ /* 0x000fc40000010825 */
[----:B------:R-:W-:Y:S01]  /*cc80*/  FFMA.FTZ R29, R14, R13, R10 ;  /* 0x0000000d0e1d7223 */ /* 0x000fe2000001000a */
[----:B------:R-:W-:Y:S01]  /*cc90*/  F2FP.BF16.PACK_AB R10, R30, R15 ;  /* 0x0000000f1e0a723e */ /* 0x000fe200000010ff */
[-C--:B------:R-:W-:Y:S01]  /*cca0*/  FMUL.FTZ R13, R31, R48.reuse ;  /* 0x000000301f0d7220 */ /* 0x080fe20000410000 */
[----:B------:R-:W-:Y:S01]  /*ccb0*/  F2FP.BF16.PACK_AB R14, R46, R9 ;  /* 0x000000092e0e723e */ /* 0x000fe200000010ff */
[-C--:B------:R-:W-:Y:S02]  /*ccc0*/  FMUL.FTZ R34, R8, R11.reuse ;  /* 0x0000000b08227220 */ /* 0x080fe40000410000 */
[C---:B------:R-:W-:Y:S02]  /*ccd0*/  FMUL.FTZ R48, R35.reuse, R48 ;  /* 0x0000003023307220 */ /* 0x040fe40000410000 */
[----:B------:R-:W-:Y:S02]  /*cce0*/  FMUL.FTZ R11, R12, R11 ;  /* 0x0000000b0c0b7220 */ /* 0x000fe40000410000 */
[----:B------:R-:W-:-:S02]  /*ccf0*/  FFMA.FTZ R13, R35, R40, -R13 ;  /* 0x00000028230d7223 */ /* 0x000fc4000001080d */
[-C--:B------:R-:W-:Y:S01]  /*cd00*/  FFMA.FTZ R34, R12, R45.reuse, -R34 ;  /* 0x0000002d0c227223 */ /* 0x080fe20000010822 */
[----:B------:R-:W-:Y:S01]  /*cd10*/  F2FP.BF16.PACK_AB R12, R49, R42 ;  /* 0x0000002a310c723e */ /* 0x000fe200000010ff */
[----:B------:R-:W-:Y:S01]  /*cd20*/  FFMA.FTZ R40, R31, R40, R48 ;  /* 0x000000281f287223 */ /* 0x000fe20000010030 */
[----:B------:R-:W-:Y:S01]  /*cd30*/  F2FP.BF16.PACK_AB R13, R13, R36 ;  /* 0x000000240d0d723e */ /* 0x000fe200000010ff */
[----:B------:R-:W-:Y:S01]  /*cd40*/  FFMA.FTZ R38, R8, R45, R11 ;  /* 0x0000002d08267223 */ /* 0x000fe2000001000b */
[----:B------:R-:W-:Y:S02]  /*cd50*/  F2FP.BF16.PACK_AB R15, R34, R37 ;  /* 0x00000025220f723e */ /* 0x000fe400000010ff */
[----:B------:R-:W-:Y:S02]  /*cd60*/  F2FP.BF16.PACK_AB R8, R32, R43 ;  /* 0x0000002b2008723e */ /* 0x000fe400000010ff */
[----:B------:R-:W-:Y:S01]  /*cd70*/  F2FP.BF16.PACK_AB R9, R40, R39 ;  /* 0x000000272809723e */ /* 0x000fe200000010ff */
[----:B------:R1:W-:Y:S01]  /*cd80*/  STS.128 [R28+0xc100], R12 ;  /* 0x00c1000c1c007388 */ /* 0x0003e20000000c00 */
[----:B------:R-:W-:-:S05]  /*cd90*/  F2FP.BF16.PACK_AB R11, R38, R29 ;  /* 0x0000001d260b723e */ /* 0x000fca00000010ff */
[----:B------:R1:W-:Y:S02]  /*cda0*/  STS.128 [R25+0xc100], R8 ;  /* 0x00c1000819007388 */ /* 0x0003e40000000c00 */
.L_x_115:
[----:B------:R-:W-:Y:S05]  /*cdb0*/  BSYNC B2 ;  /* 0x0000000000027941 */ /* 0x000fea0003800000 */
.L_x_99:
[----:B------:R-:W-:Y:S01]  /*cdc0*/  IMAD R24, R24, c[0x0][0x208], RZ ;  /* 0x0000820018187a24 */ /* 0x000fe200078e02ff */
[----:B------:R-:W-:-:S04]  /*cdd0*/  DEPBAR.LE SB0, 0x0 ;  /* 0x000080000000791a */ /* 0x000fc80000000000 */
[C---:B-1----:R-:W-:Y:S01]  /*cde0*/  IMAD.WIDE.U32 R10, R207.reuse, c[0x0][0x208], RZ ;  /* 0x00008200cf0a7a25 */ /* 0x042fe200078e00ff */
[----:B------:R-:W-:Y:S01]  /*cdf0*/  BAR.SYNC.DEFER_BLOCKING 0x0 ;  /* 0x0000000000007b1d */ /* 0x000fe20000010000 */
[----:B------:R-:W-:Y:S02]  /*ce00*/  ISETP.GE.AND P2, PT, R18, c[0x0][0x1d4], PT ;  /* 0x0000750012007a0c */ /* 0x000fe40003f46270 */
[----:B------:R-:W-:Y:S01]  /*ce10*/  IMAD R9, R207, c[0x0][0x20c], R24 ;  /* 0x00008300cf097a24 */ /* 0x000fe200078e0218 */
[----:B------:R-:W-:Y:S01]  /*ce20*/  P2R R8, PR, RZ, 0x8 ;  /* 0x00000008ff087803 */ /* 0x000fe20000000000 */
[----:B------:R-:W-:Y:S02]  /*ce30*/  IMAD.MOV.U32 R14, RZ, RZ, R10 ;  /* 0x000000ffff0e7224 */ /* 0x000fe400078e000a */
[----:B------:R-:W-:Y:S01]  /*ce40*/  IMAD.IADD R15, R11, 0x1, R9 ;  /* 0x000000010b0f7824 */ /* 0x000fe200078e0209 */
[----:B------:R-:W-:Y:S01]  /*ce50*/  SHF.R.S32.HI R9, RZ, 0x4, R22 ;  /* 0x00000004ff097819 */ /* 0x000fe20000011416 */
[----:B------:R-:W-:-:S02]  /*ce60*/  IMAD R11, R23, c[0x0][0x218], RZ ;  /* 0x00008600170b7a24 */ /* 0x000fc400078e02ff */
[----:B------:R-:W-:Y:S01]  /*ce70*/  IMAD.WIDE.U32 R14, R206, c[0x0][0x218], R14 ;  /* 0x00008600ce0e7a25 */ /* 0x000fe200078e000e */
[----:B------:R-:W-:-:S03]  /*ce80*/  LEA.HI R22, R22, R9, RZ, 0x1 ;  /* 0x0000000916167211 */ /* 0x000fc600078f08ff */
[----:B------:R-:W-:Y:S01]  /*ce90*/  IMAD R11, R206, c[0x0][0x21c], R11 ;  /* 0x00008700ce0b7a24 */ /* 0x000fe200078e020b */
[----:B------:R-:W-:Y:S01]  /*cea0*/  IADD3 R27, P0, R26, R14, RZ ;  /* 0x0000000e1a1b7210 */ /* 0x000fe20007f1e0ff */
[----:B------:R-:W-:Y:S02]  /*ceb0*/  IMAD.SHL.U32 R12, R16, 0x40, RZ ;  /* 0x00000040100c7824 */ /* 0x000fe400078e00ff */
[----:B------:R-:W-:Y:S01]  /*cec0*/  IMAD.SHL.U32 R10, R21, 0x8, RZ ;  /* 0x00000008150a7824 */ /* 0x000fe200078e00ff */
[----:B------:R-:W-:Y:S01]  /*ced0*/  IADD3.X R14, R202, R15, R11, P0, !PT ;  /* 0x0000000fca0e7210 */ /* 0x000fe200007fe40b */
[----:B------:R-:W-:Y:S01]  /*cee0*/  IMAD.WIDE R24, R134, 0x2, RZ ;  /* 0x0000000286187825 */ /* 0x000fe200078e02ff */
[----:B------:R-:W-:Y:S02]  /*cef0*/  LOP3.LUT R11, R12, 0x1c0, RZ, 0xc0, !PT ;  /* 0x000001c00c0b7812 */ /* 0x000fe400078ec0ff */
[----:B------:R-:W-:Y:S01]  /*cf00*/  LEA R21, P0, R27, c[0x0][0x1f8], 0x1 ;  /* 0x00007e001b157a11 */ /* 0x000fe200078008ff */
[----:B------:R-:W-:Y:S01]  /*cf10*/  IMAD.SHL.U32 R82, R7, 0x40, RZ ;  /* 0x0000004007527824 */ /* 0x000fe200078e00ff */
[----:B------:R-:W-:Y:S01]  /*cf20*/  LOP3.LUT R12, R22, 0xfffffffe, RZ, 0xc0, !PT ;  /* 0xfffffffe160c7812 */ /* 0x000fe200078ec0ff */
[----:B------:R-:W-:Y:S01]  /*cf30*/  IMAD.SHL.U32 R208, R2, 0x2, RZ ;  /* 0x0000000202d07824 */ /* 0x000fe200078e00ff */
[----:B------:R-:W-:Y:S01]  /*cf40*/  LOP3.LUT R22, R11, 0x8, R10, 0xf8, !PT ;  /* 0x000000080b167812 */ /* 0x000fe200078ef80a */
[----:B------:R-:W1:Y:S01]  /*cf50*/  SHFL.IDX PT, R72, R21, 0x1, 0x181f ;  /* 0x00381f0015487f89 */ /* 0x000e6200000e0000 */
[----:B------:R-:W-:Y:S01]  /*cf60*/  SHF.R.U32.HI R11, RZ, 0x3, R11 ;  /* 0x00000003ff0b7819 */ /* 0x000fe2000001160b */
[----:B------:R-:W-:Y:S01]  /*cf70*/  IMAD.IADD R12, R9, 0x1, -R12 ;  /* 0x00000001090c7824 */ /* 0x000fe200078e0a0c */
[----:B------:R-:W-:Y:S01]  /*cf80*/  LEA.HI.X R14, R27, c[0x0][0x1fc], R14, 0x1, P0 ;  /* 0x00007f001b0e7a11 */ /* 0x000fe200000f0c0e */
[----:B------:R-:W2:Y:S01]  /*cf90*/  SHFL.IDX PT, R10, R21, RZ, 0x181f ;  /* 0x00181fff150a7589 */ /* 0x000ea200000e0000 */
[----:B------:R-:W-:-:S02]  /*cfa0*/  LOP3.LUT R197, R22, R11, RZ, 0x3c, !PT ;  /* 0x0000000b16c57212 */ /* 0x000fc400078e3cff */
[----:B------:R-:W-:Y:S01]  /*cfb0*/  LOP3.LUT P0, RZ, R16, 0x2, RZ, 0xc0, !PT ;  /* 0x0000000210ff7812 */ /* 0x000fe2000780c0ff */
[----:B------:R-:W3:Y:S01]  /*cfc0*/  SHFL.IDX PT, R11, R14, RZ, 0x181f ;  /* 0x00181fff0e0b7589 */ /* 0x000ee200000e0000 */
[----:B------:R-:W-:Y:S01]  /*cfd0*/  SHF.R.S32.HI R15, RZ, 0x1f, R18 ;  /* 0x0000001fff0f7819 */ /* 0x000fe20000011412 */
[----:B------:R-:W-:Y:S01]  /*cfe0*/  IMAD R197, R12, 0x200, R197 ;  /* 0x000002000cc57824 */ /* 0x000fe200078e02c5 */
[----:B------:R-:W-:Y:S01]  /*cff0*/  SHF.R.S32.HI R22, RZ, 0x1f, R17 ;  /* 0x0000001fff167819 */ /* 0x000fe20000011411 */
[----:B------:R4:W5:Y:S01]  /*d000*/  SHFL.IDX PT, R9, R14, 0x1, 0x181f ;  /* 0x00381f000e097f89 */ /* 0x00096200000e0000 */
[----:B------:R-:W-:Y:S01]  /*d010*/  LEA.HI R144, R15, R18, RZ, 0x3 ;  /* 0x000000120f907211 */ /* 0x000fe200078f18ff */
[----:B------:R-:W-:Y:S01]  /*d020*/  IMAD.SHL.U32 R197, R197, 0x2, RZ ;  /* 0x00000002c5c57824 */ /* 0x000fe200078e00ff */
[----:B------:R-:W-:Y:S02]  /*d030*/  LEA.HI R135, R22, R17, RZ, 0x3 ;  /* 0x0000001116877211 */ /* 0x000fe400078f18ff */
[----:B------:R-:W-:-:S02]  /*d040*/  LOP3.LUT R144, R144, 0xfffffff8, RZ, 0xc0, !PT ;  /* 0xfffffff890907812 */ /* 0x000fc400078ec0ff */
[C---:B------:R-:W-:Y:S01]  /*d050*/  IADD3 R13, R197.reuse, 0x6100, RZ ;  /* 0x00006100c50d7810 */ /* 0x040fe20007ffe0ff */
[----:B------:R-:W-:Y:S01]  /*d060*/  LDSM.16.M88.4 R28, [R197+0x6100] ;  /* 0x00610000c51c783b */ /* 0x000fe20000000200 */
[----:B------:R-:W-:Y:S01]  /*d070*/  IADD3 R196, R197, 0x6120, RZ ;  /* 0x00006120c5c47810 */ /* 0x000fe20007ffe0ff */
[----:B------:R-:W-:Y:S01]  /*d080*/  IMAD.WIDE R22, R144, 0x2, RZ ;  /* 0x0000000290167825 */ /* 0x000fe200078e02ff */
[----:B------:R-:W-:Y:S01]  /*d090*/  @P0 IADD3 R196, R13, -0x20, RZ ;  /* 0xffffffe00dc40810 */ /* 0x000fe20007ffe0ff */
[----:B------:R-:W-:Y:S01]  /*d0a0*/  LDSM.16.M88.4 R40, [R197+0x7900] ;  /* 0x00790000c528783b */ /* 0x000fe20000000200 */
[----:B------:R-:W-:Y:S01]  /*d0b0*/  LOP3.LUT R135, R135, 0xfffffff8, RZ, 0xc0, !PT ;  /* 0xfffffff887877812 */ /* 0x000fe200078ec0ff */
[----:B------:R-:W-:Y:S01]  /*d0c0*/  IMAD.SHL.U32 R13, R12, 0x8, RZ ;  /* 0x000000080c0d7824 */ /* 0x000fe200078e00ff */
[----:B-1----:R-:W-:Y:S01]  /*d0d0*/  IADD3 R46, P0, R24, R72, RZ ;  /* 0x00000048182e7210 */ /* 0x002fe20007f1e0ff */
[----:B------:R-:W-:Y:S01]  /*d0e0*/  LDSM.16.M88.4 R36, [R196] ;  /* 0x00000000c424783b */ /* 0x000fe20000000200 */
[----:B--2---:R-:W-:-:S02]  /*d0f0*/  IADD3 R26, P1, R10, R24, RZ ;  /* 0x000000180a1a7210 */ /* 0x004fc40007f3e0ff */
[----:B------:R-:W-:Y:S01]  /*d100*/  LOP3.LUT R82, R82, 0xfffffe00, RZ, 0xc0, !PT ;  /* 0xfffffe0052527812 */ /* 0x000fe200078ec0ff */
[----:B------:R-:W-:Y:S01]  /*d110*/  LDSM.16.M88.4 R68, [R196+0x800] ;  /* 0x00080000c444783b */ /* 0x000fe20000000200 */
[----:B------:R-:W-:Y:S01]  /*d120*/  IADD3 R187, R196, 0x800, RZ ;  /* 0x00000800c4bb7810 */ /* 0x000fe20007ffe0ff */
[----:B---3--:R-:W-:Y:S01]  /*d130*/  IMAD.X R27, R11, 0x1, R25, P1 ;  /* 0x000000010b1b7824 */ /* 0x008fe200008e0619 */
[----:B------:R-:W-:Y:S01]  /*d140*/  IADD3 R24, P1, R10, R22, RZ ;  /* 0x000000160a187210 */ /* 0x000fe20007f3e0ff */
[----:B----4-:R-:W-:Y:S01]  /*d150*/  IMAD.SHL.U32 R14, R20, 0x40, RZ ;  /* 0x00000040140e7824 */ /* 0x010fe200078e00ff */
[----:B------:R-:W-:Y:S01]  /*d160*/  LDSM.16.M88.4 R64, [R196+0x1000] ;  /* 0x00100000c440783b */ /* 0x000fe20000000200 */
[----:B------:R-:W-:Y:S01]  /*d170*/  IMAD.WIDE R20, R135, 0x2, RZ ;  /* 0x0000000287147825 */ /* 0x000fe200078e02ff */
[----:B------:R-:W-:Y:S02]  /*d180*/  IADD3 R186, R196, 0x1000, RZ ;  /* 0x00001000c4ba7810 */ /* 0x000fe40007ffe0ff */
[----:B------:R-:W-:Y:S01]  /*d190*/  LOP3.LUT R14, R14, 0x1c0, RZ, 0xc0, !PT ;  /* 0x000001c00e0e7812 */ /* 0x000fe200078ec0ff */
[----:B-----5:R-:W-:Y:S01]  /*d1a0*/  IMAD.X R47, R25, 0x1, R9, P0 ;  /* 0x00000001192f7824 */ /* 0x020fe200000e0609 */
[----:B------:R-:W-:Y:S01]  /*d1b0*/  IADD3 R74, P0, R22, R72, RZ ;  /* 0x00000048164a7210 */ /* 0x000fe20007f1e0ff */
[----:B------:R-:W-:Y:S01]  /*d1c0*/  IMAD.X R25, R11, 0x1, R23, P1 ;  /* 0x000000010b197824 */ /* 0x000fe200008e0617 */
[----:B------:R-:W-:Y:S01]  /*d1d0*/  LOP3.LUT R13, R14, 0x8, R13, 0xf8, !PT ;  /* 0x000000080e0d7812 */ /* 0x000fe200078ef80d */
[----:B------:R-:W-:Y:S01]  /*d1e0*/  LDSM.16.M88.4 R60, [R196+0x1800] ;  /* 0x00180000c43c783b */ /* 0x000fe20000000200 */
[----:B------:R-:W-:Y:S01]  /*d1f0*/  SHF.R.U32.HI R12, RZ, 0x3, R14 ;  /* 0x00000003ff0c7819 */ /* 0x000fe2000001160e */
[----:B------:R-:W-:Y:S01]  /*d200*/  IMAD.X R75, R23, 0x1, R9, P0 ;  /* 0x00000001174b7824 */ /* 0x000fe200000e0609 */
[----:B------:R-:W-:-:S02]  /*d210*/  IADD3 R10, P1, R10, R20, RZ ;  /* 0x000000140a0a7210 */ /* 0x000fc40007f3e0ff */
[----:B------:R-:W-:Y:S01]  /*d220*/  LOP3.LUT R7, R13, R12, RZ, 0x3c, !PT ;  /* 0x0000000c0d077212 */ /* 0x000fe200078e3cff */
[----:B------:R-:W-:Y:S01]  /*d230*/  IMAD R12, R19, 0x400, R82 ;  /* 0x00000400130c7824 */ /* 0x000fe200078e0252 */
[----:B------:R-:W-:Y:S01]  /*d240*/  IADD3 R72, P0, R20, R72, RZ ;  /* 0x0000004814487210 */ /* 0x000fe20007f1e0ff */
[----:B------:R-:W-:Y:S01]  /*d250*/  IMAD.X R11, R11, 0x1, R21, P1 ;  /* 0x000000010b0b7824 */ /* 0x000fe200008e0615 */
[----:B------:R-:W-:Y:S01]  /*d260*/  ISETP.GE.AND P1, PT, R134, c[0x0][0x1d4], PT ;  /* 0x0000750086007a0c */ /* 0x000fe20003f26270 */
[----:B------:R-:W-:Y:S01]  /*d270*/  IMAD.IADD R2, R7, 0x1, R12 ;  /* 0x0000000107027824 */ /* 0x000fe200078e020c */
[----:B------:R-:W-:Y:S01]  /*d280*/  IADD3 R185, R196, 0x1800, RZ ;  /* 0x00001800c4b97810 */ /* 0x000fe20007ffe0ff */
[----:B------:R-:W-:Y:S01]  /*d290*/  IMAD.X R73, R21, 0x1, R9, P0 ;  /* 0x0000000115497824 */ /* 0x000fe200000e0609 */
[----:B------:R-:W-:Y:S01]  /*d2a0*/  ISETP.LT.OR P0, PT, R44, 0x1, P1 ;  /* 0x000000012c00780c */ /* 0x000fe20000f01670 */
[----:B------:R-:W-:Y:S01]  /*d2b0*/  IMAD.SHL.U32 R198, R2, 0x2, RZ ;  /* 0x0000000202c67824 */ /* 0x000fe200078e00ff */
[----:B------:R-:W-:Y:S01]  /*d2c0*/  LDSM.16.M88.4 R20, [R197+0x6900] ;  /* 0x00690000c514783b */ /* 0x000fe20000000200 */
[----:B------:R-:W-:Y:S01]  /*d2d0*/  ISETP.LT.OR P1, PT, R44, 0x21, P1 ;  /* 0x000000212c00780c */ /* 0x000fe20000f21670 */
[----:B------:R-:W-:Y:S01]  /*d2e0*/  IMAD.MOV.U32 R2, RZ, RZ, 0x40 ;  /* 0x00000040ff027424 */ /* 0x000fe200078e00ff */
[----:B------:R-:W-:Y:S01]  /*d2f0*/  IADD3 R183, R196, 0x2000, RZ ;  /* 0x00002000c4b77810 */ /* 0x000fe20007ffe0ff */
[----:B------:R-:W1:Y:S01]  /*d300*/  LDSM.16.M88.4 R76, [R198+0xc100] ;  /* 0x00c10000c64c783b */ /* 0x000e620000000200 */
[--C-:B------:R-:W-:Y:S01]  /*d310*/  IMAD R194, R0, 0x2, R198.reuse ;  /* 0x0000000200c27824 */ /* 0x100fe200078e02c6 */
[C---:B------:R-:W-:Y:S01]  /*d320*/  IADD3 R182, R196.reuse, 0x2800, RZ ;  /* 0x00002800c4b67810 */ /* 0x040fe20007ffe0ff */
[C---:B------:R-:W-:Y:S01]  /*d330*/  IMAD R193, R5.reuse, 0x2, R198 ;  /* 0x0000000205c17824 */ /* 0x040fe200078e02c6 */
[----:B------:R-:W2:Y:S01]  /*d340*/  LDSM.16.M88.4 R12, [R197+0x7100] ;  /* 0x00710000c50c783b */ /* 0x000ea20000000200 */
[----:B------:R-:W-:Y:S01]  /*d350*/  IMAD R191, R5, 0x2, R194 ;  /* 0x0000000205bf7824 */ /* 0x000fe200078e02c2 */
[----:B------:R-:W-:-:S02]  /*d360*/  IADD3 R181, R196, 0x3000, RZ ;  /* 0x00003000c4b57810 */ /* 0x000fc40007ffe0ff */
[----:B------:R-:W3:Y:S01]  /*d370*/  LDSM.16.M88.4 R56, [R194+0xc100] ;  /* 0x00c10000c238783b */ /* 0x000ee20000000200 */
[C---:B------:R-:W-:Y:S02]  /*d380*/  IADD3 R180, R196.reuse, 0x3800, RZ ;  /* 0x00003800c4b47810 */ /* 0x040fe40007ffe0ff */
[----:B------:R-:W-:Y:S01]  /*d390*/  IADD3 R179, R196, 0x4000, RZ ;  /* 0x00004000c4b37810 */ /* 0x000fe20007ffe0ff */
[----:B------:R-:W-:Y:S01]  /*d3a0*/  @!PT LDS RZ, [RZ] ;  /* 0x00000000fffff984 */ /* 0x000fe20000000800 */
[----:B------:R-:W-:Y:S01]  /*d3b0*/  @!PT LDS RZ, [RZ] ;  /* 0x00000000fffff984 */ /* 0x000fe20000000800 */
[----:B------:R-:W-:Y:S01]  /*d3c0*/  @!PT LDS RZ, [RZ] ;  /* 0x00000000fffff984 */ /* 0x000fe20000000800 */
[----:B------:R4:W-:Y:S01]  /*d3d0*/  LDGSTS.E.BYPASS.LTC128B.128 [R208+0x100], [R26.64], !P0 ;  /* 0x001000001ad07fae */ /* 0x0009e2000c101d46 */
[----:B------:R-:W-:Y:S02]  /*d3e0*/  ISETP.LT.OR P0, PT, R44, 0x1, P2 ;  /* 0x000000012c00780c */ /* 0x000fe40001701670 */
[C---:B------:R-:W-:Y:S02]  /*d3f0*/  IADD3 R178, R196.reuse, 0x4800, RZ ;  /* 0x00004800c4b27810 */ /* 0x040fe40007ffe0ff */
[C---:B------:R-:W-:Y:S02]  /*d400*/  IADD3 R177, R196.reuse, 0x5000, RZ ;  /* 0x00005000c4b17810 */ /* 0x040fe40007ffe0ff */
[----:B------:R-:W-:-:S07]  /*d410*/  IADD3 R176, R196, 0x5800, RZ ;  /* 0x00005800c4b07810 */ /* 0x000fce0007ffe0ff */
[----:B------:R4:W-:Y:S01]  /*d420*/  LDGSTS.E.BYPASS.LTC128B.128 [R208+0x2100], [R24.64], !P0 ;  /* 0x0210000018d07fae */ /* 0x0009e2000c101d46 */
[----:B------:R-:W-:-:S04]  /*d430*/  ISETP.GE.AND P0, PT, R17, c[0x0][0x1d4], PT ;  /* 0x0000750011007a0c */ /* 0x000fc80003f06270 */
[C---:B------:R-:W-:Y:S02]  /*d440*/  ISETP.LT.OR P3, PT, R44.reuse, 0x1, P0 ;  /* 0x000000012c00780c */ /* 0x040fe40000761670 */
[----:B------:R-:W-:Y:S01]  /*d450*/  ISETP.LT.OR P0, PT, R44, 0x21, P0 ;  /* 0x000000212c00780c */ /* 0x000fe20000701670 */
[C---:B-1----:R-:W-:Y:S10]  /*d460*/  HMMA.16816.F32.BF16 R32, R76.reuse, R28, RZ ;  /* 0x0000001c4c20723c */ /* 0x042ff400000418ff */
[----:B------:R1:W-:Y:S01]  /*d470*/  LDGSTS.E.BYPASS.LTC128B.128 [R208+0x4100], [R10.64], !P3 ;  /* 0x041000000ad07fae */ /* 0x0003e2000d901d46 */
[----:B------:R-:W-:Y:S01]  /*d480*/  ISETP.NE.AND P3, PT, R8, RZ, PT ;  /* 0x000000ff0800720c */ /* 0x000fe20003f65270 */
[----:B------:R-:W-:Y:S02]  /*d490*/  HMMA.16816.F32.BF16 R28, R76, R30, RZ ;  /* 0x0000001e4c1c723c */ /* 0x000fe400000418ff */
[----:B------:R5:W-:Y:S01]  /*d4a0*/  LDGSTS.E.BYPASS.LTC128B.128 [R208+0x1100], [R46.64], !P1 ;  /* 0x011000002ed07fae */ /* 0x000be2000c901d46 */
[----:B------:R-:W-:-:S04]  /*d4b0*/  LOP3.LUT P1, RZ, R16, 0x4, RZ, 0xc0, !PT ;  /* 0x0000000410ff7812 */ /* 0x000fc8000782c0ff */
[----:B------:R-:W-:Y:S02]  /*d4c0*/  SEL R2, R2, 0xffffffc0, !P1 ;  /* 0xffffffc002027807 */ /* 0x000fe40004800000 */
[----:B------:R-:W-:Y:S01]  /*d4d0*/  ISETP.LT.OR P1, PT, R44, 0x21, P2 ;  /* 0x000000212c00780c */ /* 0x000fe20001721670 */
[C---:B----4-:R-:W-:Y:S01]  /*d4e0*/  HMMA.16816.F32.BF16 R24, R76.reuse, R20, RZ ;  /* 0x000000144c18723c */ /* 0x050fe200000418ff */
[----:B------:R-:W-:Y:S01]  /*d4f0*/  ISETP.GE.AND P2, PT, R85, 0x41, PT ;  /* 0x000000415500780c */ /* 0x000fe20003f46270 */
[----:B------:R-:W-:Y:S02]  /*d500*/  IMAD.IADD R192, R197, 0x1, R2 ;  /* 0x00000001c5c07824 */ /* 0x000fe400078e0202 */
[----:B------:R-:W-:Y:S01]  /*d510*/  IMAD.IADD R184, R2, 0x1, R196 ;  /* 0x0000000102b87824 */ /* 0x000fe200078e02c4 */
[----:B------:R-:W-:Y:S02]  /*d520*/  LOP3.LUT R2, R7, R82, RZ, 0xfc, !PT ;  /* 0x0000005207027212 */ /* 0x000fe400078efcff */
[----:B------:R-:W-:Y:S01]  /*d530*/  SHF.R.S32.HI R7, RZ, 0x1f, R134 ;  /* 0x0000001fff077819 */ /* 0x000fe20000011486 */
[C---:B--2---:R-:W-:Y:S04]  /*d540*/  HMMA.16816.F32.BF16 R16, R76.reuse, R12, RZ ;  /* 0x0000000c4c10723c */ /* 0x044fe800000418ff */
[----:B------:R2:W-:Y:S04]  /*d550*/  LDGSTS.E.BYPASS.LTC128B.128 [R208+0x3100], [R74.64], !P1 ;  /* 0x031000004ad07fae */ /* 0x0005e8000c901d46 */
[C---:B------:R-:W-:Y:S01]  /*d560*/  HMMA.16816.F32.BF16 R20, R76.reuse, R22, RZ ;  /* 0x000000164c14723c */ /* 0x040fe200000418ff */
[----:B------:R2:W-:Y:S04]  /*d570*/  LDGSTS.E.BYPASS.LTC128B.128 [R208+0x5100], [R72.64], !P0 ;  /* 0x0510000048d07fae */ /* 0x0005e8000c101d46 */
[----:B------:R-:W-:Y:S03]  /*d580*/  LDSM.16.M88.4 R52, [R193+0xc100] ;  /* 0x00c10000c134783b */ /* 0x000fe60000000200 */
[C---:B------:R-:W-:Y:S01]  /*d590*/  HMMA.16816.F32.BF16 R12, R76.reuse, R14, RZ ;  /* 0x0000000e4c0c723c */ /* 0x040fe200000418ff */
[----:B------:R-:W4:Y:S04]  /*d5a0*/  LDSM.16.M88.4 R48, [R192+0x6100] ;  /* 0x00610000c030783b */ /* 0x000f280000000200 */
[----:B-----5:R-:W5:Y:S03]  /*d5b0*/  LDSM.16.M88.4 R44, [R192+0x6900] ;  /* 0x00690000c02c783b */ /* 0x020f660000000200 */
[C---:B-1----:R-:W-:Y:S01]  /*d5c0*/  HMMA.16816.F32.BF16 R8, R76.reuse, R40, RZ ;  /* 0x000000284c08723c */ /* 0x042fe200000418ff */
[----:B------:R-:W0:Y:S07]  /*d5d0*/  LDGDEPBAR ;  /* 0x00000000000079af */ /* 0x000e2e0000000000 */
[----:B------:R-:W-:Y:S01]  /*d5e0*/  HMMA.16816.F32.BF16 R76, R76, R42, RZ ;  /* 0x0000002a4c4c723c */ /* 0x000fe200000418ff */
[----:B------:R-:W1:Y:S04]  /*d5f0*/  LDSM.16.M88.4 R40, [R192+0x7100] ;  /* 0x00710000c028783b */ /* 0x000e680000000200 */
[----:B--2---:R-:W-:Y:S03]  /*d600*/  LDSM.16.M88.4 R72, [R191+0xc100] ;  /* 0x00c10000bf48783b */ /* 0x004fe60000000200 */
[C---:B---3--:R-:W-:Y:S08]  /*d610*/  HMMA.16816.F32.BF16 R32, R56.reuse, R36, R32 ;  /* 0x000000243820723c */ /* 0x048ff00000041820 */
[C---:B------:R-:W-:Y:S01]  /*d620*/  HMMA.16816.F32.BF16 R28, R56.reuse, R38, R28 ;  /* 0x00000026381c723c */ /* 0x040fe2000004181c */
[----:B------:R-:W2:Y:S07]  /*d630*/  LDSM.16.M88.4 R36, [R192+0x7900] ;  /* 0x00790000c024783b */ /* 0x000eae0000000200 */
[C---:B------:R-:W-:Y:S08]  /*d640*/  HMMA.16816.F32.BF16 R24, R56.reuse, R68, R24 ;  /* 0x000000443818723c */ /* 0x040ff00000041818 */
[C---:B------:R-:W-:Y:S01]  /*d650*/  HMMA.16816.F32.BF16 R20, R56.reuse, R70, R20 ;  /* 0x000000463814723c */ /* 0x040fe20000041814 */
[----:B------:R-:W3:Y:S07]  /*d660*/  LDSM.16.M88.4 R68, [R184] ;  /* 0x00000000b844783b */ /* 0x000eee0000000200 */
[C---:B------:R-:W-:Y:S08]  /*d670*/  HMMA.16816.F32.BF16 R16, R56.reuse, R64, R16 ;  /* 0x000000403810723c */ /* 0x040ff00000041810 */
[C---:B------:R-:W-:Y:S01]  /*d680*/  HMMA.16816.F32.BF16 R12, R56.reuse, R66, R12 ;  /* 0x00000042380c723c */ /* 0x040fe2000004180c */
[----:B------:R-:W1:Y:S07]  /*d690*/  LDSM.16.M88.4 R64, [R184+0x800] ;  /* 0x00080000b840783b */ /* 0x000e6e0000000200 */
[C---:B------:R-:W-:Y:S08]  /*d6a0*/  HMMA.16816.F32.BF16 R8, R56.reuse, R60, R8 ;  /* 0x0000003c3808723c */ /* 0x040ff00000041808 */
[----:B------:R-:W-:Y:S01]  /*d6b0*/  HMMA.16816.F32.BF16 R76, R56, R62, R76 ;  /* 0x0000003e384c723c */ /* 0x000fe2000004184c */
[----:B------:R-:W2:Y:S04]  /*d6c0*/  LDSM.16.M88.4 R60, [R184+0x1000] ;  /* 0x00100000b83c783b */ /* 0x000ea80000000200 */
[----:B------:R-:W2:Y:S03]  /*d6d0*/  LDSM.16.M88.4 R56, [R184+0x1800] ;  /* 0x00180000b838783b */ /* 0x000ea60000000200 */
[C---:B----4-:R-:W-:Y:S08]  /*d6e0*/  HMMA.16816.F32.BF16 R32, R52.reuse, R48, R32 ;  /* 0x000000303420723c */ /* 0x050ff00000041820 */
[C---:B------:R-:W-:Y:S01]  /*d6f0*/  HMMA.16816.F32.BF16 R28, R52.reuse, R50, R28 ;  /* 0x00000032341c723c */ /* 0x040fe2000004181c */
[----:B------:R-:W-:Y:S07]  /*d700*/  LDSM.16.M88.4 R48, [R197+0x8100] ;  /* 0x00810000c530783b */ /* 0x000fee0000000200 */
[C---:B-----5:R-:W-:Y:S08]  /*d710*/  HMMA.16816.F32.BF16 R24, R52.reuse, R44, R24 ;  /* 0x0000002c3418723c */ /* 0x060ff00000041818 */
        /* <DEDUP_REMOVED lines=107> */
[C---:B--2---:R-:W-:Y:S07]  /*ddd0*/  HMMA.16816.F32.BF16 R8, R52.reuse, R36, R8 ;  /* 0x000000243408723c */ /* 0x044fee0000041808 */
[----:B------:R-:W-:Y:S01]  /*dde0*/  SHF.R.S32.HI R36, RZ, 0x1f, R135 ;  /* 0x0000001fff247819 */ /* 0x000fe20000011487 */
[----:B------:R-:W-:Y:S07]  /*ddf0*/  HMMA.16816.F32.BF16 R76, R52, R38, R76 ;  /* 0x00000026344c723c */ /* 0x000fee000004184c */
[----:B------:R-:W-:Y:S01]  /*de00*/  SHF.R.S32.HI R39, RZ, 0x1f, R144 ;  /* 0x0000001fff277819 */ /* 0x000fe20000011490 */
        /* <DEDUP_REMOVED lines=11> */
[----:B------:R-:W-:Y:S01]  /*dec0*/  IMAD.MOV.U32 R206, RZ, RZ, RZ ;  /* 0x000000ffffce7224 */ /* 0x000fe200078e00ff */
[----:B------:R-:W-:-:S04]  /*ded0*/  IADD3 R207, R209, R83, R200 ;  /* 0x00000053d1cf7210 */ /* 0x000fc80007ffe0c8 */
[----:B------:R-:W-:-:S05]  /*dee0*/  IADD3 R207, R207, -0x80, RZ ;  /* 0xffffff80cfcf7810 */ /* 0x000fca0007ffe0ff */
[----:B------:R-:W-:Y:S02]  /*def0*/  IMAD.MOV.U32 R37, RZ, RZ, R207 ;  /* 0x000000ffff257224 */ /* 0x000fe400078e00cf */
[----:B------:R-:W-:-:S05]  /*df00*/  @P1 IMAD.HI.U32 R38, R207, c[0x0][0x2bc], RZ ;  /* 0x0000af00cf261a27 */ /* 0x000fca00078e00ff */
[----:B------:R-:W-:-:S04]  /*df10*/  @P1 SHF.R.U32.HI R37, RZ, c[0x0][0x2c0], R38 ;  /* 0x0000b000ff251a19 */ /* 0x000fc80000011626 */
[----:B------:R-:W-:-:S04]  /*df20*/  @!P3 IADD3 R41, P0, R37, R210, RZ ;  /* 0x000000d22529b210 */ /* 0x000fc80007f1e0ff */
[----:B------:R-:W-:Y:S02]  /*df30*/  @!P3 LEA.HI.X.SX32 R38, R37, R205, 0x1, P0 ;  /* 0x000000cd2526b211 */ /* 0x000fe400000f0eff */
[----:B------:R-:W-:-:S04]  /*df40*/  @!P3 LEA R42, P0, R41, c[0x0][0x2a0], 0x2 ;  /* 0x0000a800292aba11 */ /* 0x000fc800078010ff */
[----:B------:R-:W-:-:S05]  /*df50*/  @!P3 LEA.HI.X R43, R41, c[0x0][0x2a4], R38, 0x2, P0 ;  /* 0x0000a900292bba11 */ /* 0x000fca00000f1426 */
[----:B------:R1:W2:Y:S01]  /*df60*/  @!P3 LDG.E R206, [R42.64] ;  /* 0x000000062aceb981 */ /* 0x0002a2000c1e1900 */
[----:B------:R-:W-:Y:S01]  /*df70*/  IMAD.MOV R38, RZ, RZ, -R37 ;  /* 0x000000ffff267224 */ /* 0x000fe200078e0a25 */
[----:B------:R-:W-:Y:S02]  /*df80*/  IADD3 R46, -R6, 0x10, RZ ;  /* 0x00000010062e7810 */ /* 0x000fe40007ffe1ff */
[----:B------:R-:W-:Y:S01]  /*df90*/  SHF.L.U64.HI R39, R144, 0x1, R39 ;  /* 0x0000000190277819 */ /* 0x000fe20000010227 */
[----:B------:R-:W-:Y:S01]  /*dfa0*/  IMAD R207, R38, c[0x0][0x2b8], R207 ;  /* 0x0000ae0026cf7a24 */ /* 0x000fe200078e02cf */
[----:B------:R-:W-:Y:S02]  /*dfb0*/  LOP3.LUT R46, R46, 0xf, RZ, 0xc0, !PT ;  /* 0x0000000f2e2e7812 */ /* 0x000fe400078ec0ff */
[----:B------:R-:W-:Y:S01]  /*dfc0*/  SHF.L.U64.HI R36, R135, 0x1, R36 ;  /* 0x0000000187247819 */ /* 0x000fe20000010224 */
[----:B------:R-:W-:Y:S01]  /*dfd0*/  IMAD.WIDE.U32 R40, R207, c[0x0][0x1e0], RZ ;  /* 0x00007800cf287a25 */ /* 0x000fe200078e00ff */
[----:B------:R-:W-:-:S05]  /*dfe0*/  SHF.R.S32.HI R38, RZ, 0x1f, R207 ;  /* 0x0000001fff267819 */ /* 0x000fca00000114cf */
[----:B------:R-:W-:-:S04]  /*dff0*/  IMAD R38, R38, c[0x0][0x1e0], RZ ;  /* 0x0000780026267a24 */ /* 0x000fc800078e02ff */
[----:B------:R-:W-:-:S04]  /*e000*/  IMAD R37, R207, c[0x0][0x1e4], R38 ;  /* 0x00007900cf257a24 */ /* 0x000fc800078e0226 */
[----:B------:R-:W-:Y:S01]  /*e010*/  IMAD.IADD R41, R41, 0x1, R37 ;  /* 0x0000000129297824 */ /* 0x000fe200078e0225 */
[----:B-1----:R-:W-:Y:S01]  /*e020*/  SHF.L.U64.HI R42, R134, 0x1, R7 ;  /* 0x00000001862a7819 */ /* 0x002fe20000010207 */
[----:B------:R-:W-:Y:S01]  /*e030*/  IMAD.SHL.U32 R7, R135, 0x2, RZ ;  /* 0x0000000287077824 */ /* 0x000fe200078e00ff */
[----:B--2---:R-:W-:Y:S01]  /*e040*/  SHF.R.S32.HI R37, RZ, 0x1f, R206 ;  /* 0x0000001fff257819 */ /* 0x004fe200000114ce */
[----:B------:R-:W-:-:S04]  /*e050*/  IMAD.WIDE.U32 R40, R206, c[0x0][0x1f0], R40 ;  /* 0x00007c00ce287a25 */ /* 0x000fc800078e0028 */
[----:B------:R-:W-:Y:S01]  /*e060*/  IMAD R37, R37, c[0x0][0x1f0], RZ ;  /* 0x00007c0025257a24 */ /* 0x000fe200078e02ff */
[----:B------:R-:W-:Y:S02]  /*e070*/  IADD3 R43, P0, R80, R40, RZ ;  /* 0x00000028502b7210 */ /* 0x000fe40007f1e0ff */
[----:B------:R-:W-:Y:S01]  /*e080*/  SEL R40, RZ, 0x10, P6 ;  /* 0x00000010ff287807 */ /* 0x000fe20003000000 */
[----:B------:R-:W-:Y:S01]  /*e090*/  IMAD R38, R206, c[0x0][0x1f4], R37 ;  /* 0x00007d00ce267a24 */ /* 0x000fe200078e0225 */
[----:B------:R-:W-:Y:S02]  /*e0a0*/  SEL R37, RZ, 0x10, P5 ;  /* 0x00000010ff257807 */ /* 0x000fe40002800000 */
[----:B------:R-:W-:Y:S02]  /*e0b0*/  IADD3 R50, -R40, 0x10, RZ ;  /* 0x0000001028327810 */ /* 0x000fe40007ffe1ff */
[----:B------:R-:W-:Y:S01]  /*e0c0*/  IADD3.X R38, R203, R41, R38, P0, !PT ;  /* 0x00000029cb267210 */ /* 0x000fe200007fe426 */
[----:B------:R-:W-:Y:S01]  /*e0d0*/  IMAD.SHL.U32 R41, R134, 0x2, RZ ;  /* 0x0000000286297824 */ /* 0x000fe200078e00ff */
[----:B------:R-:W-:-:S02]  /*e0e0*/  LEA R44, P0, R43, c[0x0][0x1c8], 0x1 ;  /* 0x000072002b2c7a11 */ /* 0x000fc400078008ff */
[----:B------:R-:W-:Y:S02]  /*e0f0*/  LOP3.LUT R50, R50, 0xf, RZ, 0xc0, !PT ;  /* 0x0000000f32327812 */ /* 0x000fe400078ec0ff */
[----:B------:R-:W-:Y:S01]  /*e100*/  LEA.HI.X R43, R43, c[0x0][0x1cc], R38, 0x1, P0 ;  /* 0x000073002b2b7a11 */ /* 0x000fe200000f0c26 */
[----:B------:R-:W1:Y:S01]  /*e110*/  SHFL.IDX PT, R45, R44, 0x1, 0x181f ;  /* 0x00381f002c2d7f89 */ /* 0x000e6200000e0000 */
[----:B------:R-:W-:Y:S01]  /*e120*/  IADD3 R48, -R37, 0x10, RZ ;  /* 0x0000001025307810 */ /* 0x000fe20007ffe1ff */
[----:B------:R-:W-:Y:S02]  /*e130*/  IMAD.SHL.U32 R38, R144, 0x2, RZ ;  /* 0x0000000290267824 */ /* 0x000fe400078e00ff */
        /* <DEDUP_REMOVED lines=25> */
.L_x_138:
        /* <DEDUP_REMOVED lines=11> */
[----:B-1----:R-:W-:Y:S03]  /*e380*/  LDSM.16.MT88.4 R44, [R190+0x100] ;  /* 0x00010000be2c783b */ /* 0x002fe60000004200 */
[----:B------:R-:W-:Y:S01]  /*e390*/  LOP3.LUT R3, R3, 0x7ffffffc, RZ, 0xc0, !PT ;  /* 0x7ffffffc03037812 */ /* 0x000fe200078ec0ff */
[----:B------:R-:W-:Y:S04]  /*e3a0*/  LDSM.16.MT88.4 R52, [R189+0x100] ;  /* 0x00010000bd34783b */ /* 0x000fe80000004200 */
        /* <DEDUP_REMOVED lines=345> */
[----:B------:R-:W-:Y:S01]  /*f940*/  SHF.R.S32.HI R219, RZ, 0x1f, R134 ;  /* 0x0000001fffdb7819 */ /* 0x000fe20000011486 */
[----:B------:R-:W-:Y:S01]  /*f950*/  IMAD.MOV.U32 R0, RZ, RZ, R3 ;  /* 0x000000ffff007224 */ /* 0x000fe200078e0003 */
[----:B------:R-:W-:Y:S01]  /*f960*/  SHF.R.S32.HI R217, RZ, 0x1f, R144 ;  /* 0x0000001fffd97819 */ /* 0x000fe20000011490 */
[----:B------:R-:W-:Y:S01]  /*f970*/  IMAD.SHL.U32 R218, R134, 0x2, RZ ;  /* 0x0000000286da7824 */ /* 0x000fe200078e00ff */
[----:B------:R-:W-:Y:S01]  /*f980*/  SHF.R.S32.HI R2, RZ, 0x1f, R135 ;  /* 0x0000001fff027819 */ /* 0x000fe20000011487 */
[----:B------:R-:W-:Y:S01]  /*f990*/  IMAD.SHL.U32 R216, R144, 0x2, RZ ;  /* 0x0000000290d87824 */ /* 0x000fe200078e00ff */
[----:B------:R-:W-:Y:S01]  /*f9a0*/  LEA.HI.SX32 R221, R133, 0xfffffffe, 0x1a ;  /* 0xfffffffe85dd7811 */ /* 0x000fe200078fd2ff */
[----:B------:R-:W-:Y:S01]  /*f9b0*/  IMAD.MOV.U32 R133, RZ, RZ, R132 ;  /* 0x000000ffff857224 */ /* 0x000fe200078e0084 */
[----:B------:R-:W-:Y:S01]  /*f9c0*/  SHF.L.U64.HI R219, R134, 0x1, R219 ;  /* 0x0000000186db7819 */ /* 0x000fe200000102db */
[----:B------:R-:W-:Y:S01]  /*f9d0*/  IMAD.SHL.U32 R214, R135, 0x2, RZ ;  /* 0x0000000287d67824 */ /* 0x000fe200078e00ff */
[----:B------:R-:W-:Y:S01]  /*f9e0*/  SHF.L.U64.HI R217, R144, 0x1, R217 ;  /* 0x0000000190d97819 */ /* 0x000fe200000102d9 */
[----:B------:R-:W-:Y:S01]  /*f9f0*/  IMAD R213, R199, c[0x0][0x210], RZ ;  /* 0x00008400c7d57a24 */ /* 0x000fe200078e02ff */
[----:B------:R-:W-:Y:S01]  /*fa00*/  SHF.L.U64.HI R215, R135, 0x1, R2 ;  /* 0x0000000187d77819 */ /* 0x000fe20000010202 */
[----:B------:R-:W-:Y:S01]  /*fa10*/  ULDC.64 UR4, c[0x0][0x118] ;  /* 0x0000460000047ab9 */ /* 0x000fe20000000a00 */
[----:B------:R-:W-:Y:S01]  /*fa20*/  IADD3 R212, R208, 0x100, RZ ;  /* 0x00000100d0d47810 */ /* 0x000fe20007ffe0ff */
[----:B------:R-:W-:Y:S05]  /*fa30*/  BRA `(.L_x_140) ;  /* 0x0000033000007947 */ /* 0x000fea0003800000 */
.L_x_142:
[----:B------:R-:W-:Y:S01]  /*fa40*/  ISETP.NE.AND P2, PT, R204, 0x1, PT ;  /* 0x00000001cc00780c */ /* 0x000fe20003f45270 */
[----:B------:R-:W-:Y:S02]  /*fa50*/  IMAD R2, R221, 0x40, R200 ;  /* 0x00000040dd027824 */ /* 0x000fe400078e02c8 */
[----:B------:R-:W-:Y:S03]  /*fa60*/  IMAD.MOV.U32 R206, RZ, RZ, RZ ;  /* 0x000000ffffce7224 */ /* 0x000fe600078e00ff */
[----:B------:R-:W-:Y:S05]  /*fa70*/  IADD3 R207, R2, -0x40, R209 ;  /* 0xffffffc002cf7810 */ /* 0x000fea0007ffe0d1 */
[----:B------:R-:W-:Y:S02]  /*fa80*/  IMAD.MOV.U32 R2, RZ, RZ, R207 ;  /* 0x000000ffff027224 */ /* 0x000fe400078e00cf */
[----:B------:R-:W-:Y:S05]  /*fa90*/  @P2 IMAD.HI.U32 R3, R207, c[0x0][0x2bc], RZ ;  /* 0x0000af00cf032a27 */ /* 0x000fea00078e00ff */
[----:B------:R-:W-:Y:S04]  /*faa0*/  @P2 SHF.R.U32.HI R2, RZ, c[0x0][0x2c0], R3 ;  /* 0x0000b000ff022a19 */ /* 0x000fe80000011603 */
[C---:B------:R-:W-:Y:S04]  /*fab0*/  @!P3 IADD3 R132, P0, R2.reuse, R210, RZ ;  /* 0x000000d20284b210 */ /* 0x040fe80007f1e0ff */
[----:B------:R-:W-:Y:S01]  /*fac0*/  @!P3 LEA.HI.X.SX32 R3, R2, R205, 0x1, P0 ;  /* 0x000000cd0203b211 */ /* 0x000fe200000f0eff */
[----:B------:R-:W-:Y:S01]  /*fad0*/  IMAD.MOV R2, RZ, RZ, -R2 ;  /* 0x000000ffff027224 */ /* 0x000fe200078e0a02 */
[----:B------:R-:W-:Y:S03]  /*fae0*/  @!P3 LEA R136, P0, R132, c[0x0][0x2a0], 0x2 ;  /* 0x0000a8008488ba11 */ /* 0x000fe600078010ff */
[----:B------:R-:W-:Y:S01]  /*faf0*/  IMAD R207, R2, c[0x0][0x2b8], R207 ;  /* 0x0000ae0002cf7a24 */ /* 0x000fe200078e02cf */
[----:B------:R-:W-:Y:S01]  /*fb00*/  @!P3 LEA.HI.X R137, R132, c[0x0][0x2a4], R3, 0x2, P0 ;  /* 0x0000a9008489ba11 */ /* 0x000fe200000f1403 */
[----:B------:R-:W-:Y:S02]  /*fb10*/  IMAD R2, R199, c[0x0][0x1e8], RZ ;  /* 0x00007a00c7027a24 */ /* 0x000fe400078e02ff */
        /* <DEDUP_REMOVED lines=14> */
[----:B------:R-:W1:Y:S04]  /*fc00*/  SHFL.IDX PT, R3, R145, 0x1, 0x181f ;  /* 0x00381f0091037f89 */ /* 0x000e6800000e0000 */
[----:B------:R-:W2:Y:S04]  /*fc10*/  SHFL.IDX PT, R135, R145, RZ, 0x181f ;  /* 0x00181fff91877589 */ /* 0x000ea800000e0000 */
[----:B------:R-:W3:Y:S04]  /*fc20*/  SHFL.IDX PT, R132, R144, RZ, 0x181f ;  /* 0x00181fff90847589 */ /* 0x000ee800000e0000 */
[----:B------:R-:W4:Y:S01]  /*fc30*/  SHFL.IDX PT, R2, R144, 0x1, 0x181f ;  /* 0x00381f0090027f89 */ /* 0x000f2200000e0000 */
[-C--:B-1----:R-:W-:Y:S02]  /*fc40*/  IADD3 R138, P2, R3, R218.reuse, RZ ;  /* 0x000000da038a7210 */ /* 0x082fe40007f5e0ff */
[C---:B--2---:R-:W-:Y:S02]  /*fc50*/  IADD3 R136, P0, R135.reuse, R218, RZ ;  /* 0x000000da87887210 */ /* 0x044fe40007f1e0ff */
[C---:B------:R-:W-:Y:S02]  /*fc60*/  IADD3 R134, P1, R135.reuse, R216, RZ ;  /* 0x000000d887867210 */ /* 0x040fe40007f3e0ff */
[C---:B---3--:R-:W-:Y:S02]  /*fc70*/  IADD3.X R137, R132.reuse, R219, RZ, P0, !PT ;  /* 0x000000db84897210 */ /* 0x048fe400007fe4ff */
[----:B------:R-:W-:Y:S01]  /*fc80*/  IADD3 R140, P0, R135, R214, RZ ;  /* 0x000000d6878c7210 */ /* 0x000fe20007f1e0ff */
[----:B------:R-:W-:Y:S01]  /*fc90*/  IMAD.X R135, R132, 0x1, R217, P1 ;  /* 0x0000000184877824 */ /* 0x000fe200008e06d9 */
[C---:B------:R-:W-:Y:S01]  /*fca0*/  IADD3 R142, P1, R3.reuse, R216, RZ ;  /* 0x000000d8038e7210 */ /* 0x040fe20007f3e0ff */
[----:B------:R1:W-:Y:S01]  /*fcb0*/  LDGSTS.E.BYPASS.LTC128B.128 [R208+0x6100], [R136.64], !P6 ;  /* 0x0610000088d07fae */ /* 0x0003e2000f101d44 */
[----:B----4-:R-:W-:Y:S02]  /*fcc0*/  IMAD.X R139, R2, 0x1, R219, P2 ;  /* 0x00000001028b7824 */ /* 0x010fe400010e06db */
[--C-:B------:R-:W-:Y:S01]  /*fcd0*/  IMAD.X R141, R132, 0x1, R215.reuse, P0 ;  /* 0x00000001848d7824 */ /* 0x100fe200000e06d7 */
[----:B------:R1:W-:Y:S01]  /*fce0*/  LDGSTS.E.BYPASS.LTC128B.128 [R208+0x8100], [R134.64], !P5 ;  /* 0x0810000086d07fae */ /* 0x0003e2000e901d44 */
[----:B------:R-:W-:Y:S02]  /*fcf0*/  IADD3 R144, P0, R3, R214, RZ ;  /* 0x000000d603907210 */ /* 0x000fe40007f1e0ff */
[C---:B------:R-:W-:Y:S01]  /*fd00*/  IADD3.X R143, R2.reuse, R217, RZ, P1, !PT ;  /* 0x000000d9028f7210 */ /* 0x040fe20000ffe4ff */
[----:B------:R1:W-:Y:S02]  /*fd10*/  LDGSTS.E.BYPASS.LTC128B.128 [R208+0xa100], [R140.64], !P4 ;  /* 0x0a1000008cd07fae */ /* 0x0003e4000e101d44 */
[----:B------:R-:W-:Y:S02]  /*fd20*/  IMAD.X R145, R2, 0x1, R215, P0 ;  /* 0x0000000102917824 */ /* 0x000fe400000e06d7 */
[----:B------:R1:W-:Y:S04]  /*fd30*/  LDGSTS.E.BYPASS.LTC128B.128 [R208+0x7100], [R138.64], !P6 ;  /* 0x071000008ad07fae */ /* 0x0003e8000f101d44 */
[----:B------:R1:W-:Y:S04]  /*fd40*/  LDGSTS.E.BYPASS.LTC128B.128 [R208+0x9100], [R142.64], !P5 ;  /* 0x091000008ed07fae */ /* 0x0003e8000e901d44 */
[----:B------:R1:W-:Y:S01]  /*fd50*/  LDGSTS.E.BYPASS.LTC128B.128 [R208+0xb100], [R144.64], !P4 ;  /* 0x0b10000090d07fae */ /* 0x0003e2000e101d44 */
[----:B------:R-:W-:-:S05]  /*fd60*/  BRA `(.L_x_141) ;  /* 0x00000c9000007947 */ /* 0x000fca0003800000 */
.L_x_140:
[----:B------:R-:W-:Y:S04]  /*fd70*/  DEPBAR.LE SB0, 0x0 ;  /* 0x000080000000791a */ /* 0x000fe80000000000 */
[----:B------:R-:W-:Y:S01]  /*fd80*/  BAR.SYNC.DEFER_BLOCKING 0x0 ;  /* 0x0000000000007b1d */ /* 0x000fe20000010000 */
[----:B------:R-:W-:Y:S01]  /*fd90*/  SHF.R.S32.HI R3, RZ, 0x1f, R207 ;  /* 0x0000001fff037819 */ /* 0x000fe200000114cf */
[----:B------:R-:W-:Y:S01]  /*fda0*/  IMAD.WIDE.U32 R24, R207, c[0x0][0x208], RZ ;  /* 0x00008200cf187a25 */ /* 0x000fe200078e00ff */
[----:B------:R-:W-:Y:S03]  /*fdb0*/  SHF.R.S32.HI R23, RZ, 0x1f, R206 ;  /* 0x0000001fff177819 */ /* 0x000fe600000114ce */
[----:B------:R-:W-:Y:S02]  /*fdc0*/  IMAD R3, R3, c[0x0][0x208], RZ ;  /* 0x0000820003037a24 */ /* 0x000fe400078e02ff */
[----:B------:R-:W-:Y:S02]  /*fdd0*/  IMAD R23, R23, c[0x0][0x218], RZ ;  /* 0x0000860017177a24 */ /* 0x000fe400078e02ff */
[----:B------:R-:W-:Y:S02]  /*fde0*/  IMAD R3, R207, c[0x0][0x20c], R3 ;  /* 0x00008300cf037a24 */ /* 0x000fe400078e0203 */
[C---:B------:R-:W-:Y:S02]  /*fdf0*/  IMAD R23, R206.reuse, c[0x0][0x21c], R23 ;  /* 0x00008700ce177a24 */ /* 0x040fe400078e0217 */
[----:B------:R-:W-:Y:S04]  /*fe00*/  IMAD.IADD R25, R25, 0x1, R3 ;  /* 0x0000000119197824 */ /* 0x000fe800078e0203 */
[----:B------:R-:W-:Y:S05]  /*fe10*/  IMAD.WIDE.U32 R24, R206, c[0x0][0x218], R24 ;  /* 0x00008600ce187a25 */ /* 0x000fea00078e0018 */
[----:B------:R-:W-:Y:S01]  /*fe20*/  IADD3 R3, P0, R213, R24, RZ ;  /* 0x00000018d5037210 */ /* 0x000fe20007f1e0ff */
[----:B------:R-:W-:Y:S03]  /*fe30*/  LDSM.16.M88.4 R136, [R198+0xc100] ;  /* 0x00c10000c688783b */ /* 0x000fe60000000200 */
[----:B------:R-:W-:Y:S01]  /*fe40*/  IADD3.X R2, R202, R25, R23, P0, !PT ;  /* 0x00000019ca027210 */ /* 0x000fe200007fe417 */
[----:B------:R-:W1:Y:S01]  /*fe50*/  LDSM.16.M88.4 R140, [R197+0x6100] ;  /* 0x00610000c58c783b */ /* 0x000e620000000200 */
[C---:B------:R-:W-:Y:S03]  /*fe60*/  LEA R21, P0, R3.reuse, c[0x0][0x1f8], 0x1 ;  /* 0x00007e0003157a11 */ /* 0x040fe600078008ff */
[----:B------:R-:W-:Y:S01]  /*fe70*/  LDSM.16.M88.4 R144, [R197+0x6900] ;  /* 0x00690000c590783b */ /* 0x000fe20000000200 */
[----:B------:R-:W-:Y:S03]  /*fe80*/  LEA.HI.X R20, R3, c[0x0][0x1fc], R2, 0x1, P0 ;  /* 0x00007f0003147a11 */ /* 0x000fe600000f0c02 */
[----:B------:R-:W2:Y:S04]  /*fe90*/  SHFL.IDX PT, R25, R21, RZ, 0x181f ;  /* 0x00181fff15197589 */ /* 0x000ea800000e0000 */
[----:B------:R-:W3:Y:S04]  /*fea0*/  SHFL.IDX PT, R24, R20, RZ, 0x181f ;  /* 0x00181fff14187589 */ /* 0x000ee800000e0000 */
[----:B------:R-:W-:Y:S04]  /*feb0*/  LDSM.16.M88.4 R148, [R197+0x7100] ;  /* 0x00710000c594783b */ /* 0x000fe80000000200 */
[----:B------:R-:W-:Y:S04]  /*fec0*/  LDSM.16.M88.4 R152, [R194+0xc100] ;  /* 0x00c10000c298783b */ /* 0x000fe80000000200 */
[----:B------:R-:W-:Y:S04]  /*fed0*/  LDSM.16.M88.4 R156, [R187] ;  /* 0x00000000bb9c783b */ /* 0x000fe80000000200 */
[----:B------:R-:W-:Y:S04]  /*fee0*/  LDSM.16.M88.4 R160, [R186] ;  /* 0x00000000baa0783b */ /* 0x000fe80000000200 */
[----:B------:R-:W-:Y:S04]  /*fef0*/  LDSM.16.M88.4 R164, [R185] ;  /* 0x00000000b9a4783b */ /* 0x000fe80000000200 */
[----:B------:R-:W4:Y:S01]  /*ff00*/  SHFL.IDX PT, R3, R21, 0x1, 0x181f ;  /* 0x00381f0015037f89 */ /* 0x000f2200000e0000 */
[C---:B-1----:R-:W-:Y:S03]  /*ff10*/  HMMA.16816.F32.BF16 R4, R136.reuse, R140, RZ ;  /* 0x0000008c8804723c */ /* 0x042fe600000418ff */
[----:B------:R-:W1:Y:S01]  /*ff20*/  SHFL.IDX PT, R2, R20, 0x1, 0x181f ;  /* 0x00381f0014027f89 */ /* 0x000e6200000e0000 */
[C---:B--2---:R-:W-:Y:S02]  /*ff30*/  IADD3 R30, P1, R25.reuse, R218, RZ ;  /* 0x000000da191e7210 */ /* 0x044fe40007f3e0ff */
[C---:B------:R-:W-:Y:S02]  /*ff40*/  IADD3 R28, P0, R25.reuse, R216, RZ ;  /* 0x000000d8191c7210 */ /* 0x040fe40007f1e0ff */
[C---:B------:R-:W-:Y:S01]  /*ff50*/  HMMA.16816.F32.BF16 R8, R136.reuse, R142, RZ ;  /* 0x0000008e8808723c */ /* 0x040fe200000418ff */
[----:B------:R-:W2:Y:S03]  /*ff60*/  LDSM.16.M88.4 R140, [R197+0x7900] ;  /* 0x00790000c58c783b */ /* 0x000ea60000000200 */
[C---:B---3--:R-:W-:Y:S02]  /*ff70*/  IMAD.X R31, R24.reuse, 0x1, R219, P1 ;  /* 0x00000001181f7824 */ /* 0x048fe400008e06db */
[C---:B------:R-:W-:Y:S01]  /*ff80*/  IMAD.X R29, R24.reuse, 0x1, R217, P0 ;  /* 0x00000001181d7824 */ /* 0x040fe200000e06d9 */
[----:B------:R-:W-:Y:S01]  /*ff90*/  IADD3 R230, P0, R25, R214, RZ ;  /* 0x000000d619e67210 */ /* 0x000fe20007f1e0ff */
[C---:B------:R-:W-:Y:S04]  /*ffa0*/  HMMA.16816.F32.BF16 R12, R136.reuse, R144, RZ ;  /* 0x00000090880c723c */ /* 0x040fe800000418ff */
[----:B------:R-:W-:Y:S01]  /*ffb0*/  IMAD.X R231, R24, 0x1, R215, P0 ;  /* 0x0000000118e77824 */ /* 0x000fe200000e06d7 */
[C---:B----4-:R-:W-:Y:S02]  /*ffc0*/  IADD3 R228, P2, R3.reuse, R218, RZ ;  /* 0x000000da03e47210 */ /* 0x050fe40007f5e0ff */
[C---:B------:R-:W-:Y:S01]  /*ffd0*/  IADD3 R134, P1, R3.reuse, R216, RZ ;  /* 0x000000d803867210 */ /* 0x040fe20007f3e0ff */
[C---:B------:R-:W-:Y:S01]  /*ffe0*/  HMMA.16816.F32.BF16 R16, R136.reuse, R146, RZ ;  /* 0x000000928810723c */ /* 0x040fe200000418ff */
[----:B------:R-:W3:Y:S03]  /*fff0*/  LDSM.16.M88.4 R144, [R196] ;  /* 0x00000000c490783b */ /* 0x000ee60000000200 */
[C---:B-1----:R-:W-:Y:S01]  /*10000*/  IMAD.X R229, R2.reuse, 0x1, R219, P2 ;  /* 0x0000000102e57824 */ /* 0x042fe200010e06db */
[----:B------:R-:W-:Y:S01]  /*10010*/  @!PT LDS RZ, [RZ] ;  /* 0x00000000fffff984 */ /* 0x000fe20000000800 */
[----:B------:R-:W-:Y:S01]  /*10020*/  @!PT LDS RZ, [RZ] ;  /* 0x00000000fffff984 */ /* 0x000fe20000000800 */
[----:B------:R-:W-:Y:S01]  /*10030*/  @!PT LDS RZ, [RZ] ;  /* 0x00000000fffff984 */ /* 0x000fe20000000800 */
[----:B------:R2:W-:Y:S01]  /*10040*/  LDGSTS.E.BYPASS.LTC128B.128 [R212], [R30.64], !P6 ;  /* 0x000000001ed47fae */ /* 0x0005e2000f101d44 */
[----:B------:R-:W-:Y:S01]  /*10050*/  IADD3 R226, P0, R3, R214, RZ ;  /* 0x000000d603e27210 */ /* 0x000fe20007f1e0ff */
[C---:B------:R-:W-:Y:S01]  /*10060*/  IMAD.X R135, R2.reuse, 0x1, R217, P1 ;  /* 0x0000000102877824 */ /* 0x040fe200008e06d9 */
[C---:B------:R-:W-:Y:S01]  /*10070*/  HMMA.16816.F32.BF16 R20, R136.reuse, R148, RZ ;  /* 0x000000948814723c */ /* 0x040fe200000418ff */
[----:B------:R2:W-:Y:S03]  /*10080*/  LDGSTS.E.BYPASS.LTC128B.128 [R212+0x2000], [R28.64], !P5 ;  /* 0x020000001cd47fae */ /* 0x0005e6000e901d44 */
[----:B------:R-:W-:Y:S01]  /*10090*/  IMAD.X R227, R2, 0x1, R215, P0 ;  /* 0x0000000102e37824 */ /* 0x000fe200000e06d7 */
[----:B------:R1:W-:Y:S01]  /*100a0*/  LDGSTS.E.BYPASS.LTC128B.128 [R212+0x4000], [R230.64], !P4 ;  /* 0x04000000e6d47fae */ /* 0x0003e2000e101d44 */
[----:B------:R-:W-:Y:S02]  /*100b0*/  ISETP.GE.AND P0, PT, R221, 0x1, PT ;  /* 0x00000001dd00780c */ /* 0x000fe40003f06270 */
[C---:B------:R-:W-:Y:S01]  /*100c0*/  HMMA.16816.F32.BF16 R24, R136.reuse, R150, RZ ;  /* 0x000000968818723c */ /* 0x040fe200000418ff */
[----:B------:R1:W-:Y:S04]  /*100d0*/  LDGSTS.E.BYPASS.LTC128B.128 [R212+0x1000], [R228.64], !P6 ;  /* 0x01000000e4d47fae */ /* 0x0003e8000f101d44 */
[----:B------:R1:W-:Y:S04]  /*100e0*/  LDGSTS.E.BYPASS.LTC128B.128 [R212+0x3000], [R134.64], !P5 ;  /* 0x0300000086d47fae */ /* 0x0003e8000e901d44 */
[----:B------:R1:W-:Y:S04]  /*100f0*/  LDGSTS.E.BYPASS.LTC128B.128 [R212+0x5000], [R226.64], !P4 ;  /* 0x05000000e2d47fae */ /* 0x0003e8000e101d44 */
[----:B------:R-:W-:Y:S04]  /*10100*/  LDSM.16.M88.4 R148, [R193+0xc100] ;  /* 0x00c10000c194783b */ /* 0x000fe80000000200 */
[----:B------:R-:W0:Y:S01]  /*10110*/  LDGDEPBAR ;  /* 0x00000000000079af */ /* 0x000e220000000000 */
[C---:B--2---:R-:W-:Y:S03]  /*10120*/  HMMA.16816.F32.BF16 R28, R136.reuse, R140, RZ ;  /* 0x0000008c881c723c */ /* 0x044fe600000418ff */
[----:B------:R-:W2:Y:S04]  /*10130*/  LDSM.16.M88.4 R168, [R192+0x6100] ;  /* 0x00610000c0a8783b */ /* 0x000ea80000000200 */
[----:B------:R-:W4:Y:S01]  /*10140*/  LDSM.16.M88.4 R172, [R192+0x6900] ;  /* 0x00690000c0ac783b */ /* 0x000f220000000200 */
[----:B------:R-:W-:Y:S03]  /*10150*/  HMMA.16816.F32.BF16 R32, R136, R142, RZ ;  /* 0x0000008e8820723c */ /* 0x000fe600000418ff */
[----:B------:R-:W5:Y:S04]  /*10160*/  LDSM.16.M88.4 R136, [R192+0x7100] ;  /* 0x00710000c088783b */ /* 0x000f680000000200 */
[----:B------:R-:W1:Y:S01]  /*10170*/  LDSM.16.M88.4 R140, [R192+0x7900] ;  /* 0x00790000c08c783b */ /* 0x000e620000000200 */
[C---:B---3--:R-:W-:Y:S08]  /*10180*/  HMMA.16816.F32.BF16 R4, R152.reuse, R144, R4 ;  /* 0x000000909804723c */ /* 0x048ff00000041804 */
[C---:B------:R-:W-:Y:S01]  /*10190*/  HMMA.16816.F32.BF16 R8, R152.reuse, R146, R8 ;  /* 0x000000929808723c */ /* 0x040fe20000041808 */
[----:B------:R-:W-:Y:S07]  /*101a0*/  LDSM.16.M88.4 R144, [R191+0xc100] ;  /* 0x00c10000bf90783b */ /* 0x000fee0000000200 */
        /* <DEDUP_REMOVED lines=8> */
[----:B------:R-:W1:Y:S04]  /*10230*/  LDSM.16.M88.4 R152, [R184+0x1000] ;  /* 0x00100000b898783b */ /* 0x000e680000000200 */
[----:B------:R-:W1:Y:S03]  /*10240*/  LDSM.16.M88.4 R164, [R184+0x1800] ;  /* 0x00180000b8a4783b */ /* 0x000e660000000200 */
[C---:B--2---:R-:W-:Y:S08]  /*10250*/  HMMA.16816.F32.BF16 R4, R148.reuse, R168, R4 ;  /* 0x000000a89404723c */ /* 0x044ff00000041804 */
[C---:B------:R-:W-:Y:S01]  /*10260*/  HMMA.16816.F32.BF16 R8, R148.reuse, R170, R8 ;  /* 0x000000aa9408723c */ /* 0x040fe20000041808 */
[----:B------:R-:W-:Y:S07]  /*10270*/  LDSM.16.M88.4 R168, [R197+0x8100] ;  /* 0x00810000c5a8783b */ /* 0x000fee0000000200 */
[C---:B----4-:R-:W-:Y:S08]  /*10280*/  HMMA.16816.F32.BF16 R12, R148.reuse, R172, R12 ;  /* 0x000000ac940c723c */ /* 0x050ff0000004180c */
[C---:B------:R-:W-:Y:S01]  /*10290*/  HMMA.16816.F32.BF16 R16, R148.reuse, R174, R16 ;  /* 0x000000ae9410723c */ /* 0x040fe20000041810 */
[----:B------:R-:W-:Y:S07]  /*102a0*/  LDSM.16.M88.4 R172, [R197+0x8900] ;  /* 0x00890000c5ac783b */ /* 0x000fee0000000200 */
[C---:B-----5:R-:W-:Y:S08]  /*102b0*/  HMMA.16816.F32.BF16 R20, R148.reuse, R136, R20 ;  /* 0x000000889414723c */ /* 0x060ff00000041814 */
[C---:B------:R-:W-:Y:S01]  /*102c0*/  HMMA.16816.F32.BF16 R24, R148.reuse, R138, R24 ;  /* 0x0000008a9418723c */ /* 0x040fe20000041818 */
[----:B------:R-:W2:Y:S07]  /*102d0*/  LDSM.16.M88.4 R136, [R198+0x10100] ;  /* 0x01010000c688783b */ /* 0x000eae0000000200 */
[C---:B-1----:R-:W-:Y:S08]  /*102e0*/  HMMA.16816.F32.BF16 R28, R148.reuse, R140, R28 ;  /* 0x0000008c941c723c */ /* 0x042ff0000004181c */
[----:B------:R-:W-:Y:S01]  /*102f0*/  HMMA.16816.F32.BF16 R32, R148, R142, R32 ;  /* 0x0000008e9420723c */ /* 0x000fe20000041820 */
[----:B------:R-:W1:Y:S04]  /*10300*/  LDSM.16.M88.4 R140, [R197+0x9100] ;  /* 0x00910000c58c783b */ /* 0x000e680000000200 */
[----:B------:R-:W4:Y:S03]  /*10310*/  LDSM.16.M88.4 R148, [R197+0x9900] ;  /* 0x00990000c594783b */ /* 0x000f260000000200 */
[C---:B---3--:R-:W-:Y:S08]  /*10320*/  HMMA.16816.F32.BF16 R4, R144.reuse, R156, R4 ;  /* 0x0000009c9004723c */ /* 0x048ff00000041804 */
[C---:B------:R-:W-:Y:S01]  /*10330*/  HMMA.16816.F32.BF16 R8, R144.reuse, R158, R8 ;  /* 0x0000009e9008723c */ /* 0x040fe20000041808 */
[----:B------:R-:W-:Y:S07]  /*10340*/  LDSM.16.M88.4 R156, [R183] ;  /* 0x00000000b79c783b */ /* 0x000fee0000000200 */
[C---:B------:R-:W-:Y:S08]  /*10350*/  HMMA.16816.F32.BF16 R12, R144.reuse, R160, R12 ;  /* 0x000000a0900c723c */ /* 0x040ff0000004180c */
        /* <DEDUP_REMOVED lines=9> */
[C---:B--2---:R-:W-:Y:S08]  /*103f0*/  HMMA.16816.F32.BF16 R4, R136.reuse, R168, R4 ;  /* 0x000000a88804723c */ /* 0x044ff00000041804 */
[C---:B------:R-:W-:Y:S01]  /*10400*/  HMMA.16816.F32.BF16 R8, R136.reuse, R170, R8 ;  /* 0x000000aa8808723c */ /* 0x040fe20000041808 */
[----:B------:R-:W-:Y:S07]  /*10410*/  LDSM.16.M88.4 R168, [R192+0x8100] ;  /* 0x00810000c0a8783b */ /* 0x000fee0000000200 */
[C---:B------:R-:W-:Y:S08]  /*10420*/  HMMA.16816.F32.BF16 R12, R136.reuse, R172, R12 ;  /* 0x000000ac880c723c */ /* 0x040ff0000004180c */
[C---:B------:R-:W-:Y:S01]  /*10430*/  HMMA.16816.F32.BF16 R16, R136.reuse, R174, R16 ;  /* 0x000000ae8810723c */ /* 0x040fe20000041810 */
[----:B------:R-:W-:Y:S07]  /*10440*/  LDSM.16.M88.4 R172, [R192+0x8900] ;  /* 0x00890000c0ac783b */ /* 0x000fee0000000200 */
[C---:B-1----:R-:W-:Y:S08]  /*10450*/  HMMA.16816.F32.BF16 R20, R136.reuse, R140, R20 ;  /* 0x0000008c8814723c */ /* 0x042ff00000041814 */
        /* <DEDUP_REMOVED lines=90> */
.L_x_141:
        /* <DEDUP_REMOVED lines=407> */
.L_x_139:
        /* <DEDUP_REMOVED lines=10> */
[----:B-1----:R-:W-:Y:S02]  /*12410*/  FADD.FTZ R5, R6, R5 ;  /* 0x0000000506057221 */ /* 0x002fe40000010000 */
[----:B--2---:R-:W-:-:S03]  /*12420*/  FADD.FTZ R0, R0, R7 ;  /* 0x0000000700007221 */ /* 0x004fc60000010000 */
[----:B------:R-:W-:Y:S02]  /*12430*/  FSETP.NE.FTZ.AND P1, PT, R5, RZ, PT ;  /* 0x000000ff0500720b */ /* 0x000fe40003f35000 */
[----:B------:R-:W-:-:S11]  /*12440*/  FSETP.NE.FTZ.AND P0, PT, R0, RZ, PT ;  /* 0x000000ff0000720b */ /* 0x000fd60003f15000 */
[----:B------:R-:W1:Y:S01]  /*12450*/  @P1 MUFU.RCP R4, R5 ;  /* 0x0000000500041308 */ /* 0x000e620000001000 */
[----:B------:R-:W-:Y:S02]  /*12460*/  @P1 MOV R15, 0x3f317218 ;  /* 0x3f317218000f1802 */ /* 0x000fe40000000f00 */
[----:B------:R-:W-:-:S03]  /*12470*/  @P0 MOV R17, 0x3f317218 ;  /* 0x3f31721800110802 */ /* 0x000fc60000000f00 */
[----:B------:R-:W-:Y:S02]  /*12480*/  @P1 FMUL.FTZ R15, R15, c[0x0][0x2d0] ;  /* 0x0000b4000f0f1a20 */ /* 0x000fe40000410000 */
[----:B------:R-:W2:Y:S08]  /*12490*/  @P0 MUFU.LG2 R14, R0 ;  /* 0x00000000000e0308 */ /* 0x000eb00000000c00 */
[----:B------:R-:W3:Y:S01]  /*124a0*/  @P1 MUFU.LG2 R5, R5 ;  /* 0x0000000500051308 */ /* 0x000ee20000000c00 */
[----:B-1----:R-:W-:-:S02]  /*124b0*/  FMUL.FTZ R128, R4, R128 ;  /* 0x0000008004807220 */ /* 0x002fc40000410000 */
[C---:B------:R-:W-:Y:S02]  /*124c0*/  FMUL.FTZ R129, R4.reuse, R129 ;  /* 0x0000008104817220 */ /* 0x040fe40000410000 */
[C---:B------:R-:W-:Y:S02]  /*124d0*/  FMUL.FTZ R36, R4.reuse, R36 ;  /* 0x0000002404247220 */ /* 0x040fe40000410000 */
[----:B------:R-:W-:Y:S01]  /*124e0*/  FMUL.FTZ R37, R4, R37 ;  /* 0x0000002504257220 */ /* 0x000fe20000410000 */
[----:B------:R1:W4:Y:S01]  /*124f0*/  @P0 MUFU.RCP R2, R0 ;  /* 0x0000000000020308 */ /* 0x0003220000001000 */
[----:B--2---:R-:W-:Y:S02]  /*12500*/  @P0 FMUL.FTZ R16, R14, 0.69314718246459960938 ;  /* 0x3f3172180e100820 */ /* 0x004fe40000410000 */
[----:B------:R-:W-:Y:S02]  /*12510*/  @P0 FMUL.FTZ R14, R17, c[0x0][0x2d0] ;  /* 0x0000b400110e0a20 */ /* 0x000fe40000410000 */
[----:B------:R-:W-:-:S02]  /*12520*/  FMUL.FTZ R40, R4, R40 ;  /* 0x0000002804287220 */ /* 0x000fc40000410000 */
[C---:B------:R-:W-:Y:S02]  /*12530*/  FMUL.FTZ R41, R4.reuse, R41 ;  /* 0x0000002904297220 */ /* 0x040fe40000410000 */
[----:B---3--:R-:W-:Y:S02]  /*12540*/  @P1 FMUL.FTZ R5, R5, 0.69314718246459960938 ;  /* 0x3f31721805051820 */ /* 0x008fe40000410000 */
[C---:B------:R-:W-:Y:S02]  /*12550*/  FMUL.FTZ R44, R4.reuse, R44 ;  /* 0x0000002c042c7220 */ /* 0x040fe40000410000 */
[C---:B------:R-:W-:Y:S02]  /*12560*/  FMUL.FTZ R45, R4.reuse, R45 ;  /* 0x0000002d042d7220 */ /* 0x040fe40000410000 */
[C---:B------:R-:W-:Y:S01]  /*12570*/  FMUL.FTZ R48, R4.reuse, R48 ;  /* 0x0000003004307220 */ /* 0x040fe20000410000 */
[----:B-1----:R-:W-:Y:S01]  /*12580*/  MOV R0, 0xff800000 ;  /* 0xff80000000007802 */ /* 0x002fe20000000f00 */
        /* <DEDUP_REMOVED lines=39> */
[C---:B----4-:R-:W-:Y:S02]  /*12800*/  FMUL.FTZ R130, R2.reuse, R130 ;  /* 0x0000008202827220 */ /* 0x050fe40000410000 */
        /* <DEDUP_REMOVED lines=49> */
.L_x_91:
[----:B------:R-:W-:Y:S01]  /*12b20*/  ULDC.64 UR4, c[0x0][0x118] ;  /* 0x0000460000047ab9 */ /* 0x000fe20000000a00 */
[----:B------:R-:W-:Y:S01]  /*12b30*/  SHF.R.S32.HI R2, RZ, 0x1f, R199 ;  /* 0x0000001fff027819 */ /* 0x000fe200000114c7 */
[----:B------:R-:W-:Y:S05]  /*12b40*/  @P2 BRA `(.L_x_143) ;  /* 0x0000168000002947 */ /* 0x000fea0003800000 */
[----:B------:R-:W1:Y:S01]  /*12b50*/  S2R R3, SR_TID.X ;  /* 0x0000000000037919 */ /* 0x000e620000002100 */
[----:B------:R-:W-:Y:S02]  /*12b60*/  F2FP.BF16.PACK_AB R15, R7, R6 ;  /* 0x00000006070f723e */ /* 0x000fe400000010ff */
[----:B------:R-:W-:Y:S01]  /*12b70*/  F2FP.BF16.PACK_AB R8, R9, R8 ;  /* 0x000000080908723e */ /* 0x000fe200000010ff */
[----:B------:R-:W-:Y:S01]  /*12b80*/  BAR.SYNC.DEFER_BLOCKING 0x1, 0x100 ;  /* 0x0044000000007b1d */ /* 0x000fe20000010000 */
[----:B------:R-:W-:-:S02]  /*12b90*/  F2FP.BF16.PACK_AB R4, R13, R4 ;  /* 0x000000040d04723e */ /* 0x000fc400000010ff */
[----:B------:R-:W-:Y:S02]  /*12ba0*/  F2FP.BF16.PACK_AB R128, R129, R128 ;  /* 0x000000808180723e */ /* 0x000fe400000010ff */
[----:B------:R-:W-:Y:S02]  /*12bb0*/  F2FP.BF16.PACK_AB R130, R131, R130 ;  /* 0x000000828382723e */ /* 0x000fe400000010ff */
[----:B------:R-:W-:Y:S02]  /*12bc0*/  F2FP.BF16.PACK_AB R36, R37, R36 ;  /* 0x000000242524723e */ /* 0x000fe400000010ff */
[----:B------:R-:W-:Y:S02]  /*12bd0*/  F2FP.BF16.PACK_AB R38, R39, R38 ;  /* 0x000000262726723e */ /* 0x000fe400000010ff */
[----:B------:R-:W-:Y:S02]  /*12be0*/  F2FP.BF16.PACK_AB R40, R41, R40 ;  /* 0x000000282928723e */ /* 0x000fe400000010ff */
[----:B------:R-:W-:-:S02]  /*12bf0*/  F2FP.BF16.PACK_AB R42, R43, R42 ;  /* 0x0000002a2b2a723e */ /* 0x000fc400000010ff */
[----:B------:R-:W-:Y:S02]  /*12c00*/  F2FP.BF16.PACK_AB R44, R45, R44 ;  /* 0x0000002c2d2c723e */ /* 0x000fe400000010ff */
[----:B------:R-:W-:Y:S02]  /*12c10*/  F2FP.BF16.PACK_AB R46, R47, R46 ;  /* 0x0000002e2f2e723e */ /* 0x000fe400000010ff */
[----:B------:R-:W-:Y:S02]  /*12c20*/  F2FP.BF16.PACK_AB R48, R49, R48 ;  /* 0x000000303130723e */ /* 0x000fe400000010ff */
[----:B-1----:R-:W-:Y:S02]  /*12c30*/  SHF.R.S32.HI R14, RZ, 0x1f, R3 ;  /* 0x0000001fff0e7819 */ /* 0x002fe40000011403 */
[----:B------:R-:W-:Y:S02]  /*12c40*/  F2FP.BF16.PACK_AB R50, R51, R50 ;  /* 0x000000323332723e */ /* 0x000fe400000010ff */
[----:B------:R-:W-:-:S02]  /*12c50*/  LEA.HI R5, R14, R3, RZ, 0x2 ;  /* 0x000000030e057211 */ /* 0x000fc400078f10ff */
[----:B------:R-:W-:Y:S02]  /*12c60*/  F2FP.BF16.PACK_AB R52, R53, R52 ;  /* 0x000000343534723e */ /* 0x000fe400000010ff */
[--C-:B------:R-:W-:Y:S02]  /*12c70*/  SHF.R.S32.HI R7, RZ, 0x2, R5.reuse ;  /* 0x00000002ff077819 */ /* 0x100fe40000011405 */
[----:B------:R-:W-:Y:S02]  /*12c80*/  SHF.R.S32.HI R6, RZ, 0x1f, R5 ;  /* 0x0000001fff067819 */ /* 0x000fe40000011405 */
[----:B------:R-:W-:Y:S02]  /*12c90*/  LOP3.LUT R16, R5, 0xfffffffc, RZ, 0xc0, !PT ;  /* 0xfffffffc05107812 */ /* 0x000fe400078ec0ff */
[----:B------:R-:W-:Y:S02]  /*12ca0*/  LEA.HI R6, R6, R7, RZ, 0x3 ;  /* 0x0000000706067211 */ /* 0x000fe400078f18ff */
[----:B------:R-:W-:Y:S01]  /*12cb0*/  F2FP.BF16.PACK_AB R54, R55, R54 ;  /* 0x000000363736723e */ /* 0x000fe200000010ff */
[----:B------:R-:W-:Y:S01]  /*12cc0*/  IMAD.IADD R16, R3, 0x1, -R16 ;  /* 0x0000000103107824 */ /* 0x000fe200078e0a10 */
[----:B------:R-:W-:-:S02]  /*12cd0*/  LOP3.LUT R6, R6, 0xfffffff8, RZ, 0xc0, !PT ;  /* 0xfffffff806067812 */ /* 0x000fc400078ec0ff */
[----:B------:R-:W-:Y:S02]  /*12ce0*/  F2FP.BF16.PACK_AB R56, R57, R56 ;  /* 0x000000383938723e */ /* 0x000fe400000010ff */
[----:B------:R-:W-:Y:S01]  /*12cf0*/  F2FP.BF16.PACK_AB R58, R59, R58 ;  /* 0x0000003a3b3a723e */ /* 0x000fe200000010ff */
[----:B------:R-:W-:Y:S01]  /*12d00*/  IMAD.IADD R7, R7, 0x1, -R6 ;  /* 0x0000000107077824 */ /* 0x000fe200078e0a06 */
[----:B------:R-:W-:Y:S02]  /*12d10*/  LEA.HI R6, R14, R3, RZ, 0x5 ;  /* 0x000000030e067211 */ /* 0x000fe400078f28ff */
[----:B------:R-:W-:Y:S01]  /*12d20*/  F2FP.BF16.PACK_AB R60, R61, R60 ;  /* 0x0000003c3d3c723e */ /* 0x000fe200000010ff */
[C---:B------:R-:W-:Y:S01]  /*12d30*/  IMAD.SHL.U32 R9, R7.reuse, 0x40, RZ ;  /* 0x0000004007097824 */ /* 0x040fe200078e00ff */
[----:B------:R-:W-:Y:S02]  /*12d40*/  SHF.R.S32.HI R5, RZ, 0x5, R6 ;  /* 0x00000005ff057819 */ /* 0x000fe40000011406 */
[----:B------:R-:W-:-:S02]  /*12d50*/  LOP3.LUT R17, R7, 0x1, RZ, 0xc0, !PT ;  /* 0x0000000107117812 */ /* 0x000fc400078ec0ff */
[----:B------:R-:W-:Y:S01]  /*12d60*/  LOP3.LUT R9, R9, 0x1c0, RZ, 0xc0, !PT ;  /* 0x000001c009097812 */ /* 0x000fe200078ec0ff */
[----:B------:R-:W-:Y:S01]  /*12d70*/  IMAD R13, R5, 0x200, R16 ;  /* 0x00000200050d7824 */ /* 0x000fe200078e0210 */
[----:B------:R-:W-:Y:S02]  /*12d80*/  ISETP.NE.U32.AND P0, PT, R17, 0x1, PT ;  /* 0x000000011100780c */ /* 0x000fe40003f05070 */
[----:B------:R-:W-:Y:S02]  /*12d90*/  LEA.HI R18, R9, R9, RZ, 0x1d ;  /* 0x0000000909127211 */ /* 0x000fe400078fe8ff */
[----:B------:R-:W-:Y:S01]  /*12da0*/  R2P PR, R7, 0x6 ;  /* 0x0000000607007804 */ /* 0x000fe20000000000 */
[----:B------:R-:W-:Y:S01]  /*12db0*/  IMAD.MOV.U32 R7, RZ, RZ, 0x20 ;  /* 0x00000020ff077424 */ /* 0x000fe200078e00ff */
[----:B------:R-:W-:Y:S01]  /*12dc0*/  F2FP.BF16.PACK_AB R62, R63, R62 ;  /* 0x0000003e3f3e723e */ /* 0x000fe200000010ff */
[----:B------:R-:W-:Y:S01]  /*12dd0*/  IMAD.U32 R13, R13, 0x2, R18 ;  /* 0x000000020d0d7824 */ /* 0x000fe200078e0012 */
[----:B------:R-:W-:-:S02]  /*12de0*/  F2FP.BF16.PACK_AB R64, R65, R64 ;  /* 0x000000404140723e */ /* 0x000fc400000010ff */
[----:B------:R-:W-:Y:S01]  /*12df0*/  SEL R18, R7, 0xffffffe0, !P1 ;  /* 0xffffffe007127807 */ /* 0x000fe20004800000 */
[----:B------:R-:W-:Y:S01]  /*12e00*/  IMAD.SHL.U32 R13, R13, 0x2, RZ ;  /* 0x000000020d0d7824 */ /* 0x000fe200078e00ff */
[----:B------:R-:W-:Y:S01]  /*12e10*/  F2FP.BF16.PACK_AB R66, R67, R66 ;  /* 0x000000424342723e */ /* 0x000fe200000010ff */
[----:B------:R-:W-:Y:S01]  /*12e20*/  IMAD.MOV.U32 R7, RZ, RZ, 0x40 ;  /* 0x00000040ff077424 */ /* 0x000fe200078e00ff */
[----:B------:R-:W-:Y:S02]  /*12e30*/  F2FP.BF16.PACK_AB R68, R69, R68 ;  /* 0x000000444544723e */ /* 0x000fe400000010ff */
[C---:B------:R-:W-:Y:S01]  /*12e40*/  IADD3 R17, R13.reuse, 0x80, RZ ;  /* 0x000000800d117810 */ /* 0x040fe20007ffe0ff */
[----:B------:R-:W-:Y:S01]  /*12e50*/  STS [R13+0x80], R128 ;  /* 0x000080800d007388 */ /* 0x000fe20000000800 */
[----:B------:R-:W-:Y:S02]  /*12e60*/  IADD3 R9, R13, 0x70, RZ ;  /* 0x000000700d097810 */ /* 0x000fe40007ffe0ff */
[----:B------:R-:W-:Y:S01]  /*12e70*/  @P0 IADD3 R9, R17, 0x10, RZ ;  /* 0x0000001011090810 */ /* 0x000fe20007ffe0ff */
[----:B------:R-:W-:Y:S01]  /*12e80*/  IMAD.IADD R17, R13, 0x1, R18 ;  /* 0x000000010d117824 */ /* 0x000fe200078e0212 */
[----:B------:R-:W-:Y:S01]  /*12e90*/  SEL R20, R7, 0xffffffc0, !P2 ;  /* 0xffffffc007147807 */ /* 0x000fe20005000000 */
[----:B------:R-:W-:Y:S01]  /*12ea0*/  STS [R13+0x480], R130 ;  /* 0x000480820d007388 */ /* 0x000fe20000000800 */
[----:B------:R-:W-:Y:S01]  /*12eb0*/  F2FP.BF16.PACK_AB R70, R71, R70 ;  /* 0x000000464746723e */ /* 0x000fe200000010ff */
[--C-:B------:R-:W-:Y:S01]  /*12ec0*/  IMAD.IADD R7, R18, 0x1, R9.reuse ;  /* 0x0000000112077824 */ /* 0x100fe200078e0209 */
[----:B------:R-:W-:Y:S01]  /*12ed0*/  F2FP.BF16.PACK_AB R72, R73, R72 ;  /* 0x000000484948723e */ /* 0x000fe200000010ff */
[--C-:B------:R-:W-:Y:S01]  /*12ee0*/  IMAD.IADD R19, R13, 0x1, R20.reuse ;  /* 0x000000010d137824 */ /* 0x100fe200078e0214 */
[----:B------:R-:W-:Y:S01]  /*12ef0*/  STS [R9], R36 ;  /* 0x0000002409007388 */ /* 0x000fe20000000800 */
[C---:B------:R-:W-:Y:S01]  /*12f00*/  IMAD.IADD R21, R20.reuse, 0x1, R9 ;  /* 0x0000000114157824 */ /* 0x040fe200078e0209 */
[----:B------:R-:W-:Y:S01]  /*12f10*/  F2FP.BF16.PACK_AB R74, R75, R74 ;  /* 0x0000004a4b4a723e */ /* 0x000fe200000010ff */
[----:B------:R-:W-:Y:S01]  /*12f20*/  IMAD.IADD R23, R20, 0x1, R17 ;  /* 0x0000000114177824 */ /* 0x000fe200078e0211 */
[----:B------:R-:W-:Y:S01]  /*12f30*/  STS [R9+0x400], R38 ;  /* 0x0004002609007388 */ /* 0x000fe20000000800 */
[----:B------:R-:W-:Y:S01]  /*12f40*/  IMAD.IADD R25, R7, 0x1, R20 ;  /* 0x0000000107197824 */ /* 0x000fe200078e0214 */
[----:B------:R-:W-:-:S02]  /*12f50*/  F2FP.BF16.PACK_AB R76, R77, R76 ;  /* 0x0000004c4d4c723e */ /* 0x000fc400000010ff */
[----:B------:R-:W-:Y:S01]  /*12f60*/  STS [R17+0x80], R40 ;  /* 0x0000802811007388 */ /* 0x000fe20000000800 */
[----:B------:R-:W-:Y:S02]  /*12f70*/  F2FP.BF16.PACK_AB R78, R79, R78 ;  /* 0x0000004e4f4e723e */ /* 0x000fe400000010ff */
        /* <DEDUP_REMOVED lines=13> */
[----:B------:R-:W-:Y:S01]  /*13050*/  STS [R19+0x480], R50 ;  /* 0x0004803213007388 */ /* 0x000fe20000000800 */
[----:B------:R-:W-:Y:S02]  /*13060*/  F2FP.BF16.PACK_AB R124, R125, R124 ;  /* 0x0000007c7d7c723e */ /* 0x000fe400000010ff */
[----:B------:R-:W-:Y:S01]  /*13070*/  F2FP.BF16.PACK_AB R126, R127, R126 ;  /* 0x0000007e7f7e723e */ /* 0x000fe200000010ff */
[----:B------:R-:W-:Y:S01]  /*13080*/  STS [R21], R52 ;  /* 0x0000003415007388 */ /* 0x000fe20000000800 */
        /* <DEDUP_REMOVED lines=15> */
[----:B------:R-:W-:Y:S02]  /*13180*/  ISETP.NE.U32.AND P1, PT, RZ, c[0x0][0x508], PT ;  /* 0x00014200ff007a0c */ /* 0x000fe40003f25070 */
[----:B------:R-:W-:Y:S01]  /*13190*/  ISETP.NE.U32.AND P0, PT, RZ, c[0x0][0x500], PT ;  /* 0x00014000ff007a0c */ /* 0x000fe20003f05070 */
[----:B------:R-:W-:Y:S01]  /*131a0*/  STS [R13+0x4080], R64 ;  /* 0x004080400d007388 */ /* 0x000fe20000000800 */
[----:B------:R-:W-:-:S02]  /*131b0*/  ISETP.NE.AND.EX P1, PT, RZ, c[0x0][0x50c], PT, P1 ;  /* 0x00014300ff007a0c */ /* 0x000fc40003f25310 */
[----:B------:R-:W-:Y:S01]  /*131c0*/  ISETP.NE.AND.EX P0, PT, RZ, c[0x0][0x504], PT, P0 ;  /* 0x00014100ff007a0c */ /* 0x000fe20003f05300 */
        /* <DEDUP_REMOVED lines=18> */
[----:B-1----:R-:W-:-:S03]  /*132f0*/  IMAD.MOV.U32 R8, RZ, RZ, 0x4 ;  /* 0x00000004ff087424 */ /* 0x002fc600078e00ff */
[----:B------:R1:W-:Y:S01]  /*13300*/  STS [R9+0x8400], R102 ;  /* 0x0084006609007388 */ /* 0x0003e20000000800 */
[----:B------:R-:W-:-:S03]  /*13310*/  IMAD.WIDE R26, R201, R8, c[0x0][0x500] ;  /* 0x00014000c91a7625 */ /* 0x000fc600078e0208 */
[----:B------:R-:W-:Y:S04]  /*13320*/  STS [R17+0x8080], R124 ;  /* 0x0080807c11007388 */ /* 0x000fe80000000800 */
[----:B------:R-:W-:Y:S04]  /*13330*/  STS [R17+0x8480], R126 ;  /* 0x0084807e11007388 */ /* 0x000fe80000000800 */
[----:B------:R-:W-:Y:S04]  /*13340*/  STS [R7+0x8000], R104 ;  /* 0x0080006807007388 */ /* 0x000fe80000000800 */
[----:B------:R2:W-:Y:S04]  /*13350*/  STS [R7+0x8400], R106 ;  /* 0x0084006a07007388 */ /* 0x0005e80000000800 */
        /* <DEDUP_REMOVED lines=8> */
[----:B------:R-:W-:Y:S01]  /*133e0*/  BAR.SYNC.DEFER_BLOCKING 0x1, 0x100 ;  /* 0x0044000000007b1d */ /* 0x000fe20000010000 */
[----:B------:R-:W-:-:S02]  /*133f0*/  IMAD.MOV.U32 R4, RZ, RZ, c[0x0][0x388] ;  /* 0x0000e200ff047624 */ /* 0x000fc400078e00ff */
[----:B-1----:R-:W-:-:S03]  /*13400*/  @P1 IMAD.WIDE R8, R201, R8, c[0x0][0x508] ;  /* 0x00014200c9081625 */ /* 0x002fc600078e0208 */
[----:B--2---:R-:W2:Y:S04]  /*13410*/  @P0 LDG.E R7, [R26.64] ;  /* 0x000000041a070981 */ /* 0x004ea8000c1e1900 */
[----:B------:R3:W5:Y:S01]  /*13420*/  @P1 LDG.E R4, [R8.64] ;  /* 0x0000000408041981 */ /* 0x000762000c1e1900 */
[----:B------:R-:W-:Y:S02]  /*13430*/  CS2R R10, SRZ ;  /* 0x00000000000a7805 */ /* 0x000fe4000001ff00 */
[--C-:B--2---:R-:W-:Y:S01]  /*13440*/  @P0 SHF.R.S32.HI R11, RZ, 0x1f, R7.reuse ;  /* 0x0000001fff0b0819 */ /* 0x104fe20000011407 */
[----:B------:R-:W-:Y:S01]  /*13450*/  @P0 IMAD.MOV.U32 R10, RZ, RZ, R7 ;  /* 0x000000ffff0a0224 */ /* 0x000fe200078e0007 */
[----:B------:R-:W-:Y:S05]  /*13460*/  @P1 BRA `(.L_x_144) ;  /* 0x0000004000001947 */ /* 0x000fea0003800000 */
[----:B---3--:R-:W-:Y:S05]  /*13470*/  @!P0 BRA `(.L_x_144) ;  /* 0x0000003000008947 */ /* 0x008fea0003800000 */
[----:B-----5:R-:W2:Y:S04]  /*13480*/  LDG.E R4, [R26.64] ;  /* 0x000000041a047981 */ /* 0x020ea8000c1e1900 */
[----:B------:R-:W2:Y:S02]  /*13490*/  LDG.E R7, [R26.64+0x4] ;  /* 0x000004041a077981 */ /* 0x000ea4000c1e1900 */
[----:B--2---:R-:W-:-:S02]  /*134a0*/  IADD3 R4, -R4, R7, RZ ;  /* 0x0000000704047210 */ /* 0x004fc40007ffe1ff */
.L_x_144:
[----:B---3--:R-:W-:Y:S01]  /*134b0*/  LOP3.LUT R6, R6, 0xffffffe0, RZ, 0xc0, !PT ;  /* 0xffffffe006067812 */ /* 0x008fe200078ec0ff */
[----:B------:R-:W1:Y:S01]  /*134c0*/  S2R R54, SR_CTAID.X ;  /* 0x0000000000367919 */ /* 0x000e620000002500 */
[----:B------:R-:W-:Y:S01]  /*134d0*/  SHF.R.S32.HI R18, RZ, 0x1f, R5 ;  /* 0x0000001fff127819 */ /* 0x000fe20000011405 */
[----:B------:R-:W-:Y:S01]  /*134e0*/  IMAD.MOV.U32 R8, RZ, RZ, c[0x0][0x4e8] ;  /* 0x00013a00ff087624 */ /* 0x000fe200078e00ff */
[----:B------:R-:W-:Y:S01]  /*134f0*/  LEA.HI R9, R16, R16, RZ, 0x1 ;  /* 0x0000001010097211 */ /* 0x000fe200078f08ff */
[----:B------:R-:W-:Y:S01]  /*13500*/  IMAD.IADD R7, R3, 0x1, -R6 ;  /* 0x0000000103077824 */ /* 0x000fe200078e0a06 */
[----:B------:R-:W-:Y:S01]  /*13510*/  LEA.HI R18, R18, R5, RZ, 0x3 ;  /* 0x0000000512127211 */ /* 0x000fe200078f18ff */
[----:B------:R-:W-:Y:S01]  /*13520*/  IMAD.MOV.U32 R19, RZ, RZ, R11 ;  /* 0x000000ffff137224 */ /* 0x000fe200078e000b */
[----:B------:R-:W-:Y:S01]  /*13530*/  LOP3.LUT R9, R9, 0x1ffffffe, RZ, 0xc0, !PT ;  /* 0x1ffffffe09097812 */ /* 0x000fe200078ec0ff */
[----:B------:R-:W-:Y:S01]  /*13540*/  BSSY B0, `(.L_x_145) ;  /* 0x0000080000007945 */ /* 0x000fe20003800000 */
[----:B------:R-:W-:-:S02]  /*13550*/  SHF.R.S32.HI R6, RZ, 0x1f, R7 ;  /* 0x0000001fff067819 */ /* 0x000fc40000011407 */
[----:B------:R-:W-:Y:S01]  /*13560*/  LOP3.LUT R18, R18, 0xffffff8, RZ, 0xc0, !PT ;  /* 0x0ffffff812127812 */ /* 0x000fe200078ec0ff */
[----:B------:R-:W-:Y:S01]  /*13570*/  IMAD.IADD R16, R16, 0x1, -R9 ;  /* 0x0000000110107824 */ /* 0x000fe200078e0a09 */
[----:B------:R-:W-:Y:S02]  /*13580*/  LEA.HI R6, R6, R7, RZ, 0x2 ;  /* 0x0000000706067211 */ /* 0x000fe400078f10ff */
[----:B------:R-:W-:Y:S02]  /*13590*/  IADD3 R5, -R18, R5, RZ ;  /* 0x0000000512057210 */ /* 0x000fe40007ffe1ff */
[----:B------:R-:W-:Y:S02]  /*135a0*/  SHF.R.S32.HI R6, RZ, 0x2, R6 ;  /* 0x00000002ff067819 */ /* 0x000fe40000011406 */
[----:B------:R-:W-:Y:S02]  /*135b0*/  ISETP.NE.AND P1, PT, R8, 0x1, PT ;  /* 0x000000010800780c */ /* 0x000fe40003f25270 */
[----:B------:R-:W-:Y:S01]  /*135c0*/  MOV R18, R10 ;  /* 0x0000000a00127202 */ /* 0x000fe20000000f00 */
[----:B------:R-:W-:Y:S01]  /*135d0*/  IMAD R5, R5, 0x10, R6 ;  /* 0x0000001005057824 */ /* 0x000fe200078e0206 */
[----:B------:R-:W-:Y:S01]  /*135e0*/  LOP3.LUT P2, RZ, R7, 0x3, RZ, 0xc0, !PT ;  /* 0x0000000307ff7812 */ /* 0x000fe2000784c0ff */
[----:B------:R-:W-:Y:S01]  /*135f0*/  IMAD R6, R2, c[0x0][0x490], RZ ;  /* 0x0001240002067a24 */ /* 0x000fe200078e02ff */
[-C--:B------:R-:W-:Y:S01]  /*13600*/  LEA.HI R13, R14, R3.reuse, RZ, 0x3 ;  /* 0x000000030e0d7211 */ /* 0x080fe200078f18ff */
[----:B------:R-:W-:Y:S01]  /*13610*/  IMAD R15, R16, 0x8, R5 ;  /* 0x00000008100f7824 */ /* 0x000fe200078e0205 */
[----:B------:R-:W-:Y:S01]  /*13620*/  LEA.HI R14, R14, R3, RZ, 0x6 ;  /* 0x000000030e0e7211 */ /* 0x000fe200078f30ff */
[----:B------:R-:W-:-:S02]  /*13630*/  IMAD R7, R11, c[0x0][0x3a0], RZ ;  /* 0x0000e8000b077a24 */ /* 0x000fc400078e02ff */
[----:B------:R-:W-:Y:S01]  /*13640*/  IMAD.WIDE.U32 R18, R199, c[0x0][0x490], R18 ;  /* 0x00012400c7127a25 */ /* 0x000fe200078e0012 */
[----:B-1----:R-:W-:-:S03]  /*13650*/  LEA R8, R54, R15, 0x7 ;  /* 0x0000000f36087211 */ /* 0x002fc600078e38ff */
[----:B------:R-:W-:Y:S01]  /*13660*/  IMAD R9, R199, c[0x0][0x494], R6 ;  /* 0x00012500c7097a24 */ /* 0x000fe200078e0206 */
[----:B------:R-:W-:Y:S01]  /*13670*/  LOP3.LUT R6, R13, 0xfffffff8, RZ, 0xc0, !PT ;  /* 0xfffffff80d067812 */ /* 0x000fe200078ec0ff */
[C---:B------:R-:W-:Y:S01]  /*13680*/  IMAD R7, R10.reuse, c[0x0][0x3a4], R7 ;  /* 0x0000e9000a077a24 */ /* 0x040fe200078e0207 */
[----:B------:R-:W-:Y:S01]  /*13690*/  SHF.R.S32.HI R13, RZ, 0x3, R13 ;  /* 0x00000003ff0d7819 */ /* 0x000fe2000001140d */
[----:B------:R-:W-:-:S04]  /*136a0*/  IMAD.WIDE.U32 R10, R10, c[0x0][0x3a0], RZ ;  /* 0x0000e8000a0a7a25 */ /* 0x000fc800078e00ff */
[----:B------:R-:W-:Y:S01]  /*136b0*/  IMAD.IADD R19, R19, 0x1, R9 ;  /* 0x0000000113137824 */ /* 0x000fe200078e0209 */
[----:B------:R-:W-:Y:S01]  /*136c0*/  IADD3 R11, R11, R7, RZ ;  /* 0x000000070b0b7210 */ /* 0x000fe20007ffe0ff */
[----:B------:R-:W-:-:S04]  /*136d0*/  @P1 IMAD.HI.U32 R9, R8, c[0x0][0x4ec], RZ ;  /* 0x00013b0008091a27 */ /* 0x000fc800078e00ff */
[----:B------:R-:W-:Y:S01]  /*136e0*/  IMAD.IADD R6, R3, 0x1, -R6 ;  /* 0x0000000103067824 */ /* 0x000fe200078e0a06 */
[----:B------:R-:W-:Y:S01]  /*136f0*/  SHF.R.S32.HI R3, RZ, 0x1f, R201 ;  /* 0x0000001fff037819 */ /* 0x000fe200000114c9 */
[----:B------:R-:W-:Y:S01]  /*13700*/  IMAD.MOV.U32 R7, RZ, RZ, R8 ;  /* 0x000000ffff077224 */ /* 0x000fe200078e0008 */
[----:B------:R-:W-:Y:S01]  /*13710*/  @P1 SHF.R.U32.HI R7, RZ, c[0x0][0x4f0], R9 ;  /* 0x00013c00ff071a19 */ /* 0x000fe20000011609 */
[----:B------:R-:W-:Y:S01]  /*13720*/  IMAD R2, R2, c[0x0][0x3e8], RZ ;  /* 0x0000fa0002027a24 */ /* 0x000fe200078e02ff */
[----:B------:R-:W-:Y:S01]  /*13730*/  SEL R201, R201, RZ, !P0 ;  /* 0x000000ffc9c97207 */ /* 0x000fe20004000000 */
[----:B------:R-:W-:Y:S01]  /*13740*/  IMAD.WIDE.U32 R10, R199, c[0x0][0x3e8], R10 ;  /* 0x0000fa00c70a7a25 */ /* 0x000fe200078e000a */
[----:B------:R-:W-:Y:S02]  /*13750*/  SEL R3, R3, RZ, !P0 ;  /* 0x000000ff03037207 */ /* 0x000fe40004000000 */
[----:B------:R-:W-:Y:S01]  /*13760*/  LEA R15, R6, R13, 0x5 ;  /* 0x0000000d060f7211 */ /* 0x000fe200078e28ff */
[----:B------:R-:W-:-:S02]  /*13770*/  IMAD.MOV R9, RZ, RZ, -R7 ;  /* 0x000000ffff097224 */ /* 0x000fc400078e0a07 */
[----:B------:R-:W-:-:S04]  /*13780*/  IMAD.WIDE.U32 R18, R201, c[0x0][0x498], R18 ;  /* 0x00012600c9127a25 */ /* 0x000fc800078e0012 */
[----:B------:R-:W-:Y:S01]  /*13790*/  IMAD R9, R9, c[0x0][0x4e8], R8 ;  /* 0x00013a0009097a24 */ /* 0x000fe200078e0208 */
[----:B------:R-:W-:Y:S01]  /*137a0*/  IADD3 R20, P0, R7, R18, RZ ;  /* 0x0000001207147210 */ /* 0x000fe20007f1e0ff */
[----:B------:R-:W-:Y:S02]  /*137b0*/  IMAD R16, R3, c[0x0][0x498], RZ ;  /* 0x0001260003107a24 */ /* 0x000fe400078e02ff */
[----:B------:R-:W-:Y:S01]  /*137c0*/  IMAD R8, R54, 0x80, R15 ;  /* 0x0000008036087824 */ /* 0x000fe200078e020f */
[----:B------:R-:W-:Y:S01]  /*137d0*/  SHF.R.S32.HI R18, RZ, 0x1f, R9 ;  /* 0x0000001fff127819 */ /* 0x000fe20000011409 */
[----:B------:R-:W-:Y:S01]  /*137e0*/  IMAD R15, R201, c[0x0][0x49c], R16 ;  /* 0x00012700c90f7a24 */ /* 0x000fe200078e0210 */
[----:B------:R-:W-:Y:S01]  /*137f0*/  SHF.R.S32.HI R16, RZ, 0x1f, R7 ;  /* 0x0000001fff107819 */ /* 0x000fe20000011407 */
[----:B------:R-:W-:Y:S02]  /*13800*/  IMAD R17, R199, c[0x0][0x3ec], R2 ;  /* 0x0000fb00c7117a24 */ /* 0x000fe400078e0202 */
[----:B------:R-:W-:Y:S01]  /*13810*/  IMAD.SHL.U32 R2, R13, 0x40, RZ ;  /* 0x000000400d027824 */ /* 0x000fe200078e00ff */
[----:B------:R-:W-:Y:S01]  /*13820*/  IADD3.X R21, R16, R19, R15, P0, !PT ;  /* 0x0000001310157210 */ /* 0x000fe200007fe40f */
[----:B------:R-:W-:Y:S01]  /*13830*/  IMAD R18, R18, c[0x0][0x488], RZ ;  /* 0x0001220012127a24 */ /* 0x000fe200078e02ff */
[----:B------:R-:W-:Y:S01]  /*13840*/  IADD3 R11, R11, R17, RZ ;  /* 0x000000110b0b7210 */ /* 0x000fe20007ffe0ff */
[----:B------:R-:W-:Y:S01]  /*13850*/  @P1 IMAD.HI.U32 R17, R8, c[0x0][0x4ec], RZ ;  /* 0x00013b0008111a27 */ /* 0x000fe200078e00ff */
[----:B------:R-:W-:-:S03]  /*13860*/  LOP3.LUT R15, R2, 0x1c0, RZ, 0xc0, !PT ;  /* 0x000001c0020f7812 */ /* 0x000fc600078ec0ff */
[----:B------:R-:W-:Y:S02]  /*13870*/  IMAD.SHL.U32 R2, R6, 0x8, RZ ;  /* 0x0000000806027824 */ /* 0x000fe400078e00ff */
[----:B------:R-:W-:-:S03]  /*13880*/  IMAD.WIDE.U32 R20, R9, c[0x0][0x488], R20 ;  /* 0x0001220009147a25 */ /* 0x000fc600078e0014 */
[----:B------:R-:W-:Y:S01]  /*13890*/  LOP3.LUT R16, R15, 0x38, R2, 0xf8, !PT ;  /* 0x000000380f107812 */ /* 0x000fe200078ef802 */
[----:B------:R-:W-:Y:S01]  /*138a0*/  IMAD R18, R9, c[0x0][0x48c], R18 ;  /* 0x0001230009127a24 */ /* 0x000fe200078e0212 */
[C---:B------:R-:W-:Y:S01]  /*138b0*/  LEA R9, P0, R20.reuse, c[0x0][0x450], 0x2 ;  /* 0x0001140014097a11 */ /* 0x040fe200078010ff */
[----:B------:R-:W-:Y:S01]  /*138c0*/  IMAD R6, R3, c[0x0][0x3f0], RZ ;  /* 0x0000fc0003067a24 */ /* 0x000fe200078e02ff */
[----:B------:R-:W-:Y:S01]  /*138d0*/  SHF.R.U32.HI R3, RZ, 0x3, R15 ;  /* 0x00000003ff037819 */ /* 0x000fe2000001160f */
[----:B------:R-:W-:Y:S01]  /*138e0*/  IMAD.MOV.U32 R7, RZ, RZ, R8 ;  /* 0x000000ffff077224 */ /* 0x000fe200078e0008 */
[----:B------:R-:W-:Y:S01]  /*138f0*/  IADD3 R15, R21, R18, RZ ;  /* 0x00000012150f7210 */ /* 0x000fe20007ffe0ff */
[C---:B------:R-:W-:Y:S01]  /*13900*/  IMAD R6, R201.reuse, c[0x0][0x3f4], R6 ;  /* 0x0000fd00c9067a24 */ /* 0x040fe200078e0206 */
[----:B------:R-:W-:Y:S01]  /*13910*/  @P1 SHF.R.U32.HI R7, RZ, c[0x0][0x4f0], R17 ;  /* 0x00013c00ff071a19 */ /* 0x000fe20000011611 */
[----:B------:R-:W-:Y:S01]  /*13920*/  IMAD.WIDE.U32 R10, R201, c[0x0][0x3f0], R10 ;  /* 0x0000fc00c90a7a25 */ /* 0x000fe200078e000a */
[----:B------:R-:W-:Y:S01]  /*13930*/  LEA.HI.X R15, R20, c[0x0][0x454], R15, 0x2, P0 ;  /* 0x00011500140f7a11 */ /* 0x000fe200000f140f */
[----:B------:R-:W-:Y:S01]  /*13940*/  SHFL.IDX PT, R32, R9, RZ, 0x1c1f ;  /* 0x001c1fff09207589 */ /* 0x000fe200000e0000 */
[----:B------:R-:W-:Y:S01]  /*13950*/  LOP3.LUT R16, R16, R3, RZ, 0x3c, !PT ;  /* 0x0000000310107212 */ /* 0x000fe200078e3cff */
[--C-:B------:R-:W-:Y:S01]  /*13960*/  IMAD.MOV R3, RZ, RZ, -R7.reuse ;  /* 0x000000ffff037224 */ /* 0x100fe200078e0a07 */
[----:B------:R-:W-:Y:S01]  /*13970*/  IADD3 R11, R11, R6, RZ ;  /* 0x000000060b0b7210 */ /* 0x000fe20007ffe0ff */
[----:B------:R-:W1:Y:S01]  /*13980*/  SHFL.IDX PT, R33, R15, RZ, 0x1c1f ;  /* 0x001c1fff0f217589 */ /* 0x000e6200000e0000 */
[----:B------:R-:W-:Y:S01]  /*13990*/  SHF.R.S32.HI R17, RZ, 0x1f, R7 ;  /* 0x0000001fff117819 */ /* 0x000fe20000011407 */
[C---:B------:R-:W-:Y:S01]  /*139a0*/  IMAD R6, R54.reuse, 0x80, R5 ;  /* 0x0000008036067824 */ /* 0x040fe200078e0205 */
[----:B------:R-:W-:Y:S01]  /*139b0*/  LEA R54, R54, R13, 0x7 ;  /* 0x0000000d36367211 */ /* 0x000fe200078e38ff */
[----:B------:R-:W-:Y:S01]  /*139c0*/  SHFL.IDX PT, R34, R9, 0x1, 0x1c1f ;  /* 0x003c1f0009227f89 */ /* 0x000fe200000e0000 */
[----:B------:R-:W-:-:S02]  /*139d0*/  IMAD R56, R3, c[0x0][0x4e8], R8 ;  /* 0x00013a0003387a24 */ /* 0x000fc400078e0208 */
[----:B-----5:R-:W-:Y:S01]  /*139e0*/  IMAD R3, R4, c[0x0][0x4e8], RZ ;  /* 0x00013a0004037a24 */ /* 0x020fe200078e02ff */
[----:B------:R-:W2:Y:S01]  /*139f0*/  SHFL.IDX PT, R35, R15, 0x1, 0x1c1f ;  /* 0x003c1f000f237f89 */ /* 0x000ea200000e0000 */
[----:B------:R-:W-:Y:S01]  /*13a00*/  IMAD R8, R17, c[0x0][0x3e0], RZ ;  /* 0x0000f80011087a24 */ /* 0x000fe200078e02ff */
[C---:B------:R-:W-:Y:S01]  /*13a10*/  IADD3 R4, R6.reuse, 0x8, RZ ;  /* 0x0000000806047810 */ /* 0x040fe20007ffe0ff */
[C---:B------:R-:W-:Y:S01]  /*13a20*/  IMAD.WIDE.U32 R10, R7.reuse, c[0x0][0x3e0], R10 ;  /* 0x0000f800070a7a25 */ /* 0x040fe200078e000a */
[-C--:B------:R-:W-:Y:S02]  /*13a30*/  ISETP.GE.OR P1, PT, R6, R3.reuse, P2 ;  /* 0x000000030600720c */ /* 0x080fe40001726670 */
[----:B------:R-:W-:Y:S01]  /*13a40*/  ISETP.GE.OR P0, PT, R4, R3, P2 ;  /* 0x000000030400720c */ /* 0x000fe20001706670 */
[----:B------:R-:W-:Y:S01]  /*13a50*/  IMAD R8, R7, c[0x0][0x3e4], R8 ;  /* 0x0000f90007087a24 */ /* 0x000fe200078e0208 */
[----:B------:R-:W-:Y:S02]  /*13a60*/  SHF.L.U32 R7, R14, 0x3, RZ ;  /* 0x000000030e077819 */ /* 0x000fe400000006ff */
[----:B------:R-:W-:Y:S01]  /*13a70*/  SHF.R.S32.HI R5, RZ, 0x1f, R56 ;  /* 0x0000001fff057819 */ /* 0x000fe20000011438 */
[----:B------:R-:W-:Y:S01]  /*13a80*/  IMAD.IADD R11, R11, 0x1, R8 ;  /* 0x000000010b0b7824 */ /* 0x000fe200078e0208 */
[----:B------:R-:W-:-:S03]  /*13a90*/  LOP3.LUT R7, R16, 0x7ffffe00, R7, 0xf8, !PT ;  /* 0x7ffffe0010077812 */ /* 0x000fc600078ef807 */
[----:B------:R-:W-:Y:S01]  /*13aa0*/  IMAD R5, R5, c[0x0][0x3d8], RZ ;  /* 0x0000f60005057a24 */ /* 0x000fe200078e02ff */
[----:B------:R-:W-:Y:S01]  /*13ab0*/  SHF.L.U32 R58, R7, 0x1, RZ ;  /* 0x00000001073a7819 */ /* 0x000fe200000006ff */
[----:B-1----:R1:W-:Y:S02]  /*13ac0*/  @!P1 ST.E [R32.64], R0 ;  /* 0x0000000020009985 */ /* 0x0023e4000c101904 */
[C---:B------:R-:W-:Y:S02]  /*13ad0*/  IMAD R14, R56.reuse, c[0x0][0x3dc], R5 ;  /* 0x0000f700380e7a24 */ /* 0x040fe400078e0205 */
[----:B------:R-:W-:Y:S01]  /*13ae0*/  IMAD.WIDE.U32 R56, R56, c[0x0][0x3d8], R10 ;  /* 0x0000f60038387a25 */ /* 0x000fe200078e000a */
[----:B--2---:R1:W-:Y:S03]  /*13af0*/  @!P0 ST.E [R34.64], R12 ;  /* 0x0000000c22008985 */ /* 0x0043e6000c101904 */
[----:B------:R-:W-:Y:S01]  /*13b00*/  IMAD.IADD R14, R57, 0x1, R14 ;  /* 0x00000001390e7824 */ /* 0x000fe200078e020e */
[C---:B------:R-:W-:Y:S01]  /*13b10*/  LEA R57, P0, R56.reuse, c[0x0][0x380], 0x1 ;  /* 0x0000e00038397a11 */ /* 0x040fe200078008ff */
[----:B------:R1:W2:Y:S03]  /*13b20*/  LDS.128 R44, [R58+0x1080] ;  /* 0x001080003a2c7984 */ /* 0x0002a60000000c00 */
[----:B------:R-:W-:Y:S01]  /*13b30*/  LEA.HI.X R56, R56, c[0x0][0x384], R14, 0x1, P0 ;  /* 0x0000e10038387a11 */ /* 0x000fe200000f0c0e */
[----:B------:R1:W3:Y:S01]  /*13b40*/  LDS.128 R40, [R58+0x2080] ;  /* 0x002080003a287984 */ /* 0x0002e20000000c00 */
[----:B------:R-:W-:-:S03]  /*13b50*/  ISETP.GE.AND P0, PT, R54, R3, PT ;  /* 0x000000033600720c */ /* 0x000fc60003f06270 */
        /* <DEDUP_REMOVED lines=10> */
[----:B--2---:R-:W2:Y:S01]  /*13c00*/  LDS.128 R48, [R58+0x80] ;  /* 0x000080003a307984 */ /* 0x004ea20000000c00 */
[----:B------:R-:W-:-:S02]  /*13c10*/  IADD3 R55, R2, 0x40, RZ ;  /* 0x0000004002377810 */ /* 0x000fc40007ffe0ff */
[C---:B------:R-:W-:Y:S01]  /*13c20*/  IADD3 R53, R2.reuse, 0x80, RZ ;  /* 0x0000008002357810 */ /* 0x040fe20007ffe0ff */
[----:B-1----:R-:W1:Y:S01]  /*13c30*/  LDS.128 R32, [R58+0x4080] ;  /* 0x004080003a207984 */ /* 0x002e620000000c00 */
        /* <DEDUP_REMOVED lines=13> */
[----:B--2---:R2:W-:Y:S04]  /*13d10*/  @!P2 ST.E.128 [R58.64], R48 ;  /* 0x000000303a00a985 */ /* 0x0045e8000c101d04 */
[----:B-1----:R2:W-:Y:S04]  /*13d20*/  @!P1 ST.E.128 [R52.64], R32 ;  /* 0x0000002034009985 */ /* 0x0025e8000c101d04 */
[----:B----4-:R2:W-:Y:S02]  /*13d30*/  @!P0 ST.E.128 [R60.64], R12 ;  /* 0x0000000c3c008985 */ /* 0x0105e4000c101d04 */
.L_x_146:
[----:B--2---:R-:W-:Y:S05]  /*13d40*/  BSYNC B0 ;  /* 0x0000000000007941 */ /* 0x004fea0003800000 */
.L_x_145:
[----:B-1----:R-:W-:Y:S01]  /*13d50*/  IADD3 R0, R54, 0x20, RZ ;  /* 0x0000002036007810 */ /* 0x002fe20007ffe0ff */
[----:B------:R1:W2:Y:S01]  /*13d60*/  SHFL.IDX PT, R33, R56, 0x1, 0x181f ;  /* 0x00381f0038217f89 */ /* 0x0002a200000e0000 */
[----:B------:R-:W-:Y:S02]  /*13d70*/  BSSY B0, `(.L_x_147) ;  /* 0x0000015000007945 */ /* 0x000fe40003800000 */
[----:B------:R-:W-:Y:S01]  /*13d80*/  ISETP.GE.AND P0, PT, R0, R3, PT ;  /* 0x000000030000720c */ /* 0x000fe20003f06270 */
[----:B------:R1:W4:-:S12]  /*13d90*/  SHFL.IDX PT, R32, R57, 0x1, 0x181f ;  /* 0x00381f0039207f89 */ /* 0x00031800000e0000 */
[----:B------:R-:W-:Y:S05]  /*13da0*/  @P0 BRA `(.L_x_148) ;  /* 0x0000011000000947 */ /* 0x000fea0003800000 */
[C---:B------:R-:W-:Y:S02]  /*13db0*/  IADD3 R15, R2.reuse, 0x40, RZ ;  /* 0x00000040020f7810 */ /* 0x040fe40007ffe0ff */
[C---:B------:R-:W-:Y:S02]  /*13dc0*/  IADD3 R13, R2.reuse, 0x80, RZ ;  /* 0x00000080020d7810 */ /* 0x040fe40007ffe0ff */
        /* <DEDUP_REMOVED lines=15> */
.L_x_148:
[----:B------:R-:W-:Y:S05]  /*13ec0*/  BSYNC B0 ;  /* 0x0000000000007941 */ /* 0x000fea0003800000 */
.L_x_147:
[----:B------:R-:W-:Y:S01]  /*13ed0*/  IADD3 R0, R54, 0x40, RZ ;  /* 0x0000004036007810 */ /* 0x000fe20007ffe0ff */
[----:B--2---:R2:W1:Y:S01]  /*13ee0*/  SHFL.IDX PT, R17, R56, 0x2, 0x181f ;  /* 0x00581f0038117f89 */ /* 0x00446200000e0000 */
        /* <DEDUP_REMOVED lines=21> */
.L_x_150:
[----:B------:R-:W-:Y:S05]  /*14040*/  BSYNC B0 ;  /* 0x0000000000007941 */ /* 0x000fea0003800000 */
.L_x_149:
[----:B------:R-:W-:Y:S01]  /*14050*/  IADD3 R54, R54, 0x60, RZ ;  /* 0x0000006036367810 */ /* 0x000fe20007ffe0ff */
[----:B-1----:R1:W2:Y:S03]  /*14060*/  SHFL.IDX PT, R9, R56, 0x3, 0x181f ;  /* 0x00781f0038097f89 */ /* 0x0022a600000e0000 */
[----:B------:R-:W-:Y:S01]  /*14070*/  ISETP.GE.AND P0, PT, R54, R3, PT ;  /* 0x000000033600720c */ /* 0x000fe20003f06270 */
[----:B------:R1:W4:-:S12]  /*14080*/  SHFL.IDX PT, R8, R57, 0x3, 0x181f ;  /* 0x00781f0039087f89 */ /* 0x00031800000e0000 */
[----:B------:R-:W-:Y:S05]  /*14090*/  @P0 EXIT ;  /* 0x000000000000094d */ /* 0x000fea0003800000 */
[C---:B------:R-:W-:Y:S02]  /*140a0*/  IADD3 R3, R2.reuse, 0x40, RZ ;  /* 0x0000004002037810 */ /* 0x040fe40007ffe0ff */
[----:B------:R-:W-:Y:S02]  /*140b0*/  ISETP.GE.AND P1, PT, R2, c[0x0][0x3c8], PT ;  /* 0x0000f20002007a0c */ /* 0x000fe40003f26270 */
[----:B------:R-:W-:-:S11]  /*140c0*/  ISETP.GE.AND P0, PT, R3, c[0x0][0x3c8], PT ;  /* 0x0000f20003007a0c */ /* 0x000fd60003f06270 */
[----:B--2-4-:R-:W-:Y:S02]  /*140d0*/  @!P1 IMAD.WIDE R10, R2, 0x2, R8 ;  /* 0x00000002020a9825 */ /* 0x014fe400078e0208 */
[----:B------:R-:W-:-:S03]  /*140e0*/  @!P0 SHF.R.S32.HI R0, RZ, 0x1f, R3 ;  /* 0x0000001fff008819 */ /* 0x000fc60000011403 */
[----:B------:R2:W-:Y:S01]  /*140f0*/  @!P1 ST.E.128 [R10.64], R36 ;  /* 0x000000240a009985 */ /* 0x0005e2000c101d04 */
[----:B------:R-:W-:Y:S02]  /*14100*/  @!P0 LEA.HI R0, R0, R3, RZ, 0x3 ;  /* 0x0000000300008211 */ /* 0x000fe400078f18ff */
[----:B------:R-:W-:Y:S02]  /*14110*/  IADD3 R3, R2, 0x80, RZ ;  /* 0x0000008002037810 */ /* 0x000fe40007ffe0ff */
[----:B------:R-:W-:-:S05]  /*14120*/  @!P0 LOP3.LUT R0, R0, 0xfffffff8, RZ, 0xc0, !PT ;  /* 0xfffffff800008812 */ /* 0x000fca00078ec0ff */
[----:B------:R-:W-:-:S05]  /*14130*/  @!P0 IMAD.WIDE R12, R0, 0x2, R8 ;  /* 0x00000002000c8825 */ /* 0x000fca00078e0208 */
[----:B------:R2:W-:Y:S01]  /*14140*/  @!P0 ST.E.128 [R12.64], R20 ;  /* 0x000000140c008985 */ /* 0x0005e2000c101d04 */
[----:B------:R-:W-:-:S13]  /*14150*/  ISETP.GE.AND P0, PT, R3, c[0x0][0x3c8], PT ;  /* 0x0000f20003007a0c */ /* 0x000fda0003f06270 */
[----:B------:R-:W-:Y:S05]  /*14160*/  @P0 EXIT ;  /* 0x000000000000094d */ /* 0x000fea0003800000 */
[----:B------:R-:W-:-:S04]  /*14170*/  SHF.R.S32.HI R0, RZ, 0x1f, R3 ;  /* 0x0000001fff007819 */ /* 0x000fc80000011403 */
[----:B------:R-:W-:-:S04]  /*14180*/  LEA.HI R3, R0, R3, RZ, 0x3 ;  /* 0x0000000300037211 */ /* 0x000fc800078f18ff */
[----:B------:R-:W-:-:S05]  /*14190*/  LOP3.LUT R3, R3, 0xfffffff8, RZ, 0xc0, !PT ;  /* 0xfffffff803037812 */ /* 0x000fca00078ec0ff */
[----:B------:R-:W-:-:S05]  /*141a0*/  IMAD.WIDE R8, R3, 0x2, R8 ;  /* 0x0000000203087825 */ /* 0x000fca00078e0208 */
[----:B------:R-:W-:Y:S01]  /*141b0*/  ST.E.128 [R8.64], R4 ;  /* 0x0000000408007985 */ /* 0x000fe2000c101d04 */
[----:B------:R-:W-:Y:S05]  /*141c0*/  EXIT ;  /* 0x000000000000794d */ /* 0x000fea0003800000 */
.L_x_143:
[----:B------:R-:W-:Y:S01]  /*141d0*/  ISETP.NE.U32.AND P1, PT, RZ, c[0x0][0x508], PT ;  /* 0x00014200ff007a0c */ /* 0x000fe20003f25070 */
[----:B------:R-:W-:Y:S01]  /*141e0*/  IMAD.MOV.U32 R0, RZ, RZ, 0x4 ;  /* 0x00000004ff007424 */ /* 0x000fe200078e00ff */
[----:B------:R-:W-:Y:S02]  /*141f0*/  ISETP.NE.U32.AND P0, PT, RZ, c[0x0][0x500], PT ;  /* 0x00014000ff007a0c */ /* 0x000fe40003f05070 */
[----:B------:R-:W-:Y:S01]  /*14200*/  ISETP.NE.AND.EX P1, PT, RZ, c[0x0][0x50c], PT, P1 ;  /* 0x00014300ff007a0c */ /* 0x000fe20003f25310 */
[----:B------:R-:W-:Y:S01]  /*14210*/  IMAD.WIDE R6, R201, R0, c[0x0][0x500] ;  /* 0x00014000c9067625 */ /* 0x000fe200078e0200 */
[----:B------:R-:W-:-:S03]  /*14220*/  ISETP.NE.AND.EX P0, PT, RZ, c[0x0][0x504], PT, P0 ;  /* 0x00014100ff007a0c */ /* 0x000fc60003f05300 */
[----:B------:R-:W-:-:S08]  /*14230*/  IMAD.MOV.U32 R3, RZ, RZ, c[0x0][0x388] ;  /* 0x0000e200ff037624 */ /* 0x000fd000078e00ff */
[----:B------:R-:W-:Y:S02]  /*14240*/  @P1 IMAD.WIDE R8, R201, R0, c[0x0][0x508] ;  /* 0x00014200c9081625 */ /* 0x000fe400078e0200 */
[----:B------:R-:W2:Y:S04]  /*14250*/  @P0 LDG.E R5, [R6.64] ;  /* 0x0000000406050981 */ /* 0x000ea8000c1e1900 */
[----:B------:R1:W5:Y:S01]  /*14260*/  @P1 LDG.E R3, [R8.64] ;  /* 0x0000000408031981 */ /* 0x000362000c1e1900 */
[----:B------:R-:W-:Y:S02]  /*14270*/  CS2R R10, SRZ ;  /* 0x00000000000a7805 */ /* 0x000fe4000001ff00 */
[--C-:B--2---:R-:W-:Y:S01]  /*14280*/  @P0 SHF.R.S32.HI R11, RZ, 0x1f, R5.reuse ;  /* 0x0000001fff0b0819 */ /* 0x104fe20000011405 */
[----:B------:R-:W-:Y:S01]  /*14290*/  @P0 IMAD.MOV.U32 R10, RZ, RZ, R5 ;  /* 0x000000ffff0a0224 */ /* 0x000fe200078e0005 */
[----:B------:R-:W-:Y:S05]  /*142a0*/  @P1 BRA `(.L_x_151) ;  /* 0x0000004000001947 */ /* 0x000fea0003800000 */
[----:B-1----:R-:W-:Y:S05]  /*142b0*/  @!P0 BRA `(.L_x_151) ;  /* 0x0000003000008947 */ /* 0x002fea0003800000 */
[----:B-----5:R-:W2:Y:S04]  /*142c0*/  LDG.E R3, [R6.64] ;  /* 0x0000000406037981 */ /* 0x020ea8000c1e1900 */
[----:B------:R-:W2:Y:S02]  /*142d0*/  LDG.E R0, [R6.64+0x4] ;  /* 0x0000040406007981 */ /* 0x000ea4000c1e1900 */
[----:B--2---:R-:W-:-:S02]  /*142e0*/  IADD3 R3, -R3, R0, RZ ;  /* 0x0000000003037210 */ /* 0x004fc40007ffe1ff */
.L_x_151:
[----:B-1----:R-:W1:Y:S01]  /*142f0*/  S2R R0, SR_TID.X ;  /* 0x0000000000007919 */ /* 0x002e620000002100 */
[----:B------:R-:W-:Y:S01]  /*14300*/  SHF.R.S32.HI R5, RZ, 0x1f, R201 ;  /* 0x0000001fff057819 */ /* 0x000fe200000114c9 */
[----:B------:R-:W-:Y:S01]  /*14310*/  BSSY B0, `(.L_x_152) ;  /* 0x0000026000007945 */ /* 0x000fe20003800000 */
[----:B------:R-:W-:-:S02]  /*14320*/  SEL R201, R201, RZ, !P0 ;  /* 0x000000ffc9c97207 */ /* 0x000fc40004000000 */
[----:B------:R-:W-:Y:S02]  /*14330*/  SEL R5, R5, RZ, !P0 ;  /* 0x000000ff05057207 */ /* 0x000fe40004000000 */
[----:B-1----:R-:W-:-:S13]  /*14340*/  ISETP.GE.AND P1, PT, R0, 0x80, PT ;  /* 0x000000800000780c */ /* 0x002fda0003f26270 */
[----:B------:R-:W-:Y:S05]  /*14350*/  @P1 BRA `(.L_x_153) ;  /* 0x0000021000001947 */ /* 0x000fea0003800000 */
[----:B------:R-:W1:Y:S01]  /*14360*/  S2R R9, SR_CTAID.X ;  /* 0x0000000000097919 */ /* 0x000e620000002500 */
[----:B-----5:R-:W-:Y:S01]  /*14370*/  IMAD R7, R3, c[0x0][0x4e8], RZ ;  /* 0x00013a0003077a24 */ /* 0x020fe200078e02ff */
[----:B-1----:R-:W-:-:S04]  /*14380*/  LEA R8, R9, R0, 0x7 ;  /* 0x0000000009087211 */ /* 0x002fc800078e38ff */
[----:B------:R-:W-:-:S13]  /*14390*/  ISETP.GE.AND P0, PT, R8, R7, PT ;  /* 0x000000070800720c */ /* 0x000fda0003f06270 */
[----:B------:R-:W-:Y:S05]  /*143a0*/  @P0 BRA `(.L_x_153) ;  /* 0x000001c000000947 */ /* 0x000fea0003800000 */
[----:B------:R-:W-:Y:S01]  /*143b0*/  MOV R4, c[0x0][0x4e8] ;  /* 0x00013a0000047a02 */ /* 0x000fe20000000f00 */
[----:B------:R-:W-:Y:S01]  /*143c0*/  IMAD.MOV.U32 R13, RZ, RZ, R11 ;  /* 0x000000ffff0d7224 */ /* 0x000fe200078e000b */
[----:B------:R-:W-:Y:S02]  /*143d0*/  MOV R12, R10 ;  /* 0x0000000a000c7202 */ /* 0x000fe40000000f00 */
[----:B------:R-:W-:Y:S01]  /*143e0*/  ISETP.NE.AND P0, PT, R4, 0x1, PT ;  /* 0x000000010400780c */ /* 0x000fe20003f05270 */
[----:B------:R-:W-:Y:S01]  /*143f0*/  IMAD R4, R2, c[0x0][0x490], RZ ;  /* 0x0001240002047a24 */ /* 0x000fe200078e02ff */
[----:B------:R-:W-:Y:S01]  /*14400*/  MOV R7, R8 ;  /* 0x0000000800077202 */ /* 0x000fe20000000f00 */
[----:B------:R-:W-:-:S04]  /*14410*/  IMAD.WIDE.U32 R12, R199, c[0x0][0x490], R12 ;  /* 0x00012400c70c7a25 */ /* 0x000fc800078e000c */
[----:B------:R-:W-:-:S05]  /*14420*/  IMAD R4, R199, c[0x0][0x494], R4 ;  /* 0x00012500c7047a24 */ /* 0x000fca00078e0204 */
[----:B------:R-:W-:Y:S01]  /*14430*/  IADD3 R13, R4, R13, RZ ;  /* 0x0000000d040d7210 */ /* 0x000fe20007ffe0ff */
[----:B------:R-:W-:-:S04]  /*14440*/  @P0 IMAD.HI.U32 R6, R8, c[0x0][0x4ec], RZ ;  /* 0x00013b0008060a27 */ /* 0x000fc800078e00ff */
[----:B------:R-:W-:Y:S01]  /*14450*/  IMAD R4, R5, c[0x0][0x498], RZ ;  /* 0x0001260005047a24 */ /* 0x000fe200078e02ff */
[----:B------:R-:W-:Y:S01]  /*14460*/  @P0 SHF.R.U32.HI R7, RZ, c[0x0][0x4f0], R6 ;  /* 0x00013c00ff070a19 */ /* 0x000fe20000011606 */
[----:B------:R-:W-:-:S04]  /*14470*/  IMAD.WIDE.U32 R12, R201, c[0x0][0x498], R12 ;  /* 0x00012600c90c7a25 */ /* 0x000fc800078e000c */
[--C-:B------:R-:W-:Y:S01]  /*14480*/  IMAD.MOV R9, RZ, RZ, -R7.reuse ;  /* 0x000000ffff097224 */ /* 0x100fe200078e0a07 */
[----:B------:R-:W-:Y:S01]  /*14490*/  IADD3 R12, P0, R7, R12, RZ ;  /* 0x0000000c070c7210 */ /* 0x000fe20007f1e0ff */
[----:B------:R-:W-:Y:S01]  /*144a0*/  IMAD R15, R201, c[0x0][0x49c], R4 ;  /* 0x00012700c90f7a24 */ /* 0x000fe200078e0204 */
[----:B------:R-:W-:Y:S01]  /*144b0*/  SHF.R.S32.HI R4, RZ, 0x1f, R7 ;  /* 0x0000001fff047819 */ /* 0x000fe20000011407 */
[----:B------:R-:W-:-:S03]  /*144c0*/  IMAD R9, R9, c[0x0][0x4e8], R8 ;  /* 0x00013a0009097a24 */ /* 0x000fc600078e0208 */
[----:B------:R-:W-:Y:S02]  /*144d0*/  IADD3.X R13, R4, R13, R15, P0, !PT ;  /* 0x0000000d040d7210 */ /* 0x000fe400007fe40f */
[----:B------:R-:W-:Y:S02]  /*144e0*/  SHF.R.S32.HI R6, RZ, 0x1f, R9 ;  /* 0x0000001fff067819 */ /* 0x000fe40000011409 */
[----:B------:R-:W-:Y:S01]  /*144f0*/  MOV R4, 0xff800000 ;  /* 0xff80000000047802 */ /* 0x000fe20000000f00 */
[----:B------:R-:W-:-:S04]  /*14500*/  IMAD.WIDE.U32 R12, R9, c[0x0][0x488], R12 ;  /* 0x00012200090c7a25 */ /* 0x000fc800078e000c */
[----:B------:R-:W-:-:S04]  /*14510*/  IMAD R6, R6, c[0x0][0x488], RZ ;  /* 0x0001220006067a24 */ /* 0x000fc800078e02ff */
[----:B------:R-:W-:Y:S01]  /*14520*/  IMAD R7, R9, c[0x0][0x48c], R6 ;  /* 0x0001230009077a24 */ /* 0x000fe200078e0206 */
[----:B------:R-:W-:-:S04]  /*14530*/  LEA R6, P0, R12, c[0x0][0x450], 0x2 ;  /* 0x000114000c067a11 */ /* 0x000fc800078010ff */
[----:B------:R-:W-:-:S04]  /*14540*/  IADD3 R7, R13, R7, RZ ;  /* 0x000000070d077210 */ /* 0x000fc80007ffe0ff */
[----:B------:R-:W-:-:S05]  /*14550*/  LEA.HI.X R7, R12, c[0x0][0x454], R7, 0x2, P0 ;  /* 0x000115000c077a11 */ /* 0x000fca00000f1407 */
[----:B------:R1:W-:Y:S02]  /*14560*/  STG.E [R6.64], R4 ;  /* 0x0000000406007986 */ /* 0x0003e4000c101904 */
.L_x_153:
[----:B------:R-:W-:Y:S05]  /*14570*/  BSYNC B0 ;  /* 0x0000000000007941 */ /* 0x000fea0003800000 */
.L_x_152:
[----:B-1----:R-:W1:Y:S01]  /*14580*/  S2R R6, SR_CTAID.X ;  /* 0x0000000000067919 */ /* 0x002e620000002500 */
[----:B------:R-:W-:Y:S01]  /*14590*/  SHF.R.S32.HI R9, RZ, 0x1f, R0 ;  /* 0x0000001fff097819 */ /* 0x000fe20000011400 */
[----:B------:R-:W-:Y:S01]  /*145a0*/  IMAD R7, R11, c[0x0][0x3a0], RZ ;  /* 0x0000e8000b077a24 */ /* 0x000fe200078e02ff */
[----:B------:R-:W-:Y:S01]  /*145b0*/  MOV R8, c[0x0][0x4e8] ;  /* 0x00013a0000087a02 */ /* 0x000fe20000000f00 */
[----:B------:R-:W-:Y:S01]  /*145c0*/  IMAD R2, R2, c[0x0][0x3e8], RZ ;  /* 0x0000fa0002027a24 */ /* 0x000fe200078e02ff */
[----:B------:R-:W-:Y:S01]  /*145d0*/  LEA.HI R4, R9, R0, RZ, 0x3 ;  /* 0x0000000009047211 */ /* 0x000fe200078f18ff */
[----:B------:R-:W-:Y:S01]  /*145e0*/  IMAD R7, R10, c[0x0][0x3a4], R7 ;  /* 0x0000e9000a077a24 */ /* 0x000fe200078e0207 */
[----:B------:R-:W-:Y:S01]  /*145f0*/  ISETP.NE.AND P0, PT, R8, 0x1, PT ;  /* 0x000000010800780c */ /* 0x000fe20003f05270 */
[----:B------:R-:W-:Y:S01]  /*14600*/  IMAD.WIDE.U32 R10, R10, c[0x0][0x3a0], RZ ;  /* 0x0000e8000a0a7a25 */ /* 0x000fe200078e00ff */
[----:B------:R-:W-:Y:S01]  /*14610*/  LOP3.LUT R9, R4, 0xfffffff8, RZ, 0xc0, !PT ;  /* 0xfffffff804097812 */ /* 0x000fe200078ec0ff */
[----:B------:R-:W-:Y:S01]  /*14620*/  BSSY B0, `(.L_x_154) ;  /* 0x0000036000007945 */ /* 0x000fe20003800000 */
[----:B------:R-:W-:Y:S01]  /*14630*/  SHF.R.S32.HI R4, RZ, 0x3, R4 ;  /* 0x00000003ff047819 */ /* 0x000fe20000011404 */
[----:B------:R-:W-:Y:S01]  /*14640*/  IMAD R2, R199, c[0x0][0x3ec], R2 ;  /* 0x0000fb00c7027a24 */ /* 0x000fe200078e0202 */
[----:B------:R-:W-:Y:S01]  /*14650*/  IADD3 R11, R11, R7, RZ ;  /* 0x000000070b0b7210 */ /* 0x000fe20007ffe0ff */
[----:B------:R-:W-:-:S02]  /*14660*/  IMAD.IADD R9, R0, 0x1, -R9 ;  /* 0x0000000100097824 */ /* 0x000fc400078e0a09 */
[----:B-----5:R-:W-:Y:S02]  /*14670*/  IMAD R3, R3, c[0x0][0x4e8], RZ ;  /* 0x00013a0003037a24 */ /* 0x020fe400078e02ff */
[----:B------:R-:W-:Y:S01]  /*14680*/  IMAD.WIDE.U32 R10, R199, c[0x0][0x3e8], R10 ;  /* 0x0000fa00c70a7a25 */ /* 0x000fe200078e000a */
[CC--:B------:R-:W-:Y:S02]  /*14690*/  LEA R7, R9.reuse, R4.reuse, 0x5 ;  /* 0x0000000409077211 */ /* 0x0c0fe400078e28ff */
[----:B------:R-:W-:Y:S02]  /*146a0*/  SHF.L.U32 R9, R9, 0x3, RZ ;  /* 0x0000000309097819 */ /* 0x000fe400000006ff */
[----:B------:R-:W-:Y:S01]  /*146b0*/  IADD3 R11, R2, R11, RZ ;  /* 0x0000000b020b7210 */ /* 0x000fe20007ffe0ff */
[C---:B-1----:R-:W-:Y:S01]  /*146c0*/  IMAD R7, R6.reuse, 0x80, R7 ;  /* 0x0000008006077824 */ /* 0x042fe200078e0207 */
[----:B------:R-:W-:Y:S01]  /*146d0*/  LEA R4, R6, R4, 0x7 ;  /* 0x0000000406047211 */ /* 0x000fe200078e38ff */
[----:B------:R-:W-:Y:S01]  /*146e0*/  IMAD R2, R5, c[0x0][0x3f0], RZ ;  /* 0x0000fc0005027a24 */ /* 0x000fe200078e02ff */
[----:B------:R-:W-:Y:S01]  /*146f0*/  IADD3 R6, R9, 0x40, RZ ;  /* 0x0000004009067810 */ /* 0x000fe20007ffe0ff */
[----:B------:R-:W-:Y:S01]  /*14700*/  @P0 IMAD.HI.U32 R0, R7, c[0x0][0x4ec], RZ ;  /* 0x00013b0007000a27 */ /* 0x000fe200078e00ff */
[----:B------:R-:W-:-:S03]  /*14710*/  MOV R5, R7 ;  /* 0x0000000700057202 */ /* 0x000fc60000000f00 */
[C---:B------:R-:W-:Y:S01]  /*14720*/  IMAD R2, R201.reuse, c[0x0][0x3f4], R2 ;  /* 0x0000fd00c9027a24 */ /* 0x040fe200078e0202 */
[----:B------:R-:W-:Y:S01]  /*14730*/  @P0 SHF.R.U32.HI R5, RZ, c[0x0][0x4f0], R0 ;  /* 0x00013c00ff050a19 */ /* 0x000fe20000011600 */
[----:B------:R-:W-:-:S03]  /*14740*/  IMAD.WIDE.U32 R10, R201, c[0x0][0x3f0], R10 ;  /* 0x0000fc00c90a7a25 */ /* 0x000fc600078e000a */
[--C-:B------:R-:W-:Y:S01]  /*14750*/  SHF.R.S32.HI R8, RZ, 0x1f, R5.reuse ;  /* 0x0000001fff087819 */ /* 0x100fe20000011405 */
[----:B------:R-:W-:Y:S01]  /*14760*/  IMAD.MOV R0, RZ, RZ, -R5 ;  /* 0x000000ffff007224 */ /* 0x000fe200078e0a05 */
[----:B------:R-:W-:-:S03]  /*14770*/  IADD3 R11, R11, R2, RZ ;  /* 0x000000020b0b7210 */ /* 0x000fc60007ffe0ff */
[----:B------:R-:W-:Y:S02]  /*14780*/  IMAD R8, R8, c[0x0][0x3e0], RZ ;  /* 0x0000f80008087a24 */ /* 0x000fe400078e02ff */
[----:B------:R-:W-:Y:S02]  /*14790*/  IMAD R0, R0, c[0x0][0x4e8], R7 ;  /* 0x00013a0000007a24 */ /* 0x000fe400078e0207 */
[----:B------:R-:W-:-:S03]  /*147a0*/  IMAD.WIDE.U32 R10, R5, c[0x0][0x3e0], R10 ;  /* 0x0000f800050a7a25 */ /* 0x000fc600078e000a */
[----:B------:R-:W-:Y:S01]  /*147b0*/  SHF.R.S32.HI R2, RZ, 0x1f, R0 ;  /* 0x0000001fff027819 */ /* 0x000fe20000011400 */
[----:B------:R-:W-:-:S05]  /*147c0*/  IMAD R5, R5, c[0x0][0x3e4], R8 ;  /* 0x0000f90005057a24 */ /* 0x000fca00078e0208 */
[----:B------:R-:W-:Y:S01]  /*147d0*/  IADD3 R11, R11, R5, RZ ;  /* 0x000000050b0b7210 */ /* 0x000fe20007ffe0ff */
[----:B------:R-:W-:-:S04]  /*147e0*/  IMAD R5, R2, c[0x0][0x3d8], RZ ;  /* 0x0000f60002057a24 */ /* 0x000fc800078e02ff */
[C---:B------:R-:W-:Y:S02]  /*147f0*/  IMAD R5, R0.reuse, c[0x0][0x3dc], R5 ;  /* 0x0000f70000057a24 */ /* 0x040fe400078e0205 */
[----:B------:R-:W-:-:S04]  /*14800*/  IMAD.WIDE.U32 R10, R0, c[0x0][0x3d8], R10 ;  /* 0x0000f600000a7a25 */ /* 0x000fc800078e000a */
[----:B------:R-:W-:Y:S01]  /*14810*/  IMAD.IADD R5, R11, 0x1, R5 ;  /* 0x000000010b057824 */ /* 0x000fe200078e0205 */
[----:B------:R-:W-:-:S04]  /*14820*/  LEA R2, P0, R10, c[0x0][0x380], 0x1 ;  /* 0x0000e0000a027a11 */ /* 0x000fc800078008ff */
[----:B------:R-:W-:Y:S02]  /*14830*/  LEA.HI.X R0, R10, c[0x0][0x384], R5, 0x1, P0 ;  /* 0x0000e1000a007a11 */ /* 0x000fe400000f0c05 */
[----:B------:R-:W-:Y:S01]  /*14840*/  ISETP.GE.AND P0, PT, R4, R3, PT ;  /* 0x000000030400720c */ /* 0x000fe20003f06270 */
[----:B------:R1:W2:Y:S01]  /*14850*/  SHFL.IDX PT, R10, R2, RZ, 0x181f ;  /* 0x00181fff020a7589 */ /* 0x0002a200000e0000 */
[----:B------:R-:W-:-:S03]  /*14860*/  IADD3 R5, R9, 0x80, RZ ;  /* 0x0000008009057810 */ /* 0x000fc60007ffe0ff */
[----:B------:R1:W3:Y:S08]  /*14870*/  SHFL.IDX PT, R11, R0, RZ, 0x181f ;  /* 0x00181fff000b7589 */ /* 0x0002f000000e0000 */
        /* <DEDUP_REMOVED lines=16> */
.L_x_155:
[----:B------:R-:W-:Y:S05]  /*14980*/  BSYNC B0 ;  /* 0x0000000000007941 */ /* 0x000fea0003800000 */
.L_x_154:
[----:B------:R-:W-:Y:S01]  /*14990*/  IADD3 R8, R4, 0x20, RZ ;  /* 0x0000002004087810 */ /* 0x000fe20007ffe0ff */
[----:B--23--:R2:W3:Y:S01]  /*149a0*/  SHFL.IDX PT, R11, R0, 0x1, 0x181f ;  /* 0x00381f00000b7f89 */ /* 0x00c4e200000e0000 */
        /* <DEDUP_REMOVED lines=14> */
[----:B------:R3:W-:Y:S01]  /*14a90*/  @!P2 ST.E.128 [R12.64], RZ ;  /* 0x000000ff0c00a985 */ /* 0x0007e2000c101d04 */
[----:B------:R-:W-:-:S04]  /*14aa0*/  @!P1 IMAD.WIDE R14, R8, 0x2, R10 ;  /* 0x00000002080e9825 */ /* 0x000fc800078e020a */
[----:B------:R-:W-:Y:S01]  /*14ab0*/  @!P0 IMAD.WIDE R10, R7, 0x2, R10 ;  /* 0x00000002070a8825 */ /* 0x000fe200078e020a */
[----:B------:R3:W-:Y:S04]  /*14ac0*/  @!P1 ST.E.128 [R14.64], RZ ;  /* 0x000000ff0e009985 */ /* 0x0007e8000c101d04 */
[----:B------:R3:W-:Y:S02]  /*14ad0*/  @!P0 ST.E.128 [R10.64], RZ ;  /* 0x000000ff0a008985 */ /* 0x0007e4000c101d04 */
.L_x_157:
[----:B------:R-:W-:Y:S05]  /*14ae0*/  BSYNC B0 ;  /* 0x0000000000007941 */ /* 0x000fea0003800000 */
.L_x_156:
[----:B------:R-:W-:Y:S01]  /*14af0*/  IADD3 R8, R4, 0x40, RZ ;  /* 0x0000004004087810 */ /* 0x000fe20007ffe0ff */
[----:B---3--:R3:W1:Y:S01]  /*14b00*/  SHFL.IDX PT, R11, R0, 0x2, 0x181f ;  /* 0x00581f00000b7f89 */ /* 0x00866200000e0000 */
        /* <DEDUP_REMOVED lines=14> */
[----:B------:R1:W-:Y:S01]  /*14bf0*/  @!P2 ST.E.128 [R12.64], RZ ;  /* 0x000000ff0c00a985 */ /* 0x0003e2000c101d04 */
[----:B------:R-:W-:-:S04]  /*14c00*/  @!P1 IMAD.WIDE R14, R8, 0x2, R10 ;  /* 0x00000002080e9825 */ /* 0x000fc800078e020a */
[----:B------:R-:W-:Y:S01]  /*14c10*/  @!P0 IMAD.WIDE R10, R7, 0x2, R10 ;  /* 0x00000002070a8825 */ /* 0x000fe200078e020a */
[----:B------:R1:W-:Y:S04]  /*14c20*/  @!P1 ST.E.128 [R14.64], RZ ;  /* 0x000000ff0e009985 */ /* 0x0003e8000c101d04 */
[----:B------:R1:W-:Y:S02]  /*14c30*/  @!P0 ST.E.128 [R10.64], RZ ;  /* 0x000000ff0a008985 */ /* 0x0003e4000c101d04 */
.L_x_159:
[----:B------:R-:W-:Y:S05]  /*14c40*/  BSYNC B0 ;  /* 0x0000000000007941 */ /* 0x000fea0003800000 */
.L_x_158:
        /* <DEDUP_REMOVED lines=12> */
[----:B-1-3--:R-:W-:-:S05]  /*14d10*/  @!P0 IMAD.WIDE R2, R3, 0x2, R10 ;  /* 0x0000000203028825 */ /* 0x00afca00078e020a */
        /* <DEDUP_REMOVED lines=9> */
.L_x_160:
        /* <DEDUP_REMOVED lines=13> */
.L_x_1699:


//--------------------- .text._ZN7cutlass13device_kernelIN5flash19enable_sm80_to_sm89INS1_16FlashAttnFwdSm80INS1_25CollectiveMainloopFwdSm80ILi8ELi1ELb0EN4cute5tupleIJNS5_1CILi128EEENS7_ILi64EEENS7_ILi192EEEEEELi192ENS_10bfloat16_tEfNS_4arch4Sm80ELb0ELb1ELb0ELb0ELb1ELb0ELb1ELb0EEENS1_21CollectiveEpilogueFwdINS6_IJS8_SA_S9_EEENS6_IJNS7_ILi1EEESI_SI_EEESC_SE_Li256ELb0ELb1ELb0ELb0EEENS1_19SingleTileSchedulerILb0ELb0ELb1ELi128EEEEEEEEEvNT_6ParamsE --------------------------
	.section	.text._ZN7cutlass13device_kernelIN5flash19enable_sm80_to_sm89INS1_16FlashAttnFwdSm80INS1_25CollectiveMainloopFwdSm80ILi8ELi1ELb0EN4cute5tupleIJNS5_1CILi128EEENS7_ILi64EEENS7_ILi192EEEEEELi192ENS_10bfloat16_tEfNS_4arch4Sm80ELb0ELb1ELb0ELb0ELb1ELb0ELb1ELb0EEENS1_21CollectiveEpilogueFwdINS6_IJS8_SA_S9_EEENS6_IJNS7_ILi1EEESI_SI_EEESC_SE_Li256ELb0ELb1ELb0ELb0EEENS1_19SingleTileSchedulerILb0ELb0ELb1ELi128EEEEEEEEEvNT_6ParamsE,"ax",@progbits
	.sectioninfo	@"SHI_REGISTERS=237"
	.align	128
.text._ZN7cutlass13device_kernelIN5flash19enable_sm80_to_sm89INS1_16FlashAttnFwdSm80INS1_25CollectiveMainloopFwdSm80ILi8ELi1ELb0EN4cute5tupleIJNS5_1CILi128EEENS7_ILi64EEENS7_ILi192EEEEEELi192ENS_10bfloat16_tEfNS_4arch4Sm80ELb0ELb1ELb0ELb0ELb1ELb0ELb1ELb0EEENS1_21CollectiveEpilogueFwdINS6_IJS8_SA_S9_EEENS6_IJNS7_ILi1EEESI_SI_EEESC_SE_Li256ELb0ELb1ELb0ELb0EEENS1_19SingleTileSchedulerILb0ELb0ELb1ELi128EEEEEEEEEvNT_6ParamsE:
        .type           _ZN7cutlass13device_kernelIN5flash19enable_sm80_to_sm89INS1_16FlashAttnFwdSm80INS1_25CollectiveMainloopFwdSm80ILi8ELi1ELb0EN4cute5tupleIJNS5_1CILi128EEENS7_ILi64EEENS7_ILi192EEEEEELi192ENS_10bfloat16_tEfNS_4arch4Sm80ELb0ELb1ELb0ELb0ELb1ELb0ELb1ELb0EEENS1_21CollectiveEpilogueFwdINS6_IJS8_SA_S9_EEENS6_IJNS7_ILi1EEESI_SI_EEESC_SE_Li256ELb0ELb1ELb0ELb0EEENS1_19SingleTileSchedulerILb0ELb0ELb1ELi128EEEEEEEEEvNT_6ParamsE,@function
        .size           _ZN7cutlass13device_kernelIN5flash19enable_sm80_to_sm89INS1_16FlashAttnFwdSm80INS1_25CollectiveMainloopFwdSm80ILi8ELi1ELb0EN4cute5tupleIJNS5_1CILi128EEENS7_ILi64EEENS7_ILi192EEEEEELi192ENS_10bfloat16_tEfNS_4arch4Sm80ELb0ELb1ELb0ELb0ELb1ELb0ELb1ELb0EEENS1_21CollectiveEpilogueFwdINS6_IJS8_SA_S9_EEENS6_IJNS7_ILi1EEESI_SI_EEESC_SE_Li256ELb0ELb1ELb0ELb0EEENS1_19SingleTileSchedulerILb0ELb0ELb1ELi128EEEEEEEEEvNT_6ParamsE,(.L_x_1700 - _ZN7cutlass13device_kernelIN5flash19enable_sm80_to_sm89INS1_16FlashAttnFwdSm80INS1_25CollectiveMainloopFwdSm80ILi8ELi1ELb0EN4cute5tupleIJNS5_1CILi128EEENS7_ILi64EEENS7_ILi192EEEEEELi192ENS_10bfloat16_tEfNS_4arch4Sm80ELb0ELb1ELb0ELb0ELb1ELb0ELb1ELb0EEENS1_21CollectiveEpilogueFwdINS6_IJS8_SA_S9_EEENS6_IJNS7_ILi1EEESI_SI_EEESC_SE_Li256ELb0ELb1ELb0ELb0EEENS1_19SingleTileSchedulerILb0ELb0ELb1ELi128EEEEEEEEEvNT_6ParamsE)
        .other          _ZN7cutlass13device_kernelIN5flash19enable_sm80_to_sm89INS1_16FlashAttnFwdSm80INS1_25CollectiveMainloopFwdSm80ILi8ELi1ELb0EN4cute5tupleIJNS5_1CILi128EEENS7_ILi64EEENS7_ILi192EEEEEELi192ENS_10bfloat16_tEfNS_4arch4Sm80ELb0ELb1ELb0ELb0ELb1ELb0ELb1ELb0EEENS1_21CollectiveEpilogueFwdINS6_IJS8_SA_S9_EEENS6_IJNS7_ILi1EEESI_SI_EEESC_SE_Li256ELb0ELb1ELb0ELb0EEENS1_19SingleTileSchedulerILb0ELb0ELb1ELi128EEEEEEEEEvNT_6ParamsE,@"STO_CUDA_ENTRY STV_DEFAULT"
_ZN7cutlass13device_kernelIN5flash19enable_sm80_to_sm89INS1_16FlashAttnFwdSm80INS1_25CollectiveMainloopFwdSm80ILi8ELi1ELb0EN4cute5tupleIJNS5_1CILi128EEENS7_ILi64EEENS7_ILi192EEEEEELi192ENS_10bfloat16_tEfNS_4arch4Sm80ELb0ELb1ELb0ELb0ELb1ELb0ELb1ELb0EEENS1_21CollectiveEpilogueFwdINS6_IJS8_SA_S9_EEENS6_IJNS7_ILi1EEESI_SI_EEESC_SE_Li256ELb0ELb1ELb0ELb0EEENS1_19SingleTileSchedulerILb0ELb0ELb1ELi128EEEEEEEEEvNT_6ParamsE:
        /* <DEDUP_REMOVED lines=8> */
[----:B------:R-:W-:-:S04]  /*0080*/  ULDC.64 UR22, c[0x0][0x118] ;  /* 0x0000460000167ab9 */ /* 0x000fc80000000a00 */
[----:B------:R-:W-:-:S05]  /*0090*/  PLOP3.LUT P0, PT, PT, PT, UP0, 0x80, 0x0 ;  /* 0x000000000000781c */ /* 0x000fca0003f0f008 */
[----:B------:R-:W-:Y:S02]  /*00a0*/  @UP0 UMOV UR4, 0x4 ;  /* 0x0000000400040882 */ /* 0x000fe40000000000 */
[----:B------:R-:W-:-:S06]  /*00b0*/  @UP0 UIMAD.WIDE UR4, UR6, UR4, UR8 ;  /* 0x00000004060402a5 */ /* 0x000fcc000f8e0208 */
[----:B------:R-:W-:Y:S02]  /*00c0*/  IMAD.U32 R2, RZ, RZ, UR4 ;  /* 0x00000004ff027e24 */ /* 0x000fe4000f8e00ff */
[----:B------:R-:W-:Y:S01]  /*00d0*/  IMAD.U32 R3, RZ, RZ, UR5 ;  /* 0x00000005ff037e24 */ /* 0x000fe2000f8e00ff */
[----:B------:R-:W1:Y:S01]  /*00e0*/  S2UR UR25, SR_CTAID.X ;  /* 0x00000000001979c3 */ /* 0x000e620000002500 */
[----:B------:R-:W-:Y:S02]  /*00f0*/  ULDC UR9, c[0x0][0x2c4] ;  /* 0x0000b10000097ab9 */ /* 0x000fe40000000800 */
[----:B------:R-:W-:Y:S01]  /*0100*/  ULDC.64 UR4, c[0x0][0x2c8] ;  /* 0x0000b20000047ab9 */ /* 0x000fe20000000a00 */
[----:B------:R-:W2:Y:S01]  /*0110*/  @P0 LDG.E R2, [R2.64] ;  /* 0x0000001602020981 */ /* 0x000ea2000c1e1900 */
[----:B------:R-:W-:Y:S02]  /*0120*/  UISETP.NE.AND UP2, UPT, UR9, 0x1, UPT ;  /* 0x000000010900788c */ /* 0x000fe4000bf45270 */
[----:B------:R-:W-:Y:S01]  /*0130*/  ULDC UR20, c[0x0][0x2ac] ;  /* 0x0000ab0000147ab9 */ /* 0x000fe20000000800 */
[----:B------:R-:W3:Y:S01]  /*0140*/  S2UR UR11, SR_CTAID.Y ;  /* 0x00000000000b79c3 */ /* 0x000ee20000002600 */
[----:B------:R-:W4:Y:S01]  /*0150*/  S2R R88, SR_TID.X ;  /* 0x0000000000587919 */ /* 0x000f220000002100 */
[----:B------:R-:W-:-:S02]  /*0160*/  ULDC UR10, c[0x0][0x1d0] ;  /* 0x00007400000a7ab9 */ /* 0x000fc40000000800 */
[----:B------:R-:W-:Y:S02]  /*0170*/  UIMAD UR10, UR20, UR10, URZ ;  /* 0x0000000a140a72a4 */ /* 0x000fe4000f8e023f */
[----:B------:R-:W-:Y:S02]  /*0180*/  ULDC UR8, c[0x0][0x168] ;  /* 0x00005a0000087ab9 */ /* 0x000fe40000000800 */
[----:B-1----:R-:W-:-:S04]  /*0190*/  USHF.L.U32 UR25, UR25, 0x7, URZ ;  /* 0x0000000719197899 */ /* 0x002fc8000800063f */
[----:B------:R-:W-:Y:S02]  /*01a0*/  @UP2 UIADD3 UR12, UR25, 0x7f, URZ ;  /* 0x0000007f190c2890 */ /* 0x000fe4000fffe03f */
[----:B------:R-:W-:Y:S02]  /*01b0*/  UIADD3 UR7, UR25, 0x7f, URZ ;  /* 0x0000007f19077890 */ /* 0x000fe4000fffe03f */
[----:B------:R-:W-:-:S04]  /*01c0*/  UIMAD.WIDE.U32 UR12, UR12, UR4, URZ ;  /* 0x000000040c0c72a5 */ /* 0x000fc8000f8e003f */
[----:B------:R-:W-:-:S03]  /*01d0*/  @UP2 USHF.R.U32.HI UR7, URZ, UR5, UR13 ;  /* 0x000000053f072299 */ /* 0x000fc6000801160d */
[----:B------:R-:W-:Y:S02]  /*01e0*/  UMOV UR12, 0x1 ;  /* 0x00000001000c7882 */ /* 0x000fe40000000000 */
[----:B------:R-:W-:Y:S02]  /*01f0*/  ULDC.64 UR4, c[0x0][0x328] ;  /* 0x0000ca0000047ab9 */ /* 0x000fe40000000a00 */
[----:B------:R-:W-:Y:S02]  /*0200*/  UISETP.LE.AND UP1, UPT, UR12, UR5, UPT ;  /* 0x000000050c00728c */ /* 0x000fe4000bf23270 */
[----:B------:R-:W-:Y:S02]  /*0210*/  UMOV UR13, URZ ;  /* 0x0000003f000d7c82 */ /* 0x000fe40008000000 */
[----:B------:R-:W-:-:S04]  /*0220*/  UIADD3 UR8, UR10, -UR8, UR12 ;  /* 0x800000080a087290 */ /* 0x000fc8000fffe00c */
[----:B------:R-:W-:Y:S02]  /*0230*/  UIADD3 UR5, UR8, UR7, URZ ;  /* 0x0000000708057290 */ /* 0x000fe4000fffe03f */
[----:B---3--:R-:W-:Y:S02]  /*0240*/  USHF.R.S32.HI UR8, URZ, 0x1f, UR11 ;  /* 0x0000001f3f087899 */ /* 0x008fe4000801140b */
[----:B------:R-:W-:Y:S01]  /*0250*/  UIADD3 UR7, UR5, UR4, URZ ;  /* 0x0000000405077290 */ /* 0x000fe2000fffe03f */
[----:B--2---:R1:W2:Y:S01]  /*0260*/  @P0 R2UR UR13, R2 ;  /* 0x00000000020d03c2 */ /* 0x0042a200000e0000 */
[----:B------:R-:W-:-:S13]  /*0270*/  PLOP3.LUT P0, PT, PT, PT, UP1, 0x40, 0x0 ;  /* 0x000000000000781c */ /* 0x000fda0003f0e818 */
[----:B------:R-:W-:Y:S05]  /*0280*/  @P0 BRA `(.L_x_161) ;  /* 0x0000016000000947 */ /* 0x000fea0003800000 */
[----:B----4-:R-:W-:Y:S01]  /*0290*/  ISETP.LT.AND P0, PT, RZ, UR5, PT ;  /* 0x00000005ff007c0c */ /* 0x010fe2000bf01270 */
[----:B------:R-:W-:-:S12]  /*02a0*/  UIADD3 UR14, UR5, -0x1, URZ ;  /* 0xffffffff050e7890 */ /* 0x000fd8000fffe03f */
[----:B------:R-:W-:Y:S05]  /*02b0*/  @P0 BRA `(.L_x_162) ;  /* 0x0000009000000947 */ /* 0x000fea0003800000 */
[----:B------:R-:W-:Y:S02]  /*02c0*/  ULDC UR4, c[0x0][0x32c] ;  /* 0x0000cb0000047ab9 */ /* 0x000fe40000000800 */
[----:B------:R-:W-:Y:S02]  /*02d0*/  UISETP.NE.AND UP0, UPT, UR12, UR4, UPT ;  /* 0x000000040c00728c */ /* 0x000fe4000bf05270 */
[----:B------:R-:W-:-:S03]  /*02e0*/  UIADD3 UR14, -UR5, URZ, URZ ;  /* 0x0000003f050e7290 */ /* 0x000fc6000fffe13f */
[----:B------:R-:W-:Y:S02]  /*02f0*/  ULDC.64 UR4, c[0x0][0x330] ;  /* 0x0000cc0000047ab9 */ /* 0x000fe40000000a00 */
[----:B------:R-:W-:-:S07]  /*0300*/  UIMAD.WIDE.U32 UR16, UR14, UR4, URZ ;  /* 0x000000040e1072a5 */ /* 0x000fce000f8e003f */
[----:B------:R-:W-:Y:S02]  /*0310*/  @UP0 UMOV UR15, UR17 ;  /* 0x00000011000f0c82 */ /* 0x000fe40008000000 */
[----:B------:R-:W-:-:S04]  /*0320*/  @UP0 USHF.R.U32.HI UR14, URZ, UR5, UR15 ;  /* 0x000000053f0e0299 */ /* 0x000fc8000801160f */
[----:B------:R-:W-:Y:S01]  /*0330*/  ULOP3.LUT UR14, URZ, UR14, URZ, 0x33, !UPT ;  /* 0x0000000e3f0e7292 */ /* 0x000fe2000f8e333f */
[----:B------:R-:W-:Y:S05]  /*0340*/  BRA `(.L_x_163) ;  /* 0x0000006000007947 */ /* 0x000fea0003800000 */
.L_x_162:
[----:B------:R-:W-:Y:S02]  /*0350*/  ULDC UR4, c[0x0][0x32c] ;  /* 0x0000cb0000047ab9 */ /* 0x000fe40000000800 */
[----:B------:R-:W-:-:S03]  /*0360*/  UISETP.NE.AND UP0, UPT, UR12, UR4, UPT ;  /* 0x000000040c00728c */ /* 0x000fc6000bf05270 */
[----:B------:R-:W-:Y:S02]  /*0370*/  ULDC.64 UR4, c[0x0][0x330] ;  /* 0x0000cc0000047ab9 */ /* 0x000fe40000000a00 */
[----:B------:R-:W-:-:S07]  /*0380*/  UIMAD.WIDE.U32 UR16, UR14, UR4, URZ ;  /* 0x000000040e1072a5 */ /* 0x000fce000f8e003f */
[----:B------:R-:W-:Y:S02]  /*0390*/  @UP0 UMOV UR15, UR17 ;  /* 0x00000011000f0c82 */ /* 0x000fe40008000000 */
[----:B------:R-:W-:Y:S02]  /*03a0*/  @UP0 USHF.R.U32.HI UR14, URZ, UR5, UR15 ;  /* 0x000000053f0e0299 */ /* 0x000fe4000801160f */
.L_x_163:
[----:B------:R-:W-:Y:S02]  /*03b0*/  ULDC UR4, c[0x0][0x32c] ;  /* 0x0000cb0000047ab9 */ /* 0x000fe40000000800 */
[----:B------:R-:W-:-:S04]  /*03c0*/  UIMAD UR4, UR14, UR4, UR4 ;  /* 0x000000040e0472a4 */ /* 0x000fc8000f8e0204 */
[----:B------:R-:W-:-:S04]  /*03d0*/  UISETP.LT.AND UP0, UPT, UR7, UR4, UPT ;  /* 0x000000040700728c */ /* 0x000fc8000bf01270 */
[----:B------:R-:W-:Y:S02]  /*03e0*/  USEL UR7, UR7, UR4, UP0 ;  /* 0x0000000407077287 */ /* 0x000fe40008000000 */
.L_x_161:
[----:B----4-:R-:W-:Y:S01]  /*03f0*/  UIADD3 UR12, UR10, 0x3f, URZ ;  /* 0x0000003f0a0c7890 */ /* 0x010fe2000fffe03f */
[----:B------:R-:W-:Y:S01]  /*0400*/  PLOP3.LUT P0, PT, PT, PT, UP1, 0x40, 0x0 ;  /* 0x000000000000781c */ /* 0x000fe20003f0e818 */
[----:B------:R-:W-:Y:S02]  /*0410*/  UIADD3 UR14, UR7, 0x3f, URZ ;  /* 0x0000003f070e7890 */ /* 0x000fe4000fffe03f */
[----:B------:R-:W-:Y:S02]  /*0420*/  ULDC.64 UR4, c[0x0][0x2c8] ;  /* 0x0000b20000047ab9 */ /* 0x000fe40000000a00 */
[----:B------:R-:W-:Y:S02]  /*0430*/  UIMAD.WIDE.U32 UR16, UR25, UR4, URZ ;  /* 0x00000004191072a5 */ /* 0x000fe4000f8e003f */
[----:B------:R-:W-:Y:S02]  /*0440*/  USHF.R.S32.HI UR15, URZ, 0x1f, UR12 ;  /* 0x0000001f3f0f7899 */ /* 0x000fe4000801140c */
[----:B------:R-:W-:-:S02]  /*0450*/  USHF.R.S32.HI UR7, URZ, 0x1f, UR14 ;  /* 0x0000001f3f077899 */ /* 0x000fc4000801140e */
[----:B------:R-:W-:Y:S02]  /*0460*/  UMOV UR4, UR25 ;  /* 0x0000001900047c82 */ /* 0x000fe40008000000 */
[----:B------:R-:W-:Y:S02]  /*0470*/  @UP2 USHF.R.U32.HI UR4, URZ, UR5, UR17 ;  /* 0x000000053f042299 */ /* 0x000fe40008011611 */
[----:B------:R-:W-:Y:S02]  /*0480*/  ULEA.HI UR5, UR15, UR12, URZ, 0x6 ;  /* 0x0000000c0f057291 */ /* 0x000fe4000f8f303f */
[----:B------:R-:W-:Y:S02]  /*0490*/  ULEA.HI UR21, UR7, UR14, URZ, 0x6 ;  /* 0x0000000e07157291 */ /* 0x000fe4000f8f303f */
[----:B------:R-:W-:Y:S02]  /*04a0*/  ULDC UR24, c[0x0][0x168] ;  /* 0x00005a0000187ab9 */ /* 0x000fe40000000800 */
[----:B------:R-:W-:-:S02]  /*04b0*/  USHF.R.S32.HI UR5, URZ, 0x6, UR5 ;  /* 0x000000063f057899 */ /* 0x000fc40008011405 */
[----:B------:R-:W-:Y:S02]  /*04c0*/  USHF.R.S32.HI UR21, URZ, 0x6, UR21 ;  /* 0x000000063f157899 */ /* 0x000fe40008011415 */
[----:B------:R-:W-:Y:S02]  /*04d0*/  UIADD3 UR24, UR10, -UR24, URZ ;  /* 0x800000180a187290 */ /* 0x000fe4000fffe03f */
[----:B------:R-:W-:Y:S02]  /*04e0*/  UISETP.LT.AND UP0, UPT, UR5, UR21, UPT ;  /* 0x000000150500728c */ /* 0x000fe4000bf01270 */
[----:B------:R-:W-:Y:S02]  /*04f0*/  UIADD3 UR4, UR24, UR4, URZ ;  /* 0x0000000418047290 */ /* 0x000fe4000fffe03f */
[----:B------:R-:W-:Y:S02]  /*0500*/  ULDC UR7, c[0x0][0x324] ;  /* 0x0000c90000077ab9 */ /* 0x000fe40000000800 */
[----:B------:R-:W-:-:S02]  /*0510*/  USEL UR21, UR5, UR21, UP0 ;  /* 0x0000001505157287 */ /* 0x000fc40008000000 */
[----:B------:R-:W-:Y:S01]  /*0520*/  UIADD3 UR7, UR4, -UR7, URZ ;  /* 0x8000000704077290 */ /* 0x000fe2000fffe03f */
[----:B------:R-:W-:Y:S05]  /*0530*/  @P0 BRA `(.L_x_164) ;  /* 0x0000015000000947 */ /* 0x000fea0003800000 */
[----:B------:R-:W-:Y:S02]  /*0540*/  UMOV UR12, UR4 ;  /* 0x00000004000c7c82 */ /* 0x000fe40008000000 */
[----:B------:R-:W-:-:S06]  /*0550*/  UISETP.GT.AND UP0, UPT, UR12, -0x1, UPT ;  /* 0xffffffff0c00788c */ /* 0x000fcc000bf04270 */
[----:B------:R-:W-:-:S13]  /*0560*/  PLOP3.LUT P0, PT, PT, PT, UP0, 0x80, 0x0 ;  /* 0x000000000000781c */ /* 0x000fda0003f0f008 */
[----:B------:R-:W-:Y:S05]  /*0570*/  @P0 BRA `(.L_x_165) ;  /* 0x0000008000000947 */ /* 0x000fea0003800000 */
[----:B------:R-:W-:Y:S02]  /*0580*/  ULDC UR4, c[0x0][0x32c] ;  /* 0x0000cb0000047ab9 */ /* 0x000fe40000000800 */
[----:B------:R-:W-:Y:S02]  /*0590*/  UISETP.NE.AND UP0, UPT, UR4, 0x1, UPT ;  /* 0x000000010400788c */ /* 0x000fe4000bf05270 */
[----:B------:R-:W-:Y:S02]  /*05a0*/  ULOP3.LUT UR12, URZ, UR12, URZ, 0x33, !UPT ;  /* 0x0000000c3f0c7292 */ /* 0x000fe4000f8e333f */
[----:B------:R-:W-:Y:S02]  /*05b0*/  ULDC.64 UR4, c[0x0][0x330] ;  /* 0x0000cc0000047ab9 */ /* 0x000fe40000000a00 */
[----:B------:R-:W-:-:S05]  /*05c0*/  UIMAD.WIDE.U32 UR14, UR12, UR4, URZ ;  /* 0x000000040c0e72a5 */ /* 0x000fca000f8e003f */
[----:B------:R-:W-:-:S04]  /*05d0*/  @UP0 USHF.R.U32.HI UR12, URZ, UR5, UR15 ;  /* 0x000000053f0c0299 */ /* 0x000fc8000801160f */
[----:B------:R-:W-:Y:S01]  /*05e0*/  ULOP3.LUT UR12, URZ, UR12, URZ, 0x33, !UPT ;  /* 0x0000000c3f0c7292 */ /* 0x000fe2000f8e333f */
[----:B------:R-:W-:Y:S05]  /*05f0*/  BRA `(.L_x_166) ;  /* 0x0000005000007947 */ /* 0x000fea0003800000 */
.L_x_165:
[----:B------:R-:W-:Y:S02]  /*0600*/  ULDC UR4, c[0x0][0x32c] ;  /* 0x0000cb0000047ab9 */ /* 0x000fe40000000800 */
[----:B------:R-:W-:-:S03]  /*0610*/  UISETP.NE.AND UP0, UPT, UR4, 0x1, UPT ;  /* 0x000000010400788c */ /* 0x000fc6000bf05270 */
[----:B------:R-:W-:Y:S02]  /*0620*/  ULDC.64 UR4, c[0x0][0x330] ;  /* 0x0000cc0000047ab9 */ /* 0x000fe40000000a00 */
[----:B------:R-:W-:-:S06]  /*0630*/  UIMAD.WIDE.U32 UR14, UR12, UR4, URZ ;  /* 0x000000040c0e72a5 */ /* 0x000fcc000f8e003f */
[----:B------:R-:W-:Y:S02]  /*0640*/  @UP0 USHF.R.U32.HI UR12, URZ, UR5, UR15 ;  /* 0x000000053f0c0299 */ /* 0x000fe4000801160f */
.L_x_166:
[----:B------:R-:W-:Y:S02]  /*0650*/  ULDC UR4, c[0x0][0x32c] ;  /* 0x0000cb0000047ab9 */ /* 0x000fe40000000800 */
[----:B------:R-:W-:-:S04]  /*0660*/  UIMAD UR4, UR12, UR4, URZ ;  /* 0x000000040c0472a4 */ /* 0x000fc8000f8e023f */
[----:B------:R-:W-:-:S04]  /*0670*/  UISETP.LT.AND UP0, UPT, UR7, UR4, UPT ;  /* 0x000000040700728c */ /* 0x000fc8000bf01270 */
[----:B------:R-:W-:-:S04]  /*0680*/  USEL UR7, UR7, UR4, !UP0 ;  /* 0x0000000407077287 */ /* 0x000fc8000c000000 */
.L_x_164:
[----:B------:R-:W-:Y:S01]  /*0690*/  USHF.R.S32.HI UR4, URZ, 0x1f, UR7 ;  /* 0x0000001f3f047899 */ /* 0x000fe20008011407 */
[----:B------:R-:W-:Y:S01]  /*06a0*/  PLOP3.LUT P2, PT, PT, PT, PT, 0x80, 0x0 ;  /* 0x000000000000781c */ /* 0x000fe20003f4f070 */
[----:B------:R-:W-:Y:S01]  /*06b0*/  CS2R R98, SRZ ;  /* 0x0000000000627805 */ /* 0x000fe2000001ff00 */
[----:B------:R-:W-:Y:S01]  /*06c0*/  IMAD.MOV.U32 R5, RZ, RZ, RZ ;  /* 0x000000ffff057224 */ /* 0x000fe200078e00ff */
[----:B------:R-:W-:Y:S01]  /*06d0*/  ULEA.HI UR7, UR4, UR7, URZ, 0x6 ;  /* 0x0000000704077291 */ /* 0x000fe2000f8f303f */
[----:B------:R-:W-:Y:S01]  /*06e0*/  IMAD.MOV.U32 R96, RZ, RZ, RZ ;  /* 0x000000ffff607224 */ /* 0x000fe200078e00ff */
[----:B------:R-:W-:Y:S01]  /*06f0*/  CS2R R94, SRZ ;  /* 0x00000000005e7805 */ /* 0x000fe2000001ff00 */
[----:B------:R-:W-:Y:S01]  /*0700*/  CS2R R92, SRZ ;  /* 0x00000000005c7805 */ /* 0x000fe2000001ff00 */
[----:B------:R-:W-:Y:S01]  /*0710*/  USHF.R.S32.HI UR7, URZ, 0x6, UR7 ;  /* 0x000000063f077899 */ /* 0x000fe20008011407 */
[----:B------:R-:W-:Y:S01]  /*0720*/  CS2R R90, SRZ ;  /* 0x00000000005a7805 */ /* 0x000fe2000001ff00 */
[----:B------:R-:W-:Y:S01]  /*0730*/  MOV R89, RZ ;  /* 0x000000ff00597202 */ /* 0x000fe20000000f00 */
[----:B------:R-:W-:Y:S01]  /*0740*/  CS2R R6, SRZ ;  /* 0x0000000000067805 */ /* 0x000fe2000001ff00 */
[----:B------:R-:W-:Y:S01]  /*0750*/  UISETP.LT.AND UP0, UPT, URZ, UR7, UPT ;  /* 0x000000073f00728c */ /* 0x000fe2000bf01270 */
[----:B------:R-:W-:Y:S01]  /*0760*/  CS2R R86, SRZ ;  /* 0x0000000000567805 */ /* 0x000fe2000001ff00 */
[----:B------:R-:W-:Y:S01]  /*0770*/  CS2R R84, SRZ ;  /* 0x0000000000547805 */ /* 0x000fe2000001ff00 */
[----:B------:R-:W-:Y:S01]  /*0780*/  CS2R R82, SRZ ;  /* 0x0000000000527805 */ /* 0x000fe2000001ff00 */
[----:B------:R-:W-:Y:S01]  /*0790*/  USEL UR7, URZ, UR7, !UP0 ;  /* 0x000000073f077287 */ /* 0x000fe2000c000000 */
[----:B------:R-:W-:Y:S01]  /*07a0*/  CS2R R80, SRZ ;  /* 0x0000000000507805 */ /* 0x000fe2000001ff00 */
[----:B------:R-:W-:Y:S01]  /*07b0*/  CS2R R78, SRZ ;  /* 0x00000000004e7805 */ /* 0x000fe2000001ff00 */
[----:B------:R-:W-:Y:S01]  /*07c0*/  CS2R R76, SRZ ;  /* 0x00000000004c7805 */ /* 0x000fe2000001ff00 */
[----:B------:R-:W-:Y:S01]  /*07d0*/  UISETP.GT.AND UP0, UPT, UR21, UR7, UPT ;  /* 0x000000071500728c */ /* 0x000fe2000bf04270 */
[----:B------:R-:W-:Y:S01]  /*07e0*/  CS2R R74, SRZ ;  /* 0x00000000004a7805 */ /* 0x000fe2000001ff00 */
[----:B------:R-:W-:Y:S01]  /*07f0*/  CS2R R72, SRZ ;  /* 0x0000000000487805 */ /* 0x000fe2000001ff00 */
[----:B------:R-:W-:Y:S01]  /*0800*/  CS2R R70, SRZ ;  /* 0x0000000000467805 */ /* 0x000fe2000001ff00 */
[----:B------:R-:W-:Y:S01]  /*0810*/  CS2R R68, SRZ ;  /* 0x0000000000447805 */ /* 0x000fe2000001ff00 */
[----:B------:R-:W-:Y:S01]  /*0820*/  CS2R R66, SRZ ;  /* 0x0000000000427805 */ /* 0x000fe2000001ff00 */
[----:B------:R-:W-:Y:S01]  /*0830*/  PLOP3.LUT P0, PT, PT, PT, UP0, 0x80, 0x0 ;  /* 0x000000000000781c */ /* 0x000fe20003f0f008 */
        /* <DEDUP_REMOVED lines=33> */
[----:B------:R-:W-:Y:S02]  /*0a50*/  ULDC.64 UR4, c[0x0][0x340] ;  /* 0x0000d00000047ab9 */ /* 0x000fe40000000a00 */
[----:B------:R-:W-:-:S02]  /*0a60*/  UISETP.NE.U32.AND UP0, UPT, URZ, UR4, UPT ;  /* 0x000000043f00728c */ /* 0x000fc4000bf05070 */
[----:B------:R-:W-:Y:S02]  /*0a70*/  ULDC.64 UR14, c[0x0][0x340] ;  /* 0x0000d000000e7ab9 */ /* 0x000fe40000000a00 */
[----:B------:R-:W-:-:S06]  /*0a80*/  UISETP.NE.AND.EX UP0, UPT, URZ, UR5, UPT, UP0 ;  /* 0x000000053f00728c */ /* 0x000fcc000bf05300 */
[----:B------:R-:W-:-:S05]  /*0a90*/  PLOP3.LUT P0, PT, PT, PT, UP0, 0x80, 0x0 ;  /* 0x000000000000781c */ /* 0x000fca0003f0f008 */
[----:B------:R-:W-:Y:S02]  /*0aa0*/  @UP0 UMOV UR4, 0x4 ;  /* 0x0000000400040882 */ /* 0x000fe40000000000 */
[----:B------:R-:W-:-:S06]  /*0ab0*/  @UP0 UIMAD.WIDE UR4, UR6, UR4, UR14 ;  /* 0x00000004060402a5 */ /* 0x000fcc000f8e020e */
[----:B------:R-:W-:Y:S02]  /*0ac0*/  IMAD.U32 R14, RZ, RZ, UR4 ;  /* 0x00000004ff0e7e24 */ /* 0x000fe4000f8e00ff */
[----:B------:R-:W-:Y:S01]  /*0ad0*/  IMAD.U32 R15, RZ, RZ, UR5 ;  /* 0x00000005ff0f7e24 */ /* 0x000fe2000f8e00ff */
[----:B------:R-:W-:Y:S01]  /*0ae0*/  SHF.R.S32.HI R91, RZ, 0x1f, R88 ;  /* 0x0000001fff5b7819 */ /* 0x000fe20000011458 */
[----:B------:R-:W-:-:S03]  /*0af0*/  ULDC.64 UR4, c[0x0][0x1b8] ;  /* 0x00006e0000047ab9 */ /* 0x000fc60000000a00 */
[----:B------:R-:W-:Y:S01]  /*0b00*/  LEA.HI R0, R91, R88, RZ, 0x3 ;  /* 0x000000585b007211 */ /* 0x000fe200078f18ff */
[----:B------:R-:W3:Y:S01]  /*0b10*/  @P0 LDG.E R14, [R14.64] ;  /* 0x000000160e0e0981 */ /* 0x000ee2000c1e1900 */
[----:B------:R-:W-:Y:S01]  /*0b20*/  PLOP3.LUT P2, PT, PT, PT, UP2, 0x80, 0x0 ;  /* 0x000000000000781c */ /* 0x000fe20003f4f028 */
[----:B------:R-:W-:Y:S01]  /*0b30*/  UIMAD UR12, UR8, UR4, URZ ;  /* 0x00000004080c72a4 */ /* 0x000fe2000f8e023f */
[----:B------:R-:W-:Y:S01]  /*0b40*/  LOP3.LUT R13, R0, 0xfffffff8, RZ, 0xc0, !PT ;  /* 0xfffffff8000d7812 */ /* 0x000fe200078ec0ff */
[----:B------:R-:W-:Y:S01]  /*0b50*/  UIMAD.WIDE.U32 UR16, UR11, UR4, URZ ;  /* 0x000000040b1072a5 */ /* 0x000fe2000f8e003f */
[----:B------:R-:W-:Y:S01]  /*0b60*/  SHF.R.S32.HI R0, RZ, 0x3, R0 ;  /* 0x00000003ff007819 */ /* 0x000fe20000011400 */
[----:B------:R-:W-:Y:S01]  /*0b70*/  UIMAD UR12, UR11, UR5, UR12 ;  /* 0x000000050b0c72a4 */ /* 0x000fe2000f8e020c */
[----:B------:R-:W-:Y:S01]  /*0b80*/  PLOP3.LUT P1, PT, PT, PT, UP2, 0x80, 0x0 ;  /* 0x000000000000781c */ /* 0x000fe20003f2f028 */
[----:B------:R-:W-:Y:S01]  /*0b90*/  IMAD.IADD R13, R88, 0x1, -R13 ;  /* 0x00000001580d7824 */ /* 0x000fe200078e0a0d */
[----:B------:R-:W-:Y:S01]  /*0ba0*/  USHF.R.S32.HI UR14, URZ, 0x1f, UR6 ;  /* 0x0000001f3f0e7899 */ /* 0x000fe20008011406 */
[----:B------:R-:W-:Y:S01]  /*0bb0*/  IMAD.SHL.U32 R201, R0, 0x40, RZ ;  /* 0x0000004000c97824 */ /* 0x000fe200078e00ff */
[----:B------:R-:W-:Y:S01]  /*0bc0*/  ULDC.64 UR4, c[0x0][0x1c0] ;  /* 0x0000700000047ab9 */ /* 0x000fe20000000a00 */
[C---:B------:R-:W-:Y:S01]  /*0bd0*/  IMAD R202, R13.reuse, 0x20, R0 ;  /* 0x000000200dca7824 */ /* 0x040fe200078e0200 */
[----:B------:R-:W-:Y:S01]  /*0be0*/  UIADD3 UR17, UR17, UR12, URZ ;  /* 0x0000000c11117290 */ /* 0x000fe2000fffe03f */
[----:B------:R-:W-:Y:S01]  /*0bf0*/  IMAD.SHL.U32 R210, R13, 0x8, RZ ;  /* 0x000000080dd27824 */ /* 0x000fe200078e00ff */
[----:B------:R-:W-:Y:S01]  /*0c00*/  UIMAD UR14, UR14, UR4, URZ ;  /* 0x000000040e0e72a4 */ /* 0x000fe2000f8e023f */
[----:B------:R-:W-:Y:S01]  /*0c10*/  LOP3.LUT R201, R201, 0x1c0, RZ, 0xc0, !PT ;  /* 0x000001c0c9c97812 */ /* 0x000fe200078ec0ff */
[----:B------:R-:W-:Y:S01]  /*0c20*/  UIMAD.WIDE.U32 UR16, UR6, UR4, UR16 ;  /* 0x00000004061072a5 */ /* 0x000fe2000f8e0010 */
[----:B-1----:R-:W-:Y:S01]  /*0c30*/  IADD3 R2, R202, UR25, RZ ;  /* 0x00000019ca027c10 */ /* 0x002fe2000fffe0ff */
[----:B------:R-:W-:Y:S01]  /*0c40*/  UIMAD UR5, UR6, UR5, UR14 ;  /* 0x00000005060572a4 */ /* 0x000fe2000f8e020e */
[----:B------:R-:W-:Y:S01]  /*0c50*/  SHF.R.U32.HI R8, RZ, 0x3, R201 ;  /* 0x00000003ff087819 */ /* 0x000fe200000116c9 */
[----:B------:R-:W-:Y:S01]  /*0c60*/  ULDC UR4, c[0x0][0x168] ;  /* 0x00005a0000047ab9 */ /* 0x000fe20000000800 */
[----:B------:R-:W-:Y:S01]  /*0c70*/  LOP3.LUT R201, R201, 0x38, R210, 0xf8, !PT ;  /* 0x00000038c9c97812 */ /* 0x000fe200078ef8d2 */
[----:B------:R-:W-:Y:S01]  /*0c80*/  @P2 IMAD.HI.U32 R3, R2, c[0x0][0x2c8], RZ ;  /* 0x0000b20002032a27 */ /* 0x000fe200078e00ff */
[----:B------:R-:W-:Y:S01]  /*0c90*/  UIADD3 UR5, UR17, UR5, URZ ;  /* 0x0000000511057290 */ /* 0x000fe2000fffe03f */
[C---:B------:R-:W-:Y:S01]  /*0ca0*/  IADD3 R12, R210.reuse, 0x80, RZ ;  /* 0x00000080d20c7810 */ /* 0x040fe20007ffe0ff */
[----:B------:R-:W-:Y:S01]  /*0cb0*/  UIMAD UR4, UR9, UR4, URZ ;  /* 0x00000004090472a4 */ /* 0x000fe2000f8e023f */
[----:B------:R-:W-:Y:S01]  /*0cc0*/  IMAD.MOV.U32 R5, RZ, RZ, R2 ;  /* 0x000000ffff057224 */ /* 0x000fe200078e0002 */
[----:B------:R-:W-:Y:S01]  /*0cd0*/  @P1 SHF.R.U32.HI R5, RZ, c[0x0][0x2cc], R3 ;  /* 0x0000b300ff051a19 */ /* 0x000fe20000011603 */
[----:B------:R-:W-:Y:S01]  /*0ce0*/  IMAD.U32 R7, RZ, RZ, UR17 ;  /* 0x00000011ff077e24 */ /* 0x000fe2000f8e00ff */
[----:B------:R-:W-:Y:S01]  /*0cf0*/  LOP3.LUT R201, R201, R8, RZ, 0x3c, !PT ;  /* 0x00000008c9c97212 */ /* 0x000fe200078e3cff */
[----:B------:R-:W-:Y:S01]  /*0d00*/  IMAD.U32 R6, RZ, RZ, UR16 ;  /* 0x00000010ff067e24 */ /* 0x000fe2000f8e00ff */
[--C-:B------:R-:W-:Y:S01]  /*0d10*/  SHF.R.S32.HI R4, RZ, 0x1f, R5.reuse ;  /* 0x0000001fff047819 */ /* 0x100fe20000011405 */
[----:B------:R-:W-:Y:S01]  /*0d20*/  IMAD.MOV R3, RZ, RZ, -R5 ;  /* 0x000000ffff037224 */ /* 0x000fe200078e0a05 */
[----:B------:R-:W-:Y:S01]  /*0d30*/  SHF.R.S32.HI R9, RZ, 0x1f, R12 ;  /* 0x0000001fff097819 */ /* 0x000fe2000001140c */
[----:B------:R-:W-:Y:S01]  /*0d40*/  IMAD.U32 R7, RZ, RZ, UR5 ;  /* 0x00000005ff077e24 */ /* 0x000fe2000f8e00ff */
[----:B------:R-:W-:Y:S01]  /*0d50*/  ISETP.GE.AND P4, PT, R210, c[0x0][0x198], PT ;  /* 0x00006600d2007a0c */ /* 0x000fe20003f86270 */
[----:B------:R-:W-:Y:S01]  /*0d60*/  IMAD R3, R3, c[0x0][0x2c4], R2 ;  /* 0x0000b10003037a24 */ /* 0x000fe200078e0202 */
[----:B------:R-:W-:Y:S01]  /*0d70*/  LEA.HI R208, R9, R12, RZ, 0x3 ;  /* 0x0000000c09d07211 */ /* 0x000fe200078f18ff */
[----:B------:R-:W-:Y:S01]  /*0d80*/  IMAD R4, R4, c[0x0][0x1b0], RZ ;  /* 0x00006c0004047a24 */ /* 0x000fe200078e02ff */
[----:B------:R-:W-:Y:S01]  /*0d90*/  ISETP.GE.AND P2, PT, R12, c[0x0][0x198], PT ;  /* 0x000066000c007a0c */ /* 0x000fe20003f46270 */
[C---:B------:R-:W-:Y:S01]  /*0da0*/  IMAD.WIDE.U32 R6, R5.reuse, c[0x0][0x1b0], R6 ;  /* 0x00006c0005067a25 */ /* 0x040fe200078e0006 */
[----:B------:R-:W-:Y:S01]  /*0db0*/  SHF.R.S32.HI R2, RZ, 0x1f, R3 ;  /* 0x0000001fff027819 */ /* 0x000fe20000011403 */
[----:B------:R-:W-:Y:S01]  /*0dc0*/  UIADD3 UR26, UR21, -0x1, URZ ;  /* 0xffffffff151a7890 */ /* 0x000fe2000fffe03f */
[----:B------:R-:W-:Y:S01]  /*0dd0*/  LOP3.LUT R208, R208, 0xfffffff8, RZ, 0xc0, !PT ;  /* 0xfffffff8d0d07812 */ /* 0x000fe200078ec0ff */
[----:B------:R-:W-:-:S02]  /*0de0*/  IMAD R5, R5, c[0x0][0x1b4], R4 ;  /* 0x00006d0005057a24 */ /* 0x000fc400078e0204 */
[----:B------:R-:W-:Y:S01]  /*0df0*/  IMAD R2, R2, c[0x0][0x1a8], RZ ;  /* 0x00006a0002027a24 */ /* 0x000fe200078e02ff */
[----:B------:R-:W-:Y:S01]  /*0e00*/  USHF.L.U32 UR12, UR26, 0x6, URZ ;  /* 0x000000061a0c7899 */ /* 0x000fe2000800063f */
[----:B------:R-:W-:Y:S02]  /*0e10*/  IMAD.IADD R7, R7, 0x1, R5 ;  /* 0x0000000107077824 */ /* 0x000fe400078e0205 */
[C---:B------:R-:W-:Y:S02]  /*0e20*/  IMAD R2, R3.reuse, c[0x0][0x1ac], R2 ;  /* 0x00006b0003027a24 */ /* 0x040fe400078e0202 */
[----:B------:R-:W-:Y:S01]  /*0e30*/  IMAD.WIDE.U32 R4, R3, c[0x0][0x1a8], R6 ;  /* 0x00006a0003047a25 */ /* 0x000fe200078e0006 */
[----:B------:R-:W-:Y:S02]  /*0e40*/  LEA.HI R7, R91, R88, RZ, 0x6 ;  /* 0x000000585b077211 */ /* 0x000fe400078f30ff */
[----:B------:R-:W-:Y:S01]  /*0e50*/  IADD3 R200, R202, UR12, RZ ;  /* 0x0000000ccac87c10 */ /* 0x000fe2000fffe0ff */
[----:B------:R-:W-:Y:S01]  /*0e60*/  IMAD.IADD R3, R5, 0x1, R2 ;  /* 0x0000000105037824 */ /* 0x000fe200078e0202 */
[----:B------:R-:W-:Y:S01]  /*0e70*/  LEA R5, P1, R4, c[0x0][0x160], 0x1 ;  /* 0x0000580004057a11 */ /* 0x000fe200078208ff */
[----:B------:R-:W-:Y:S01]  /*0e80*/  IMAD.SHL.U32 R8, R7, 0x8, RZ ;  /* 0x0000000807087824 */ /* 0x000fe200078e00ff */
[----:B------:R-:W-:Y:S01]  /*0e90*/  IADD3 R2, R0, UR25, RZ ;  /* 0x0000001900027c10 */ /* 0x000fe2000fffe0ff */
[----:B------:R-:W-:Y:S01]  /*0ea0*/  IMAD.MOV.U32 R199, RZ, RZ, RZ ;  /* 0x000000ffffc77224 */ /* 0x000fe200078e00ff */
[----:B------:R-:W-:Y:S01]  /*0eb0*/  LEA.HI.X R4, R4, c[0x0][0x164], R3, 0x1, P1 ;  /* 0x0000590004047a11 */ /* 0x000fe200008f0c03 */
[----:B------:R-:W-:Y:S01]  /*0ec0*/  SHFL.IDX PT, R10, R5, RZ, 0x181f ;  /* 0x00181fff050a7589 */ /* 0x000fe200000e0000 */
[----:B------:R-:W-:Y:S01]  /*0ed0*/  IADD3 R6, R2, 0x20, RZ ;  /* 0x0000002002067810 */ /* 0x000fe20007ffe0ff */
[----:B------:R-:W-:Y:S01]  /*0ee0*/  IMAD.MOV.U32 R3, RZ, RZ, c[0x0][0x2b8] ;  /* 0x0000ae00ff037624 */ /* 0x000fe200078e00ff */
[----:B------:R-:W-:Y:S01]  /*0ef0*/  LOP3.LUT R201, R201, 0xfffffe00, R8, 0xf8, !PT ;  /* 0xfffffe00c9c97812 */ /* 0x000fe200078ef808 */
[----:B------:R-:W1:Y:S01]  /*0f00*/  SHFL.IDX PT, R11, R4, RZ, 0x181f ;  /* 0x00181fff040b7589 */ /* 0x000e6200000e0000 */
[----:B------:R-:W-:-:S02]  /*0f10*/  ISETP.GE.AND P6, PT, R6, UR4, PT ;  /* 0x0000000406007c0c */ /* 0x000fc4000bfc6270 */
[----:B------:R-:W-:Y:S01]  /*0f20*/  ISETP.NE.AND P3, PT, R3, 0x1, PT ;  /* 0x000000010300780c */ /* 0x000fe20003f65270 */
[----:B------:R-:W-:Y:S01]  /*0f30*/  SHFL.IDX PT, R6, R5, 0x1, 0x181f ;  /* 0x00381f0005067f89 */ /* 0x000fe200000e0000 */
[----:B------:R-:W-:Y:S01]  /*0f40*/  IADD3 R3, R210, 0x40, RZ ;  /* 0x00000040d2037810 */ /* 0x000fe20007ffe0ff */
[----:B------:R-:W-:Y:S01]  /*0f50*/  IMAD.SHL.U32 R201, R201, 0x2, RZ ;  /* 0x00000002c9c97824 */ /* 0x000fe200078e00ff */
[----:B------:R-:W-:Y:S01]  /*0f60*/  ISETP.GE.AND P1, PT, R2, UR4, PT ;  /* 0x0000000402007c0c */ /* 0x000fe2000bf26270 */
[----:B------:R-:W4:Y:S01]  /*0f70*/  SHFL.IDX PT, R7, R4, 0x1, 0x181f ;  /* 0x00381f0004077f89 */ /* 0x000f2200000e0000 */
[----:B------:R-:W-:Y:S02]  /*0f80*/  SHF.R.S32.HI R8, RZ, 0x1f, R3 ;  /* 0x0000001fff087819 */ /* 0x000fe40000011403 */
[----:B------:R-:W-:Y:S01]  /*0f90*/  ISETP.GE.AND P5, PT, R3, c[0x0][0x198], PT ;  /* 0x0000660003007a0c */ /* 0x000fe20003fa6270 */
[----:B------:R-:W-:Y:S01]  /*0fa0*/  SHFL.IDX PT, R9, R4, 0x2, 0x181f ;  /* 0x00581f0004097f89 */ /* 0x000fe200000e0000 */
[----:B------:R-:W-:-:S02]  /*0fb0*/  LEA.HI R209, R8, R3, RZ, 0x3 ;  /* 0x0000000308d17211 */ /* 0x000fc400078f18ff */
[C---:B------:R-:W-:Y:S02]  /*0fc0*/  IADD3 R8, R2.reuse, 0x40, RZ ;  /* 0x0000004002087810 */ /* 0x040fe40007ffe0ff */
[----:B------:R-:W-:Y:S02]  /*0fd0*/  LOP3.LUT R209, R209, 0xfffffff8, RZ, 0xc0, !PT ;  /* 0xfffffff8d1d17812 */ /* 0x000fe400078ec0ff */
[----:B------:R-:W-:Y:S01]  /*0fe0*/  IADD3 R2, R2, 0x60, RZ ;  /* 0x0000006002027810 */ /* 0x000fe20007ffe0ff */
[----:B-1----:R-:W-:-:S04]  /*0ff0*/  @!P1 IMAD.WIDE R16, R210, 0x2, R10 ;  /* 0x00000002d2109825 */ /* 0x002fc800078e020a */
[----:B------:R-:W-:Y:S01]  /*1000*/  @!P1 IMAD.WIDE R22, R208, 0x2, R10 ;  /* 0x00000002d0169825 */ /* 0x000fe200078e020a */
[----:B------:R1:W-:Y:S03]  /*1010*/  @!P1 LDGSTS.E.BYPASS.LTC128B.128 [R201+0xc100], [R16.64], !P4 ;  /* 0x0c10000010c99fae */ /* 0x0003e6000e101d56 */
[----:B----4-:R-:W-:-:S04]  /*1020*/  @!P6 IMAD.WIDE R20, R210, 0x2, R6 ;  /* 0x00000002d214e825 */ /* 0x010fc800078e0206 */
[----:B------:R-:W-:Y:S01]  /*1030*/  @!P6 IMAD.WIDE R18, R208, 0x2, R6 ;  /* 0x00000002d012e825 */ /* 0x000fe200078e0206 */
[----:B---3--:R3:W4:Y:S01]  /*1040*/  @P0 R2UR UR9, R14 ;  /* 0x000000000e0903c2 */ /* 0x00872200000e0000 */
[----:B------:R-:W-:Y:S01]  /*1050*/  ISETP.GE.AND P0, PT, R8, UR4, PT ;  /* 0x0000000408007c0c */ /* 0x000fe2000bf06270 */
[----:B----4-:R-:W-:Y:S01]  /*1060*/  @!UP0 UMOV UR9, UR6 ;  /* 0x0000000600098c82 */ /* 0x010fe20008000000 */
[----:B------:R-:W1:Y:S01]  /*1070*/  SHFL.IDX PT, R8, R5, 0x2, 0x181f ;  /* 0x00581f0005087f89 */ /* 0x000e6200000e0000 */
[----:B------:R-:W-:Y:S01]  /*1080*/  USHF.R.S32.HI UR6, URZ, 0x1f, UR9 ;  /* 0x0000001f3f067899 */ /* 0x000fe20008011409 */
[----:B---3--:R-:W-:-:S04]  /*1090*/  @!P1 IMAD.WIDE R14, R209, 0x2, R10 ;  /* 0x00000002d10e9825 */ /* 0x008fc800078e020a */
[C---:B------:R-:W-:Y:S01]  /*10a0*/  @!P6 IMAD.WIDE R10, R209.reuse, 0x2, R6 ;  /* 0x00000002d10ae825 */ /* 0x040fe200078e0206 */
[----:B------:R3:W-:Y:S04]  /*10b0*/  @!P1 LDGSTS.E.BYPASS.LTC128B.128 [R201+0x10100], [R14.64], !P5 ;  /* 0x101000000ec99fae */ /* 0x0007e8000e901d56 */
[----:B-1----:R-:W-:Y:S01]  /*10c0*/  @!P0 IMAD.WIDE R16, R209, 0x2, R8 ;  /* 0x00000002d1108825 */ /* 0x002fe200078e0208 */
[----:B------:R-:W-:Y:S04]  /*10d0*/  SHFL.IDX PT, R6, R5, 0x3, 0x181f ;  /* 0x00781f0005067f89 */ /* 0x000fe800000e0000 */
[----:B------:R-:W3:Y:S04]  /*10e0*/  SHFL.IDX PT, R7, R4, 0x3, 0x181f ;  /* 0x00781f0004077f89 */ /* 0x000ee800000e0000 */
[----:B------:R1:W-:Y:S01]  /*10f0*/  @!P1 LDGSTS.E.BYPASS.LTC128B.128 [R201+0x14100], [R22.64], !P2 ;  /* 0x1410000016c99fae */ /* 0x0003e2000d101d56 */
[----:B------:R-:W-:Y:S01]  /*1100*/  ISETP.GE.AND P1, PT, R2, UR4, PT ;  /* 0x0000000402007c0c */ /* 0x000fe2000bf26270 */
[----:B------:R-:W-:-:S02]  /*1110*/  ULDC.64 UR4, c[0x0][0x2b0] ;  /* 0x0000ac0000047ab9 */ /* 0x000fc40000000a00 */
[----:B------:R4:W-:Y:S01]  /*1120*/  @!P6 LDGSTS.E.BYPASS.LTC128B.128 [R201+0xd100], [R20.64], !P4 ;  /* 0x0d10000014c9efae */ /* 0x0009e2000e101d56 */
[----:B------:R-:W-:Y:S02]  /*1130*/  UIMAD UR6, UR6, UR4, URZ ;  /* 0x00000004060672a4 */ /* 0x000fe4000f8e023f */
[----:B------:R-:W-:Y:S01]  /*1140*/  UIMAD.WIDE.U32 UR14, UR9, UR4, URZ ;  /* 0x00000004090e72a5 */ /* 0x000fe2000f8e003f */
[----:B------:R5:W-:Y:S01]  /*1150*/  @!P6 LDGSTS.E.BYPASS.LTC128B.128 [R201+0x11100], [R10.64], !P5 ;  /* 0x111000000ac9efae */ /* 0x000be2000e901d56 */
[----:B------:R-:W-:-:S03]  /*1160*/  UIMAD UR6, UR9, UR5, UR6 ;  /* 0x00000005090672a4 */ /* 0x000fc6000f8e0206 */
[----:B------:R2:W-:Y:S01]  /*1170*/  @!P6 LDGSTS.E.BYPASS.LTC128B.128 [R201+0x15100], [R18.64], !P2 ;  /* 0x1510000012c9efae */ /* 0x0005e2000d101d56 */
[C---:B------:R-:W-:Y:S01]  /*1180*/  ISETP.GE.AND P6, PT, R200.reuse, UR10, PT ;  /* 0x0000000ac8007c0c */ /* 0x040fe2000bfc6270 */
[----:B------:R-:W-:Y:S01]  /*1190*/  UIADD3 UR6, UR15, UR6, URZ ;  /* 0x000000060f067290 */ /* 0x000fe2000fffe03f */
[----:B--2---:R-:W-:Y:S01]  /*11a0*/  IADD3 R200, R200, UR13, RZ ;  /* 0x0000000dc8c87c10 */ /* 0x004fe2000fffe0ff */
[----:B------:R-:W-:Y:S01]  /*11b0*/  ULDC.64 UR4, c[0x0][0x210] ;  /* 0x0000840000047ab9 */ /* 0x000fe20000000a00 */
[----:B------:R-:W-:-:S03]  /*11c0*/  ISETP.GT.OR P6, PT, R202, 0x3f, P6 ;  /* 0x0000003fca00780c */ /* 0x000fc600037c4670 */
[----:B------:R-:W-:Y:S02]  /*11d0*/  IMAD.MOV.U32 R2, RZ, RZ, R200 ;  /* 0x000000ffff027224 */ /* 0x000fe400078e00c8 */
[----:B---3--:R-:W-:-:S04]  /*11e0*/  @!P1 IMAD.WIDE R14, R210, 0x2, R6 ;  /* 0x00000002d20e9825 */ /* 0x008fc800078e0206 */
[----:B----4-:R-:W-:-:S04]  /*11f0*/  @!P0 IMAD.WIDE R20, R208, 0x2, R8 ;  /* 0x00000002d0148825 */ /* 0x010fc800078e0208 */
[----:B-----5:R-:W-:-:S04]  /*1200*/  @P3 IMAD.HI.U32 R10, R200, c[0x0][0x2bc], RZ ;  /* 0x0000af00c80a3a27 */ /* 0x020fc800078e00ff */
[----:B------:R-:W-:Y:S01]  /*1210*/  @!P0 IMAD.WIDE R18, R210, 0x2, R8 ;  /* 0x00000002d2128825 */ /* 0x000fe200078e0208 */
[----:B------:R-:W-:-:S03]  /*1220*/  @P3 SHF.R.U32.HI R2, RZ, c[0x0][0x2c0], R10 ;  /* 0x0000b000ff023a19 */ /* 0x000fc6000001160a */
[--C-:B------:R-:W-:Y:S01]  /*1230*/  @!P1 IMAD.WIDE R10, R209, 0x2, R6.reuse ;  /* 0x00000002d10a9825 */ /* 0x100fe200078e0206 */
[----:B------:R2:W-:Y:S03]  /*1240*/  @!P0 LDGSTS.E.BYPASS.LTC128B.128 [R201+0xe100], [R18.64], !P4 ;  /* 0x0e10000012c98fae */ /* 0x0005e6000e101d56 */
[----:B------:R-:W-:Y:S01]  /*1250*/  @!P1 IMAD.WIDE R6, R208, 0x2, R6 ;  /* 0x00000002d0069825 */ /* 0x000fe200078e0206 */
[----:B------:R3:W-:Y:S04]  /*1260*/  @!P0 LDGSTS.E.BYPASS.LTC128B.128 [R201+0x12100], [R16.64], !P5 ;  /* 0x1210000010c98fae */ /* 0x0007e8000e901d56 */
[----:B------:R4:W-:Y:S01]  /*1270*/  @!P0 LDGSTS.E.BYPASS.LTC128B.128 [R201+0x16100], [R20.64], !P2 ;  /* 0x1610000014c98fae */ /* 0x0009e2000d101d56 */
[----:B------:R-:W-:-:S03]  /*1280*/  @!P6 IADD3 R5, P0, R2, UR14, RZ ;  /* 0x0000000e0205ec10 */ /* 0x000fc6000ff1e0ff */
[----:B------:R5:W-:Y:S01]  /*1290*/  @!P1 LDGSTS.E.BYPASS.LTC128B.128 [R201+0xf100], [R14.64], !P4 ;  /* 0x0f1000000ec99fae */ /* 0x000be2000e101d56 */
[----:B------:R-:W-:Y:S02]  /*12a0*/  @!P6 LEA.HI.X.SX32 R4, R2, UR6, 0x1, P0 ;  /* 0x000000060204ec11 */ /* 0x000fe400080f0eff */
[C---:B------:R-:W-:Y:S01]  /*12b0*/  @!P6 LEA R8, P0, R5.reuse, c[0x0][0x2a0], 0x2 ;  /* 0x0000a8000508ea11 */ /* 0x040fe200078010ff */
[----:B------:R1:W-:Y:S03]  /*12c0*/  @!P1 LDGSTS.E.BYPASS.LTC128B.128 [R201+0x13100], [R10.64], !P5 ;  /* 0x131000000ac99fae */ /* 0x0003e6000e901d56 */
[----:B------:R-:W-:Y:S01]  /*12d0*/  @!P6 LEA.HI.X R9, R5, c[0x0][0x2a4], R4, 0x2, P0 ;  /* 0x0000a9000509ea11 */ /* 0x000fe200000f1404 */
[----:B------:R1:W-:Y:S04]  /*12e0*/  @!P1 LDGSTS.E.BYPASS.LTC128B.128 [R201+0x17100], [R6.64], !P2 ;  /* 0x1710000006c99fae */ /* 0x0003e8000d101d56 */
[----:B------:R-:W0:Y:S04]  /*12f0*/  LDGDEPBAR ;  /* 0x00000000000079af */ /* 0x000e280000000000 */
[----:B------:R-:W-:Y:S06]  /*1300*/  BAR.SYNC.DEFER_BLOCKING 0x0 ;  /* 0x0000000000007b1d */ /* 0x000fec0000010000 */
[----:B------:R-:W2:Y:S01]  /*1310*/  @!P6 LDG.E R199, [R8.64] ;  /* 0x0000001608c7e981 */ /* 0x000ea2000c1e1900 */
[----:B------:R-:W-:Y:S01]  /*1320*/  IMAD.MOV R5, RZ, RZ, -R2 ;  /* 0x000000ffff057224 */ /* 0x000fe200078e0a02 */
[----:B------:R-:W-:Y:S01]  /*1330*/  UIMAD UR9, UR8, UR4, URZ ;  /* 0x00000004080972a4 */ /* 0x000fe2000f8e023f */
[-C--:B------:R-:W-:Y:S01]  /*1340*/  LEA.HI R2, R91, R88.reuse, RZ, 0x4 ;  /* 0x000000585b027211 */ /* 0x080fe200078f20ff */
[----:B------:R-:W-:Y:S01]  /*1350*/  UIMAD.WIDE.U32 UR16, UR11, UR4, URZ ;  /* 0x000000040b1072a5 */ /* 0x000fe2000f8e003f */
[----:B------:R-:W-:Y:S01]  /*1360*/  IMAD R200, R5, c[0x0][0x2b8], R200 ;  /* 0x0000ae0005c87a24 */ /* 0x000fe200078e02c8 */
[----:B------:R-:W-:Y:S01]  /*1370*/  UIMAD UR9, UR11, UR5, UR9 ;  /* 0x000000050b0972a4 */ /* 0x000fe2000f8e0209 */
[----:B------:R-:W-:Y:S01]  /*1380*/  IMAD.SHL.U32 R197, R0, 0x8, RZ ;  /* 0x0000000800c57824 */ /* 0x000fe200078e00ff */
[----:B------:R-:W-:Y:S01]  /*1390*/  ISETP.GE.AND P6, PT, R210, c[0x0][0x1d4], PT ;  /* 0x00007500d2007a0c */ /* 0x000fe20003fc6270 */
[C---:B-----5:R-:W-:Y:S01]  /*13a0*/  IMAD.WIDE.U32 R14, R200.reuse, c[0x0][0x208], RZ ;  /* 0x00008200c80e7a25 */ /* 0x060fe200078e00ff */
[----:B------:R-:W-:Y:S01]  /*13b0*/  SHF.R.S32.HI R5, RZ, 0x1f, R200 ;  /* 0x0000001fff057819 */ /* 0x000fe200000114c8 */
[----:B------:R-:W-:Y:S01]  /*13c0*/  UIADD3 UR9, UR17, UR9, URZ ;  /* 0x0000000911097290 */ /* 0x000fe2000fffe03f */
[----:B------:R-:W-:Y:S01]  /*13d0*/  ISETP.GE.AND P5, PT, R3, c[0x0][0x1d4], PT ;  /* 0x0000750003007a0c */ /* 0x000fe20003fa6270 */
[----:B-1----:R-:W-:Y:S01]  /*13e0*/  IMAD.MOV.U32 R10, RZ, RZ, R14 ;  /* 0x000000ffff0a7224 */ /* 0x002fe200078e000e */
[----:B------:R-:W-:Y:S01]  /*13f0*/  ULDC.64 UR4, c[0x0][0x1e8] ;  /* 0x00007a0000047ab9 */ /* 0x000fe20000000a00 */
[C---:B---3--:R-:W-:Y:S01]  /*1400*/  IMAD R17, R5.reuse, c[0x0][0x208], RZ ;  /* 0x0000820005117a24 */ /* 0x048fe200078e02ff */
[----:B------:R-:W-:Y:S01]  /*1410*/  UIMAD.WIDE.U32 UR18, UR11, UR4, URZ ;  /* 0x000000040b1272a5 */ /* 0x000fe2000f8e003f */
[----:B------:R-:W-:Y:S01]  /*1420*/  IMAD R5, R5, c[0x0][0x1e0], RZ ;  /* 0x0000780005057a24 */ /* 0x000fe200078e02ff */
[----:B------:R-:W-:Y:S01]  /*1430*/  UIMAD UR4, UR8, UR4, URZ ;  /* 0x00000004080472a4 */ /* 0x000fe2000f8e023f */
[----:B------:R-:W-:Y:S01]  /*1440*/  IMAD R11, R200, c[0x0][0x20c], R17 ;  /* 0x00008300c80b7a24 */ /* 0x000fe200078e0211 */
[----:B------:R-:W-:Y:S01]  /*1450*/  ISETP.GE.AND P4, PT, R12, c[0x0][0x1d4], PT ;  /* 0x000075000c007a0c */ /* 0x000fe20003f86270 */
[C---:B------:R-:W-:Y:S01]  /*1460*/  IMAD.WIDE.U32 R6, R200.reuse, c[0x0][0x1e0], RZ ;  /* 0x00007800c8067a25 */ /* 0x040fe200078e00ff */
[----:B------:R-:W-:Y:S01]  /*1470*/  UIMAD UR4, UR11, UR5, UR4 ;  /* 0x000000050b0472a4 */ /* 0x000fe2000f8e0204 */
[----:B------:R-:W-:Y:S01]  /*1480*/  LEA.HI R89, R91, R88, RZ, 0x5 ;  /* 0x000000585b597211 */ /* 0x000fe200078f28ff */
[----:B------:R-:W-:Y:S01]  /*1490*/  UISETP.GT.AND UP0, UPT, UR26, UR7, UPT ;  /* 0x000000071a00728c */ /* 0x000fe2000bf04270 */
[----:B------:R-:W-:Y:S01]  /*14a0*/  IMAD.IADD R11, R15, 0x1, R11 ;  /* 0x000000010f0b7824 */ /* 0x000fe200078e020b */
[----:B------:R-:W-:Y:S01]  /*14b0*/  UIADD3 UR8, UR19, UR4, URZ ;  /* 0x0000000413087290 */ /* 0x000fe2000fffe03f */
[----:B------:R-:W-:Y:S01]  /*14c0*/  IMAD R5, R200, c[0x0][0x1e4], R5 ;  /* 0x00007900c8057a24 */ /* 0x000fe200078e0205 */
[----:B------:R-:W-:Y:S01]  /*14d0*/  SHF.R.S32.HI R86, RZ, 0x5, R89 ;  /* 0x00000005ff567819 */ /* 0x000fe20000011459 */
[----:B------:R-:W-:Y:S01]  /*14e0*/  IMAD.U32 R85, RZ, RZ, UR12 ;  /* 0x0000000cff557e24 */ /* 0x000fe2000f8e00ff */
[----:B------:R-:W-:Y:S01]  /*14f0*/  SEL R213, RZ, 0x10, P4 ;  /* 0x00000010ffd57807 */ /* 0x000fe20002000000 */
[----:B------:R-:W-:Y:S01]  /*1500*/  IMAD.IADD R7, R7, 0x1, R5 ;  /* 0x0000000107077824 */ /* 0x000fe200078e0205 */
[----:B------:R-:W-:Y:S01]  /*1510*/  SHF.R.S32.HI R212, RZ, 0x1f, R209 ;  /* 0x0000001fffd47819 */ /* 0x000fe200000114d1 */
[----:B------:R-:W-:Y:S01]  /*1520*/  IMAD.MOV.U32 R38, RZ, RZ, 0x20 ;  /* 0x00000020ff267424 */ /* 0x000fe200078e00ff */
[----:B------:R-:W-:-:S02]  /*1530*/  IADD3 R0, -R0, UR10, -R85 ;  /* 0x0000000a00007c10 */ /* 0x000fc4000fffe955 */
[----:B------:R-:W-:Y:S02]  /*1540*/  SHF.R.S32.HI R211, RZ, 0x1f, R208 ;  /* 0x0000001fffd37819 */ /* 0x000fe400000114d0 */
[----:B------:R-:W-:Y:S02]  /*1550*/  ISETP.GE.AND P2, PT, R0, 0x1, PT ;  /* 0x000000010000780c */ /* 0x000fe40003f46270 */
[----:B------:R-:W-:Y:S02]  /*1560*/  IADD3 R205, R201, 0x100, RZ ;  /* 0x00000100c9cd7810 */ /* 0x000fe40007ffe0ff */
[----:B--2---:R-:W-:Y:S01]  /*1570*/  SHF.R.S32.HI R14, RZ, 0x1f, R199 ;  /* 0x0000001fff0e7819 */ /* 0x004fe200000114c7 */
[----:B------:R-:W-:Y:S01]  /*1580*/  IMAD.WIDE.U32 R8, R199, c[0x0][0x218], R10 ;  /* 0x00008600c7087a25 */ /* 0x000fe200078e000a */
[----:B------:R-:W-:-:S03]  /*1590*/  SHF.R.S32.HI R11, RZ, 0x4, R2 ;  /* 0x00000004ff0b7819 */ /* 0x000fc60000011402 */
[----:B------:R-:W-:Y:S01]  /*15a0*/  IMAD R10, R14, c[0x0][0x218], RZ ;  /* 0x000086000e0a7a24 */ /* 0x000fe200078e02ff */
[----:B------:R-:W-:Y:S01]  /*15b0*/  IADD3 R5, P0, R8, UR16, RZ ;  /* 0x0000001008057c10 */ /* 0x000fe2000ff1e0ff */
[----:B------:R-:W-:-:S04]  /*15c0*/  IMAD.WIDE.U32 R6, R199, c[0x0][0x1f0], R6 ;  /* 0x00007c00c7067a25 */ /* 0x000fc800078e0006 */
[----:B------:R-:W-:Y:S02]  /*15d0*/  IMAD R10, R199, c[0x0][0x21c], R10 ;  /* 0x00008700c70a7a24 */ /* 0x000fe400078e020a */
[----:B------:R-:W-:Y:S02]  /*15e0*/  IMAD R14, R14, c[0x0][0x1f0], RZ ;  /* 0x00007c000e0e7a24 */ /* 0x000fe400078e02ff */
[----:B------:R-:W-:Y:S01]  /*15f0*/  IMAD.SHL.U32 R8, R13, 0x40, RZ ;  /* 0x000000400d087824 */ /* 0x000fe200078e00ff */
[----:B------:R-:W-:Y:S01]  /*1600*/  IADD3.X R10, R9, UR9, R10, P0, !PT ;  /* 0x00000009090a7c10 */ /* 0x000fe200087fe40a */
[----:B------:R-:W-:Y:S01]  /*1610*/  IMAD R14, R199, c[0x0][0x1f4], R14 ;  /* 0x00007d00c70e7a24 */ /* 0x000fe200078e020e */
[C---:B------:R-:W-:Y:S02]  /*1620*/  LEA R16, P0, R5.reuse, c[0x0][0x1f8], 0x1 ;  /* 0x00007e0005107a11 */ /* 0x040fe400078008ff */
[----:B------:R-:W-:Y:S02]  /*1630*/  IADD3 R9, P1, R6, UR18, RZ ;  /* 0x0000001206097c10 */ /* 0x000fe4000ff3e0ff */
[----:B------:R-:W-:Y:S01]  /*1640*/  LEA.HI.X R10, R5, c[0x0][0x1fc], R10, 0x1, P0 ;  /* 0x00007f00050a7a11 */ /* 0x000fe200000f0c0a */
[----:B------:R-:W1:Y:S01]  /*1650*/  SHFL.IDX PT, R30, R16, RZ, 0x181f ;  /* 0x00181fff101e7589 */ /* 0x000e6200000e0000 */
[----:B------:R-:W-:-:S02]  /*1660*/  LEA.HI R6, R2, R11, RZ, 0x1 ;  /* 0x0000000b02067211 */ /* 0x000fc400078f08ff */
[----:B------:R-:W-:Y:S01]  /*1670*/  IADD3.X R14, R7, UR8, R14, P1, !PT ;  /* 0x00000008070e7c10 */ /* 0x000fe20008ffe40e */
[----:B----4-:R2:W3:Y:S01]  /*1680*/  SHFL.IDX PT, R20, R16, 0x1, 0x181f ;  /* 0x00381f0010147f89 */ /* 0x0104e200000e0000 */
[C---:B------:R-:W-:Y:S02]  /*1690*/  LEA R15, P0, R9.reuse, c[0x0][0x1c8], 0x1 ;  /* 0x00007200090f7a11 */ /* 0x040fe400078008ff */
[----:B------:R-:W-:Y:S01]  /*16a0*/  LOP3.LUT R8, R8, 0x1c0, RZ, 0xc0, !PT ;  /* 0x000001c008087812 */ /* 0x000fe200078ec0ff */
[----:B------:R-:W4:Y:S01]  /*16b0*/  SHFL.IDX PT, R5, R10, RZ, 0x181f ;  /* 0x00181fff0a057589 */ /* 0x000f2200000e0000 */
[----:B------:R-:W-:Y:S02]  /*16c0*/  LOP3.LUT R6, R6, 0xfffffffe, RZ, 0xc0, !PT ;  /* 0xfffffffe06067812 */ /* 0x000fe400078ec0ff */
[----:B------:R-:W-:Y:S01]  /*16d0*/  LEA.HI.X R14, R9, c[0x0][0x1cc], R14, 0x1, P0 ;  /* 0x00007300090e7a11 */ /* 0x000fe200000f0c0e */
[----:B------:R-:W5:Y:S01]  /*16e0*/  SHFL.IDX PT, R4, R10, 0x1, 0x181f ;  /* 0x00381f000a047f89 */ /* 0x000f6200000e0000 */
[----:B------:R-:W-:Y:S01]  /*16f0*/  LOP3.LUT R197, R8, 0x8, R197, 0xf8, !PT ;  /* 0x0000000808c57812 */ /* 0x000fe200078ef8c5 */
[----:B------:R-:W-:Y:S01]  /*1700*/  IMAD.IADD R6, R11, 0x1, -R6 ;  /* 0x000000010b067824 */ /* 0x000fe200078e0a06 */
[----:B------:R-:W-:Y:S01]  /*1710*/  SHF.R.U32.HI R8, RZ, 0x3, R8 ;  /* 0x00000003ff087819 */ /* 0x000fe20000011608 */
[----:B------:R-:W-:Y:S01]  /*1720*/  SHFL.IDX PT, R10, R15, RZ, 0x181f ;  /* 0x00181fff0f0a7589 */ /* 0x000fe200000e0000 */
[----:B------:R-:W-:Y:S01]  /*1730*/  LOP3.LUT R7, R2, 0xfffffff0, RZ, 0xc0, !PT ;  /* 0xfffffff002077812 */ /* 0x000fe200078ec0ff */
[----:B------:R-:W-:Y:S01]  /*1740*/  IMAD.SHL.U32 R84, R6, 0x8, RZ ;  /* 0x0000000806547824 */ /* 0x000fe200078e00ff */
[----:B------:R-:W-:Y:S01]  /*1750*/  LOP3.LUT R197, R197, R8, RZ, 0x3c, !PT ;  /* 0x00000008c5c57212 */ /* 0x000fe200078e3cff */
[----:B------:R-:W5:Y:S02]  /*1760*/  SHFL.IDX PT, R11, R14, RZ, 0x181f ;  /* 0x00181fff0e0b7589 */ /* 0x000f6400000e0000 */
[----:B------:R-:W-:-:S02]  /*1770*/  IMAD.IADD R7, R88, 0x1, -R7 ;  /* 0x0000000158077824 */ /* 0x000fc400078e0a07 */
[----:B------:R-:W-:Y:S01]  /*1780*/  SHFL.IDX PT, R8, R15, 0x1, 0x181f ;  /* 0x00381f000f087f89 */ /* 0x000fe200000e0000 */
[----:B------:R-:W-:Y:S02]  /*1790*/  IMAD R197, R6, 0x200, R197 ;  /* 0x0000020006c57824 */ /* 0x000fe400078e02c5 */
[----:B--2---:R-:W-:Y:S01]  /*17a0*/  IMAD.WIDE R16, R210, 0x2, RZ ;  /* 0x00000002d2107825 */ /* 0x004fe200078e02ff */
[----:B------:R2:W2:Y:S01]  /*17b0*/  SHFL.IDX PT, R9, R14, 0x1, 0x181f ;  /* 0x00381f000e097f89 */ /* 0x0004a200000e0000 */
[----:B------:R-:W-:Y:S02]  /*17c0*/  SHF.R.S32.HI R2, RZ, 0x1f, R7 ;  /* 0x0000001fff027819 */ /* 0x000fe40000011407 */
[----:B------:R-:W-:Y:S01]  /*17d0*/  IMAD.SHL.U32 R197, R197, 0x2, RZ ;  /* 0x00000002c5c57824 */ /* 0x000fe200078e00ff */
[----:B-1----:R-:W-:Y:S02]  /*17e0*/  IADD3 R36, P1, R30, R16, RZ ;  /* 0x000000101e247210 */ /* 0x002fe40007f3e0ff */
[----:B---3--:R-:W-:-:S02]  /*17f0*/  IADD3 R28, P0, R16, R20, RZ ;  /* 0x00000014101c7210 */ /* 0x008fc40007f1e0ff */
[----:B------:R-:W-:Y:S01]  /*1800*/  LEA.HI R87, R2, R7, RZ, 0x3 ;  /* 0x0000000702577211 */ /* 0x000fe200078f18ff */
[----:B----4-:R-:W-:Y:S01]  /*1810*/  IMAD.X R37, R5, 0x1, R17, P1 ;  /* 0x0000000105257824 */ /* 0x010fe200008e0611 */
[----:B------:R-:W-:Y:S01]  /*1820*/  ISETP.GT.AND P1, PT, R0, 0x20, PT ;  /* 0x000000200000780c */ /* 0x000fe20003f24270 */
[----:B-----5:R-:W-:Y:S01]  /*1830*/  IMAD.X R29, R17, 0x1, R4, P0 ;  /* 0x00000001111d7824 */ /* 0x020fe200000e0604 */
[----:B------:R-:W-:Y:S01]  /*1840*/  LOP3.LUT R2, R87, 0xfffffff8, RZ, 0xc0, !PT ;  /* 0xfffffff857027812 */ /* 0x000fe200078ec0ff */
[----:B------:R-:W-:Y:S01]  /*1850*/  IMAD.WIDE R16, R209, 0x2, RZ ;  /* 0x00000002d1107825 */ /* 0x000fe200078e02ff */
[----:B------:R-:W-:-:S03]  /*1860*/  IADD3 R196, R197, 0x6120, RZ ;  /* 0x00006120c5c47810 */ /* 0x000fc60007ffe0ff */
[----:B------:R-:W-:-:S04]  /*1870*/  @P2 IMAD.WIDE R18, R210, 0x2, R10 ;  /* 0x00000002d2122825 */ /* 0x000fc800078e020a */
[--C-:B------:R-:W-:Y:S01]  /*1880*/  @P2 IMAD.WIDE R24, R209, 0x2, R10.reuse ;  /* 0x00000002d1182825 */ /* 0x100fe200078e020a */
[----:B------:R1:W-:Y:S01]  /*1890*/  @P2 LDGSTS.E.BYPASS.LTC128B.128 [R201+0x6100], [R18.64], !P6 ;  /* 0x0610000012c92fae */ /* 0x0003e2000f101d56 */
[----:B--2---:R-:W-:Y:S02]  /*18a0*/  IADD3 R14, P0, R30, R16, RZ ;  /* 0x000000101e0e7210 */ /* 0x004fe40007f1e0ff */
[----:B------:R-:W-:Y:S01]  /*18b0*/  @P2 IMAD.WIDE R26, R208, 0x2, R10 ;  /* 0x00000002d01a2825 */ /* 0x000fe200078e020a */
[----:B------:R2:W-:Y:S03]  /*18c0*/  @P2 LDGSTS.E.BYPASS.LTC128B.128 [R201+0x8100], [R24.64], !P5 ;  /* 0x0810000018c92fae */ /* 0x0005e6000e901d56 */
[----:B------:R-:W-:Y:S01]  /*18d0*/  IMAD.X R15, R5, 0x1, R17, P0 ;  /* 0x00000001050f7824 */ /* 0x000fe200000e0611 */
[----:B------:R-:W-:Y:S01]  /*18e0*/  IADD3 R22, P0, R16, R20, RZ ;  /* 0x0000001410167210 */ /* 0x000fe20007f1e0ff */
[----:B------:R-:W-:Y:S01]  /*18f0*/  @P1 IMAD.WIDE R10, R209, 0x2, R8 ;  /* 0x00000002d10a1825 */ /* 0x000fe200078e0208 */
[----:B------:R2:W-:Y:S03]  /*1900*/  @P2 LDGSTS.E.BYPASS.LTC128B.128 [R201+0xa100], [R26.64], !P4 ;  /* 0x0a1000001ac92fae */ /* 0x0005e6000e101d56 */
[----:B------:R-:W-:Y:S01]  /*1910*/  IMAD.X R23, R17, 0x1, R4, P0 ;  /* 0x0000000111177824 */ /* 0x000fe200000e0604 */
[----:B------:R-:W-:Y:S01]  /*1920*/  LOP3.LUT P0, RZ, R13, 0x2, RZ, 0xc0, !PT ;  /* 0x000000020dff7812 */ /* 0x000fe2000780c0ff */
[----:B------:R-:W-:-:S04]  /*1930*/  @P1 IMAD.WIDE R16, R210, 0x2, R8 ;  /* 0x00000002d2101825 */ /* 0x000fc800078e0208 */
[----:B------:R-:W-:Y:S01]  /*1940*/  @P1 IMAD.WIDE R8, R208, 0x2, R8 ;  /* 0x00000002d0081825 */ /* 0x000fe200078e0208 */
[----:B------:R1:W-:Y:S03]  /*1950*/  @P1 LDGSTS.E.BYPASS.LTC128B.128 [R201+0x7100], [R16.64], !P6 ;  /* 0x0710000010c91fae */ /* 0x0003e6000f101d56 */
[----:B------:R-:W-:Y:S01]  /*1960*/  IMAD.IADD R2, R7, 0x1, -R2 ;  /* 0x0000000107027824 */ /* 0x000fe200078e0a02 */
[----:B------:R3:W-:Y:S01]  /*1970*/  @P1 LDGSTS.E.BYPASS.LTC128B.128 [R201+0x9100], [R10.64], !P5 ;  /* 0x091000000ac91fae */ /* 0x0007e2000e901d56 */
[----:B------:R-:W-:Y:S02]  /*1980*/  IMAD.SHL.U32 R87, R87, 0x40, RZ ;  /* 0x0000004057577824 */ /* 0x000fe400078e00ff */
[----:B------:R-:W-:Y:S01]  /*1990*/  IMAD.SHL.U32 R7, R2, 0x40, RZ ;  /* 0x0000004002077824 */ /* 0x000fe200078e00ff */
[----:B------:R3:W-:Y:S02]  /*19a0*/  @P1 LDGSTS.E.BYPASS.LTC128B.128 [R201+0xb100], [R8.64], !P4 ;  /* 0x0b10000008c91fae */ /* 0x0007e4000e101d56 */
[----:B------:R-:W-:-:S02]  /*19b0*/  LOP3.LUT R87, R87, 0xfffffe00, RZ, 0xc0, !PT ;  /* 0xfffffe0057577812 */ /* 0x000fc400078ec0ff */
[----:B------:R-:W0:Y:S01]  /*19c0*/  LDGDEPBAR ;  /* 0x00000000000079af */ /* 0x000e220000000000 */
[----:B------:R-:W-:-:S04]  /*19d0*/  LOP3.LUT R7, R7, 0x1c0, RZ, 0xc0, !PT ;  /* 0x000001c007077812 */ /* 0x000fc800078ec0ff */
[----:B------:R-:W-:Y:S02]  /*19e0*/  LOP3.LUT R84, R7, 0x8, R84, 0xf8, !PT ;  /* 0x0000000807547812 */ /* 0x000fe400078ef854 */
[----:B------:R-:W-:-:S04]  /*19f0*/  SHF.R.U32.HI R7, RZ, 0x3, R7 ;  /* 0x00000003ff077819 */ /* 0x000fc80000011607 */
[----:B------:R-:W-:Y:S01]  /*1a00*/  LOP3.LUT R84, R84, R7, RZ, 0x3c, !PT ;  /* 0x0000000754547212 */ /* 0x000fe200078e3cff */
[----:B------:R-:W-:-:S05]  /*1a10*/  IMAD.WIDE R6, R208, 0x2, RZ ;  /* 0x00000002d0067825 */ /* 0x000fca00078e02ff */
[----:B------:R-:W-:Y:S02]  /*1a20*/  IADD3 R20, P1, R6, R20, RZ ;  /* 0x0000001406147210 */ /* 0x000fe40007f3e0ff */
[----:B------:R-:W-:-:S03]  /*1a30*/  IADD3 R30, P2, R30, R6, RZ ;  /* 0x000000061e1e7210 */ /* 0x000fc60007f5e0ff */
[----:B------:R-:W-:Y:S01]  /*1a40*/  IMAD.X R21, R7, 0x1, R4, P1 ;  /* 0x0000000107157824 */ /* 0x000fe200008e0604 */
[----:B------:R-:W-:Y:S01]  /*1a50*/  IADD3 R4, R197, 0x6100, RZ ;  /* 0x00006100c5047810 */ /* 0x000fe20007ffe0ff */
[----:B------:R-:W-:-:S04]  /*1a60*/  DEPBAR.LE SB0, 0x1 ;  /* 0x000080400000791a */ /* 0x000fc80000000000 */
[----:B------:R-:W-:-:S04]  /*1a70*/  DEPBAR.LE SB0, 0x0 ;  /* 0x000080000000791a */ /* 0x000fc80000000000 */
[----:B------:R-:W-:Y:S01]  /*1a80*/  BAR.SYNC.DEFER_BLOCKING 0x0 ;  /* 0x0000000000007b1d */ /* 0x000fe20000010000 */
[----:B------:R-:W-:Y:S01]  /*1a90*/  IMAD.X R31, R5, 0x1, R7, P2 ;  /* 0x00000001051f7824 */ /* 0x000fe200010e0607 */
[----:B------:R-:W-:Y:S01]  /*1aa0*/  R2P PR, R2, 0x6 ;  /* 0x0000000602007804 */ /* 0x000fe20000000000 */
[----:B------:R-:W-:Y:S01]  /*1ab0*/  IMAD.MOV.U32 R2, RZ, RZ, 0x10 ;  /* 0x00000010ff027424 */ /* 0x000fe200078e00ff */
[----:B------:R-:W-:Y:S01]  /*1ac0*/  @P0 IADD3 R196, R4, -0x20, RZ ;  /* 0xffffffe004c40810 */ /* 0x000fe20007ffe0ff */
[----:B------:R-:W-:Y:S01]  /*1ad0*/  IMAD R5, R86, 0x400, R87 ;  /* 0x0000040056057824 */ /* 0x000fe200078e0257 */
[----:B------:R-:W-:Y:S02]  /*1ae0*/  ISETP.GE.AND P0, PT, R210, c[0x0][0x1d4], PT ;  /* 0x00007500d2007a0c */ /* 0x000fe40003f06270 */
[----:B------:R-:W-:Y:S01]  /*1af0*/  SEL R2, R2, 0xfffffff0, !P1 ;  /* 0xfffffff002027807 */ /* 0x000fe20004800000 */
[----:B------:R-:W-:Y:S01]  /*1b00*/  IMAD.IADD R198, R84, 0x1, R5 ;  /* 0x0000000154c67824 */ /* 0x000fe200078e0205 */
[----:B------:R-:W-:-:S02]  /*1b10*/  ISETP.LT.OR P1, PT, R0, 0x1, P0 ;  /* 0x000000010000780c */ /* 0x000fc40000721670 */
[----:B------:R-:W-:Y:S01]  /*1b20*/  ISETP.LT.OR P0, PT, R0, 0x21, P0 ;  /* 0x000000210000780c */ /* 0x000fe20000701670 */
[----:B------:R-:W-:Y:S01]  /*1b30*/  IMAD.SHL.U32 R198, R198, 0x2, RZ ;  /* 0x00000002c6c67824 */ /* 0x000fe200078e00ff */
[C---:B------:R-:W-:Y:S02]  /*1b40*/  IADD3 R187, R196.reuse, 0x800, RZ ;  /* 0x00000800c4bb7810 */ /* 0x040fe40007ffe0ff */
[----:B------:R-:W-:Y:S01]  /*1b50*/  IADD3 R186, R196, 0x1000, RZ ;  /* 0x00001000c4ba7810 */ /* 0x000fe20007ffe0ff */
[----:B------:R-:W-:Y:S01]  /*1b60*/  IMAD R194, R2, 0x2, R198 ;  /* 0x0000000202c27824 */ /* 0x000fe200078e02c6 */
[C---:B------:R-:W-:Y:S02]  /*1b70*/  IADD3 R185, R196.reuse, 0x1800, RZ ;  /* 0x00001800c4b97810 */ /* 0x040fe40007ffe0ff */
[C---:B------:R-:W-:Y:S02]  /*1b80*/  IADD3 R183, R196.reuse, 0x2000, RZ ;  /* 0x00002000c4b77810 */ /* 0x040fe40007ffe0ff */
[C---:B------:R-:W-:Y:S01]  /*1b90*/  IADD3 R182, R196.reuse, 0x2800, RZ ;  /* 0x00002800c4b67810 */ /* 0x040fe20007ffe0ff */
[----:B-1----:R-:W-:Y:S01]  /*1ba0*/  LDSM.16.M88.4 R16, [R198+0xc100] ;  /* 0x00c10000c610783b */ /* 0x002fe20000000200 */
[----:B------:R-:W-:-:S02]  /*1bb0*/  IADD3 R181, R196, 0x3000, RZ ;  /* 0x00003000c4b57810 */ /* 0x000fc40007ffe0ff */
[C---:B------:R-:W-:Y:S01]  /*1bc0*/  IADD3 R180, R196.reuse, 0x3800, RZ ;  /* 0x00003800c4b47810 */ /* 0x040fe20007ffe0ff */
[----:B---3--:R-:W-:Y:S01]  /*1bd0*/  LDSM.16.M88.4 R8, [R194+0xc100] ;  /* 0x00c10000c208783b */ /* 0x008fe20000000200 */
[C---:B------:R-:W-:Y:S02]  /*1be0*/  IADD3 R179, R196.reuse, 0x4000, RZ ;  /* 0x00004000c4b37810 */ /* 0x040fe40007ffe0ff */
[C---:B------:R-:W-:Y:S01]  /*1bf0*/  IADD3 R178, R196.reuse, 0x4800, RZ ;  /* 0x00004800c4b27810 */ /* 0x040fe20007ffe0ff */
[----:B------:R-:W-:Y:S01]  /*1c00*/  LDSM.16.M88.4 R60, [R197+0x6100] ;  /* 0x00610000c53c783b */ /* 0x000fe20000000200 */
[C---:B------:R-:W-:Y:S02]  /*1c10*/  IADD3 R177, R196.reuse, 0x5000, RZ ;  /* 0x00005000c4b17810 */ /* 0x040fe40007ffe0ff */
[----:B------:R-:W-:Y:S01]  /*1c20*/  IADD3 R176, R196, 0x5800, RZ ;  /* 0x00005800c4b07810 */ /* 0x000fe20007ffe0ff */
[----:B------:R-:W1:Y:S04]  /*1c30*/  LDSM.16.M88.4 R52, [R197+0x6900] ;  /* 0x00690000c534783b */ /* 0x000e680000000200 */
[----:B------:R-:W3:Y:S04]  /*1c40*/  LDSM.16.M88.4 R44, [R197+0x7100] ;  /* 0x00710000c52c783b */ /* 0x000ee80000000200 */
[----:B------:R-:W4:Y:S04]  /*1c50*/  LDSM.16.M88.4 R4, [R197+0x7900] ;  /* 0x00790000c504783b */ /* 0x000f280000000200 */
[----:B------:R-:W5:Y:S04]  /*1c60*/  LDSM.16.M88.4 R80, [R196] ;  /* 0x00000000c450783b */ /* 0x000f680000000200 */
[----:B------:R-:W4:Y:S04]  /*1c70*/  LDSM.16.M88.4 R64, [R196+0x800] ;  /* 0x00080000c440783b */ /* 0x000f280000000200 */
[----:B------:R-:W4:Y:S04]  /*1c80*/  LDSM.16.M88.4 R32, [R196+0x1000] ;  /* 0x00100000c420783b */ /* 0x000f280000000200 */
[----:B--2---:R-:W2:Y:S04]  /*1c90*/  LDSM.16.M88.4 R24, [R196+0x1800] ;  /* 0x00180000c418783b */ /* 0x004ea80000000200 */
[----:B------:R-:W-:Y:S01]  /*1ca0*/  @!PT LDS RZ, [RZ] ;  /* 0x00000000fffff984 */ /* 0x000fe20000000800 */
[----:B------:R-:W-:Y:S01]  /*1cb0*/  @!PT LDS RZ, [RZ] ;  /* 0x00000000fffff984 */ /* 0x000fe20000000800 */
[----:B------:R-:W-:Y:S01]  /*1cc0*/  @!PT LDS RZ, [RZ] ;  /* 0x00000000fffff984 */ /* 0x000fe20000000800 */
[----:B------:R2:W-:Y:S01]  /*1cd0*/  LDGSTS.E.BYPASS.LTC128B.128 [R201+0x100], [R36.64], !P1 ;  /* 0x0010000024c97fae */ /* 0x0005e2000c901d56 */
[----:B------:R-:W-:-:S04]  /*1ce0*/  ISETP.GE.AND P1, PT, R3, c[0x0][0x1d4], PT ;  /* 0x0000750003007a0c */ /* 0x000fc80003f26270 */
[----:B------:R-:W-:Y:S01]  /*1cf0*/  ISETP.LT.OR P1, PT, R0, 0x1, P1 ;  /* 0x000000010000780c */ /* 0x000fe20000f21670 */
[C---:B-1----:R-:W-:Y:S11]  /*1d00*/  HMMA.16816.F32.BF16 R56, R16.reuse, R52, RZ ;  /* 0x000000341038723c */ /* 0x042ff600000418ff */
[----:B------:R-:W-:Y:S01]  /*1d10*/  @!UPT UIADD3 URZ, URZ, URZ, URZ ;  /* 0x0000003f3f3ff290 */ /* 0x000fe2000fffe03f */
[----:B------:R1:W-:Y:S01]  /*1d20*/  LDGSTS.E.BYPASS.LTC128B.128 [R201+0x2100], [R14.64], !P1 ;  /* 0x021000000ec97fae */ /* 0x0003e2000c901d56 */
[----:B------:R-:W-:Y:S01]  /*1d30*/  ISETP.GE.AND P1, PT, R12, c[0x0][0x1d4], PT ;  /* 0x000075000c007a0c */ /* 0x000fe20003f26270 */
[----:B---3--:R-:W-:Y:S03]  /*1d40*/  HMMA.16816.F32.BF16 R48, R16, R44, RZ ;  /* 0x0000002c1030723c */ /* 0x008fe600000418ff */
[----:B------:R-:W-:-:S05]  /*1d50*/  ISETP.LT.OR P1, PT, R0, 0x1, P1 ;  /* 0x000000010000780c */ /* 0x000fca0000f21670 */
[C---:B------:R-:W-:Y:S08]  /*1d60*/  HMMA.16816.F32.BF16 R52, R16.reuse, R54, RZ ;  /* 0x000000361034723c */ /* 0x040ff000000418ff */
[----:B------:R3:W-:Y:S01]  /*1d70*/  LDGSTS.E.BYPASS.LTC128B.128 [R201+0x4100], [R30.64], !P1 ;  /* 0x041000001ec97fae */ /* 0x0007e2000c901d56 */
[----:B------:R-:W-:Y:S01]  /*1d80*/  ISETP.GE.AND P1, PT, R3, c[0x0][0x1d4], PT ;  /* 0x0000750003007a0c */ /* 0x000fe20003f26270 */
[----:B------:R-:W-:Y:S01]  /*1d90*/  HMMA.16816.F32.BF16 R44, R16, R46, RZ ;  /* 0x0000002e102c723c */ /* 0x000fe200000418ff */
[----:B------:R-:W-:Y:S01]  /*1da0*/  SEL R3, R38, 0xffffffe0, !P2 ;  /* 0xffffffe026037807 */ /* 0x000fe20005000000 */
[----:B------:R3:W-:Y:S01]  /*1db0*/  LDGSTS.E.BYPASS.LTC128B.128 [R201+0x1100], [R28.64], !P0 ;  /* 0x011000001cc97fae */ /* 0x0007e2000c101d56 */
[----:B------:R-:W-:-:S02]  /*1dc0*/  ISETP.GE.AND P2, PT, R12, c[0x0][0x1d4], PT ;  /* 0x000075000c007a0c */ /* 0x000fc40003f46270 */
[C---:B------:R-:W-:Y:S01]  /*1dd0*/  ISETP.LT.OR P1, PT, R0.reuse, 0x21, P1 ;  /* 0x000000210000780c */ /* 0x040fe20000f21670 */
[----:B------:R-:W-:Y:S01]  /*1de0*/  IMAD R193, R3, 0x2, R198 ;  /* 0x0000000203c17824 */ /* 0x000fe200078e02c6 */
[----:B------:R-:W-:Y:S01]  /*1df0*/  ISETP.LT.OR P2, PT, R0, 0x21, P2 ;  /* 0x000000210000780c */ /* 0x000fe20001741670 */
[----:B------:R-:W-:Y:S01]  /*1e00*/  IMAD.MOV.U32 R0, RZ, RZ, 0x40 ;  /* 0x00000040ff007424 */ /* 0x000fe200078e00ff */
[----:B------:R-:W-:Y:S01]  /*1e10*/  LOP3.LUT P0, RZ, R13, 0x4, RZ, 0xc0, !PT ;  /* 0x000000040dff7812 */ /* 0x000fe2000780c0ff */
[----:B----4-:R-:W-:Y:S01]  /*1e20*/  HMMA.16816.F32.BF16 R40, R16, R4, RZ ;  /* 0x000000041028723c */ /* 0x010fe200000418ff */
[----:B------:R-:W-:Y:S02]  /*1e30*/  IMAD R191, R3, 0x2, R194 ;  /* 0x0000000203bf7824 */ /* 0x000fe400078e02c2 */
[----:B------:R-:W-:Y:S02]  /*1e40*/  SEL R0, R0, 0xffffffc0, !P0 ;  /* 0xffffffc000007807 */ /* 0x000fe40004000000 */
[----:B------:R-:W-:-:S03]  /*1e50*/  PLOP3.LUT P0, PT, PT, PT, UP0, 0x40, 0x0 ;  /* 0x000000000000781c */ /* 0x000fc60003f0e808 */
[C---:B-1----:R-:W-:Y:S01]  /*1e60*/  HMMA.16816.F32.BF16 R12, R16.reuse, R60, RZ ;  /* 0x0000003c100c723c */ /* 0x042fe200000418ff */
[----:B------:R-:W-:Y:S01]  /*1e70*/  IMAD.IADD R192, R197, 0x1, R0 ;  /* 0x00000001c5c07824 */ /* 0x000fe200078e0200 */
[----:B------:R1:W-:Y:S01]  /*1e80*/  LDGSTS.E.BYPASS.LTC128B.128 [R201+0x3100], [R22.64], !P1 ;  /* 0x0310000016c97fae */ /* 0x0003e2000c901d56 */
[----:B------:R-:W-:Y:S01]  /*1e90*/  IMAD.IADD R184, R0, 0x1, R196 ;  /* 0x0000000100b87824 */ /* 0x000fe200078e02c4 */
[----:B------:R-:W-:Y:S02]  /*1ea0*/  ISETP.GT.AND P1, PT, R202, 0x3f, PT ;  /* 0x0000003fca00780c */ /* 0x000fe40003f24270 */
[----:B------:R1:W-:Y:S02]  /*1eb0*/  LDGSTS.E.BYPASS.LTC128B.128 [R201+0x5100], [R20.64], !P2 ;  /* 0x0510000014c97fae */ /* 0x0003e4000d101d56 */
[C---:B------:R-:W-:Y:S02]  /*1ec0*/  HMMA.16816.F32.BF16 R60, R16.reuse, R62, RZ ;  /* 0x0000003e103c723c */ /* 0x040fe400000418ff */
[----:B--2---:R-:W-:Y:S04]  /*1ed0*/  LDSM.16.M88.4 R36, [R193+0xc100] ;  /* 0x00c10000c124783b */ /* 0x004fe80000000200 */
[----:B------:R-:W2:Y:S02]  /*1ee0*/  LDSM.16.M88.4 R76, [R192+0x6100] ;  /* 0x00610000c04c783b */ /* 0x000ea40000000200 */
[----:B------:R-:W-:Y:S02]  /*1ef0*/  HMMA.16816.F32.BF16 R16, R16, R6, RZ ;  /* 0x000000061010723c */ /* 0x000fe400000418ff */
[----:B------:R-:W4:Y:S04]  /*1f00*/  LDSM.16.M88.4 R72, [R192+0x6900] ;  /* 0x00690000c048783b */ /* 0x000f280000000200 */
[----:B---3--:R-:W3:Y:S02]  /*1f10*/  LDSM.16.M88.4 R28, [R192+0x7100] ;  /* 0x00710000c01c783b */ /* 0x008ee40000000200 */
[C---:B-----5:R-:W-:Y:S02]  /*1f20*/  HMMA.16816.F32.BF16 R12, R8.reuse, R80, R12 ;  /* 0x00000050080c723c */ /* 0x060fe4000004180c */
[----:B------:R-:W-:Y:S04]  /*1f30*/  LDSM.16.M88.4 R4, [R191+0xc100] ;  /* 0x00c10000bf04783b */ /* 0x000fe80000000200 */
[----:B------:R-:W-:Y:S02]  /*1f40*/  LDSM.16.M88.4 R68, [R184] ;  /* 0x00000000b844783b */ /* 0x000fe40000000200 */
[C---:B------:R-:W-:Y:S02]  /*1f50*/  HMMA.16816.F32.BF16 R60, R8.reuse, R82, R60 ;  /* 0x00000052083c723c */ /* 0x040fe4000004183c */
[----:B-1----:R-:W1:Y:S04]  /*1f60*/  LDSM.16.M88.4 R20, [R192+0x7900] ;  /* 0x00790000c014783b */ /* 0x002e680000000200 */
[----:B------:R-:W-:Y:S02]  /*1f70*/  LDSM.16.M88.4 R80, [R197+0x8100] ;  /* 0x00810000c550783b */ /* 0x000fe40000000200 */
[C---:B------:R-:W-:Y:S02]  /*1f80*/  HMMA.16816.F32.BF16 R56, R8.reuse, R64, R56 ;  /* 0x000000400838723c */ /* 0x040fe40000041838 */
[----:B------:R-:W0:Y:S06]  /*1f90*/  LDGDEPBAR ;  /* 0x00000000000079af */ /* 0x000e2c0000000000 */
[C---:B------:R-:W-:Y:S01]  /*1fa0*/  HMMA.16816.F32.BF16 R52, R8.reuse, R66, R52 ;  /* 0x000000420834723c */ /* 0x040fe20000041834 */
[----:B------:R-:W-:Y:S07]  /*1fb0*/  LDSM.16.M88.4 R64, [R184+0x800] ;  /* 0x00080000b840783b */ /* 0x000fee0000000200 */
[C---:B------:R-:W-:Y:S08]  /*1fc0*/  HMMA.16816.F32.BF16 R48, R8.reuse, R32, R48 ;  /* 0x000000200830723c */ /* 0x040ff00000041830 */
[C---:B------:R-:W-:Y:S01]  /*1fd0*/  HMMA.16816.F32.BF16 R44, R8.reuse, R34, R44 ;  /* 0x00000022082c723c */ /* 0x040fe2000004182c */
[----:B------:R-:W-:Y:S07]  /*1fe0*/  LDSM.16.M88.4 R32, [R184+0x1000] ;  /* 0x00100000b820783b */ /* 0x000fee0000000200 */
[C---:B------:R-:W-:Y:S08]  /*1ff0*/  HMMA.16816.F32.BF16 R40, R8.reuse, R24, R40 ;  /* 0x000000180828723c */ /* 0x040ff00000041828 */
[----:B------:R-:W-:Y:S01]  /*2000*/  HMMA.16816.F32.BF16 R16, R8, R26, R16 ;  /* 0x0000001a0810723c */ /* 0x000fe20000041810 */
[----:B------:R-:W5:Y:S04]  /*2010*/  LDSM.16.M88.4 R24, [R184+0x1800] ;  /* 0x00180000b818783b */ /* 0x000f680000000200 */
[----:B------:R-:W1:Y:S03]  /*2020*/  LDSM.16.M88.4 R8, [R198+0x10100] ;  /* 0x01010000c608783b */ /* 0x000e660000000200 */
[C---:B--2---:R-:W-:Y:S08]  /*2030*/  HMMA.16816.F32.BF16 R12, R36.reuse, R76, R12 ;  /* 0x0000004c240c723c */ /* 0x044ff0000004180c */
[C---:B------:R-:W-:Y:S01]  /*2040*/  HMMA.16816.F32.BF16 R60, R36.reuse, R78, R60 ;  /* 0x0000004e243c723c */ /* 0x040fe2000004183c */
[----:B------:R-:W-:Y:S07]  /*2050*/  LDSM.16.M88.4 R76, [R197+0x8900] ;  /* 0x00890000c54c783b */ /* 0x000fee0000000200 */
[C---:B----4-:R-:W-:Y:S08]  /*2060*/  HMMA.16816.F32.BF16 R56, R36.reuse, R72, R56 ;  /* 0x000000482438723c */ /* 0x050ff00000041838 */
[C---:B------:R-:W-:Y:S01]  /*2070*/  HMMA.16816.F32.BF16 R52, R36.reuse, R74, R52 ;  /* 0x0000004a2434723c */ /* 0x040fe20000041834 */
[----:B------:R-:W-:Y:S07]  /*2080*/  LDSM.16.M88.4 R72, [R196+0x2000] ;  /* 0x00200000c448783b */ /* 0x000fee0000000200 */
[C---:B---3--:R-:W-:Y:S08]  /*2090*/  HMMA.16816.F32.BF16 R48, R36.reuse, R28, R48 ;  /* 0x0000001c2430723c */ /* 0x048ff00000041830 */
[C---:B------:R-:W-:Y:S01]  /*20a0*/  HMMA.16816.F32.BF16 R44, R36.reuse, R30, R44 ;  /* 0x0000001e242c723c */ /* 0x040fe2000004182c */
[----:B------:R-:W-:Y:S07]  /*20b0*/  LDSM.16.M88.4 R28, [R194+0x10100] ;  /* 0x01010000c21c783b */ /* 0x000fee0000000200 */
[C---:B-1----:R-:W-:Y:S08]  /*20c0*/  HMMA.16816.F32.BF16 R40, R36.reuse, R20, R40 ;  /* 0x000000142428723c */ /* 0x042ff00000041828 */
[----:B------:R-:W-:Y:S01]  /*20d0*/  HMMA.16816.F32.BF16 R36, R36, R22, R16 ;  /* 0x000000162424723c */ /* 0x000fe20000041810 */
[----:B------:R-:W1:Y:S04]  /*20e0*/  LDSM.16.M88.4 R16, [R197+0x9900] ;  /* 0x00990000c510783b */ /* 0x000e680000000200 */
[----:B------:R-:W2:Y:S03]  /*20f0*/  LDSM.16.M88.4 R20, [R197+0x9100] ;  /* 0x00910000c514783b */ /* 0x000ea60000000200 */
[C---:B------:R-:W-:Y:S08]  /*2100*/  HMMA.16816.F32.BF16 R12, R4.reuse, R68, R12 ;  /* 0x00000044040c723c */ /* 0x040ff0000004180c */
        /* <DEDUP_REMOVED lines=12> */
[C---:B------:R-:W-:Y:S08]  /*21d0*/  HMMA.16816.F32.BF16 R12, R8.reuse, R80, R12 ;  /* 0x00000050080c723c */ /* 0x040ff0000004180c */
[C---:B------:R-:W-:Y:S01]  /*21e0*/  HMMA.16816.F32.BF16 R60, R8.reuse, R82, R60 ;  /* 0x00000052083c723c */ /* 0x040fe2000004183c */
[----:B------:R-:W-:Y:S07]  /*21f0*/  LDSM.16.M88.4 R80, [R184+0x2000] ;  /* 0x00200000b850783b */ /* 0x000fee0000000200 */
[C---:B-1----:R-:W-:Y:S08]  /*2200*/  HMMA.16816.F32.BF16 R40, R8.reuse, R16, R40 ;  /* 0x000000100828723c */ /* 0x042ff00000041828 */
        /* <DEDUP_REMOVED lines=9> */
[C---:B------:R-:W-:Y:S08]  /*22a0*/  HMMA.16816.F32.BF16 R12, R28.reuse, R72, R12 ;  /* 0x000000481c0c723c */ /* 0x040ff0000004180c */
[C---:B------:R-:W-:Y:S01]  /*22b0*/  HMMA.16816.F32.BF16 R60, R28.reuse, R74, R60 ;  /* 0x0000004a1c3c723c */ /* 0x040fe2000004183c */
[----:B------:R-:W-:Y:S07]  /*22c0*/  LDSM.16.M88.4 R72, [R184+0x2800] ;  /* 0x00280000b848783b */ /* 0x000fee0000000200 */
[C---:B---3--:R-:W-:Y:S08]  /*22d0*/  HMMA.16816.F32.BF16 R40, R28.reuse, R32, R40 ;  /* 0x000000201c28723c */ /* 0x048ff00000041828 */
[C---:B------:R-:W-:Y:S01]  /*22e0*/  HMMA.16816.F32.BF16 R36, R28.reuse, R34, R36 ;  /* 0x000000221c24723c */ /* 0x040fe20000041824 */
[----:B------:R-:W-:Y:S07]  /*22f0*/  LDSM.16.M88.4 R32, [R198+0x14100] ;  /* 0x01410000c620783b */ /* 0x000fee0000000200 */
[C---:B------:R-:W-:Y:S08]  /*2300*/  HMMA.16816.F32.BF16 R48, R28.reuse, R64, R48 ;  /* 0x000000401c30723c */ /* 0x040ff00000041830 */
[C---:B------:R-:W-:Y:S01]  /*2310*/  HMMA.16816.F32.BF16 R44, R28.reuse, R66, R44 ;  /* 0x000000421c2c723c */ /* 0x040fe2000004182c */
[----:B------:R-:W3:Y:S07]  /*2320*/  LDSM.16.M88.4 R64, [R184+0x3800] ;  /* 0x00380000b840783b */ /* 0x000eee0000000200 */
[C---:B------:R-:W-:Y:S08]  /*2330*/  HMMA.16816.F32.BF16 R56, R28.reuse, R68, R56 ;  /* 0x000000441c38723c */ /* 0x040ff00000041838 */
[----:B------:R-:W-:Y:S01]  /*2340*/  HMMA.16816.F32.BF16 R52, R28, R70, R52 ;  /* 0x000000461c34723c */ /* 0x000fe20000041834 */
[----:B------:R-:W5:Y:S04]  /*2350*/  LDSM.16.M88.4 R68, [R184+0x3000] ;  /* 0x00300000b844783b */ /* 0x000f680000000200 */
[----:B------:R-:W2:Y:S03]  /*2360*/  LDSM.16.M88.4 R28, [R197+0xa100] ;  /* 0x00a10000c51c783b */ /* 0x000ea60000000200 */
[C---:B----4-:R-:W-:Y:S08]  /*2370*/  HMMA.16816.F32.BF16 R12, R4.reuse, R24, R12 ;  /* 0x00000018040c723c */ /* 0x050ff0000004180c */
[C---:B------:R-:W-:Y:S01]  /*2380*/  HMMA.16816.F32.BF16 R60, R4.reuse, R26, R60 ;  /* 0x0000001a043c723c */ /* 0x040fe2000004183c */
[----:B------:R-:W-:Y:S07]  /*2390*/  LDSM.16.M88.4 R24, [R197+0xa900] ;  /* 0x00a90000c518783b */ /* 0x000fee0000000200 */
[C---:B-1----:R-:W-:Y:S08]  /*23a0*/  HMMA.16816.F32.BF16 R40, R4.reuse, R8, R40 ;  /* 0x000000080428723c */ /* 0x042ff00000041828 */
[C---:B------:R-:W-:Y:S01]  /*23b0*/  HMMA.16816.F32.BF16 R36, R4.reuse, R10, R36 ;  /* 0x0000000a0424723c */ /* 0x040fe20000041824 */
[----:B------:R-:W-:Y:S07]  /*23c0*/  LDSM.16.M88.4 R8, [R194+0x14100] ;  /* 0x01410000c208783b */ /* 0x000fee0000000200 */
[C---:B------:R-:W-:Y:S08]  /*23d0*/  HMMA.16816.F32.BF16 R48, R4.reuse, R16, R48 ;  /* 0x000000100430723c */ /* 0x040ff00000041830 */
[C---:B------:R-:W-:Y:S01]  /*23e0*/  HMMA.16816.F32.BF16 R44, R4.reuse, R18, R44 ;  /* 0x00000012042c723c */ /* 0x040fe2000004182c */
[----:B------:R-:W1:Y:S07]  /*23f0*/  LDSM.16.M88.4 R16, [R197+0xb900] ;  /* 0x00b90000c510783b */ /* 0x000e6e0000000200 */
[C---:B--2---:R-:W-:Y:S08]  /*2400*/  HMMA.16816.F32.BF16 R56, R4.reuse, R20, R56 ;  /* 0x000000140438723c */ /* 0x044ff00000041838 */
[----:B------:R-:W-:Y:S01]  /*2410*/  HMMA.16816.F32.BF16 R52, R4, R22, R52 ;  /* 0x000000160434723c */ /* 0x000fe20000041834 */
[----:B------:R-:W2:Y:S04]  /*2420*/  LDSM.16.M88.4 R20, [R197+0xb100] ;  /* 0x00b10000c514783b */ /* 0x000ea80000000200 */
[----:B------:R-:W4:Y:S03]  /*2430*/  LDSM.16.M88.4 R4, [R196+0x4000] ;  /* 0x00400000c404783b */ /* 0x000f260000000200 */
[C---:B------:R-:W-:Y:S08]  /*2440*/  HMMA.16816.F32.BF16 R12, R76.reuse, R80, R12 ;  /* 0x000000504c0c723c */ /* 0x040ff0000004180c */
[C---:B------:R-:W-:Y:S08]  /*2450*/  HMMA.16816.F32.BF16 R60, R76.reuse, R82, R60 ;  /* 0x000000524c3c723c */ /* 0x040ff0000004183c */
[C---:B---3--:R-:W-:Y:S08]  /*2460*/  HMMA.16816.F32.BF16 R40, R76.reuse, R64, R40 ;  /* 0x000000404c28723c */ /* 0x048ff00000041828 */
[C---:B------:R-:W-:Y:S01]  /*2470*/  HMMA.16816.F32.BF16 R36, R76.reuse, R66, R36 ;  /* 0x000000424c24723c */ /* 0x040fe20000041824 */
[----:B------:R-:W-:Y:S07]  /*2480*/  LDSM.16.M88.4 R64, [R196+0x5000] ;  /* 0x00500000c440783b */ /* 0x000fee0000000200 */
[C---:B------:R-:W-:Y:S08]  /*2490*/  HMMA.16816.F32.BF16 R56, R76.reuse, R72, R56 ;  /* 0x000000484c38723c */ /* 0x040ff00000041838 */
[C---:B------:R-:W-:Y:S08]  /*24a0*/  HMMA.16816.F32.BF16 R52, R76.reuse, R74, R52 ;  /* 0x0000004a4c34723c */ /* 0x040ff00000041834 */
[C---:B-----5:R-:W-:Y:S08]  /*24b0*/  HMMA.16816.F32.BF16 R48, R76.reuse, R68, R48 ;  /* 0x000000444c30723c */ /* 0x060ff00000041830 */
[----:B------:R-:W-:Y:S01]  /*24c0*/  HMMA.16816.F32.BF16 R44, R76, R70, R44 ;  /* 0x000000464c2c723c */ /* 0x000fe2000004182c */
[----:B------:R-:W3:Y:S07]  /*24d0*/  LDSM.16.M88.4 R68, [R196+0x4800] ;  /* 0x00480000c444783b */ /* 0x000eee0000000200 */
[C---:B------:R-:W-:Y:S08]  /*24e0*/  HMMA.16816.F32.BF16 R12, R32.reuse, R28, R12 ;  /* 0x0000001c200c723c */ /* 0x040ff0000004180c */
[C---:B------:R-:W-:Y:S01]  /*24f0*/  HMMA.16816.F32.BF16 R60, R32.reuse, R30, R60 ;  /* 0x0000001e203c723c */ /* 0x040fe2000004183c */
[----:B------:R-:W-:Y:S07]  /*2500*/  LDSM.16.M88.4 R28, [R192+0xa900] ;  /* 0x00a90000c01c783b */ /* 0x000fee0000000200 */
[C---:B-1----:R-:W-:Y:S08]  /*2510*/  HMMA.16816.F32.BF16 R40, R32.reuse, R16, R40 ;  /* 0x000000102028723c */ /* 0x042ff00000041828 */
[C---:B------:R-:W-:Y:S01]  /*2520*/  HMMA.16816.F32.BF16 R36, R32.reuse, R18, R36 ;  /* 0x000000122024723c */ /* 0x040fe20000041824 */
[----:B------:R-:W1:Y:S07]  /*2530*/  LDSM.16.M88.4 R16, [R196+0x5800] ;  /* 0x00580000c410783b */ /* 0x000e6e0000000200 */
[C---:B------:R-:W-:Y:S08]  /*2540*/  HMMA.16816.F32.BF16 R56, R32.reuse, R24, R56 ;  /* 0x000000182038723c */ /* 0x040ff00000041838 */
[C---:B------:R-:W-:Y:S01]  /*2550*/  HMMA.16816.F32.BF16 R52, R32.reuse, R26, R52 ;  /* 0x0000001a2034723c */ /* 0x040fe20000041834 */
[----:B------:R-:W-:Y:S07]  /*2560*/  LDSM.16.M88.4 R24, [R192+0xb100] ;  /* 0x00b10000c018783b */ /* 0x000fee0000000200 */
[C---:B--2---:R-:W-:Y:S08]  /*2570*/  HMMA.16816.F32.BF16 R48, R32.reuse, R20, R48 ;  /* 0x000000142030723c */ /* 0x044ff00000041830 */
[----:B------:R-:W-:Y:S01]  /*2580*/  HMMA.16816.F32.BF16 R44, R32, R22, R44 ;  /* 0x00000016202c723c */ /* 0x000fe2000004182c */
[----:B------:R-:W-:Y:S04]  /*2590*/  LDSM.16.M88.4 R20, [R193+0x14100] ;  /* 0x01410000c114783b */ /* 0x000fe80000000200 */
[----:B------:R-:W-:Y:S03]  /*25a0*/  LDSM.16.M88.4 R32, [R192+0xb900] ;  /* 0x00b90000c020783b */ /* 0x000fe60000000200 */
[C---:B----4-:R-:W-:Y:S08]  /*25b0*/  HMMA.16816.F32.BF16 R12, R8.reuse, R4, R12 ;  /* 0x00000004080c723c */ /* 0x050ff0000004180c */
[C---:B------:R-:W-:Y:S01]  /*25c0*/  HMMA.16816.F32.BF16 R60, R8.reuse, R6, R60 ;  /* 0x00000006083c723c */ /* 0x040fe2000004183c */
[----:B------:R-:W2:Y:S07]  /*25d0*/  LDSM.16.M88.4 R4, [R192+0xa100] ;  /* 0x00a10000c004783b */ /* 0x000eae0000000200 */
[C---:B---3--:R-:W-:Y:S08]  /*25e0*/  HMMA.16816.F32.BF16 R56, R8.reuse, R68, R56 ;  /* 0x000000440838723c */ /* 0x048ff00000041838 */
[C---:B------:R-:W-:Y:S08]  /*25f0*/  HMMA.16816.F32.BF16 R52, R8.reuse, R70, R52 ;  /* 0x000000460834723c */ /* 0x040ff00000041834 */
[C---:B------:R-:W-:Y:S08]  /*2600*/  HMMA.16816.F32.BF16 R48, R8.reuse, R64, R48 ;  /* 0x000000400830723c */ /* 0x040ff00000041830 */
[C---:B------:R-:W-:Y:S01]  /*2610*/  HMMA.16816.F32.BF16 R68, R8.reuse, R66, R44 ;  /* 0x000000420844723c */ /* 0x040fe2000004182c */
[----:B------:R-:W-:Y:S04]  /*2620*/  LDSM.16.M88.4 R64, [R191+0x14100] ;  /* 0x01410000bf40783b */ /* 0x000fe80000000200 */
[----:B------:R-:W3:Y:S03]  /*2630*/  LDSM.16.M88.4 R44, [R184+0x4000] ;  /* 0x00400000b82c783b */ /* 0x000ee60000000200 */
[C---:B-1----:R-:W-:Y:S08]  /*2640*/  HMMA.16816.F32.BF16 R40, R8.reuse, R16, R40 ;  /* 0x000000100828723c */ /* 0x042ff00000041828 */
[----:B------:R-:W-:Y:S01]  /*2650*/  HMMA.16816.F32.BF16 R72, R8, R18, R36 ;  /* 0x000000120848723c */ /* 0x000fe20000041824 */
[----:B------:R-:W1:Y:S04]  /*2660*/  LDSM.16.M88.4 R36, [R184+0x4800] ;  /* 0x00480000b824783b */ /* 0x000e680000000200 */
[----:B------:R-:W4:Y:S03]  /*2670*/  LDSM.16.M88.4 R16, [R184+0x5000] ;  /* 0x00500000b810783b */ /* 0x000f260000000200 */
[----:B--2---:R-:W-:Y:S01]  /*2680*/  HMMA.16816.F32.BF16 R12, R20, R4, R12 ;  /* 0x00000004140c723c */ /* 0x004fe2000004180c */
[----:B------:R-:W2:Y:S01]  /*2690*/  LDSM.16.M88.4 R8, [R184+0x5800] ;  /* 0x00580000b808783b */ /* 0x000ea20000000200 */
[----:B------:R-:W-:-:S06]  /*26a0*/  DEPBAR.LE SB0, 0x0 ;  /* 0x000080000000791a */ /* 0x000fcc0000000000 */
[C---:B------:R-:W-:Y:S08]  /*26b0*/  HMMA.16816.F32.BF16 R60, R20.reuse, R6, R60 ;  /* 0x00000006143c723c */ /* 0x040ff0000004183c */
[C---:B------:R-:W-:Y:S08]  /*26c0*/  HMMA.16816.F32.BF16 R56, R20.reuse, R28, R56 ;  /* 0x0000001c1438723c */ /* 0x040ff00000041838 */
[C---:B------:R-:W-:Y:S08]  /*26d0*/  HMMA.16816.F32.BF16 R52, R20.reuse, R30, R52 ;  /* 0x0000001e1434723c */ /* 0x040ff00000041834 */
[C---:B------:R-:W-:Y:S08]  /*26e0*/  HMMA.16816.F32.BF16 R48, R20.reuse, R24, R48 ;  /* 0x000000181430723c */ /* 0x040ff00000041830 */
[C---:B------:R-:W-:Y:S08]  /*26f0*/  HMMA.16816.F32.BF16 R68, R20.reuse, R26, R68 ;  /* 0x0000001a1444723c */ /* 0x040ff00000041844 */
[C---:B------:R-:W-:Y:S08]  /*2700*/  HMMA.16816.F32.BF16 R40, R20.reuse, R32, R40 ;  /* 0x000000201428723c */ /* 0x040ff00000041828 */
[----:B------:R-:W-:Y:S08]  /*2710*/  HMMA.16816.F32.BF16 R72, R20, R34, R72 ;  /* 0x000000221448723c */ /* 0x000ff00000041848 */
[C---:B---3--:R-:W-:Y:S08]  /*2720*/  HMMA.16816.F32.BF16 R12, R64.reuse, R44, R12 ;  /* 0x0000002c400c723c */ /* 0x048ff0000004180c */
[C---:B------:R-:W-:Y:S08]  /*2730*/  HMMA.16816.F32.BF16 R60, R64.reuse, R46, R60 ;  /* 0x0000002e403c723c */ /* 0x040ff0000004183c */
[C---:B-1----:R-:W-:Y:S08]  /*2740*/  HMMA.16816.F32.BF16 R56, R64.reuse, R36, R56 ;  /* 0x000000244038723c */ /* 0x042ff00000041838 */
[C---:B------:R-:W-:Y:S08]  /*2750*/  HMMA.16816.F32.BF16 R52, R64.reuse, R38, R52 ;  /* 0x000000264034723c */ /* 0x040ff00000041834 */
[C---:B----4-:R-:W-:Y:S08]  /*2760*/  HMMA.16816.F32.BF16 R48, R64.reuse, R16, R48 ;  /* 0x000000104030723c */ /* 0x050ff00000041830 */
[C---:B------:R-:W-:Y:S08]  /*2770*/  HMMA.16816.F32.BF16 R68, R64.reuse, R18, R68 ;  /* 0x000000124044723c */ /* 0x040ff00000041844 */
[C---:B--2---:R-:W-:Y:S07]  /*2780*/  HMMA.16816.F32.BF16 R40, R64.reuse, R8, R40 ;  /* 0x000000084028723c */ /* 0x044fee0000041828 */
[----:B------:R-:W-:Y:S01]  /*2790*/  SHF.R.S32.HI R9, RZ, 0x1f, R210 ;  /* 0x0000001fff097819 */ /* 0x000fe200000114d2 */
[----:B------:R-:W-:Y:S01]  /*27a0*/  HMMA.16816.F32.BF16 R72, R64, R10, R72 ;  /* 0x0000000a4048723c */ /* 0x000fe20000041848 */
[----:B------:R-:W-:Y:S06]  /*27b0*/  BAR.SYNC.DEFER_BLOCKING 0x0 ;  /* 0x0000000000007b1d */ /* 0x000fec0000010000 */
[----:B------:R-:W-:Y:S05]  /*27c0*/  @P0 BRA `(.L_x_168) ;  /* 0x0000041000000947 */ /* 0x000fea0003800000 */
[----:B------:R-:W-:Y:S01]  /*27d0*/  IADD3 R200, R202, UR13, R85 ;  /* 0x0000000dcac87c10 */ /* 0x000fe2000fffe055 */
[----:B------:R-:W-:-:S03]  /*27e0*/  IMAD.MOV.U32 R199, RZ, RZ, RZ ;  /* 0x000000ffffc77224 */ /* 0x000fc600078e00ff */
[----:B------:R-:W-:-:S05]  /*27f0*/  IADD3 R200, R200, -0x40, RZ ;  /* 0xffffffc0c8c87810 */ /* 0x000fca0007ffe0ff */
        /* <DEDUP_REMOVED lines=10> */
[----:B------:R-:W-:Y:S01]  /*28a0*/  SEL R16, RZ, 0x10, P5 ;  /* 0x00000010ff107807 */ /* 0x000fe20002800000 */
[----:B------:R-:W-:Y:S01]  /*28b0*/  IMAD R200, R7, c[0x0][0x2b8], R200 ;  /* 0x0000ae0007c87a24 */ /* 0x000fe200078e02c8 */
[----:B------:R-:W-:Y:S02]  /*28c0*/  IADD3 R22, -R17, 0x10, RZ ;  /* 0x0000001011167810 */ /* 0x000fe40007ffe1ff */
[----:B------:R-:W-:Y:S01]  /*28d0*/  IADD3 R20, -R16, 0x10, RZ ;  /* 0x0000001010147810 */ /* 0x000fe20007ffe1ff */
[----:B------:R-:W-:Y:S01]  /*28e0*/  IMAD.WIDE.U32 R6, R200, c[0x0][0x1e0], RZ ;  /* 0x00007800c8067a25 */ /* 0x000fe200078e00ff */
[----:B------:R-:W-:-:S02]  /*28f0*/  SHF.R.S32.HI R11, RZ, 0x1f, R200 ;  /* 0x0000001fff0b7819 */ /* 0x000fc400000114c8 */
[----:B------:R-:W-:Y:S02]  /*2900*/  LOP3.LUT R22, R22, 0xf, RZ, 0xc0, !PT ;  /* 0x0000000f16167812 */ /* 0x000fe400078ec0ff */
[----:B------:R-:W-:Y:S01]  /*2910*/  LOP3.LUT R20, R20, 0xf, RZ, 0xc0, !PT ;  /* 0x0000000f14147812 */ /* 0x000fe200078ec0ff */
[----:B------:R-:W-:Y:S01]  /*2920*/  IMAD R11, R11, c[0x0][0x1e0], RZ ;  /* 0x000078000b0b7a24 */ /* 0x000fe200078e02ff */
[----:B------:R-:W-:-:S03]  /*2930*/  IADD3 R8, -R213, 0x10, RZ ;  /* 0x00000010d5087810 */ /* 0x000fc60007ffe1ff */
[----:B------:R-:W-:Y:S01]  /*2940*/  IMAD R11, R200, c[0x0][0x1e4], R11 ;  /* 0x00007900c80b7a24 */ /* 0x000fe200078e020b */
[----:B------:R-:W-:-:S03]  /*2950*/  LOP3.LUT R8, R8, 0xf, RZ, 0xc0, !PT ;  /* 0x0000000f08087812 */ /* 0x000fc600078ec0ff */
[----:B------:R-:W-:Y:S01]  /*2960*/  IMAD.IADD R7, R7, 0x1, R11 ;  /* 0x0000000107077824 */ /* 0x000fe200078e020b */
[----:B--2---:R-:W-:-:S03]  /*2970*/  SHF.R.S32.HI R0, RZ, 0x1f, R199 ;  /* 0x0000001fff007819 */ /* 0x004fc600000114c7 */
[----:B------:R-:W-:-:S04]  /*2980*/  IMAD.WIDE.U32 R4, R199, c[0x0][0x1f0], R6 ;  /* 0x00007c00c7047a25 */ /* 0x000fc800078e0006 */
[----:B------:R-:W-:Y:S01]  /*2990*/  IMAD R0, R0, c[0x0][0x1f0], RZ ;  /* 0x00007c0000007a24 */ /* 0x000fe200078e02ff */
[----:B------:R-:W-:Y:S01]  /*29a0*/  IADD3 R24, P0, R4, UR18, RZ ;  /* 0x0000001204187c10 */ /* 0x000fe2000ff1e0ff */
[----:B------:R-:W-:Y:S02]  /*29b0*/  IMAD.SHL.U32 R4, R210, 0x2, RZ ;  /* 0x00000002d2047824 */ /* 0x000fe400078e00ff */
[----:B------:R-:W-:Y:S02]  /*29c0*/  IMAD R0, R199, c[0x0][0x1f4], R0 ;  /* 0x00007d00c7007a24 */ /* 0x000fe400078e0200 */
[----:B------:R-:W-:-:S03]  /*29d0*/  IMAD.SHL.U32 R6, R209, 0x2, RZ ;  /* 0x00000002d1067824 */ /* 0x000fc600078e00ff */
[----:B------:R-:W-:Y:S02]  /*29e0*/  IADD3.X R5, R5, UR8, R0, P0, !PT ;  /* 0x0000000805057c10 */ /* 0x000fe400087fe400 */
[----:B------:R-:W-:Y:S02]  /*29f0*/  LEA R7, P0, R24, c[0x0][0x1c8], 0x1 ;  /* 0x0000720018077a11 */ /* 0x000fe400078008ff */
[----:B------:R-:W-:Y:S02]  /*2a00*/  SHF.L.U64.HI R0, R210, 0x1, R9 ;  /* 0x00000001d2007819 */ /* 0x000fe40000010209 */
[----:B------:R-:W-:Y:S01]  /*2a10*/  LEA.HI.X R24, R24, c[0x0][0x1cc], R5, 0x1, P0 ;  /* 0x0000730018187a11 */ /* 0x000fe200000f0c05 */
[----:B------:R-:W1:Y:S01]  /*2a20*/  SHFL.IDX PT, R11, R7, 0x1, 0x181f ;  /* 0x00381f00070b7f89 */ /* 0x000e6200000e0000 */
[----:B------:R-:W-:-:S03]  /*2a30*/  SHF.L.U64.HI R5, R209, 0x1, R212 ;  /* 0x00000001d1057819 */ /* 0x000fc600000102d4 */
[----:B------:R-:W2:Y:S04]  /*2a40*/  SHFL.IDX PT, R10, R24, 0x1, 0x181f ;  /* 0x00381f00180a7f89 */ /* 0x000ea800000e0000 */
[----:B------:R3:W4:Y:S04]  /*2a50*/  SHFL.IDX PT, R19, R7, RZ, 0x181f ;  /* 0x00181fff07137589 */ /* 0x00072800000e0000 */
[----:B------:R5:W4:Y:S01]  /*2a60*/  SHFL.IDX PT, R18, R24, RZ, 0x181f ;  /* 0x00181fff18127589 */ /* 0x000b2200000e0000 */
[----:B-1----:R-:W-:-:S04]  /*2a70*/  IADD3 R22, P2, P0, R22, R11, R4 ;  /* 0x0000000b16167210 */ /* 0x002fc8000785e004 */
[----:B--2---:R-:W-:Y:S02]  /*2a80*/  IADD3.X R23, RZ, R10, R0, P2, P0 ;  /* 0x0000000aff177210 */ /* 0x004fe400017e0400 */
[----:B------:R-:W-:Y:S01]  /*2a90*/  IADD3 R20, P2, P0, R20, R11, R6 ;  /* 0x0000000b14147210 */ /* 0x000fe2000785e006 */
[----:B---3--:R-:W-:-:S03]  /*2aa0*/  IMAD.SHL.U32 R7, R208, 0x2, RZ ;  /* 0x00000002d0077824 */ /* 0x008fc600078e00ff */
[----:B------:R-:W-:Y:S02]  /*2ab0*/  IADD3.X R21, RZ, R10, R5, P2, P0 ;  /* 0x0000000aff157210 */ /* 0x000fe400017e0405 */
[----:B-----5:R-:W-:Y:S02]  /*2ac0*/  IADD3 R24, P2, P0, R8, R11, R7 ;  /* 0x0000000b08187210 */ /* 0x020fe4000785e007 */
[----:B------:R-:W-:-:S04]  /*2ad0*/  SHF.L.U64.HI R11, R208, 0x1, R211 ;  /* 0x00000001d00b7819 */ /* 0x000fc800000102d3 */
[----:B------:R-:W-:Y:S02]  /*2ae0*/  IADD3.X R25, RZ, R10, R11, P2, P0 ;  /* 0x0000000aff197210 */ /* 0x000fe400017e040b */
[C---:B----4-:R-:W-:Y:S02]  /*2af0*/  IADD3 R26, P2, R19.reuse, R4, RZ ;  /* 0x00000004131a7210 */ /* 0x050fe40007f5e0ff */
[----:B------:R-:W-:-:S03]  /*2b00*/  IADD3 R4, P0, R19, R6, RZ ;  /* 0x0000000613047210 */ /* 0x000fc60007f1e0ff */
[C---:B------:R-:W-:Y:S01]  /*2b10*/  IMAD.X R27, R18.reuse, 0x1, R0, P2 ;  /* 0x00000001121b7824 */ /* 0x040fe200010e0600 */
[----:B------:R-:W-:Y:S01]  /*2b20*/  ISETP.NE.U32.AND P2, PT, R17, RZ, PT ;  /* 0x000000ff1100720c */ /* 0x000fe20003f45070 */
[C---:B------:R-:W-:Y:S01]  /*2b30*/  IMAD.X R5, R18.reuse, 0x1, R5, P0 ;  /* 0x0000000112057824 */ /* 0x040fe200000e0605 */
[----:B------:R-:W-:Y:S02]  /*2b40*/  IADD3 R6, P0, R19, R7, RZ ;  /* 0x0000000713067210 */ /* 0x000fe40007f1e0ff */
[----:B------:R1:W-:Y:S03]  /*2b50*/  LDGSTS.E.BYPASS.LTC128B.128 [R201+0x6100], [R26.64], !P6 ;  /* 0x061000001ac97fae */ /* 0x0003e6000f101d56 */
[----:B------:R-:W-:Y:S01]  /*2b60*/  IMAD.X R7, R18, 0x1, R11, P0 ;  /* 0x0000000112077824 */ /* 0x000fe200000e060b */
[----:B------:R1:W-:Y:S01]  /*2b70*/  LDGSTS.E.BYPASS.LTC128B.128 [R201+0x8100], [R4.64], !P5 ;  /* 0x0810000004c97fae */ /* 0x0003e2000e901d56 */
[----:B------:R-:W-:-:S03]  /*2b80*/  ISETP.NE.U32.AND P0, PT, R16, RZ, PT ;  /* 0x000000ff1000720c */ /* 0x000fc60003f05070 */
[----:B------:R1:W-:Y:S04]  /*2b90*/  LDGSTS.E.BYPASS.LTC128B.128 [R201+0xa100], [R6.64], !P4 ;  /* 0x0a10000006c97fae */ /* 0x0003e8000e101d56 */
[----:B------:R1:W-:Y:S01]  /*2ba0*/  LDGSTS.E.BYPASS.LTC128B.128.ZFILL [R201+0x7100], [R22.64], P2 ;  /* 0x0710000016c97fae */ /* 0x0003e20009141d56 */
[----:B------:R-:W-:-:S05]  /*2bb0*/  ISETP.NE.U32.AND P2, PT, R213, RZ, PT ;  /* 0x000000ffd500720c */ /* 0x000fca0003f45070 */
[----:B------:R1:W-:Y:S08]  /*2bc0*/  LDGSTS.E.BYPASS.LTC128B.128.ZFILL [R201+0x9100], [R20.64], P0 ;  /* 0x0910000014c97fae */ /* 0x0003f00008141d56 */
[----:B------:R1:W-:Y:S02]  /*2bd0*/  LDGSTS.E.BYPASS.LTC128B.128.ZFILL [R201+0xb100], [R24.64], P2 ;  /* 0x0b10000018c97fae */ /* 0x0003e40009141d56 */
.L_x_168:
[----:B------:R-:W-:Y:S01]  /*2be0*/  LOP3.LUT R89, R89, 0xffffffe0, RZ, 0xc0, !PT ;  /* 0xffffffe059597812 */ /* 0x000fe200078ec0ff */
[----:B------:R-:W-:Y:S01]  /*2bf0*/  UIADD3 UR4, UR10, 0x1, -UR12 ;  /* 0x000000010a047890 */ /* 0x000fe2000fffe80c */
[----:B------:R-:W-:Y:S01]  /*2c00*/  LEA.HI R11, R91, R88, RZ, 0x2 ;  /* 0x000000585b0b7211 */ /* 0x000fe200078f10ff */
[----:B------:R-:W-:Y:S01]  /*2c10*/  ULDC UR5, c[0x0][0x324] ;  /* 0x0000c90000057ab9 */ /* 0x000fe20000000800 */
[----:B-1----:R-:W-:Y:S01]  /*2c20*/  SHF.R.S32.HI R7, RZ, 0x1f, R86 ;  /* 0x0000001fff077819 */ /* 0x002fe20000011456 */
[----:B------:R-:W-:Y:S01]  /*2c30*/  IMAD.IADD R0, R88, 0x1, -R89 ;  /* 0x0000000158007824 */ /* 0x000fe200078e0a59 */
[----:B------:R-:W-:Y:S01]  /*2c40*/  LOP3.LUT R11, R11, 0xfffffffc, RZ, 0xc0, !PT ;  /* 0xfffffffc0b0b7812 */ /* 0x000fe200078ec0ff */
[----:B------:R-:W0:Y:S01]  /*2c50*/  LDGDEPBAR ;  /* 0x00000000000079af */ /* 0x000e220000000000 */
[----:B------:R-:W-:-:S02]  /*2c60*/  LEA.HI R7, R7, R86, RZ, 0x3 ;  /* 0x0000005607077211 */ /* 0x000fc400078f18ff */
[----:B------:R-:W-:Y:S01]  /*2c70*/  SHF.R.S32.HI R5, RZ, 0x1f, R0 ;  /* 0x0000001fff057819 */ /* 0x000fe20000011400 */
[----:B------:R-:W-:Y:S01]  /*2c80*/  IMAD.IADD R88, R88, 0x1, -R11 ;  /* 0x0000000158587824 */ /* 0x000fe200078e0a0b */
[----:B------:R-:W-:Y:S02]  /*2c90*/  LOP3.LUT R7, R7, 0xffffff8, RZ, 0xc0, !PT ;  /* 0x0ffffff807077812 */ /* 0x000fe400078ec0ff */
[----:B------:R-:W-:Y:S02]  /*2ca0*/  LEA.HI R4, R5, R0, RZ, 0x2 ;  /* 0x0000000005047211 */ /* 0x000fe400078f10ff */
[----:B------:R-:W-:Y:S01]  /*2cb0*/  LEA.HI R5, R88, R88, RZ, 0x1 ;  /* 0x0000005858057211 */ /* 0x000fe200078f08ff */
[----:B------:R-:W-:Y:S01]  /*2cc0*/  IMAD.IADD R7, R86, 0x1, -R7 ;  /* 0x0000000156077824 */ /* 0x000fe200078e0a07 */
[----:B------:R-:W-:Y:S02]  /*2cd0*/  PLOP3.LUT P2, PT, PT, PT, UP2, 0x80, 0x0 ;  /* 0x000000000000781c */ /* 0x000fe40003f4f028 */
[----:B------:R-:W-:-:S02]  /*2ce0*/  LEA.HI.SX32 R6, R4, UR25, 0x1e ;  /* 0x0000001904067c11 */ /* 0x000fc4000f8ff2ff */
[----:B------:R-:W-:Y:S02]  /*2cf0*/  LOP3.LUT R5, R5, 0x1ffffffe, RZ, 0xc0, !PT ;  /* 0x1ffffffe05057812 */ /* 0x000fe400078ec0ff */
[----:B------:R-:W-:Y:S01]  /*2d00*/  PLOP3.LUT P0, PT, PT, PT, UP2, 0x80, 0x0 ;  /* 0x000000000000781c */ /* 0x000fe20003f0f028 */
[----:B------:R-:W-:Y:S02]  /*2d10*/  IMAD R6, R7, 0x10, R6 ;  /* 0x0000001007067824 */ /* 0x000fe400078e0206 */
[----:B------:R-:W-:-:S04]  /*2d20*/  IMAD.IADD R5, R88, 0x1, -R5 ;  /* 0x0000000158057824 */ /* 0x000fc800078e0a05 */
[----:B------:R-:W-:-:S04]  /*2d30*/  IMAD R203, R5, 0x8, R6 ;  /* 0x0000000805cb7824 */ /* 0x000fc800078e0206 */
[----:B------:R-:W-:-:S04]  /*2d40*/  @P2 IMAD.HI.U32 R5, R203, c[0x0][0x2c8], RZ ;  /* 0x0000b200cb052a27 */ /* 0x000fc800078e00ff */
[----:B------:R-:W-:Y:S01]  /*2d50*/  IMAD.MOV.U32 R20, RZ, RZ, R203 ;  /* 0x000000ffff147224 */ /* 0x000fe200078e00cb */
[----:B------:R-:W-:Y:S02]  /*2d60*/  @P0 SHF.R.U32.HI R20, RZ, c[0x0][0x2cc], R5 ;  /* 0x0000b300ff140a19 */ /* 0x000fe40000011605 */
[----:B------:R-:W-:Y:S01]  /*2d70*/  LOP3.LUT R5, R4, 0x7ffffffc, RZ, 0xc0, !PT ;  /* 0x7ffffffc04057812 */ /* 0x000fe200078ec0ff */
[----:B------:R-:W-:Y:S01]  /*2d80*/  IMAD.IADD R4, R87, 0x1, R84 ;  /* 0x0000000157047824 */ /* 0x000fe200078e0254 */
[----:B------:R-:W-:Y:S01]  /*2d90*/  PLOP3.LUT P0, PT, PT, PT, UP1, 0x40, 0x0 ;  /* 0x000000000000781c */ /* 0x000fe20003f0e818 */
[----:B------:R-:W1:Y:S02]  /*2da0*/  SHFL.IDX PT, R6, R20, RZ, 0x1c1f ;  /* 0x001c1fff14067589 */ /* 0x000e6400000e0000 */
[----:B------:R-:W-:Y:S02]  /*2db0*/  IMAD.IADD R204, R0, 0x1, -R5 ;  /* 0x0000000100cc7824 */ /* 0x000fe400078e0a05 */
[----:B------:R-:W-:Y:S01]  /*2dc0*/  IMAD.U32 R5, RZ, RZ, UR4 ;  /* 0x00000004ff057e24 */ /* 0x000fe2000f8e00ff */
[----:B------:R-:W-:Y:S01]  /*2dd0*/  ULDC UR4, c[0x0][0x1d0] ;  /* 0x0000740000047ab9 */ /* 0x000fe20000000800 */
[----:B------:R-:W-:Y:S01]  /*2de0*/  IMAD.SHL.U32 R204, R204, 0x2, RZ ;  /* 0x00000002cccc7824 */ /* 0x000fe200078e00ff */
[----:B------:R-:W-:-:S02]  /*2df0*/  UIMAD UR4, UR20, UR4, -UR12 ;  /* 0x00000004140472a4 */ /* 0x000fc4000f8e0a0c */
[----:B------:R-:W-:Y:S02]  /*2e00*/  ULOP3.LUT UR12, URZ, UR5, URZ, 0x33, !UPT ;  /* 0x000000053f0c7292 */ /* 0x000fe4000f8e333f */
[----:B------:R-:W-:Y:S02]  /*2e10*/  IADD3 R5, R5, -c[0x0][0x168], -R204 ;  /* 0x80005a0005057a10 */ /* 0x000fe40007ffe8cc */
[----:B------:R-:W-:Y:S02]  /*2e20*/  IADD3 R0, -R204, UR4, RZ ;  /* 0x00000004cc007c10 */ /* 0x000fe4000fffe1ff */
[C---:B------:R-:W-:Y:S02]  /*2e30*/  IADD3 R11, R5.reuse, c[0x0][0x328], RZ ;  /* 0x0000ca00050b7a10 */ /* 0x040fe40007ffe0ff */
[----:B------:R-:W-:-:S03]  /*2e40*/  IADD3 R5, R5, UR12, RZ ;  /* 0x0000000c05057c10 */ /* 0x000fc6000fffe0ff */
[--C-:B-1----:R-:W-:Y:S02]  /*2e50*/  IMAD.IADD R19, R11, 0x1, R6.reuse ;  /* 0x000000010b137824 */ /* 0x102fe400078e0206 */
[----:B------:R-:W-:-:S03]  /*2e60*/  IMAD.IADD R17, R5, 0x1, R6 ;  /* 0x0000000105117824 */ /* 0x000fc600078e0206 */
[----:B------:R-:W-:Y:S01]  /*2e70*/  IMNMX R19, R19, R0, PT ;  /* 0x0000000013137217 */ /* 0x000fe20003800200 */
[----:B------:R-:W-:Y:S05]  /*2e80*/  @P0 BRA `(.L_x_169) ;  /* 0x0000016000000947 */ /* 0x000fea0003800000 */
[----:B------:R-:W-:Y:S01]  /*2e90*/  IMAD.U32 R7, RZ, RZ, UR10 ;  /* 0x0000000aff077e24 */ /* 0x000fe2000f8e00ff */
[----:B------:R-:W-:Y:S04]  /*2ea0*/  BSSY B0, `(.L_x_170) ;  /* 0x000000f000007945 */ /* 0x000fe80003800000 */
[----:B------:R-:W-:-:S04]  /*2eb0*/  IADD3 R8, R7, -c[0x0][0x168], R6 ;  /* 0x80005a0007087a10 */ /* 0x000fc80007ffe006 */
[----:B------:R-:W-:-:S13]  /*2ec0*/  ISETP.GT.AND P0, PT, R8, -0x1, PT ;  /* 0xffffffff0800780c */ /* 0x000fda0003f04270 */
[----:B------:R-:W-:Y:S05]  /*2ed0*/  @P0 BRA `(.L_x_171) ;  /* 0x0000007000000947 */ /* 0x000fea0003800000 */
[----:B------:R-:W-:Y:S01]  /*2ee0*/  IMAD.MOV.U32 R6, RZ, RZ, c[0x0][0x32c] ;  /* 0x0000cb00ff067624 */ /* 0x000fe200078e00ff */
[----:B------:R-:W-:-:S04]  /*2ef0*/  LOP3.LUT R8, RZ, R8, RZ, 0x33, !PT ;  /* 0x00000008ff087212 */ /* 0x000fc800078e33ff */
[----:B------:R-:W-:-:S13]  /*2f00*/  ISETP.NE.AND P0, PT, R6, 0x1, PT ;  /* 0x000000010600780c */ /* 0x000fda0003f05270 */
[----:B------:R-:W-:-:S05]  /*2f10*/  @P0 IMAD.HI.U32 R6, R8, c[0x0][0x330], RZ ;  /* 0x0000cc0008060a27 */ /* 0x000fca00078e00ff */
[----:B------:R-:W-:-:S04]  /*2f20*/  @P0 SHF.R.U32.HI R8, RZ, c[0x0][0x334], R6 ;  /* 0x0000cd00ff080a19 */ /* 0x000fc80000011606 */
[----:B------:R-:W-:Y:S01]  /*2f30*/  LOP3.LUT R8, RZ, R8, RZ, 0x33, !PT ;  /* 0x00000008ff087212 */ /* 0x000fe200078e33ff */
[----:B------:R-:W-:Y:S05]  /*2f40*/  BRA `(.L_x_172) ;  /* 0x0000004000007947 */ /* 0x000fea0003800000 */
.L_x_171:
[----:B------:R-:W-:-:S04]  /*2f50*/  MOV R6, c[0x0][0x32c] ;  /* 0x0000cb0000067a02 */ /* 0x000fc80000000f00 */
[----:B------:R-:W-:-:S13]  /*2f60*/  ISETP.NE.AND P0, PT, R6, 0x1, PT ;  /* 0x000000010600780c */ /* 0x000fda0003f05270 */
[----:B------:R-:W-:-:S05]  /*2f70*/  @P0 IMAD.HI.U32 R6, R8, c[0x0][0x330], RZ ;  /* 0x0000cc0008060a27 */ /* 0x000fca00078e00ff */
[----:B------:R-:W-:Y:S02]  /*2f80*/  @P0 SHF.R.U32.HI R8, RZ, c[0x0][0x334], R6 ;  /* 0x0000cd00ff080a19 */ /* 0x000fe40000011606 */
.L_x_172:
[----:B------:R-:W-:Y:S05]  /*2f90*/  BSYNC B0 ;  /* 0x0000000000007941 */ /* 0x000fea0003800000 */
.L_x_170:
[----:B------:R-:W-:-:S04]  /*2fa0*/  IMAD R7, R8, c[0x0][0x32c], -R85 ;  /* 0x0000cb0008077a24 */ /* 0x000fc800078e0a55 */
[----:B------:R-:W-:-:S05]  /*2fb0*/  IMAD.IADD R8, R7, 0x1, -R204 ;  /* 0x0000000107087824 */ /* 0x000fca00078e0acc */
[----:B------:R-:W-:Y:S02]  /*2fc0*/  IADD3 R6, R8, c[0x0][0x32c], RZ ;  /* 0x0000cb0008067a10 */ /* 0x000fe40007ffe0ff */
[----:B------:R-:W-:Y:S02]  /*2fd0*/  IMNMX R17, R17, R8, !PT ;  /* 0x0000000811117217 */ /* 0x000fe40007800200 */
[----:B------:R-:W-:Y:S02]  /*2fe0*/  IMNMX R19, R19, R6, PT ;  /* 0x0000000613137217 */ /* 0x000fe40003800200 */
.L_x_169:
[----:B------:R-:W-:Y:S01]  /*2ff0*/  ISETP.LT.AND P2, PT, RZ, UR21, PT ;  /* 0x00000015ff007c0c */ /* 0x000fe2000bf41270 */
[----:B------:R-:W1:Y:S03]  /*3000*/  SHFL.IDX PT, R22, R20, 0x1, 0x1c1f ;  /* 0x003c1f0014167f89 */ /* 0x000e6600000e0000 */
[----:B------:R-:W-:-:S04]  /*3010*/  ISETP.GT.AND P0, PT, R17, RZ, P2 ;  /* 0x000000ff1100720c */ /* 0x000fc80001704270 */
[----:B------:R-:W-:-:S04]  /*3020*/  ISETP.LT.OR P0, PT, R19, 0x1, P0 ;  /* 0x000000011300780c */ /* 0x000fc80000701670 */
[----:B------:R-:W-:Y:S02]  /*3030*/  FSEL R7, R12, -INF , !P0 ;  /* 0xff8000000c077808 */ /* 0x000fe40004000000 */
[----:B------:R-:W-:-:S04]  /*3040*/  ISETP.GT.AND P0, PT, R17, 0x1, P2 ;  /* 0x000000011100780c */ /* 0x000fc80001704270 */
[----:B------:R-:W-:-:S04]  /*3050*/  ISETP.LT.OR P0, PT, R19, 0x2, P0 ;  /* 0x000000021300780c */ /* 0x000fc80000701670 */
[----:B------:R-:W-:Y:S02]  /*3060*/  FSEL R8, R13, -INF , !P0 ;  /* 0xff8000000d087808 */ /* 0x000fe40004000000 */
[----:B------:R-:W-:Y:S01]  /*3070*/  ISETP.GT.AND P0, PT, R17, 0x8, P2 ;  /* 0x000000081100780c */ /* 0x000fe20001704270 */
[--C-:B-1----:R-:W-:Y:S02]  /*3080*/  IMAD.IADD R11, R11, 0x1, R22.reuse ;  /* 0x000000010b0b7824 */ /* 0x102fe400078e0216 */
[----:B------:R-:W-:Y:S01]  /*3090*/  IMAD.IADD R20, R5, 0x1, R22 ;  /* 0x0000000105147824 */ /* 0x000fe200078e0216 */
[----:B------:R-:W-:Y:S02]  /*30a0*/  ISETP.LT.OR P0, PT, R19, 0x9, P0 ;  /* 0x000000091300780c */ /* 0x000fe40000701670 */
[----:B------:R-:W-:Y:S02]  /*30b0*/  IMNMX R0, R11, R0, PT ;  /* 0x000000000b007217 */ /* 0x000fe40003800200 */
[----:B------:R-:W-:-:S02]  /*30c0*/  FSEL R60, R60, -INF , !P0 ;  /* 0xff8000003c3c7808 */ /* 0x000fc40004000000 */
[----:B------:R-:W-:-:S04]  /*30d0*/  ISETP.GT.AND P0, PT, R17, 0x9, P2 ;  /* 0x000000091100780c */ /* 0x000fc80001704270 */
[----:B------:R-:W-:-:S04]  /*30e0*/  ISETP.LT.OR P0, PT, R19, 0xa, P0 ;  /* 0x0000000a1300780c */ /* 0x000fc80000701670 */
[----:B------:R-:W-:Y:S02]  /*30f0*/  FSEL R18, R61, -INF , !P0 ;  /* 0xff8000003d127808 */ /* 0x000fe40004000000 */
        /* <DEDUP_REMOVED lines=36> */
[----:B------:R-:W-:-:S13]  /*3340*/  PLOP3.LUT P0, PT, PT, PT, UP1, 0x40, 0x0 ;  /* 0x000000000000781c */ /* 0x000fda0003f0e818 */
        /* <DEDUP_REMOVED lines=13> */
.L_x_175:
[----:B------:R-:W-:-:S04]  /*3420*/  MOV R5, c[0x0][0x32c] ;  /* 0x0000cb0000057a02 */ /* 0x000fc80000000f00 */
[----:B------:R-:W-:-:S13]  /*3430*/  ISETP.NE.AND P0, PT, R5, 0x1, PT ;  /* 0x000000010500780c */ /* 0x000fda0003f05270 */
[----:B------:R-:W-:-:S05]  /*3440*/  @P0 IMAD.HI.U32 R5, R22, c[0x0][0x330], RZ ;  /* 0x0000cc0016050a27 */ /* 0x000fca00078e00ff */
[----:B------:R-:W-:Y:S02]  /*3450*/  @P0 SHF.R.U32.HI R22, RZ, c[0x0][0x334], R5 ;  /* 0x0000cd00ff160a19 */ /* 0x000fe40000011605 */
.L_x_176:
[----:B------:R-:W-:Y:S05]  /*3460*/  BSYNC B0 ;  /* 0x0000000000007941 */ /* 0x000fea0003800000 */
.L_x_174:
[----:B------:R-:W-:-:S04]  /*3470*/  IMAD R11, R22, c[0x0][0x32c], -R85 ;  /* 0x0000cb00160b7a24 */ /* 0x000fc800078e0a55 */
[----:B------:R-:W-:-:S05]  /*3480*/  IMAD.IADD R11, R11, 0x1, -R204 ;  /* 0x000000010b0b7824 */ /* 0x000fca00078e0acc */
[----:B------:R-:W-:Y:S02]  /*3490*/  IADD3 R5, R11, c[0x0][0x32c], RZ ;  /* 0x0000cb000b057a10 */ /* 0x000fe40007ffe0ff */
[----:B------:R-:W-:Y:S02]  /*34a0*/  IMNMX R20, R20, R11, !PT ;  /* 0x0000000b14147217 */ /* 0x000fe40007800200 */
[----:B------:R-:W-:Y:S02]  /*34b0*/  IMNMX R0, R0, R5, PT ;  /* 0x0000000500007217 */ /* 0x000fe40003800200 */
.L_x_173:
[----:B------:R-:W-:Y:S01]  /*34c0*/  ISETP.GT.AND P0, PT, R20, 0x1, P2 ;  /* 0x000000011400780c */ /* 0x000fe20001704270 */
[----:B------:R-:W-:Y:S01]  /*34d0*/  IMAD.SHL.U32 R195, R4, 0x2, RZ ;  /* 0x0000000204c37824 */ /* 0x000fe200078e00ff */
[----:B------:R-:W-:Y:S01]  /*34e0*/  FMNMX.FTZ R21, R7, R8, !PT ;  /* 0x0000000807157209 */ /* 0x000fe20007810000 */
[----:B------:R-:W-:Y:S01]  /*34f0*/  ULDC.64 UR4, c[0x0][0x2c8] ;  /* 0x0000b20000047ab9 */ /* 0x000fe20000000a00 */
[----:B------:R-:W-:Y:S01]  /*3500*/  ISETP.LT.OR P0, PT, R0, 0x2, P0 ;  /* 0x000000020000780c */ /* 0x000fe20000701670 */
[--C-:B------:R-:W-:Y:S01]  /*3510*/  IMAD R189, R3, 0x2, R195.reuse ;  /* 0x0000000203bd7824 */ /* 0x100fe200078e02c3 */
[----:B------:R-:W-:Y:S01]  /*3520*/  FMNMX.FTZ R21, R60, R21, !PT ;  /* 0x000000153c157209 */ /* 0x000fe20007810000 */
[----:B------:R-:W-:Y:S01]  /*3530*/  IMAD R190, R2, 0x2, R195 ;  /* 0x0000000202be7824 */ /* 0x000fe200078e02c3 */
[----:B------:R-:W-:Y:S01]  /*3540*/  FSEL R11, R15, -INF , !P0 ;  /* 0xff8000000f0b7808 */ /* 0x000fe20004000000 */
[----:B------:R-:W-:Y:S01]  /*3550*/  LDSM.16.MT88.4 R100, [R195+0x100] ;  /* 0x00010000c364783b */ /* 0x000fe20000004200 */
[----:B------:R-:W-:Y:S01]  /*3560*/  ISETP.GT.AND P0, PT, R20, 0x8, P2 ;  /* 0x000000081400780c */ /* 0x000fe20001704270 */
[----:B------:R-:W-:Y:S01]  /*3570*/  IMAD R188, R3, 0x2, R190 ;  /* 0x0000000203bc7824 */ /* 0x000fe200078e02be */
[----:B------:R-:W-:Y:S01]  /*3580*/  FMNMX.FTZ R21, R18, R21, !PT ;  /* 0x0000001512157209 */ /* 0x000fe20007810000 */
[----:B------:R-:W-:Y:S01]  /*3590*/  LDSM.16.MT88.4 R108, [R190+0x100] ;  /* 0x00010000be6c783b */ /* 0x000fe20000004200 */
[----:B------:R-:W-:Y:S01]  /*35a0*/  ISETP.LT.OR P0, PT, R0, 0x9, P0 ;  /* 0x000000090000780c */ /* 0x000fe20000701670 */
[----:B------:R-:W-:Y:S01]  /*35b0*/  UIMAD.WIDE.U32 UR26, UR25, UR4, URZ ;  /* 0x00000004191a72a5 */ /* 0x000fe2000f8e003f */
[----:B------:R-:W-:Y:S01]  /*35c0*/  FMNMX.FTZ R21, R16, R21, !PT ;  /* 0x0000001510157209 */ /* 0x000fe20007810000 */
[----:B------:R-:W-:Y:S01]  /*35d0*/  LDSM.16.MT88.4 R116, [R189+0x100] ;  /* 0x00010000bd74783b */ /* 0x000fe20000004200 */
[----:B------:R-:W-:Y:S01]  /*35e0*/  FSEL R5, R62, -INF , !P0 ;  /* 0xff8000003e057808 */ /* 0x000fe20004000000 */
[----:B------:R-:W-:Y:S01]  /*35f0*/  @UP2 USHF.R.U32.HI UR25, URZ, UR5, UR27 ;  /* 0x000000053f192299 */ /* 0x000fe2000801161b */
[----:B------:R-:W-:Y:S01]  /*3600*/  ISETP.GT.AND P0, PT, R20, 0x9, P2 ;  /* 0x000000091400780c */ /* 0x000fe20001704270 */
[----:B------:R-:W-:Y:S01]  /*3610*/  LDSM.16.MT88.4 R124, [R188+0x100] ;  /* 0x00010000bc7c783b */ /* 0x000fe20000004200 */
[----:B------:R-:W-:Y:S01]  /*3620*/  FMNMX.FTZ R21, R12, R21, !PT ;  /* 0x000000150c157209 */ /* 0x000fe20007810000 */
[----:B------:R-:W-:Y:S01]  /*3630*/  UIADD3 UR4, UR24, UR25, URZ ;  /* 0x0000001918047290 */ /* 0x000fe2000fffe03f */
[----:B------:R-:W-:Y:S01]  /*3640*/  ISETP.LT.OR P0, PT, R0, 0xa, P0 ;  /* 0x0000000a0000780c */ /* 0x000fe20000701670 */
[----:B------:R-:W-:Y:S01]  /*3650*/  LDSM.16.MT88.4 R64, [R188+0x2100] ;  /* 0x00210000bc40783b */ /* 0x000fe20000004200 */
[----:B------:R-:W-:Y:S01]  /*3660*/  FMNMX.FTZ R21, R10, R21, !PT ;  /* 0x000000150a157209 */ /* 0x000fe20007810000 */
[----:B------:R-:W-:Y:S01]  /*3670*/  ULDC UR25, c[0x0][0x328] ;  /* 0x0000ca0000197ab9 */ /* 0x000fe20000000800 */
[----:B------:R-:W-:Y:S01]  /*3680*/  FSEL R63, R63, -INF , !P0 ;  /* 0xff8000003f3f7808 */ /* 0x000fe20004000000 */
[----:B------:R-:W-:Y:S01]  /*3690*/  LDSM.16.MT88.4 R80, [R190+0x4100] ;  /* 0x00410000be50783b */ /* 0x000fe20000004200 */
[----:B------:R-:W-:Y:S01]  /*36a0*/  ISETP.GT.AND P0, PT, R20, 0x10, P2 ;  /* 0x000000101400780c */ /* 0x000fe20001704270 */
[----:B------:R-:W-:Y:S01]  /*36b0*/  UIADD3 UR21, UR21, -0x2, URZ ;  /* 0xfffffffe15157890 */ /* 0x000fe2000fffe03f */
[----:B------:R-:W-:Y:S01]  /*36c0*/  FMNMX.FTZ R21, R6, R21, !PT ;  /* 0x0000001506157209 */ /* 0x000fe20007810000 */
[----:B------:R-:W-:Y:S01]  /*36d0*/  LDSM.16.MT88.4 R88, [R189+0x4100] ;  /* 0x00410000bd58783b */ /* 0x000fe20000004200 */
[----:B------:R-:W-:Y:S01]  /*36e0*/  ISETP.LT.OR P0, PT, R0, 0x11, P0 ;  /* 0x000000110000780c */ /* 0x000fe20000701670 */
[----:B------:R-:W-:Y:S01]  /*36f0*/  UIADD3 UR25, UR4, UR25, URZ ;  /* 0x0000001904197290 */ /* 0x000fe2000fffe03f */
[----:B------:R-:W-:Y:S01]  /*3700*/  FMNMX.FTZ R21, R156, R21, !PT ;  /* 0x000000159c157209 */ /* 0x000fe20007810000 */
[----:B------:R-:W-:Y:S01]  /*3710*/  LDSM.16.MT88.4 R136, [R190+0x900] ;  /* 0x00090000be88783b */ /* 0x000fe20000004200 */
[----:B------:R-:W-:-:S02]  /*3720*/  FSEL R19, R58, -INF , !P0 ;  /* 0xff8000003a137808 */ /* 0x000fc40004000000 */
[----:B------:R-:W-:Y:S01]  /*3730*/  ISETP.GT.AND P0, PT, R20, 0x11, P2 ;  /* 0x000000111400780c */ /* 0x000fe20001704270 */
[----:B------:R-:W-:Y:S01]  /*3740*/  LDSM.16.MT88.4 R132, [R189+0x900] ;  /* 0x00090000bd84783b */ /* 0x000fe20000004200 */
[----:B------:R-:W-:Y:S02]  /*3750*/  FMNMX.FTZ R21, R164, R21, !PT ;  /* 0x00000015a4157209 */ /* 0x000fe40007810000 */
[----:B------:R-:W-:Y:S01]  /*3760*/  ISETP.LT.OR P0, PT, R0, 0x12, P0 ;  /* 0x000000120000780c */ /* 0x000fe20000701670 */
[----:B------:R-:W-:Y:S01]  /*3770*/  LDSM.16.MT88.4 R32, [R188+0x900] ;  /* 0x00090000bc20783b */ /* 0x000fe20000004200 */
[----:B------:R-:W-:Y:S02]  /*3780*/  FMNMX.FTZ R21, R162, R21, !PT ;  /* 0x00000015a2157209 */ /* 0x000fe40007810000 */
[----:B------:R-:W-:Y:S01]  /*3790*/  FSEL R17, R59, -INF , !P0 ;  /* 0xff8000003b117808 */ /* 0x000fe20004000000 */
[----:B------:R-:W-:Y:S01]  /*37a0*/  LDSM.16.MT88.4 R28, [R190+0x2900] ;  /* 0x00290000be1c783b */ /* 0x000fe20000004200 */
[----:B------:R-:W-:-:S02]  /*37b0*/  ISETP.GT.AND P0, PT, R20, 0x18, P2 ;  /* 0x000000181400780c */ /* 0x000fc40001704270 */
[----:B------:R-:W-:Y:S01]  /*37c0*/  FMNMX.FTZ R21, R158, R21, !PT ;  /* 0x000000159e157209 */ /* 0x000fe20007810000 */
[----:B------:R-:W-:Y:S01]  /*37d0*/  LDSM.16.MT88.4 R56, [R189+0x2100] ;  /* 0x00210000bd38783b */ /* 0x000fe20000004200 */
[----:B------:R-:W-:Y:S02]  /*37e0*/  ISETP.LT.OR P0, PT, R0, 0x19, P0 ;  /* 0x000000190000780c */ /* 0x000fe40000701670 */
[----:B------:R-:W-:Y:S02]  /*37f0*/  FMNMX.FTZ R21, R168, R21, !PT ;  /* 0x00000015a8157209 */ /* 0x000fe40007810000 */
[----:B------:R-:W-:Y:S02]  /*3800*/  FSEL R15, R54, -INF , !P0 ;  /* 0xff800000360f7808 */ /* 0x000fe40004000000 */
[----:B------:R-:W-:Y:S02]  /*3810*/  ISETP.GT.AND P0, PT, R20, 0x19, P2 ;  /* 0x000000191400780c */ /* 0x000fe40001704270 */
[----:B------:R-:W-:-:S02]  /*3820*/  FMNMX.FTZ R21, R166, R21, !PT ;  /* 0x00000015a6157209 */ /* 0x000fc40007810000 */
[----:B------:R-:W-:Y:S02]  /*3830*/  ISETP.LT.OR P0, PT, R0, 0x1a, P0 ;  /* 0x0000001a0000780c */ /* 0x000fe40000701670 */
[----:B------:R-:W-:Y:S02]  /*3840*/  FMNMX.FTZ R21, R142, R21, !PT ;  /* 0x000000158e157209 */ /* 0x000fe40007810000 */
[----:B------:R-:W-:Y:S02]  /*3850*/  FSEL R13, R55, -INF , !P0 ;  /* 0xff800000370d7808 */ /* 0x000fe40004000000 */
[----:B------:R-:W-:Y:S02]  /*3860*/  ISETP.GT.AND P0, PT, R20, 0x20, P2 ;  /* 0x000000201400780c */ /* 0x000fe40001704270 */
[----:B------:R-:W-:Y:S02]  /*3870*/  FMNMX.FTZ R22, R140, R21, !PT ;  /* 0x000000158c167209 */ /* 0x000fe40007810000 */
[----:B------:R-:W-:-:S03]  /*3880*/  ISETP.LT.OR P0, PT, R0, 0x21, P0 ;  /* 0x000000210000780c */ /* 0x000fc60000701670 */
[----:B------:R-:W1:Y:S01]  /*3890*/  SHFL.BFLY PT, R21, R22, 0x2, 0x1f ;  /* 0x0c401f0016157f89 */ /* 0x000e6200000e0000 */
[----:B------:R-:W-:Y:S02]  /*38a0*/  FSEL R173, R50, -INF , !P0 ;  /* 0xff80000032ad7808 */ /* 0x000fe40004000000 */
[----:B------:R-:W-:-:S04]  /*38b0*/  ISETP.GT.AND P0, PT, R20, 0x21, P2 ;  /* 0x000000211400780c */ /* 0x000fc80001704270 */
[----:B------:R-:W-:-:S04]  /*38c0*/  ISETP.LT.OR P0, PT, R0, 0x22, P0 ;  /* 0x000000220000780c */ /* 0x000fc80000701670 */
[----:B------:R-:W-:Y:S02]  /*38d0*/  FSEL R163, R51, -INF , !P0 ;  /* 0xff80000033a37808 */ /* 0x000fe40004000000 */
[----:B------:R-:W-:Y:S01]  /*38e0*/  ISETP.GT.AND P0, PT, R20, RZ, P2 ;  /* 0x000000ff1400720c */ /* 0x000fe20001704270 */
[----:B------:R-:W-:Y:S03]  /*38f0*/  LDSM.16.MT88.4 R48, [R190+0x2100] ;  /* 0x00210000be30783b */ /* 0x000fe60000004200 */
[----:B------:R-:W-:-:S04]  /*3900*/  ISETP.LT.OR P0, PT, R0, 0x1, P0 ;  /* 0x000000010000780c */ /* 0x000fc80000701670 */
[----:B------:R-:W-:Y:S02]  /*3910*/  FSEL R14, R14, -INF , !P0 ;  /* 0xff8000000e0e7808 */ /* 0x000fe40004000000 */
[----:B------:R-:W-:Y:S02]  /*3920*/  ISETP.GT.AND P0, PT, R20, 0x28, P2 ;  /* 0x000000281400780c */ /* 0x000fe40001704270 */
[----:B------:R-:W-:Y:S02]  /*3930*/  FMNMX.FTZ R24, R14, R11, !PT ;  /* 0x0000000b0e187209 */ /* 0x000fe40007810000 */
[----:B------:R-:W-:Y:S02]  /*3940*/  ISETP.LT.OR P0, PT, R0, 0x29, P0 ;  /* 0x000000290000780c */ /* 0x000fe40000701670 */
[----:B------:R-:W-:Y:S02]  /*3950*/  FMNMX.FTZ R24, R5, R24, !PT ;  /* 0x0000001805187209 */ /* 0x000fe40007810000 */
[----:B------:R-:W-:-:S02]  /*3960*/  FSEL R171, R70, -INF , !P0 ;  /* 0xff80000046ab7808 */ /* 0x000fc40004000000 */
[----:B------:R-:W-:Y:S02]  /*3970*/  FMNMX.FTZ R24, R63, R24, !PT ;  /* 0x000000183f187209 */ /* 0x000fe40007810000 */
        /* <DEDUP_REMOVED lines=11> */
[----:B------:R-:W-:Y:S02]  /*3a30*/  ISETP.GT.AND P0, PT, R20, 0x31, P2 ;  /* 0x000000311400780c */ /* 0x000fe40001704270 */
[----:B------:R-:W-:Y:S02]  /*3a40*/  FMNMX.FTZ R24, R163, R24, !PT ;  /* 0x00000018a3187209 */ /* 0x000fe40007810000 */
[----:B------:R-:W-:Y:S02]  /*3a50*/  ISETP.LT.OR P0, PT, R0, 0x32, P0 ;  /* 0x000000320000780c */ /* 0x000fe40000701670 */
[----:B------:R-:W-:Y:S02]  /*3a60*/  FMNMX.FTZ R24, R171, R24, !PT ;  /* 0x00000018ab187209 */ /* 0x000fe40007810000 */
[----:B------:R-:W-:Y:S02]  /*3a70*/  FSEL R143, R43, -INF , !P0 ;  /* 0xff8000002b8f7808 */ /* 0x000fe40004000000 */
[----:B------:R-:W-:Y:S01]  /*3a80*/  ISETP.GT.AND P0, PT, R20, 0x38, P2 ;  /* 0x000000381400780c */ /* 0x000fe20001704270 */
[----:B------:R-:W-:Y:S01]  /*3a90*/  LDSM.16.MT88.4 R40, [R195+0x2100] ;  /* 0x00210000c328783b */ /* 0x000fe20000004200 */
[----:B------:R-:W-:-:S02]  /*3aa0*/  FMNMX.FTZ R24, R165, R24, !PT ;  /* 0x00000018a5187209 */ /* 0x000fc40007810000 */
[----:B------:R-:W-:Y:S02]  /*3ab0*/  ISETP.GT.AND P2, PT, R20, 0x39, P2 ;  /* 0x000000391400780c */ /* 0x000fe40001744270 */
[C---:B------:R-:W-:Y:S02]  /*3ac0*/  ISETP.LT.OR P0, PT, R0.reuse, 0x39, P0 ;  /* 0x000000390000780c */ /* 0x040fe40000701670 */
[----:B------:R-:W-:Y:S02]  /*3ad0*/  FMNMX.FTZ R20, R167, R24, !PT ;  /* 0x00000018a7147209 */ /* 0x000fe40007810000 */
[----:B------:R-:W-:Y:S02]  /*3ae0*/  ISETP.LT.OR P2, PT, R0, 0x3a, P2 ;  /* 0x0000003a0000780c */ /* 0x000fe40001741670 */
[----:B------:R-:W-:Y:S02]  /*3af0*/  FSEL R141, R74, -INF , !P0 ;  /* 0xff8000004a8d7808 */ /* 0x000fe40004000000 */
[----:B------:R-:W-:-:S02]  /*3b00*/  FMNMX.FTZ R20, R143, R20, !PT ;  /* 0x000000148f147209 */ /* 0x000fc40007810000 */
[----:B------:R-:W-:Y:S02]  /*3b10*/  FSEL R161, R75, -INF , !P2 ;  /* 0xff8000004ba17808 */ /* 0x000fe40005000000 */
[----:B------:R-:W-:Y:S01]  /*3b20*/  FMNMX.FTZ R20, R141, R20, !PT ;  /* 0x000000148d147209 */ /* 0x000fe20007810000 */
[----:B------:R-:W-:Y:S01]  /*3b30*/  LDSM.16.MT88.4 R72, [R195+0x4100] ;  /* 0x00410000c348783b */ /* 0x000fe20000004200 */
[----:B-1----:R-:W-:Y:S02]  /*3b40*/  FMNMX.FTZ R25, R22, R21, !PT ;  /* 0x0000001516197209 */ /* 0x002fe40007810000 */
[----:B------:R-:W-:-:S03]  /*3b50*/  FMNMX.FTZ R23, R161, R20, !PT ;  /* 0x00000014a1177209 */ /* 0x000fc60007810000 */
[----:B------:R-:W1:Y:S04]  /*3b60*/  SHFL.BFLY PT, R0, R25, 0x1, 0x1f ;  /* 0x0c201f0019007f89 */ /* 0x000e6800000e0000 */
[----:B------:R-:W2:Y:S01]  /*3b70*/  SHFL.BFLY PT, R20, R23, 0x2, 0x1f ;  /* 0x0c401f0017147f89 */ /* 0x000ea200000e0000 */
[----:B-1----:R-:W-:-:S03]  /*3b80*/  FMNMX.FTZ R0, R25, R0, !PT ;  /* 0x0000000019007209 */ /* 0x002fc60007810000 */
[----:B------:R-:W-:Y:S01]  /*3b90*/  LDSM.16.MT88.4 R24, [R195+0x900] ;  /* 0x00090000c318783b */ /* 0x000fe20000004200 */
[----:B--2---:R-:W-:Y:S01]  /*3ba0*/  FMNMX.FTZ R21, R23, R20, !PT ;  /* 0x0000001417157209 */ /* 0x004fe20007810000 */
[C---:B------:R-:W-:Y:S01]  /*3bb0*/  FMUL.FTZ R169, R0.reuse, c[0x0][0x2d0] ;  /* 0x0000b40000a97a20 */ /* 0x040fe20000410000 */
[----:B------:R-:W-:-:S03]  /*3bc0*/  FSETP.NEU.FTZ.AND P0, PT, R0, -INF , PT ;  /* 0xff8000000000780b */ /* 0x000fc60003f1d000 */
[----:B------:R-:W1:Y:S01]  /*3bd0*/  SHFL.BFLY PT, R20, R21, 0x1, 0x1f ;  /* 0x0c201f0015147f89 */ /* 0x000e6200000e0000 */
[----:B------:R-:W-:-:S05]  /*3be0*/  FSEL R169, R169, RZ, P0 ;  /* 0x000000ffa9a97208 */ /* 0x000fca0000000000 */
[--C-:B------:R-:W-:Y:S02]  /*3bf0*/  FFMA.FTZ R154, R8, c[0x0][0x2d0], -R169.reuse ;  /* 0x0000b400089a7a23 */ /* 0x100fe400000108a9 */
[--C-:B------:R-:W-:Y:S02]  /*3c00*/  FFMA.FTZ R155, R7, c[0x0][0x2d0], -R169.reuse ;  /* 0x0000b400079b7a23 */ /* 0x100fe400000108a9 */
[--C-:B------:R-:W-:Y:S02]  /*3c10*/  FFMA.FTZ R153, R60, c[0x0][0x2d0], -R169.reuse ;  /* 0x0000b4003c997a23 */ /* 0x100fe400000108a9 */
[--C-:B------:R-:W-:Y:S01]  /*3c20*/  FFMA.FTZ R148, R18, c[0x0][0x2d0], -R169.reuse ;  /* 0x0000b40012947a23 */ /* 0x100fe200000108a9 */
[----:B------:R-:W-:Y:S01]  /*3c30*/  MUFU.EX2 R154, R154 ;  /* 0x0000009a009a7308 */ /* 0x000fe20000000800 */
[--C-:B------:R-:W-:Y:S02]  /*3c40*/  FFMA.FTZ R147, R12, c[0x0][0x2d0], -R169.reuse ;  /* 0x0000b4000c937a23 */ /* 0x100fe400000108a9 */
[----:B------:R-:W-:-:S02]  /*3c50*/  FFMA.FTZ R146, R10, c[0x0][0x2d0], -R169 ;  /* 0x0000b4000a927a23 */ /* 0x000fc400000108a9 */
[--C-:B------:R-:W-:Y:S02]  /*3c60*/  FFMA.FTZ R152, R16, c[0x0][0x2d0], -R169.reuse ;  /* 0x0000b40010987a23 */ /* 0x100fe400000108a9 */
[--C-:B------:R-:W-:Y:S01]  /*3c70*/  FFMA.FTZ R159, R164, c[0x0][0x2d0], -R169.reuse ;  /* 0x0000b400a49f7a23 */ /* 0x100fe200000108a9 */
[----:B------:R-:W2:Y:S01]  /*3c80*/  MUFU.EX2 R155, R155 ;  /* 0x0000009b009b7308 */ /* 0x000ea20000000800 */
[--C-:B------:R-:W-:Y:S01]  /*3c90*/  FFMA.FTZ R157, R162, c[0x0][0x2d0], -R169.reuse ;  /* 0x0000b400a29d7a23 */ /* 0x100fe200000108a9 */
[----:B-1----:R-:W-:Y:S01]  /*3ca0*/  FMNMX.FTZ R8, R21, R20, !PT ;  /* 0x0000001415087209 */ /* 0x002fe20007810000 */
[--C-:B------:R-:W-:Y:S01]  /*3cb0*/  FFMA.FTZ R156, R156, c[0x0][0x2d0], -R169.reuse ;  /* 0x0000b4009c9c7a23 */ /* 0x100fe200000108a9 */
[----:B------:R-:W-:Y:S01]  /*3cc0*/  LDSM.16.MT88.4 R20, [R189+0x2900] ;  /* 0x00290000bd14783b */ /* 0x000fe20000004200 */
[--C-:B------:R-:W-:Y:S01]  /*3cd0*/  FFMA.FTZ R158, R158, c[0x0][0x2d0], -R169.reuse ;  /* 0x0000b4009e9e7a23 */ /* 0x100fe200000108a9 */
[C---:B------:R-:W-:Y:S01]  /*3ce0*/  FSETP.NEU.FTZ.AND P0, PT, R8.reuse, -INF , PT ;  /* 0xff8000000800780b */ /* 0x040fe20003f1d000 */
[----:B------:R-:W-:Y:S01]  /*3cf0*/  FMUL.FTZ R160, R8, c[0x0][0x2d0] ;  /* 0x0000b40008a07a20 */ /* 0x000fe20000410000 */
[----:B------:R-:W-:Y:S01]  /*3d00*/  MUFU.EX2 R153, R153 ;  /* 0x0000009900997308 */ /* 0x000fe20000000800 */
[----:B------:R-:W-:-:S03]  /*3d10*/  FFMA.FTZ R168, R168, c[0x0][0x2d0], -R169 ;  /* 0x0000b400a8a87a23 */ /* 0x000fc600000108a9 */
[----:B------:R-:W-:Y:S02]  /*3d20*/  FSEL R160, R160, RZ, P0 ;  /* 0x000000ffa0a07208 */ /* 0x000fe40000000000 */
[----:B------:R-:W-:Y:S02]  /*3d30*/  PLOP3.LUT P0, PT, PT, PT, UP1, 0x40, 0x0 ;  /* 0x000000000000781c */ /* 0x000fe40003f0e818 */
[----:B------:R-:W1:Y:S01]  /*3d40*/  MUFU.EX2 R148, R148 ;  /* 0x0000009400947308 */ /* 0x000e620000000800 */
[--C-:B------:R-:W-:Y:S01]  /*3d50*/  FFMA.FTZ R149, R14, c[0x0][0x2d0], -R160.reuse ;  /* 0x0000b4000e957a23 */ /* 0x100fe200000108a0 */
[----:B--2---:R-:W-:Y:S01]  /*3d60*/  F2FP.BF16.PACK_AB R96, R154, R155 ;  /* 0x0000009b9a60723e */ /* 0x004fe200000010ff */
[--C-:B------:R-:W-:Y:S02]  /*3d70*/  FFMA.FTZ R150, R11, c[0x0][0x2d0], -R160.reuse ;  /* 0x0000b4000b967a23 */ /* 0x100fe400000108a0 */
[--C-:B------:R-:W-:Y:S02]  /*3d80*/  FFMA.FTZ R151, R5, c[0x0][0x2d0], -R160.reuse ;  /* 0x0000b40005977a23 */ /* 0x100fe400000108a0 */
[----:B------:R-:W-:Y:S01]  /*3d90*/  FFMA.FTZ R144, R63, c[0x0][0x2d0], -R160 ;  /* 0x0000b4003f907a23 */ /* 0x000fe200000108a0 */
[----:B------:R-:W-:Y:S01]  /*3da0*/  MUFU.EX2 R149, R149 ;  /* 0x0000009500957308 */ /* 0x000fe20000000800 */
[----:B------:R-:W-:-:S02]  /*3db0*/  FFMA.FTZ R11, R6, c[0x0][0x2d0], -R169 ;  /* 0x0000b400060b7a23 */ /* 0x000fc400000108a9 */
[----:B------:R-:W2:Y:S01]  /*3dc0*/  LDSM.16.MT88.4 R4, [R188+0x4100] ;  /* 0x00410000bc04783b */ /* 0x000ea20000004200 */
[--C-:B------:R-:W-:Y:S02]  /*3dd0*/  FFMA.FTZ R3, R15, c[0x0][0x2d0], -R160.reuse ;  /* 0x0000b4000f037a23 */ /* 0x100fe400000108a0 */
[--C-:B------:R-:W-:Y:S02]  /*3de0*/  FFMA.FTZ R2, R13, c[0x0][0x2d0], -R160.reuse ;  /* 0x0000b4000d027a23 */ /* 0x100fe400000108a0 */
[----:B------:R-:W3:Y:S01]  /*3df0*/  MUFU.EX2 R150, R150 ;  /* 0x0000009600967308 */ /* 0x000ee20000000800 */
[----:B------:R-:W4:Y:S01]  /*3e00*/  LDSM.16.MT88.4 R12, [R195+0x2900] ;  /* 0x00290000c30c783b */ /* 0x000f220000004200 */
[----:B-1----:R-:W-:Y:S01]  /*3e10*/  F2FP.BF16.PACK_AB R98, R148, R153 ;  /* 0x000000999462723e */ /* 0x002fe200000010ff */
[--C-:B------:R-:W-:Y:S02]  /*3e20*/  FFMA.FTZ R145, R19, c[0x0][0x2d0], -R160.reuse ;  /* 0x0000b40013917a23 */ /* 0x100fe400000108a0 */
[----:B------:R-:W-:-:S02]  /*3e30*/  FFMA.FTZ R10, R17, c[0x0][0x2d0], -R160 ;  /* 0x0000b400110a7a23 */ /* 0x000fc400000108a0 */
[----:B------:R-:W1:Y:S01]  /*3e40*/  LDSM.16.MT88.4 R16, [R188+0x2900] ;  /* 0x00290000bc10783b */ /* 0x000e620000004200 */
[----:B------:R-:W-:Y:S01]  /*3e50*/  MUFU.EX2 R151, R151 ;  /* 0x0000009700977308 */ /* 0x000fe20000000800 */
[--C-:B------:R-:W-:Y:S02]  /*3e60*/  FFMA.FTZ R162, R173, c[0x0][0x2d0], -R160.reuse ;  /* 0x0000b400ada27a23 */ /* 0x100fe400000108a0 */
[--C-:B------:R-:W-:Y:S02]  /*3e70*/  FFMA.FTZ R163, R163, c[0x0][0x2d0], -R160.reuse ;  /* 0x0000b400a3a37a23 */ /* 0x100fe400000108a0 */
[--C-:B------:R-:W-:Y:S02]  /*3e80*/  FFMA.FTZ R164, R171, c[0x0][0x2d0], -R160.reuse ;  /* 0x0000b400aba47a23 */ /* 0x100fe400000108a0 */
[----:B------:R-:W-:Y:S01]  /*3e90*/  FFMA.FTZ R165, R165, c[0x0][0x2d0], -R160 ;  /* 0x0000b400a5a57a23 */ /* 0x000fe200000108a0 */
[----:B------:R-:W5:Y:S01]  /*3ea0*/  MUFU.EX2 R144, R144 ;  /* 0x0000009000907308 */ /* 0x000f620000000800 */
[----:B---3--:R-:W-:Y:S01]  /*3eb0*/  F2FP.BF16.PACK_AB R97, R150, R149 ;  /* 0x000000959661723e */ /* 0x008fe200000010ff */
[----:B------:R-:W-:-:S02]  /*3ec0*/  FFMA.FTZ R171, R166, c[0x0][0x2d0], -R169 ;  /* 0x0000b400a6ab7a23 */ /* 0x000fc400000108a9 */
[--C-:B------:R-:W-:Y:S02]  /*3ed0*/  FFMA.FTZ R166, R142, c[0x0][0x2d0], -R169.reuse ;  /* 0x0000b4008ea67a23 */ /* 0x100fe400000108a9 */
[----:B------:R-:W-:Y:S02]  /*3ee0*/  FFMA.FTZ R169, R140, c[0x0][0x2d0], -R169 ;  /* 0x0000b4008ca97a23 */ /* 0x000fe400000108a9 */
[----:B------:R-:W-:Y:S01]  /*3ef0*/  MUFU.EX2 R152, R152 ;  /* 0x0000009800987308 */ /* 0x000fe20000000800 */
[--C-:B------:R-:W-:Y:S02]  /*3f00*/  FFMA.FTZ R167, R167, c[0x0][0x2d0], -R160.reuse ;  /* 0x0000b400a7a77a23 */ /* 0x100fe400000108a0 */
[--C-:B------:R-:W-:Y:S02]  /*3f10*/  FFMA.FTZ R170, R143, c[0x0][0x2d0], -R160.reuse ;  /* 0x0000b4008faa7a23 */ /* 0x100fe400000108a0 */
[--C-:B------:R-:W-:Y:S02]  /*3f20*/  FFMA.FTZ R172, R141, c[0x0][0x2d0], -R160.reuse ;  /* 0x0000b4008dac7a23 */ /* 0x100fe400000108a0 */
[----:B------:R-:W-:Y:S01]  /*3f30*/  FFMA.FTZ R207, R161, c[0x0][0x2d0], -R160 ;  /* 0x0000b400a1cf7a23 */ /* 0x000fe200000108a0 */
[----:B-----5:R-:W-:Y:S01]  /*3f40*/  F2FP.BF16.PACK_AB R99, R144, R151 ;  /* 0x000000979063723e */ /* 0x020fe200000010ff */
[----:B------:R-:W3:Y:S01]  /*3f50*/  MUFU.EX2 R147, R147 ;  /* 0x0000009300937308 */ /* 0x000ee20000000800 */
[----:B------:R-:W-:Y:S01]  /*3f60*/  FADD.FTZ R154, R155, R154 ;  /* 0x0000009a9b9a7221 */ /* 0x000fe20000010000 */
[----:B------:R-:W-:Y:S01]  /*3f70*/  LDSM.16.MT88.4 R140, [R190+0x1900] ;  /* 0x00190000be8c783b */ /* 0x000fe20000004200 */
[----:B------:R-:W-:-:S02]  /*3f80*/  FADD.FTZ R150, R149, R150 ;  /* 0x0000009695967221 */ /* 0x000fc40000010000 */
[----:B------:R-:W-:Y:S01]  /*3f90*/  FADD.FTZ R153, R153, R154 ;  /* 0x0000009a99997221 */ /* 0x000fe20000010000 */
[----:B------:R-:W-:Y:S01]  /*3fa0*/  HMMA.16816.F32.BF16 R36, R96, R40, RZ ;  /* 0x000000286024723c */ /* 0x000fe200000418ff */
[----:B------:R-:W-:Y:S01]  /*3fb0*/  FADD.FTZ R151, R151, R150 ;  /* 0x0000009697977221 */ /* 0x000fe20000010000 */
[----:B------:R-:W-:Y:S01]  /*3fc0*/  MUFU.EX2 R146, R146 ;  /* 0x0000009200927308 */ /* 0x000fe20000000800 */
[----:B------:R-:W-:Y:S02]  /*3fd0*/  FADD.FTZ R153, R148, R153 ;  /* 0x0000009994997221 */ /* 0x000fe40000010000 */
[----:B------:R-:W-:-:S03]  /*3fe0*/  FADD.FTZ R144, R144, R151 ;  /* 0x0000009790907221 */ /* 0x000fc60000010000 */
[C---:B------:R-:W-:Y:S02]  /*3ff0*/  HMMA.16816.F32.BF16 R52, R96.reuse, R56, RZ ;  /* 0x000000386034723c */ /* 0x040fe400000418ff */
[----:B------:R-:W-:Y:S06]  /*4000*/  MUFU.EX2 R11, R11 ;  /* 0x0000000b000b7308 */ /* 0x000fec0000000800 */
        /* <DEDUP_REMOVED lines=40> */
[C---:B--2---:R-:W-:Y:S07]  /*4290*/  HMMA.16816.F32.BF16 R92, R96.reuse, R4, RZ ;  /* 0x00000004605c723c */ /* 0x044fee00000418ff */
[----:B---3--:R-:W-:Y:S01]  /*42a0*/  F2FP.BF16.PACK_AB R4, R147, R152 ;  /* 0x000000989304723e */ /* 0x008fe200000010ff */
[----:B------:R-:W-:Y:S01]  /*42b0*/  HMMA.16816.F32.BF16 R96, R96, R6, RZ ;  /* 0x000000066060723c */ /* 0x000fe200000418ff */
[----:B-----5:R-:W-:Y:S01]  /*42c0*/  F2FP.BF16.PACK_AB R5, R10, R145 ;  /* 0x000000910a05723e */ /* 0x020fe200000010ff */
        /* <DEDUP_REMOVED lines=9> */
[----:B----4-:R-:W-:Y:S01]  /*4360*/  HMMA.16816.F32.BF16 R36, R4, R12, R36 ;  /* 0x0000000c0424723c */ /* 0x010fe20000041824 */
[----:B------:R-:W-:-:S07]  /*4370*/  FADD.FTZ R3, R2, R3 ;  /* 0x0000000302037221 */ /* 0x000fce0000010000 */
[C---:B------:R-:W-:Y:S01]  /*4380*/  HMMA.16816.F32.BF16 R40, R4.reuse, R14, R40 ;  /* 0x0000000e0428723c */ /* 0x040fe20000041828 */
[----:B------:R-:W1:Y:S07]  /*4390*/  LDSM.16.MT88.4 R12, [R190+0x4900] ;  /* 0x00490000be0c783b */ /* 0x000e6e0000004200 */
[C---:B------:R-:W-:Y:S08]  /*43a0*/  HMMA.16816.F32.BF16 R52, R4.reuse, R20, R52 ;  /* 0x000000140434723c */ /* 0x040ff00000041834 */
[C---:B------:R-:W-:Y:S01]  /*43b0*/  HMMA.16816.F32.BF16 R56, R4.reuse, R22, R56 ;  /* 0x000000160438723c */ /* 0x040fe20000041838 */
[----:B------:R-:W2:Y:S07]  /*43c0*/  LDSM.16.MT88.4 R20, [R189+0x4900] ;  /* 0x00490000bd14783b */ /* 0x000eae0000004200 */
[C---:B------:R-:W-:Y:S08]  /*43d0*/  HMMA.16816.F32.BF16 R128, R4.reuse, R24, R128 ;  /* 0x000000180480723c */ /* 0x040ff00000041880 */
        /* <DEDUP_REMOVED lines=80> */
[C---:B------:R-:W-:Y:S01]  /*48e0*/  F2FP.BF16.PACK_AB R5, R170.reuse, R167 ;  /* 0x000000a7aa05723e */ /* 0x040fe200000010ff */
        /* <DEDUP_REMOVED lines=36> */
[----:B------:R-:W-:Y:S01]  /*4b30*/  ISETP.LT.AND P0, PT, RZ, UR4, PT ;  /* 0x00000004ff007c0c */ /* 0x000fe2000bf01270 */
[----:B------:R-:W-:-:S02]  /*4b40*/  UIADD3 UR26, UR4, -0x1, URZ ;  /* 0xffffffff041a7890 */ /* 0x000fc4000fffe03f */
[----:B------:R-:W-:-:S10]  /*4b50*/  ULDC UR24, c[0x0][0x32c] ;  /* 0x0000cb0000187ab9 */ /* 0x000fd40000000800 */
[----:B------:R-:W-:Y:S05]  /*4b60*/  @P0 BRA `(.L_x_178) ;  /* 0x0000008000000947 */ /* 0x000fea0003800000 */
[----:B------:R-:W-:Y:S02]  /*4b70*/  UISETP.NE.AND UP0, UPT, UR24, 0x1, UPT ;  /* 0x000000011800788c */ /* 0x000fe4000bf05270 */
[----:B------:R-:W-:-:S03]  /*4b80*/  UIADD3 UR26, -UR4, URZ, URZ ;  /* 0x0000003f041a7290 */ /* 0x000fc6000fffe13f */
[----:B------:R-:W-:Y:S02]  /*4b90*/  ULDC.64 UR4, c[0x0][0x330] ;  /* 0x0000cc0000047ab9 */ /* 0x000fe40000000a00 */
[----:B------:R-:W-:-:S07]  /*4ba0*/  UIMAD.WIDE.U32 UR28, UR26, UR4, URZ ;  /* 0x000000041a1c72a5 */ /* 0x000fce000f8e003f */
[----:B------:R-:W-:Y:S02]  /*4bb0*/  @UP0 UMOV UR27, UR29 ;  /* 0x0000001d001b0c82 */ /* 0x000fe40008000000 */
[----:B------:R-:W-:-:S04]  /*4bc0*/  @UP0 USHF.R.U32.HI UR26, URZ, UR5, UR27 ;  /* 0x000000053f1a0299 */ /* 0x000fc8000801161b */
[----:B------:R-:W-:Y:S01]  /*4bd0*/  ULOP3.LUT UR26, URZ, UR26, URZ, 0x33, !UPT ;  /* 0x0000001a3f1a7292 */ /* 0x000fe2000f8e333f */
[----:B------:R-:W-:Y:S05]  /*4be0*/  BRA `(.L_x_179) ;  /* 0x0000005000007947 */ /* 0x000fea0003800000 */
.L_x_178:
[----:B------:R-:W-:Y:S02]  /*4bf0*/  UISETP.NE.AND UP0, UPT, UR24, 0x1, UPT ;  /* 0x000000011800788c */ /* 0x000fe4000bf05270 */
[----:B------:R-:W-:Y:S02]  /*4c00*/  ULDC.64 UR4, c[0x0][0x330] ;  /* 0x0000cc0000047ab9 */ /* 0x000fe40000000a00 */
[----:B------:R-:W-:-:S07]  /*4c10*/  UIMAD.WIDE.U32 UR28, UR26, UR4, URZ ;  /* 0x000000041a1c72a5 */ /* 0x000fce000f8e003f */
[----:B------:R-:W-:Y:S02]  /*4c20*/  @UP0 UMOV UR27, UR29 ;  /* 0x0000001d001b0c82 */ /* 0x000fe40008000000 */
[----:B------:R-:W-:Y:S02]  /*4c30*/  @UP0 USHF.R.U32.HI UR26, URZ, UR5, UR27 ;  /* 0x000000053f1a0299 */ /* 0x000fe4000801161b */
.L_x_179:
[----:B------:R-:W-:Y:S02]  /*4c40*/  ULDC UR4, c[0x0][0x32c] ;  /* 0x0000cb0000047ab9 */ /* 0x000fe40000000800 */
[----:B------:R-:W-:-:S04]  /*4c50*/  UIMAD UR4, UR26, UR24, UR4 ;  /* 0x000000181a0472a4 */ /* 0x000fc8000f8e0204 */
[----:B------:R-:W-:-:S04]  /*4c60*/  UISETP.LT.AND UP0, UPT, UR25, UR4, UPT ;  /* 0x000000041900728c */ /* 0x000fc8000bf01270 */
[----:B------:R-:W-:-:S04]  /*4c70*/  USEL UR25, UR25, UR4, UP0 ;  /* 0x0000000419197287 */ /* 0x000fc80008000000 */
.L_x_177:
[----:B------:R-:W-:-:S04]  /*4c80*/  USHF.R.S32.HI UR4, URZ, 0x1f, UR25 ;  /* 0x0000001f3f047899 */ /* 0x000fc80008011419 */
[----:B------:R-:W-:-:S04]  /*4c90*/  ULEA.HI UR4, UR4, UR25, URZ, 0x6 ;  /* 0x0000001904047291 */ /* 0x000fc8000f8f303f */
[----:B------:R-:W-:-:S04]  /*4ca0*/  USHF.R.S32.HI UR4, URZ, 0x6, UR4 ;  /* 0x000000063f047899 */ /* 0x000fc80008011404 */
[----:B------:R-:W-:-:S04]  /*4cb0*/  UISETP.LT.AND UP0, UPT, UR7, UR4, UPT ;  /* 0x000000040700728c */ /* 0x000fc8000bf01270 */
[----:B------:R-:W-:-:S04]  /*4cc0*/  USEL UR4, UR7, UR4, !UP0 ;  /* 0x0000000407047287 */ /* 0x000fc8000c000000 */
[----:B------:R-:W-:-:S06]  /*4cd0*/  UISETP.GE.AND UP0, UPT, UR21, UR4, UPT ;  /* 0x000000041500728c */ /* 0x000fcc000bf06270 */
[----:B------:R-:W-:-:S13]  /*4ce0*/  PLOP3.LUT P0, PT, PT, PT, UP0, 0x40, 0x0 ;  /* 0x000000000000781c */ /* 0x000fda0003f0e808 */
[----:B------:R-:W-:Y:S05]  /*4cf0*/  @P0 BRA `(.L_x_180) ;  /* 0x000037c000000947 */ /* 0x000fea0003800000 */
[C---:B------:R-:W-:Y:S01]  /*4d00*/  SHF.L.U64.HI R216, R210.reuse, 0x1, R9 ;  /* 0x00000001d2d87819 */ /* 0x040fe20000010209 */
[----:B------:R-:W-:Y:S01]  /*4d10*/  IMAD.MOV.U32 R2, RZ, RZ, R8 ;  /* 0x000000ffff027224 */ /* 0x000fe200078e0008 */
[----:B------:R-:W-:Y:S01]  /*4d20*/  SHF.L.U32 R215, R210, 0x1, RZ ;  /* 0x00000001d2d77819 */ /* 0x000fe200000006ff */
[----:B------:R-:W-:Y:S01]  /*4d30*/  IMAD.MOV.U32 R3, RZ, RZ, R0 ;  /* 0x000000ffff037224 */ /* 0x000fe200078e0000 */
[C---:B------:R-:W-:Y:S01]  /*4d40*/  SHF.L.U64.HI R214, R209.reuse, 0x1, R212 ;  /* 0x00000001d1d67819 */ /* 0x040fe200000102d4 */
[----:B------:R-:W-:Y:S01]  /*4d50*/  IMAD.SHL.U32 R175, R209, 0x2, RZ ;  /* 0x00000002d1af7824 */ /* 0x000fe200078e00ff */
[----:B------:R-:W-:Y:S02]  /*4d60*/  SEL R174, RZ, 0x10, P5 ;  /* 0x00000010ffae7807 */ /* 0x000fe40002800000 */
[C---:B------:R-:W-:Y:S02]  /*4d70*/  SHF.L.U64.HI R173, R208.reuse, 0x1, R211 ;  /* 0x00000001d0ad7819 */ /* 0x040fe400000102d3 */
[----:B------:R-:W-:-:S02]  /*4d80*/  SHF.L.U32 R172, R208, 0x1, RZ ;  /* 0x00000001d0ac7819 */ /* 0x000fc400000006ff */
.L_x_191:
[----:B------:R-:W-:Y:S04]  /*4d90*/  DEPBAR.LE SB0, 0x0 ;  /* 0x000080000000791a */ /* 0x000fe80000000000 */
[----:B------:R-:W-:Y:S01]  /*4da0*/  BAR.SYNC.DEFER_BLOCKING 0x0 ;  /* 0x0000000000007b1d */ /* 0x000fe20000010000 */
[----:B------:R-:W-:Y:S06]  /*4db0*/  UISETP.GT.AND UP0, UPT, UR7, UR21, UPT ;  /* 0x000000150700728c */ /* 0x000fec000bf04270 */
[----:B------:R-:W-:Y:S01]  /*4dc0*/  PLOP3.LUT P0, PT, PT, PT, UP0, 0x80, 0x0 ;  /* 0x000000000000781c */ /* 0x000fe20003f0f008 */
[----:B------:R1:W2:Y:S04]  /*4dd0*/  LDSM.16.M88.4 R132, [R198+0xc100] ;  /* 0x00c10000c684783b */ /* 0x0002a80000000200 */
[----:B------:R1:W3:Y:S04]  /*4de0*/  LDSM.16.M88.4 R136, [R197+0x6100] ;  /* 0x00610000c588783b */ /* 0x0002e80000000200 */
[----:B------:R1:W4:Y:S04]  /*4df0*/  LDSM.16.M88.4 R140, [R197+0x6900] ;  /* 0x00690000c58c783b */ /* 0x0003280000000200 */
[----:B------:R1:W1:Y:S04]  /*4e00*/  LDSM.16.M88.4 R144, [R197+0x7100] ;  /* 0x00710000c590783b */ /* 0x0002680000000200 */
[----:B------:R1:W1:Y:S04]  /*4e10*/  LDSM.16.M88.4 R148, [R197+0x7900] ;  /* 0x00790000c594783b */ /* 0x0002680000000200 */
[----:B------:R1:W1:Y:S04]  /*4e20*/  LDSM.16.M88.4 R152, [R194+0xc100] ;  /* 0x00c10000c298783b */ /* 0x0002680000000200 */
[----:B------:R1:W1:Y:S04]  /*4e30*/  LDSM.16.M88.4 R156, [R196] ;  /* 0x00000000c49c783b */ /* 0x0002680000000200 */
[----:B------:R1:W1:Y:S04]  /*4e40*/  LDSM.16.M88.4 R160, [R187] ;  /* 0x00000000bba0783b */ /* 0x0002680000000200 */
[----:B------:R1:W1:Y:S04]  /*4e50*/  LDSM.16.M88.4 R164, [R186] ;  /* 0x00000000baa4783b */ /* 0x0002680000000200 */
[----:B------:R1:W1:Y:S01]  /*4e60*/  LDSM.16.M88.4 R168, [R185] ;  /* 0x00000000b9a8783b */ /* 0x0002620000000200 */
[----:B------:R-:W-:-:S05]  /*4e70*/  @P0 BRA `(.L_x_181) ;  /* 0x0000029000000947 */ /* 0x000fca0003800000 */
[----:B------:R-:W-:Y:S01]  /*4e80*/  SHF.R.S32.HI R5, RZ, 0x1f, R200 ;  /* 0x0000001fff057819 */ /* 0x000fe200000114c8 */
[----:B------:R-:W-:Y:S01]  /*4e90*/  IMAD.WIDE.U32 R8, R200, c[0x0][0x208], RZ ;  /* 0x00008200c8087a25 */ /* 0x000fe200078e00ff */
[----:B------:R-:W-:Y:S02]  /*4ea0*/  SHF.R.S32.HI R4, RZ, 0x1f, R199 ;  /* 0x0000001fff047819 */ /* 0x000fe400000114c7 */
[----:B------:R-:W-:Y:S01]  /*4eb0*/  IADD3 R10, -R174, 0x10, RZ ;  /* 0x00000010ae0a7810 */ /* 0x000fe20007ffe1ff */
[----:B------:R-:W-:Y:S02]  /*4ec0*/  IMAD R5, R5, c[0x0][0x208], RZ ;  /* 0x0000820005057a24 */ /* 0x000fe400078e02ff */
[----:B------:R-:W-:Y:S01]  /*4ed0*/  IMAD R4, R4, c[0x0][0x218], RZ ;  /* 0x0000860004047a24 */ /* 0x000fe200078e02ff */
[----:B------:R-:W-:Y:S01]  /*4ee0*/  LOP3.LUT R10, R10, 0xf, RZ, 0xc0, !PT ;  /* 0x0000000f0a0a7812 */ /* 0x000fe200078ec0ff */
[----:B------:R-:W-:Y:S02]  /*4ef0*/  IMAD R5, R200, c[0x0][0x20c], R5 ;  /* 0x00008300c8057a24 */ /* 0x000fe400078e0205 */
[----:B------:R-:W-:Y:S02]  /*4f00*/  IMAD R4, R199, c[0x0][0x21c], R4 ;  /* 0x00008700c7047a24 */ /* 0x000fe400078e0204 */
[----:B------:R-:W-:Y:S04]  /*4f10*/  IMAD.IADD R9, R9, 0x1, R5 ;  /* 0x0000000109097824 */ /* 0x000fe800078e0205 */
[----:B------:R-:W-:Y:S05]  /*4f20*/  IMAD.WIDE.U32 R8, R199, c[0x0][0x218], R8 ;  /* 0x00008600c7087a25 */ /* 0x000fea00078e0008 */
[----:B------:R-:W-:Y:S04]  /*4f30*/  IADD3 R0, P0, R8, UR16, RZ ;  /* 0x0000001008007c10 */ /* 0x000fe8000ff1e0ff */
[----:B------:R-:W-:Y:S02]  /*4f40*/  IADD3.X R9, R9, UR9, R4, P0, !PT ;  /* 0x0000000909097c10 */ /* 0x000fe400087fe404 */
[C---:B------:R-:W-:Y:S04]  /*4f50*/  LEA R12, P0, R0.reuse, c[0x0][0x1f8], 0x1 ;  /* 0x00007e00000c7a11 */ /* 0x040fe800078008ff */
[----:B------:R-:W-:Y:S01]  /*4f60*/  LEA.HI.X R6, R0, c[0x0][0x1fc], R9, 0x1, P0 ;  /* 0x00007f0000067a11 */ /* 0x000fe200000f0c09 */
[----:B------:R-:W-:Y:S01]  /*4f70*/  SHFL.IDX PT, R4, R12, RZ, 0x181f ;  /* 0x00181fff0c047589 */ /* 0x000fe200000e0000 */
[----:B------:R-:W-:Y:S03]  /*4f80*/  IADD3 R9, -R213, 0x10, RZ ;  /* 0x00000010d5097810 */ /* 0x000fe60007ffe1ff */
[----:B------:R-:W5:Y:S01]  /*4f90*/  SHFL.IDX PT, R0, R12, 0x1, 0x181f ;  /* 0x00381f000c007f89 */ /* 0x000f6200000e0000 */
[----:B------:R-:W-:Y:S03]  /*4fa0*/  LOP3.LUT R9, R9, 0xf, RZ, 0xc0, !PT ;  /* 0x0000000f09097812 */ /* 0x000fe600078ec0ff */
[----:B------:R-:W4:Y:S04]  /*4fb0*/  SHFL.IDX PT, R5, R6, 0x1, 0x181f ;  /* 0x00381f0006057f89 */ /* 0x000f2800000e0000 */
[----:B------:R-:W3:Y:S01]  /*4fc0*/  SHFL.IDX PT, R7, R6, RZ, 0x181f ;  /* 0x00181fff06077589 */ /* 0x000ee200000e0000 */
[-C--:B-----5:R-:W-:Y:S04]  /*4fd0*/  IADD3 R10, P2, P0, R10, R0.reuse, R175 ;  /* 0x000000000a0a7210 */ /* 0x0a0fe8000785e0af */
[-C--:B----4-:R-:W-:Y:S02]  /*4fe0*/  IADD3.X R11, RZ, R5.reuse, R214, P2, P0 ;  /* 0x00000005ff0b7210 */ /* 0x090fe400017e04d6 */
[----:B------:R-:W-:Y:S04]  /*4ff0*/  IADD3 R8, P2, P0, R9, R0, R172 ;  /* 0x0000000009087210 */ /* 0x000fe8000785e0ac */
[--C-:B------:R-:W-:Y:S02]  /*5000*/  IADD3.X R9, RZ, R5, R173.reuse, P2, P0 ;  /* 0x00000005ff097210 */ /* 0x100fe400017e04ad */
[C---:B------:R-:W-:Y:S02]  /*5010*/  IADD3 R14, P2, R4.reuse, R215, RZ ;  /* 0x000000d7040e7210 */ /* 0x040fe40007f5e0ff */
[C---:B------:R-:W-:Y:S03]  /*5020*/  IADD3 R12, P0, R4.reuse, R175, RZ ;  /* 0x000000af040c7210 */ /* 0x040fe60007f1e0ff */
[C---:B---3--:R-:W-:Y:S01]  /*5030*/  IMAD.X R15, R7.reuse, 0x1, R216, P2 ;  /* 0x00000001070f7824 */ /* 0x048fe200010e06d8 */
[----:B------:R-:W-:Y:S01]  /*5040*/  IADD3 R6, P2, R4, R172, RZ ;  /* 0x000000ac04067210 */ /* 0x000fe20007f5e0ff */
[C---:B------:R-:W-:Y:S01]  /*5050*/  IMAD.X R13, R7.reuse, 0x1, R214, P0 ;  /* 0x00000001070d7824 */ /* 0x040fe200000e06d6 */
[----:B------:R-:W-:Y:S02]  /*5060*/  IADD3 R4, P0, R0, R215, RZ ;  /* 0x000000d700047210 */ /* 0x000fe40007f1e0ff */
[----:B------:R3:W-:Y:S01]  /*5070*/  LDGSTS.E.BYPASS.LTC128B.128 [R205], [R14.64], !P6 ;  /* 0x000000000ecd7fae */ /* 0x0007e2000f101d56 */
[----:B------:R-:W-:Y:S01]  /*5080*/  IMAD.X R7, R7, 0x1, R173, P2 ;  /* 0x0000000107077824 */ /* 0x000fe200010e06ad */
[----:B------:R-:W-:Y:S01]  /*5090*/  ISETP.NE.U32.AND P2, PT, R174, RZ, PT ;  /* 0x000000ffae00720c */ /* 0x000fe20003f45070 */
[----:B------:R-:W-:Y:S01]  /*50a0*/  IMAD.X R5, R5, 0x1, R216, P0 ;  /* 0x0000000105057824 */ /* 0x000fe200000e06d8 */
[----:B------:R3:W-:Y:S01]  /*50b0*/  LDGSTS.E.BYPASS.LTC128B.128 [R205+0x2000], [R12.64], !P5 ;  /* 0x020000000ccd7fae */ /* 0x0007e2000e901d56 */
[----:B------:R-:W-:Y:S03]  /*50c0*/  ISETP.NE.U32.AND P0, PT, R213, RZ, PT ;  /* 0x000000ffd500720c */ /* 0x000fe60003f05070 */
[----:B------:R3:W-:Y:S04]  /*50d0*/  LDGSTS.E.BYPASS.LTC128B.128 [R205+0x4000], [R6.64], !P4 ;  /* 0x0400000006cd7fae */ /* 0x0007e8000e101d56 */
[----:B------:R3:W-:Y:S04]  /*50e0*/  LDGSTS.E.BYPASS.LTC128B.128 [R205+0x1000], [R4.64], !P6 ;  /* 0x0100000004cd7fae */ /* 0x0007e8000f101d56 */
[----:B------:R3:W-:Y:S04]  /*50f0*/  LDGSTS.E.BYPASS.LTC128B.128.ZFILL [R205+0x3000], [R10.64], P2 ;  /* 0x030000000acd7fae */ /* 0x0007e80009141d56 */
[----:B------:R3:W-:Y:S02]  /*5100*/  LDGSTS.E.BYPASS.LTC128B.128.ZFILL [R205+0x5000], [R8.64], P0 ;  /* 0x0500000008cd7fae */ /* 0x0007e40008141d56 */
.L_x_181:
[C---:B--23--:R-:W-:Y:S01]  /*5110*/  HMMA.16816.F32.BF16 R4, R132.reuse, R136, RZ ;  /* 0x000000888404723c */ /* 0x04cfe200000418ff */
[----:B------:R-:W0:Y:S01]  /*5120*/  LDGDEPBAR ;  /* 0x00000000000079af */ /* 0x000e220000000000 */
[----:B------:R-:W-:Y:S06]  /*5130*/  UISETP.GT.AND UP0, UPT, UR21, UR7, UPT ;  /* 0x000000071500728c */ /* 0x000fec000bf04270 */
[C---:B------:R-:W-:Y:S01]  /*5140*/  HMMA.16816.F32.BF16 R8, R132.reuse, R138, RZ ;  /* 0x0000008a8408723c */ /* 0x040fe200000418ff */
[----:B------:R-:W-:Y:S01]  /*5150*/  LDSM.16.M88.4 R136, [R193+0xc100] ;  /* 0x00c10000c188783b */ /* 0x000fe20000000200 */
[----:B------:R-:W-:Y:S06]  /*5160*/  PLOP3.LUT P0, PT, PT, PT, UP0, 0x40, 0x0 ;  /* 0x000000000000781c */ /* 0x000fec0003f0e808 */
[C---:B----4-:R-:W-:Y:S08]  /*5170*/  HMMA.16816.F32.BF16 R12, R132.reuse, R140, RZ ;  /* 0x0000008c840c723c */ /* 0x050ff000000418ff */
[C---:B------:R-:W-:Y:S01]  /*5180*/  HMMA.16816.F32.BF16 R16, R132.reuse, R142, RZ ;  /* 0x0000008e8410723c */ /* 0x040fe200000418ff */
[----:B------:R-:W2:Y:S07]  /*5190*/  LDSM.16.M88.4 R140, [R192+0x6100] ;  /* 0x00610000c08c783b */ /* 0x000eae0000000200 */
[C---:B-1----:R-:W-:Y:S08]  /*51a0*/  HMMA.16816.F32.BF16 R20, R132.reuse, R144, RZ ;  /* 0x000000908414723c */ /* 0x042ff000000418ff */
[C---:B------:R-:W-:Y:S01]  /*51b0*/  HMMA.16816.F32.BF16 R24, R132.reuse, R146, RZ ;  /* 0x000000928418723c */ /* 0x040fe200000418ff */
[----:B------:R-:W1:Y:S07]  /*51c0*/  LDSM.16.M88.4 R144, [R192+0x6900] ;  /* 0x00690000c090783b */ /* 0x000e6e0000000200 */
[C---:B------:R-:W-:Y:S08]  /*51d0*/  HMMA.16816.F32.BF16 R28, R132.reuse, R148, RZ ;  /* 0x00000094841c723c */ /* 0x040ff000000418ff */
[----:B------:R-:W-:Y:S01]  /*51e0*/  HMMA.16816.F32.BF16 R32, R132, R150, RZ ;  /* 0x000000968420723c */ /* 0x000fe200000418ff */
[----:B------:R-:W3:Y:S06]  /*51f0*/  LDSM.16.M88.4 R132, [R192+0x7100] ;  /* 0x00710000c084783b */ /* 0x000eec0000000200 */
[----:B------:R-:W4:Y:S01]  /*5200*/  LDSM.16.M88.4 R148, [R192+0x7900] ;  /* 0x00790000c094783b */ /* 0x000f220000000200 */
[C---:B------:R-:W-:Y:S08]  /*5210*/  HMMA.16816.F32.BF16 R4, R152.reuse, R156, R4 ;  /* 0x0000009c9804723c */ /* 0x040ff00000041804 */
[C---:B------:R-:W-:Y:S01]  /*5220*/  HMMA.16816.F32.BF16 R8, R152.reuse, R158, R8 ;  /* 0x0000009e9808723c */ /* 0x040fe20000041808 */
[----:B------:R-:W-:Y:S07]  /*5230*/  LDSM.16.M88.4 R156, [R191+0xc100] ;  /* 0x00c10000bf9c783b */ /* 0x000fee0000000200 */
[C---:B------:R-:W-:Y:S08]  /*5240*/  HMMA.16816.F32.BF16 R12, R152.reuse, R160, R12 ;  /* 0x000000a0980c723c */ /* 0x040ff0000004180c */
[C---:B------:R-:W-:Y:S01]  /*5250*/  HMMA.16816.F32.BF16 R16, R152.reuse, R162, R16 ;  /* 0x000000a29810723c */ /* 0x040fe20000041810 */
[----:B------:R-:W5:Y:S07]  /*5260*/  LDSM.16.M88.4 R160, [R184] ;  /* 0x00000000b8a0783b */ /* 0x000f6e0000000200 */
[C---:B------:R-:W-:Y:S08]  /*5270*/  HMMA.16816.F32.BF16 R20, R152.reuse, R164, R20 ;  /* 0x000000a49814723c */ /* 0x040ff00000041814 */
[C---:B------:R-:W-:Y:S01]  /*5280*/  HMMA.16816.F32.BF16 R24, R152.reuse, R166, R24 ;  /* 0x000000a69818723c */ /* 0x040fe20000041818 */
[----:B------:R-:W3:Y:S07]  /*5290*/  LDSM.16.M88.4 R164, [R184+0x800] ;  /* 0x00080000b8a4783b */ /* 0x000eee0000000200 */
[C---:B------:R-:W-:Y:S08]  /*52a0*/  HMMA.16816.F32.BF16 R28, R152.reuse, R168, R28 ;  /* 0x000000a8981c723c */ /* 0x040ff0000004181c */
[----:B------:R-:W-:Y:S01]  /*52b0*/  HMMA.16816.F32.BF16 R32, R152, R170, R32 ;  /* 0x000000aa9820723c */ /* 0x000fe20000041820 */
[----:B------:R-:W4:Y:S06]  /*52c0*/  LDSM.16.M88.4 R152, [R184+0x1000] ;  /* 0x00100000b898783b */ /* 0x000f2c0000000200 */
[----:B------:R-:W4:Y:S01]  /*52d0*/  LDSM.16.M88.4 R168, [R184+0x1800] ;  /* 0x00180000b8a8783b */ /* 0x000f220000000200 */
[C---:B--2---:R-:W-:Y:S08]  /*52e0*/  HMMA.16816.F32.BF16 R4, R136.reuse, R140, R4 ;  /* 0x0000008c8804723c */ /* 0x044ff00000041804 */
[C---:B------:R-:W-:Y:S01]  /*52f0*/  HMMA.16816.F32.BF16 R8, R136.reuse, R142, R8 ;  /* 0x0000008e8808723c */ /* 0x040fe20000041808 */
[----:B------:R-:W-:Y:S07]  /*5300*/  LDSM.16.M88.4 R140, [R197+0x8100] ;  /* 0x00810000c58c783b */ /* 0x000fee0000000200 */
[C---:B-1----:R-:W-:Y:S08]  /*5310*/  HMMA.16816.F32.BF16 R12, R136.reuse, R144, R12 ;  /* 0x00000090880c723c */ /* 0x042ff0000004180c */
[C---:B------:R-:W-:Y:S01]  /*5320*/  HMMA.16816.F32.BF16 R16, R136.reuse, R146, R16 ;  /* 0x000000928810723c */ /* 0x040fe20000041810 */
[----:B------:R-:W-:Y:S07]  /*5330*/  LDSM.16.M88.4 R144, [R197+0x8900] ;  /* 0x00890000c590783b */ /* 0x000fee0000000200 */
[C---:B---3--:R-:W-:Y:S08]  /*5340*/  HMMA.16816.F32.BF16 R20, R136.reuse, R132, R20 ;  /* 0x000000848814723c */ /* 0x048ff00000041814 */
[C---:B------:R-:W-:Y:S01]  /*5350*/  HMMA.16816.F32.BF16 R24, R136.reuse, R134, R24 ;  /* 0x000000868818723c */ /* 0x040fe20000041818 */
[----:B------:R-:W1:Y:S07]  /*5360*/  LDSM.16.M88.4 R132, [R198+0x10100] ;  /* 0x01010000c684783b */ /* 0x000e6e0000000200 */
[C---:B----4-:R-:W-:Y:S08]  /*5370*/  HMMA.16816.F32.BF16 R28, R136.reuse, R148, R28 ;  /* 0x00000094881c723c */ /* 0x050ff0000004181c */
[----:B------:R-:W-:Y:S01]  /*5380*/  HMMA.16816.F32.BF16 R32, R136, R150, R32 ;  /* 0x000000968820723c */ /* 0x000fe20000041820 */
[----:B------:R-:W2:Y:S06]  /*5390*/  LDSM.16.M88.4 R136, [R197+0x9100] ;  /* 0x00910000c588783b */ /* 0x000eac0000000200 */
[----:B------:R-:W3:Y:S01]  /*53a0*/  LDSM.16.M88.4 R148, [R197+0x9900] ;  /* 0x00990000c594783b */ /* 0x000ee20000000200 */
[C---:B-----5:R-:W-:Y:S08]  /*53b0*/  HMMA.16816.F32.BF16 R4, R156.reuse, R160, R4 ;  /* 0x000000a09c04723c */ /* 0x060ff00000041804 */
[C---:B------:R-:W-:Y:S01]  /*53c0*/  HMMA.16816.F32.BF16 R8, R156.reuse, R162, R8 ;  /* 0x000000a29c08723c */ /* 0x040fe20000041808 */
[----:B------:R-:W-:Y:S07]  /*53d0*/  LDSM.16.M88.4 R160, [R183] ;  /* 0x00000000b7a0783b */ /* 0x000fee0000000200 */
[C---:B------:R-:W-:Y:S08]  /*53e0*/  HMMA.16816.F32.BF16 R12, R156.reuse, R164, R12 ;  /* 0x000000a49c0c723c */ /* 0x040ff0000004180c */
[C---:B------:R-:W-:Y:S01]  /*53f0*/  HMMA.16816.F32.BF16 R16, R156.reuse, R166, R16 ;  /* 0x000000a69c10723c */ /* 0x040fe20000041810 */
[----:B------:R-:W-:Y:S07]  /*5400*/  LDSM.16.M88.4 R164, [R182] ;  /* 0x00000000b6a4783b */ /* 0x000fee0000000200 */
[C---:B------:R-:W-:Y:S08]  /*5410*/  HMMA.16816.F32.BF16 R20, R156.reuse, R152, R20 ;  /* 0x000000989c14723c */ /* 0x040ff00000041814 */
[C---:B------:R-:W-:Y:S01]  /*5420*/  HMMA.16816.F32.BF16 R24, R156.reuse, R154, R24 ;  /* 0x0000009a9c18723c */ /* 0x040fe20000041818 */
[----:B------:R-:W4:Y:S07]  /*5430*/  LDSM.16.M88.4 R152, [R194+0x10100] ;  /* 0x01010000c298783b */ /* 0x000f2e0000000200 */
[C---:B------:R-:W-:Y:S08]  /*5440*/  HMMA.16816.F32.BF16 R28, R156.reuse, R168, R28 ;  /* 0x000000a89c1c723c */ /* 0x040ff0000004181c */
[----:B------:R-:W-:Y:S01]  /*5450*/  HMMA.16816.F32.BF16 R32, R156, R170, R32 ;  /* 0x000000aa9c20723c */ /* 0x000fe20000041820 */
[----:B------:R-:W5:Y:S06]  /*5460*/  LDSM.16.M88.4 R156, [R181] ;  /* 0x00000000b59c783b */ /* 0x000f6c0000000200 */
[----:B------:R-:W3:Y:S01]  /*5470*/  LDSM.16.M88.4 R168, [R180] ;  /* 0x00000000b4a8783b */ /* 0x000ee20000000200 */
        /* <DEDUP_REMOVED lines=9> */
[C---:B---3--:R-:W-:Y:S08]  /*5510*/  HMMA.16816.F32.BF16 R28, R132.reuse, R148, R28 ;  /* 0x00000094841c723c */ /* 0x048ff0000004181c */
[----:B------:R-:W-:Y:S01]  /*5520*/  HMMA.16816.F32.BF16 R32, R132, R150, R32 ;  /* 0x000000968420723c */ /* 0x000fe20000041820 */
[----:B------:R-:W2:Y:S06]  /*5530*/  LDSM.16.M88.4 R132, [R192+0x9100] ;  /* 0x00910000c084783b */ /* 0x000eac0000000200 */
[----:B------:R-:W3:Y:S01]  /*5540*/  LDSM.16.M88.4 R148, [R192+0x9900] ;  /* 0x00990000c094783b */ /* 0x000ee20000000200 */
[C---:B----4-:R-:W-:Y:S08]  /*5550*/  HMMA.16816.F32.BF16 R4, R152.reuse, R160, R4 ;  /* 0x000000a09804723c */ /* 0x050ff00000041804 */
[C---:B------:R-:W-:Y:S01]  /*5560*/  HMMA.16816.F32.BF16 R8, R152.reuse, R162, R8 ;  /* 0x000000a29808723c */ /* 0x040fe20000041808 */
[----:B------:R-:W-:Y:S07]  /*5570*/  LDSM.16.M88.4 R160, [R184+0x2000] ;  /* 0x00200000b8a0783b */ /* 0x000fee0000000200 */
[C---:B------:R-:W-:Y:S08]  /*5580*/  HMMA.16816.F32.BF16 R12, R152.reuse, R164, R12 ;  /* 0x000000a4980c723c */ /* 0x040ff0000004180c */
[C---:B------:R-:W-:Y:S01]  /*5590*/  HMMA.16816.F32.BF16 R16, R152.reuse, R166, R16 ;  /* 0x000000a69810723c */ /* 0x040fe20000041810 */
[----:B------:R-:W-:Y:S07]  /*55a0*/  LDSM.16.M88.4 R164, [R184+0x2800] ;  /* 0x00280000b8a4783b */ /* 0x000fee0000000200 */
[C---:B-----5:R-:W-:Y:S08]  /*55b0*/  HMMA.16816.F32.BF16 R20, R152.reuse, R156, R20 ;  /* 0x0000009c9814723c */ /* 0x060ff00000041814 */
[C---:B------:R-:W-:Y:S01]  /*55c0*/  HMMA.16816.F32.BF16 R24, R152.reuse, R158, R24 ;  /* 0x0000009e9818723c */ /* 0x040fe20000041818 */
[----:B------:R-:W4:Y:S07]  /*55d0*/  LDSM.16.M88.4 R156, [R191+0x10100] ;  /* 0x01010000bf9c783b */ /* 0x000f2e0000000200 */
[C---:B------:R-:W-:Y:S08]  /*55e0*/  HMMA.16816.F32.BF16 R28, R152.reuse, R168, R28 ;  /* 0x000000a8981c723c */ /* 0x040ff0000004181c */
[----:B------:R-:W-:Y:S01]  /*55f0*/  HMMA.16816.F32.BF16 R32, R152, R170, R32 ;  /* 0x000000aa9820723c */ /* 0x000fe20000041820 */
[----:B------:R-:W5:Y:S06]  /*5600*/  LDSM.16.M88.4 R152, [R184+0x3000] ;  /* 0x00300000b898783b */ /* 0x000f6c0000000200 */
[----:B------:R-:W3:Y:S01]  /*5610*/  LDSM.16.M88.4 R168, [R184+0x3800] ;  /* 0x00380000b8a8783b */ /* 0x000ee20000000200 */
        /* <DEDUP_REMOVED lines=15> */
[----:B------:R-:W-:Y:S07]  /*5710*/  LDSM.16.M88.4 R160, [R179] ;  /* 0x00000000b3a0783b */ /* 0x000fee0000000200 */
[C---:B------:R-:W-:Y:S08]  /*5720*/  HMMA.16816.F32.BF16 R12, R156.reuse, R164, R12 ;  /* 0x000000a49c0c723c */ /* 0x040ff0000004180c */
[C---:B------:R-:W-:Y:S01]  /*5730*/  HMMA.16816.F32.BF16 R16, R156.reuse, R166, R16 ;  /* 0x000000a69c10723c */ /* 0x040fe20000041810 */
[----:B------:R-:W-:Y:S07]  /*5740*/  LDSM.16.M88.4 R164, [R178] ;  /* 0x00000000b2a4783b */ /* 0x000fee0000000200 */
[C---:B-----5:R-:W-:Y:S08]  /*5750*/  HMMA.16816.F32.BF16 R20, R156.reuse, R152, R20 ;  /* 0x000000989c14723c */ /* 0x060ff00000041814 */
        /* <DEDUP_REMOVED lines=40> */
[C---:B---3--:R-:W-:Y:S08]  /*59e0*/  HMMA.16816.F32.BF16 R28, R136.reuse, R148, R28 ;  /* 0x00000094881c723c */ /* 0x048ff0000004181c */
[----:B------:R-:W-:Y:S08]  /*59f0*/  HMMA.16816.F32.BF16 R32, R136, R150, R32 ;  /* 0x000000968820723c */ /* 0x000ff00000041820 */
[C---:B----4-:R-:W-:Y:S08]  /*5a00*/  HMMA.16816.F32.BF16 R4, R156.reuse, R160, R4 ;  /* 0x000000a09c04723c */ /* 0x050ff00000041804 */
        /* <DEDUP_REMOVED lines=8> */
[----:B------:R-:W-:Y:S01]  /*5a90*/  IADD3 R138, -R174, 0x10, RZ ;  /* 0x00000010ae8a7810 */ /* 0x000fe20007ffe1ff */
[----:B------:R-:W-:Y:S01]  /*5aa0*/  ULEA UR5, UR21, UR13, 0x6 ;  /* 0x0000000d15057291 */ /* 0x000fe2000f8e303f */
[----:B------:R-:W-:Y:S02]  /*5ab0*/  IMAD.MOV.U32 R199, RZ, RZ, RZ ;  /* 0x000000ffffc77224 */ /* 0x000fe400078e00ff */
[----:B------:R-:W-:Y:S03]  /*5ac0*/  LOP3.LUT R138, R138, 0xf, RZ, 0xc0, !PT ;  /* 0x0000000f8a8a7812 */ /* 0x000fe600078ec0ff */
[----:B------:R-:W-:Y:S05]  /*5ad0*/  IMAD.U32 R135, RZ, RZ, UR5 ;  /* 0x00000005ff877e24 */ /* 0x000fea000f8e00ff */
[----:B------:R-:W-:Y:S05]  /*5ae0*/  IADD3 R200, R135, -0x40, R202 ;  /* 0xffffffc087c87810 */ /* 0x000fea0007ffe0ca */
[----:B------:R-:W-:Y:S04]  /*5af0*/  @P3 IMAD.HI.U32 R134, R200, c[0x0][0x2bc], RZ ;  /* 0x0000af00c8863a27 */ /* 0x000fe800078e00ff */
[----:B------:R-:W-:Y:S01]  /*5b00*/  IMAD.MOV.U32 R0, RZ, RZ, R200 ;  /* 0x000000ffff007224 */ /* 0x000fe200078e00c8 */
[----:B------:R-:W-:Y:S04]  /*5b10*/  @P3 SHF.R.U32.HI R0, RZ, c[0x0][0x2c0], R134 ;  /* 0x0000b000ff003a19 */ /* 0x000fe80000011686 */
[C---:B------:R-:W-:Y:S04]  /*5b20*/  @!P1 IADD3 R135, P0, R0.reuse, UR14, RZ ;  /* 0x0000000e00879c10 */ /* 0x040fe8000ff1e0ff */
[----:B------:R-:W-:Y:S02]  /*5b30*/  @!P1 LEA.HI.X.SX32 R134, R0, UR6, 0x1, P0 ;  /* 0x0000000600869c11 */ /* 0x000fe400080f0eff */
[C---:B------:R-:W-:Y:S04]  /*5b40*/  @!P1 LEA R132, P0, R135.reuse, c[0x0][0x2a0], 0x2 ;  /* 0x0000a80087849a11 */ /* 0x040fe800078010ff */
[----:B------:R-:W-:Y:S01]  /*5b50*/  @!P1 LEA.HI.X R133, R135, c[0x0][0x2a4], R134, 0x2, P0 ;  /* 0x0000a90087859a11 */ /* 0x000fe200000f1486 */
[----:B------:R-:W-:Y:S04]  /*5b60*/  IMAD.MOV R135, RZ, RZ, -R0 ;  /* 0x000000ffff877224 */ /* 0x000fe800078e0a00 */
[----:B------:R-:W2:Y:S01]  /*5b70*/  @!P1 LDG.E R199, [R132.64] ;  /* 0x0000001684c79981 */ /* 0x000ea2000c1e1900 */
[----:B------:R-:W-:Y:S04]  /*5b80*/  IMAD R200, R135, c[0x0][0x2b8], R200 ;  /* 0x0000ae0087c87a24 */ /* 0x000fe800078e02c8 */
[C---:B------:R-:W-:Y:S01]  /*5b90*/  IMAD.WIDE.U32 R136, R200.reuse, c[0x0][0x1e0], RZ ;  /* 0x00007800c8887a25 */ /* 0x040fe200078e00ff */
[----:B------:R-:W-:Y:S05]  /*5ba0*/  SHF.R.S32.HI R135, RZ, 0x1f, R200 ;  /* 0x0000001fff877819 */ /* 0x000fea00000114c8 */
[----:B------:R-:W-:Y:S04]  /*5bb0*/  IMAD R135, R135, c[0x0][0x1e0], RZ ;  /* 0x0000780087877a24 */ /* 0x000fe800078e02ff */
[----:B------:R-:W-:Y:S04]  /*5bc0*/  IMAD R135, R200, c[0x0][0x1e4], R135 ;  /* 0x00007900c8877a24 */ /* 0x000fe800078e0287 */
[----:B------:R-:W-:Y:S01]  /*5bd0*/  IMAD.IADD R137, R137, 0x1, R135 ;  /* 0x0000000189897824 */ /* 0x000fe200078e0287 */
[----:B--2---:R-:W-:Y:S03]  /*5be0*/  SHF.R.S32.HI R0, RZ, 0x1f, R199 ;  /* 0x0000001fff007819 */ /* 0x004fe600000114c7 */
[C---:B------:R-:W-:Y:S04]  /*5bf0*/  IMAD.WIDE.U32 R136, R199.reuse, c[0x0][0x1f0], R136 ;  /* 0x00007c00c7887a25 */ /* 0x040fe800078e0088 */
[----:B------:R-:W-:Y:S01]  /*5c00*/  IMAD R0, R0, c[0x0][0x1f0], RZ ;  /* 0x00007c0000007a24 */ /* 0x000fe200078e02ff */
[----:B------:R-:W-:Y:S03]  /*5c10*/  IADD3 R133, P0, R136, UR18, RZ ;  /* 0x0000001288857c10 */ /* 0x000fe6000ff1e0ff */
[----:B------:R-:W-:Y:S05]  /*5c20*/  IMAD R0, R199, c[0x0][0x1f4], R0 ;  /* 0x00007d00c7007a24 */ /* 0x000fea00078e0200 */
[----:B------:R-:W-:Y:S02]  /*5c30*/  IADD3.X R0, R137, UR8, R0, P0, !PT ;  /* 0x0000000889007c10 */ /* 0x000fe400087fe400 */
[----:B------:R-:W-:Y:S02]  /*5c40*/  LEA R140, P0, R133, c[0x0][0x1c8], 0x1 ;  /* 0x00007200858c7a11 */ /* 0x000fe400078008ff */
[----:B------:R-:W-:Y:S02]  /*5c50*/  IADD3 R137, -R213, 0x10, RZ ;  /* 0x00000010d5897810 */ /* 0x000fe40007ffe1ff */
[----:B------:R-:W-:Y:S01]  /*5c60*/  LEA.HI.X R134, R133, c[0x0][0x1cc], R0, 0x1, P0 ;  /* 0x0000730085867a11 */ /* 0x000fe200000f0c00 */
[----:B------:R-:W-:Y:S01]  /*5c70*/  SHFL.IDX PT, R132, R140, RZ, 0x181f ;  /* 0x00181fff8c847589 */ /* 0x000fe200000e0000 */
[----:B------:R-:W-:Y:S03]  /*5c80*/  LOP3.LUT R137, R137, 0xf, RZ, 0xc0, !PT ;  /* 0x0000000f89897812 */ /* 0x000fe600078ec0ff */
[----:B------:R-:W1:Y:S04]  /*5c90*/  SHFL.IDX PT, R0, R140, 0x1, 0x181f ;  /* 0x00381f008c007f89 */ /* 0x000e6800000e0000 */
[----:B------:R-:W2:Y:S04]  /*5ca0*/  SHFL.IDX PT, R133, R134, 0x1, 0x181f ;  /* 0x00381f0086857f89 */ /* 0x000ea800000e0000 */
[----:B------:R-:W3:Y:S01]  /*5cb0*/  SHFL.IDX PT, R135, R134, RZ, 0x181f ;  /* 0x00181fff86877589 */ /* 0x000ee200000e0000 */
[-C--:B-1----:R-:W-:Y:S04]  /*5cc0*/  IADD3 R138, P2, P0, R138, R0.reuse, R175 ;  /* 0x000000008a8a7210 */ /* 0x082fe8000785e0af */
[-C--:B--2---:R-:W-:Y:S02]  /*5cd0*/  IADD3.X R139, RZ, R133.reuse, R214, P2, P0 ;  /* 0x00000085ff8b7210 */ /* 0x084fe400017e04d6 */
        /* <DEDUP_REMOVED lines=8> */
[----:B------:R1:W-:Y:S01]  /*5d60*/  LDGSTS.E.BYPASS.LTC128B.128 [R201+0x6100], [R142.64], !P6 ;  /* 0x061000008ec97fae */ /* 0x0003e2000f101d56 */
        /* <DEDUP_REMOVED lines=9> */
.L_x_182:
[----:B-1----:R-:W-:Y:S01]  /*5e00*/  IMAD.MOV.U32 R137, RZ, RZ, R203 ;  /* 0x000000ffff897224 */ /* 0x002fe200078e00cb */
[----:B------:R-:W-:Y:S01]  /*5e10*/  PLOP3.LUT P2, PT, PT, PT, UP2, 0x80, 0x0 ;  /* 0x000000000000781c */ /* 0x000fe20003f4f028 */
[----:B------:R-:W0:Y:S01]  /*5e20*/  LDGDEPBAR ;  /* 0x00000000000079af */ /* 0x000e220000000000 */
[----:B------:R-:W-:Y:S01]  /*5e30*/  PLOP3.LUT P0, PT, PT, PT, UP2, 0x80, 0x0 ;  /* 0x000000000000781c */ /* 0x000fe20003f0f028 */
[----:B------:R-:W-:Y:S06]  /*5e40*/  USHF.L.U32 UR5, UR21, 0x6, URZ ;  /* 0x0000000615057899 */ /* 0x000fec000800063f */
[----:B------:R-:W-:Y:S04]  /*5e50*/  IMAD.U32 R133, RZ, RZ, UR5 ;  /* 0x00000005ff857e24 */ /* 0x000fe8000f8e00ff */
[----:B------:R-:W-:Y:S01]  /*5e60*/  @P2 IMAD.HI.U32 R0, R203, c[0x0][0x2c8], RZ ;  /* 0x0000b200cb002a27 */ /* 0x000fe200078e00ff */
[----:B------:R-:W-:Y:S04]  /*5e70*/  IADD3 R133, -R204, 0x1, -R133 ;  /* 0x00000001cc857810 */ /* 0x000fe80007ffe985 */
[----:B------:R-:W-:Y:S01]  /*5e80*/  @P0 SHF.R.U32.HI R137, RZ, c[0x0][0x2cc], R0 ;  /* 0x0000b300ff890a19 */ /* 0x000fe20000011600 */
[----:B------:R-:W-:Y:S01]  /*5e90*/  IMAD.U32 R0, RZ, RZ, UR20 ;  /* 0x00000014ff007e24 */ /* 0x000fe2000f8e00ff */
[----:B------:R-:W-:Y:S03]  /*5ea0*/  PLOP3.LUT P0, PT, PT, PT, UP1, 0x40, 0x0 ;  /* 0x000000000000781c */ /* 0x000fe60003f0e818 */
[----:B------:R-:W1:Y:S01]  /*5eb0*/  SHFL.IDX PT, R139, R137, RZ, 0x1c1f ;  /* 0x001c1fff898b7589 */ /* 0x000e6200000e0000 */
[----:B------:R-:W-:Y:S05]  /*5ec0*/  IMAD R133, R0, c[0x0][0x1d0], R133 ;  /* 0x0000740000857a24 */ /* 0x000fea00078e0285 */
[----:B------:R-:W-:Y:S04]  /*5ed0*/  IADD3 R0, R133, -c[0x0][0x168], RZ ;  /* 0x80005a0085007a10 */ /* 0x000fe80007ffe0ff */
[C---:B------:R-:W-:Y:S02]  /*5ee0*/  IADD3 R132, R0.reuse, c[0x0][0x328], RZ ;  /* 0x0000ca0000847a10 */ /* 0x040fe40007ffe0ff */
[----:B------:R-:W-:Y:S03]  /*5ef0*/  IADD3 R0, R0, UR12, RZ ;  /* 0x0000000c00007c10 */ /* 0x000fe6000fffe0ff */
[--C-:B-1----:R-:W-:Y:S02]  /*5f00*/  IMAD.IADD R135, R132, 0x1, R139.reuse ;  /* 0x0000000184877824 */ /* 0x102fe400078e028b */
[----:B------:R-:W-:Y:S01]  /*5f10*/  IMAD.IADD R133, R0, 0x1, R139 ;  /* 0x0000000100857824 */ /* 0x000fe200078e028b */
[----:B------:R-:W-:-:S05]  /*5f20*/  @P0 BRA `(.L_x_183) ;  /* 0x000001b000000947 */ /* 0x000fca0003800000 */
[----:B------:R-:W-:Y:S01]  /*5f30*/  MOV R134, UR20 ;  /* 0x0000001400867c02 */ /* 0x000fe20008000f00 */
[----:B------:R-:W-:Y:S04]  /*5f40*/  BSSY B0, `(.L_x_184) ;  /* 0x0000013000007945 */ /* 0x000fe80003800000 */
[----:B------:R-:W-:Y:S05]  /*5f50*/  IMAD R139, R134, c[0x0][0x1d0], R139 ;  /* 0x00007400868b7a24 */ /* 0x000fea00078e028b */
[----:B------:R-:W-:Y:S04]  /*5f60*/  IADD3 R139, R139, -c[0x0][0x168], RZ ;  /* 0x80005a008b8b7a10 */ /* 0x000fe80007ffe0ff */
[----:B------:R-:W-:Y:S11]  /*5f70*/  ISETP.GT.AND P0, PT, R139, -0x1, PT ;  /* 0xffffffff8b00780c */ /* 0x000ff60003f04270 */
[----:B------:R-:W-:Y:S02]  /*5f80*/  @!UPT UIADD3 URZ, URZ, URZ, URZ ;  /* 0x0000003f3f3ff290 */ /* 0x000fe4000fffe03f */
[----:B------:R-:W-:-:S05]  /*5f90*/  @P0 BRA `(.L_x_185) ;  /* 0x0000008000000947 */ /* 0x000fca0003800000 */
[----:B------:R-:W-:Y:S01]  /*5fa0*/  LOP3.LUT R139, RZ, R139, RZ, 0x33, !PT ;  /* 0x0000008bff8b7212 */ /* 0x000fe200078e33ff */
[----:B------:R-:W-:Y:S05]  /*5fb0*/  IMAD.MOV.U32 R134, RZ, RZ, c[0x0][0x32c] ;  /* 0x0000cb00ff867624 */ /* 0x000fea00078e00ff */
[----:B------:R-:W-:Y:S11]  /*5fc0*/  ISETP.NE.AND P0, PT, R134, 0x1, PT ;  /* 0x000000018600780c */ /* 0x000ff60003f05270 */
[----:B------:R-:W-:Y:S02]  /*5fd0*/  @!UPT UIADD3 URZ, URZ, URZ, URZ ;  /* 0x0000003f3f3ff290 */ /* 0x000fe4000fffe03f */
[----:B------:R-:W-:Y:S05]  /*5fe0*/  @P0 IMAD.HI.U32 R134, R139, c[0x0][0x330], RZ ;  /* 0x0000cc008b860a27 */ /* 0x000fea00078e00ff */
[----:B------:R-:W-:Y:S04]  /*5ff0*/  @P0 SHF.R.U32.HI R139, RZ, c[0x0][0x334], R134 ;  /* 0x0000cd00ff8b0a19 */ /* 0x000fe80000011686 */
[----:B------:R-:W-:Y:S01]  /*6000*/  LOP3.LUT R139, RZ, R139, RZ, 0x33, !PT ;  /* 0x0000008bff8b7212 */ /* 0x000fe200078e33ff */
[----:B------:R-:W-:-:S05]  /*6010*/  BRA `(.L_x_186) ;  /* 0x0000005000007947 */ /* 0x000fca0003800000 */
.L_x_185:
[----:B------:R-:W-:Y:S04]  /*6020*/  MOV R134, c[0x0][0x32c] ;  /* 0x0000cb0000867a02 */ /* 0x000fe80000000f00 */
[----:B------:R-:W-:Y:S11]  /*6030*/  ISETP.NE.AND P0, PT, R134, 0x1, PT ;  /* 0x000000018600780c */ /* 0x000ff60003f05270 */
[----:B------:R-:W-:Y:S02]  /*6040*/  @!UPT UIADD3 URZ, URZ, URZ, URZ ;  /* 0x0000003f3f3ff290 */ /* 0x000fe4000fffe03f */
[----:B------:R-:W-:Y:S05]  /*6050*/  @P0 IMAD.HI.U32 R134, R139, c[0x0][0x330], RZ ;  /* 0x0000cc008b860a27 */ /* 0x000fea00078e00ff */
[----:B------:R-:W-:Y:S02]  /*6060*/  @P0 SHF.R.U32.HI R139, RZ, c[0x0][0x334], R134 ;  /* 0x0000cd00ff8b0a19 */ /* 0x000fe40000011686 */
.L_x_186:
[----:B------:R-:W-:Y:S05]  /*6070*/  BSYNC B0 ;  /* 0x0000000000007941 */ /* 0x000fea0003800000 */
.L_x_184:
[----:B------:R-:W-:Y:S04]  /*6080*/  IMAD.MOV.U32 R134, RZ, RZ, c[0x0][0x32c] ;  /* 0x0000cb00ff867624 */ /* 0x000fe800078e00ff */
[----:B------:R-:W-:Y:S04]  /*6090*/  IMAD R139, R139, R134, -UR5 ;  /* 0x800000058b8b7e24 */ /* 0x000fe8000f8e0286 */
[----:B------:R-:W-:Y:S05]  /*60a0*/  IMAD.IADD R136, R139, 0x1, -R204 ;  /* 0x000000018b887824 */ /* 0x000fea00078e0acc */
[----:B------:R-:W-:Y:S02]  /*60b0*/  IADD3 R134, R136, c[0x0][0x32c], RZ ;  /* 0x0000cb0088867a10 */ /* 0x000fe40007ffe0ff */
[----:B------:R-:W-:Y:S02]  /*60c0*/  IMNMX R133, R133, R136, !PT ;  /* 0x0000008885857217 */ /* 0x000fe40007800200 */
[----:B------:R-:W-:Y:S02]  /*60d0*/  IMNMX R135, R135, R134, PT ;  /* 0x0000008687877217 */ /* 0x000fe40003800200 */
.L_x_183:
[----:B------:R-:W-:Y:S06]  /*60e0*/  UISETP.GT.AND UP0, UPT, UR21, -0x1, UPT ;  /* 0xffffffff1500788c */ /* 0x000fec000bf04270 */
[----:B------:R-:W-:Y:S02]  /*60f0*/  PLOP3.LUT P0, PT, PT, PT, UP0, 0x80, 0x0 ;  /* 0x000000000000781c */ /* 0x000fe40003f0f008 */
[----:B------:R-:W-:Y:S02]  /*6100*/  PLOP3.LUT P2, PT, PT, PT, UP0, 0x80, 0x0 ;  /* 0x000000000000781c */ /* 0x000fe40003f4f008 */
[C---:B------:R-:W-:Y:S02]  /*6110*/  ISETP.GT.AND P0, PT, R133.reuse, RZ, P0 ;  /* 0x000000ff8500720c */ /* 0x040fe40000704270 */
[----:B------:R-:W-:Y:S02]  /*6120*/  ISETP.GT.AND P2, PT, R133, 0x1, P2 ;  /* 0x000000018500780c */ /* 0x000fe40001744270 */
[C---:B------:R-:W-:Y:S02]  /*6130*/  ISETP.LT.OR P0, PT, R135.reuse, 0x1, P0 ;  /* 0x000000018700780c */ /* 0x040fe40000701670 */
[----:B------:R-:W-:Y:S02]  /*6140*/  ISETP.LT.OR P2, PT, R135, 0x2, P2 ;  /* 0x000000028700780c */ /* 0x000fe40001741670 */
[----:B------:R-:W-:Y:S02]  /*6150*/  FSEL R138, R4, -INF , !P0 ;  /* 0xff800000048a7808 */ /* 0x000fe40004000000 */
[----:B------:R-:W-:Y:S02]  /*6160*/  PLOP3.LUT P0, PT, PT, PT, UP0, 0x80, 0x0 ;  /* 0x000000000000781c */ /* 0x000fe40003f0f008 */
[----:B------:R-:W-:Y:S02]  /*6170*/  FSEL R136, R5, -INF , !P2 ;  /* 0xff80000005887808 */ /* 0x000fe40005000000 */
[----:B------:R-:W-:Y:S01]  /*6180*/  ISETP.GT.AND P0, PT, R133, 0x8, P0 ;  /* 0x000000088500780c */ /* 0x000fe20000704270 */
[----:B------:R-:W1:Y:S01]  /*6190*/  SHFL.IDX PT, R5, R137, 0x1, 0x1c1f ;  /* 0x003c1f0089057f89 */ /* 0x000e6200000e0000 */
[----:B------:R-:W-:Y:S02]  /*61a0*/  PLOP3.LUT P2, PT, PT, PT, UP0, 0x80, 0x0 ;  /* 0x000000000000781c */ /* 0x000fe40003f4f008 */
[----:B------:R-:W-:Y:S02]  /*61b0*/  ISETP.LT.OR P0, PT, R135, 0x9, P0 ;  /* 0x000000098700780c */ /* 0x000fe40000701670 */
[----:B------:R-:W-:Y:S02]  /*61c0*/  ISETP.GT.AND P2, PT, R133, 0x9, P2 ;  /* 0x000000098500780c */ /* 0x000fe40001744270 */
[----:B------:R-:W-:Y:S02]  /*61d0*/  FSEL R134, R8, -INF , !P0 ;  /* 0xff80000008867808 */ /* 0x000fe40004000000 */
[----:B------:R-:W-:Y:S02]  /*61e0*/  PLOP3.LUT P0, PT, PT, PT, UP0, 0x80, 0x0 ;  /* 0x000000000000781c */ /* 0x000fe40003f0f008 */
[----:B------:R-:W-:Y:S02]  /*61f0*/  ISETP.LT.OR P2, PT, R135, 0xa, P2 ;  /* 0x0000000a8700780c */ /* 0x000fe40001741670 */
[----:B------:R-:W-:Y:S02]  /*6200*/  ISETP.GT.AND P0, PT, R133, 0x10, P0 ;  /* 0x000000108500780c */ /* 0x000fe40000704270 */
[----:B------:R-:W-:Y:S02]  /*6210*/  FSEL R8, R9, -INF , !P2 ;  /* 0xff80000009087808 */ /* 0x000fe40005000000 */
[----:B------:R-:W-:Y:S02]  /*6220*/  ISETP.LT.OR P0, PT, R135, 0x11, P0 ;  /* 0x000000118700780c */ /* 0x000fe40000701670 */
[----:B------:R-:W-:Y:S02]  /*6230*/  PLOP3.LUT P2, PT, PT, PT, UP0, 0x80, 0x0 ;  /* 0x000000000000781c */ /* 0x000fe40003f4f008 */
[----:B------:R-:W-:Y:S02]  /*6240*/  FSEL R166, R12, -INF , !P0 ;  /* 0xff8000000ca67808 */ /* 0x000fe40004000000 */
[----:B------:R-:W-:Y:S01]  /*6250*/  PLOP3.LUT P0, PT, PT, PT, UP0, 0x80, 0x0 ;  /* 0x000000000000781c */ /* 0x000fe20003f0f008 */
[--C-:B-1----:R-:W-:Y:S01]  /*6260*/  IMAD.IADD R132, R132, 0x1, R5.reuse ;  /* 0x0000000184847824 */ /* 0x102fe200078e0205 */
[C---:B------:R-:W-:Y:S01]  /*6270*/  ISETP.GT.AND P2, PT, R133.reuse, 0x11, P2 ;  /* 0x000000118500780c */ /* 0x040fe20001744270 */
[----:B------:R-:W-:Y:S01]  /*6280*/  IMAD.IADD R0, R0, 0x1, R5 ;  /* 0x0000000100007824 */ /* 0x000fe200078e0205 */
[----:B------:R-:W-:Y:S02]  /*6290*/  ISETP.GT.AND P0, PT, R133, 0x18, P0 ;  /* 0x000000188500780c */ /* 0x000fe40000704270 */
[C---:B------:R-:W-:Y:S02]  /*62a0*/  ISETP.LT.OR P2, PT, R135.reuse, 0x12, P2 ;  /* 0x000000128700780c */ /* 0x040fe40001741670 */
[----:B------:R-:W-:Y:S02]  /*62b0*/  ISETP.LT.OR P0, PT, R135, 0x19, P0 ;  /* 0x000000198700780c */ /* 0x000fe40000701670 */
[----:B------:R-:W-:Y:S02]  /*62c0*/  FSEL R168, R13, -INF , !P2 ;  /* 0xff8000000da87808 */ /* 0x000fe40005000000 */
[----:B------:R-:W-:Y:S02]  /*62d0*/  FSEL R142, R16, -INF , !P0 ;  /* 0xff800000108e7808 */ /* 0x000fe40004000000 */
[----:B------:R-:W-:Y:S02]  /*62e0*/  PLOP3.LUT P0, PT, PT, PT, UP0, 0x80, 0x0 ;  /* 0x000000000000781c */ /* 0x000fe40003f0f008 */
[----:B------:R-:W-:Y:S02]  /*62f0*/  PLOP3.LUT P2, PT, PT, PT, UP0, 0x80, 0x0 ;  /* 0x000000000000781c */ /* 0x000fe40003f4f008 */
[C---:B------:R-:W-:Y:S02]  /*6300*/  ISETP.GT.AND P0, PT, R133.reuse, 0x20, P0 ;  /* 0x000000208500780c */ /* 0x040fe40000704270 */
[----:B------:R-:W-:Y:S02]  /*6310*/  ISETP.GT.AND P2, PT, R133, 0x19, P2 ;  /* 0x000000198500780c */ /* 0x000fe40001744270 */
[C---:B------:R-:W-:Y:S02]  /*6320*/  ISETP.LT.OR P0, PT, R135.reuse, 0x21, P0 ;  /* 0x000000218700780c */ /* 0x040fe40000701670 */
[----:B------:R-:W-:Y:S02]  /*6330*/  ISETP.LT.OR P2, PT, R135, 0x1a, P2 ;  /* 0x0000001a8700780c */ /* 0x000fe40001741670 */
[----:B------:R-:W-:Y:S02]  /*6340*/  FSEL R158, R20, -INF , !P0 ;  /* 0xff800000149e7808 */ /* 0x000fe40004000000 */
[----:B------:R-:W-:Y:S02]  /*6350*/  PLOP3.LUT P0, PT, PT, PT, UP0, 0x80, 0x0 ;  /* 0x000000000000781c */ /* 0x000fe40003f0f008 */
[----:B------:R-:W-:Y:S02]  /*6360*/  FSEL R140, R17, -INF , !P2 ;  /* 0xff800000118c7808 */ /* 0x000fe40005000000 */
        /* <DEDUP_REMOVED lines=24> */
[----:B------:R-:W-:Y:S04]  /*64f0*/  PLOP3.LUT P2, PT, PT, PT, UP0, 0x80, 0x0 ;  /* 0x000000000000781c */ /* 0x000fe80003f4f008 */
[----:B------:R-:W-:Y:S04]  /*6500*/  ISETP.GT.AND P2, PT, R133, 0x39, P2 ;  /* 0x000000398500780c */ /* 0x000fe80001744270 */
[----:B------:R-:W-:Y:S04]  /*6510*/  ISETP.LT.OR P2, PT, R135, 0x3a, P2 ;  /* 0x0000003a8700780c */ /* 0x000fe80001741670 */
[----:B------:R-:W-:Y:S01]  /*6520*/  FSEL R146, R33, -INF , !P2 ;  /* 0xff80000021927808 */ /* 0x000fe20005000000 */
        /* <DEDUP_REMOVED lines=16> */
.L_x_189:
[----:B------:R-:W-:Y:S04]  /*6630*/  MOV R4, c[0x0][0x32c] ;  /* 0x0000cb0000047a02 */ /* 0x000fe80000000f00 */
[----:B------:R-:W-:Y:S11]  /*6640*/  ISETP.NE.AND P0, PT, R4, 0x1, PT ;  /* 0x000000010400780c */ /* 0x000ff60003f05270 */
[----:B------:R-:W-:Y:S02]  /*6650*/  @!UPT UIADD3 URZ, URZ, URZ, URZ ;  /* 0x0000003f3f3ff290 */ /* 0x000fe4000fffe03f */
[----:B------:R-:W-:Y:S05]  /*6660*/  @P0 IMAD.HI.U32 R4, R5, c[0x0][0x330], RZ ;  /* 0x0000cc0005040a27 */ /* 0x000fea00078e00ff */
[----:B------:R-:W-:Y:S02]  /*6670*/  @P0 SHF.R.U32.HI R5, RZ, c[0x0][0x334], R4 ;  /* 0x0000cd00ff050a19 */ /* 0x000fe40000011604 */
.L_x_190:
[----:B------:R-:W-:Y:S05]  /*6680*/  BSYNC B0 ;  /* 0x0000000000007941 */ /* 0x000fea0003800000 */
.L_x_188:
[----:B------:R-:W-:Y:S04]  /*6690*/  IMAD.MOV.U32 R4, RZ, RZ, c[0x0][0x32c] ;  /* 0x0000cb00ff047624 */ /* 0x000fe800078e00ff */
[----:B------:R-:W-:Y:S04]  /*66a0*/  IMAD R9, R5, R4, -UR5 ;  /* 0x8000000505097e24 */ /* 0x000fe8000f8e0204 */
[----:B------:R-:W-:Y:S05]  /*66b0*/  IMAD.IADD R9, R9, 0x1, -R204 ;  /* 0x0000000109097824 */ /* 0x000fea00078e0acc */
[----:B------:R-:W-:Y:S02]  /*66c0*/  IADD3 R5, R9, c[0x0][0x32c], RZ ;  /* 0x0000cb0009057a10 */ /* 0x000fe40007ffe0ff */
[----:B------:R-:W-:Y:S02]  /*66d0*/  IMNMX R0, R0, R9, !PT ;  /* 0x0000000900007217 */ /* 0x000fe40007800200 */
[----:B------:R-:W-:Y:S02]  /*66e0*/  IMNMX R132, R132, R5, PT ;  /* 0x0000000584847217 */ /* 0x000fe40003800200 */
.L_x_187:
        /* <DEDUP_REMOVED lines=9> */
[----:B------:R-:W-:Y:S02]  /*6780*/  ISETP.GT.AND P2, PT, R0, 0x8, P2 ;  /* 0x000000080000780c */ /* 0x000fe40001744270 */
[----:B------:R-:W-:Y:S02]  /*6790*/  PLOP3.LUT P0, PT, PT, PT, UP0, 0x80, 0x0 ;  /* 0x000000000000781c */ /* 0x000fe40003f0f008 */
[----:B------:R-:W-:Y:S02]  /*67a0*/  FMNMX.FTZ R5, R138, R3, !PT ;  /* 0x000000038a057209 */ /* 0x000fe40007810000 */
[----:B------:R-:W-:Y:S02]  /*67b0*/  ISETP.GT.AND P0, PT, R0, 0x9, P0 ;  /* 0x000000090000780c */ /* 0x000fe40000704270 */
[----:B------:R-:W-:Y:S02]  /*67c0*/  ISETP.LT.OR P2, PT, R132, 0x9, P2 ;  /* 0x000000098400780c */ /* 0x000fe40001741670 */
[----:B------:R-:W-:Y:S02]  /*67d0*/  FMNMX.FTZ R5, R136, R5, !PT ;  /* 0x0000000588057209 */ /* 0x000fe40007810000 */
[----:B------:R-:W-:Y:S02]  /*67e0*/  FSEL R9, R10, -INF , !P2 ;  /* 0xff8000000a097808 */ /* 0x000fe40005000000 */
[----:B------:R-:W-:Y:S02]  /*67f0*/  ISETP.LT.OR P0, PT, R132, 0xa, P0 ;  /* 0x0000000a8400780c */ /* 0x000fe40000701670 */
[----:B------:R-:W-:Y:S02]  /*6800*/  PLOP3.LUT P2, PT, PT, PT, UP0, 0x80, 0x0 ;  /* 0x000000000000781c */ /* 0x000fe40003f4f008 */
[----:B------:R-:W-:Y:S02]  /*6810*/  FMNMX.FTZ R5, R134, R5, !PT ;  /* 0x0000000586057209 */ /* 0x000fe40007810000 */
        /* <DEDUP_REMOVED lines=18> */
[----:B------:R-:W-:Y:S02]  /*6940*/  FMNMX.FTZ R5, R140, R5, !PT ;  /* 0x000000058c057209 */ /* 0x000fe40007810000 */
[----:B------:R-:W-:Y:S02]  /*6950*/  FSEL R143, R18, -INF , !P2 ;  /* 0xff800000128f7808 */ /* 0x000fe40005000000 */
[----:B------:R-:W-:Y:S02]  /*6960*/  FMNMX.FTZ R6, R13, R6, !PT ;  /* 0x000000060d067209 */ /* 0x000fe40007810000 */
[----:B------:R-:W-:Y:S02]  /*6970*/  ISETP.LT.OR P0, PT, R132, 0x1a, P0 ;  /* 0x0000001a8400780c */ /* 0x000fe40000701670 */
[----:B------:R-:W-:Y:S02]  /*6980*/  PLOP3.LUT P2, PT, PT, PT, UP0, 0x80, 0x0 ;  /* 0x000000000000781c */ /* 0x000fe40003f4f008 */
[----:B------:R-:W-:Y:S02]  /*6990*/  FMNMX.FTZ R5, R158, R5, !PT ;  /* 0x000000059e057209 */ /* 0x000fe40007810000 */
[----:B------:R-:W-:Y:S02]  /*69a0*/  FSEL R141, R19, -INF , !P0 ;  /* 0xff800000138d7808 */ /* 0x000fe40004000000 */
[----:B------:R-:W-:Y:S02]  /*69b0*/  ISETP.GT.AND P2, PT, R0, 0x20, P2 ;  /* 0x000000200000780c */ /* 0x000fe40001744270 */
[----:B------:R-:W-:Y:S02]  /*69c0*/  FMNMX.FTZ R6, R9, R6, !PT ;  /* 0x0000000609067209 */ /* 0x000fe40007810000 */
[----:B------:R-:W-:Y:S02]  /*69d0*/  PLOP3.LUT P0, PT, PT, PT, UP0, 0x80, 0x0 ;  /* 0x000000000000781c */ /* 0x000fe40003f0f008 */
[----:B------:R-:W-:Y:S02]  /*69e0*/  FMNMX.FTZ R5, R156, R5, !PT ;  /* 0x000000059c057209 */ /* 0x000fe40007810000 */
[----:B------:R-:W-:Y:S02]  /*69f0*/  ISETP.GT.AND P0, PT, R0, 0x21, P0 ;  /* 0x000000210000780c */ /* 0x000fe40000704270 */
[----:B------:R-:W-:Y:S02]  /*6a00*/  ISETP.LT.OR P2, PT, R132, 0x21, P2 ;  /* 0x000000218400780c */ /* 0x000fe40001741670 */
[----:B------:R-:W-:Y:S02]  /*6a10*/  FMNMX.FTZ R6, R11, R6, !PT ;  /* 0x000000060b067209 */ /* 0x000fe40007810000 */
[----:B------:R-:W-:Y:S02]  /*6a20*/  FMNMX.FTZ R5, R154, R5, !PT ;  /* 0x000000059a057209 */ /* 0x000fe40007810000 */
[----:B------:R-:W-:Y:S02]  /*6a30*/  FSEL R219, R22, -INF , !P2 ;  /* 0xff80000016db7808 */ /* 0x000fe40005000000 */
[----:B------:R-:W-:Y:S02]  /*6a40*/  ISETP.LT.OR P0, PT, R132, 0x22, P0 ;  /* 0x000000228400780c */ /* 0x000fe40000701670 */
[----:B------:R-:W-:Y:S02]  /*6a50*/  FMNMX.FTZ R6, R217, R6, !PT ;  /* 0x00000006d9067209 */ /* 0x000fe40007810000 */
[----:B------:R-:W-:Y:S02]  /*6a60*/  PLOP3.LUT P2, PT, PT, PT, UP0, 0x80, 0x0 ;  /* 0x000000000000781c */ /* 0x000fe40003f4f008 */
[----:B------:R-:W-:Y:S02]  /*6a70*/  FMNMX.FTZ R4, R152, R5, !PT ;  /* 0x0000000598047209 */ /* 0x000fe40007810000 */
[----:B------:R-:W-:Y:S02]  /*6a80*/  FSEL R159, R23, -INF , !P0 ;  /* 0xff800000179f7808 */ /* 0x000fe40004000000 */
[C---:B------:R-:W-:Y:S01]  /*6a90*/  ISETP.GT.AND P2, PT, R0.reuse, 0x28, P2 ;  /* 0x000000280000780c */ /* 0x040fe20001744270 */
[----:B------:R-:W-:Y:S01]  /*6aa0*/  LDSM.16.MT88.4 R20, [R190+0x100] ;  /* 0x00010000be14783b */ /* 0x000fe20000004200 */
[----:B------:R-:W-:Y:S02]  /*6ab0*/  FMNMX.FTZ R6, R171, R6, !PT ;  /* 0x00000006ab067209 */ /* 0x000fe40007810000 */
[----:B------:R-:W-:Y:S02]  /*6ac0*/  PLOP3.LUT P0, PT, PT, PT, UP0, 0x80, 0x0 ;  /* 0x000000000000781c */ /* 0x000fe40003f0f008 */
[----:B------:R-:W-:Y:S02]  /*6ad0*/  FMNMX.FTZ R5, R151, R4, !PT ;  /* 0x0000000497057209 */ /* 0x000fe40007810000 */
[----:B------:R-:W-:Y:S02]  /*6ae0*/  FMNMX.FTZ R6, R143, R6, !PT ;  /* 0x000000068f067209 */ /* 0x000fe40007810000 */
[----:B------:R-:W-:Y:S02]  /*6af0*/  ISETP.GT.AND P0, PT, R0, 0x29, P0 ;  /* 0x000000290000780c */ /* 0x000fe40000704270 */
[----:B------:R-:W-:Y:S02]  /*6b00*/  ISETP.LT.OR P2, PT, R132, 0x29, P2 ;  /* 0x000000298400780c */ /* 0x000fe40001741670 */
        /* <DEDUP_REMOVED lines=11> */
[----:B------:R-:W-:Y:S02]  /*6bc0*/  FMNMX.FTZ R6, R159, R6, !PT ;  /* 0x000000069f067209 */ /* 0x000fe40007810000 */
[----:B------:R-:W-:Y:S01]  /*6bd0*/  ISETP.GT.AND P0, PT, R0, 0x31, P0 ;  /* 0x000000310000780c */ /* 0x000fe20000704270 */
[----:B------:R-:W1:Y:S01]  /*6be0*/  SHFL.BFLY PT, R5, R4, 0x2, 0x1f ;  /* 0x0c401f0004057f89 */ /* 0x000e6200000e0000 */
[----:B------:R-:W-:Y:S02]  /*6bf0*/  ISETP.LT.OR P2, PT, R132, 0x31, P2 ;  /* 0x000000318400780c */ /* 0x000fe40001741670 */
[----:B------:R-:W-:Y:S02]  /*6c00*/  FMNMX.FTZ R6, R157, R6, !PT ;  /* 0x000000069d067209 */ /* 0x000fe40007810000 */
[----:B------:R-:W-:Y:S02]  /*6c10*/  FSEL R149, R30, -INF , !P2 ;  /* 0xff8000001e957808 */ /* 0x000fe40005000000 */
[----:B------:R-:W-:Y:S02]  /*6c20*/  ISETP.LT.OR P0, PT, R132, 0x32, P0 ;  /* 0x000000328400780c */ /* 0x000fe40000701670 */
[----:B------:R-:W-:Y:S02]  /*6c30*/  PLOP3.LUT P2, PT, PT, PT, UP0, 0x80, 0x0 ;  /* 0x000000000000781c */ /* 0x000fe40003f4f008 */
[----:B------:R-:W-:Y:S02]  /*6c40*/  FSEL R147, R31, -INF , !P0 ;  /* 0xff8000001f937808 */ /* 0x000fe40004000000 */
[----:B------:R-:W-:Y:S01]  /*6c50*/  FMNMX.FTZ R10, R155, R6, !PT ;  /* 0x000000069b0a7209 */ /* 0x000fe20007810000 */
[----:B------:R-:W-:Y:S01]  /*6c60*/  LDSM.16.MT88.4 R28, [R189+0x100] ;  /* 0x00010000bd1c783b */ /* 0x000fe20000004200 */
[----:B------:R-:W-:Y:S02]  /*6c70*/  ISETP.GT.AND P2, PT, R0, 0x38, P2 ;  /* 0x000000380000780c */ /* 0x000fe40001744270 */
[----:B------:R-:W-:Y:S01]  /*6c80*/  PLOP3.LUT P0, PT, PT, PT, UP0, 0x80, 0x0 ;  /* 0x000000000000781c */ /* 0x000fe20003f0f008 */
[----:B------:R-:W-:Y:S01]  /*6c90*/  UISETP.GT.AND UP0, UPT, UR21, UR4, UPT ;  /* 0x000000041500728c */ /* 0x000fe2000bf04270 */
[----:B------:R-:W-:Y:S01]  /*6ca0*/  ISETP.LT.OR P2, PT, R132, 0x39, P2 ;  /* 0x000000398400780c */ /* 0x000fe20001741670 */
[----:B------:R-:W-:Y:S01]  /*6cb0*/  UIADD3 UR21, UR21, -0x1, URZ ;  /* 0xffffffff15157890 */ /* 0x000fe2000fffe03f */
[----:B------:R-:W-:Y:S02]  /*6cc0*/  ISETP.GT.AND P0, PT, R0, 0x39, P0 ;  /* 0x000000390000780c */ /* 0x000fe40000704270 */
[----:B------:R-:W-:Y:S02]  /*6cd0*/  FMNMX.FTZ R0, R149, R10, !PT ;  /* 0x0000000a95007209 */ /* 0x000fe40007810000 */
[----:B------:R-:W-:Y:S02]  /*6ce0*/  FSEL R145, R34, -INF , !P2 ;  /* 0xff80000022917808 */ /* 0x000fe40005000000 */
[----:B------:R-:W-:Y:S02]  /*6cf0*/  FMNMX.FTZ R0, R147, R0, !PT ;  /* 0x0000000093007209 */ /* 0x000fe40007810000 */
[----:B------:R-:W-:Y:S02]  /*6d00*/  ISETP.LT.OR P0, PT, R132, 0x3a, P0 ;  /* 0x0000003a8400780c */ /* 0x000fe40000701670 */
[----:B------:R-:W-:Y:S02]  /*6d10*/  FMNMX.FTZ R0, R145, R0, !PT ;  /* 0x0000000091007209 */ /* 0x000fe40007810000 */
[----:B------:R-:W-:Y:S04]  /*6d20*/  FSEL R133, R35, -INF , !P0 ;  /* 0xff80000023857808 */ /* 0x000fe80004000000 */
[----:B------:R-:W-:Y:S02]  /*6d30*/  FMNMX.FTZ R7, R133, R0, !PT ;  /* 0x0000000085077209 */ /* 0x000fe40007810000 */
[----:B-1----:R-:W-:Y:S03]  /*6d40*/  FMNMX.FTZ R6, R4, R5, !PT ;  /* 0x0000000504067209 */ /* 0x002fe60007810000 */
[----:B------:R-:W1:Y:S08]  /*6d50*/  SHFL.BFLY PT, R4, R7, 0x2, 0x1f ;  /* 0x0c401f0007047f89 */ /* 0x000e7000000e0000 */
[----:B------:R-:W2:Y:S01]  /*6d60*/  SHFL.BFLY PT, R15, R6, 0x1, 0x1f ;  /* 0x0c201f00060f7f89 */ /* 0x000ea200000e0000 */
[----:B-1----:R-:W-:Y:S07]  /*6d70*/  FMNMX.FTZ R5, R7, R4, !PT ;  /* 0x0000000407057209 */ /* 0x002fee0007810000 */
[----:B------:R-:W1:Y:S01]  /*6d80*/  SHFL.BFLY PT, R132, R5, 0x1, 0x1f ;  /* 0x0c201f0005847f89 */ /* 0x000e6200000e0000 */
[----:B--2---:R-:W-:Y:S04]  /*6d90*/  FMNMX.FTZ R0, R6, R15, !PT ;  /* 0x0000000f06007209 */ /* 0x004fe80007810000 */
[C---:B------:R-:W-:Y:S01]  /*6da0*/  FSETP.NEU.FTZ.AND P0, PT, R0.reuse, -INF , PT ;  /* 0xff8000000000780b */ /* 0x040fe20003f1d000 */
[C---:B------:R-:W-:Y:S03]  /*6db0*/  FMUL.FTZ R153, R0.reuse, c[0x0][0x2d0] ;  /* 0x0000b40000997a20 */ /* 0x040fe60000410000 */
[----:B------:R-:W-:Y:S02]  /*6dc0*/  FSEL R4, R0, RZ, P0 ;  /* 0x000000ff00047208 */ /* 0x000fe40000000000 */
[----:B------:R-:W-:Y:S03]  /*6dd0*/  FSEL R153, R153, RZ, P0 ;  /* 0x000000ff99997208 */ /* 0x000fe60000000000 */
[----:B------:R-:W-:Y:S02]  /*6de0*/  FADD.FTZ R3, -R4, R3 ;  /* 0x0000000304037221 */ /* 0x000fe40000010100 */
[--C-:B------:R-:W-:Y:S02]  /*6df0*/  FFMA.FTZ R160, R138, c[0x0][0x2d0], -R153.reuse ;  /* 0x0000b4008aa07a23 */ /* 0x100fe40000010899 */
[--C-:B------:R-:W-:Y:S02]  /*6e00*/  FFMA.FTZ R135, R136, c[0x0][0x2d0], -R153.reuse ;  /* 0x0000b40088877a23 */ /* 0x100fe40000010899 */
[--C-:B------:R-:W-:Y:S01]  /*6e10*/  FFMA.FTZ R134, R134, c[0x0][0x2d0], -R153.reuse ;  /* 0x0000b40086867a23 */ /* 0x100fe20000010899 */
[----:B-1----:R-:W-:Y:S01]  /*6e20*/  FMNMX.FTZ R132, R5, R132, !PT ;  /* 0x0000008405847209 */ /* 0x002fe20007810000 */
[--C-:B------:R-:W-:Y:S01]  /*6e30*/  FFMA.FTZ R161, R8, c[0x0][0x2d0], -R153.reuse ;  /* 0x0000b40008a17a23 */ /* 0x100fe20000010899 */
[----:B------:R-:W-:Y:S01]  /*6e40*/  MUFU.EX2 R160, R160 ;  /* 0x000000a000a07308 */ /* 0x000fe20000000800 */
[----:B------:R-:W-:Y:S01]  /*6e50*/  FMUL.FTZ R6, R3, c[0x0][0x2d0] ;  /* 0x0000b40003067a20 */ /* 0x000fe20000410000 */
[C---:B------:R-:W-:Y:S01]  /*6e60*/  FSETP.NEU.FTZ.AND P0, PT, R132.reuse, -INF , PT ;  /* 0xff8000008400780b */ /* 0x040fe20003f1d000 */
[----:B------:R-:W-:Y:S02]  /*6e70*/  FMUL.FTZ R144, R132, c[0x0][0x2d0] ;  /* 0x0000b40084907a20 */ /* 0x000fe40000410000 */
[--C-:B------:R-:W-:Y:S01]  /*6e80*/  FFMA.FTZ R169, R140, c[0x0][0x2d0], -R153.reuse ;  /* 0x0000b4008ca97a23 */ /* 0x100fe20000010899 */
[----:B------:R-:W-:Y:S01]  /*6e90*/  FSEL R5, R132, RZ, P0 ;  /* 0x000000ff84057208 */ /* 0x000fe20000000000 */
[--C-:B------:R-:W-:Y:S01]  /*6ea0*/  FFMA.FTZ R220, R158, c[0x0][0x2d0], -R153.reuse ;  /* 0x0000b4009edc7a23 */ /* 0x100fe20000010899 */
[----:B------:R-:W-:Y:S01]  /*6eb0*/  FSEL R144, R144, RZ, P0 ;  /* 0x000000ff90907208 */ /* 0x000fe20000000000 */
[--C-:B------:R-:W-:Y:S01]  /*6ec0*/  FFMA.FTZ R221, R156, c[0x0][0x2d0], -R153.reuse ;  /* 0x0000b4009cdd7a23 */ /* 0x100fe20000010899 */
[----:B------:R-:W1:Y:S01]  /*6ed0*/  MUFU.EX2 R135, R135 ;  /* 0x0000008700877308 */ /* 0x000e620000000800 */
[----:B------:R-:W-:Y:S01]  /*6ee0*/  FADD.FTZ R5, -R5, R2 ;  /* 0x0000000205057221 */ /* 0x000fe20000010100 */
[----:B------:R-:W-:Y:S01]  /*6ef0*/  PLOP3.LUT P0, PT, PT, PT, UP0, 0x80, 0x0 ;  /* 0x000000000000781c */ /* 0x000fe20003f0f008 */
[--C-:B------:R-:W-:Y:S02]  /*6f00*/  FFMA.FTZ R164, R13, c[0x0][0x2d0], -R144.reuse ;  /* 0x0000b4000da47a23 */ /* 0x100fe40000010890 */
[----:B------:R-:W2:Y:S01]  /*6f10*/  LDSM.16.MT88.4 R12, [R195+0x100] ;  /* 0x00010000c30c783b */ /* 0x000ea20000004200 */
[--C-:B------:R-:W-:Y:S02]  /*6f20*/  FFMA.FTZ R165, R17, c[0x0][0x2d0], -R144.reuse ;  /* 0x0000b40011a57a23 */ /* 0x100fe40000010890 */
[--C-:B------:R-:W-:Y:S02]  /*6f30*/  FFMA.FTZ R163, R9, c[0x0][0x2d0], -R144.reuse ;  /* 0x0000b40009a37a23 */ /* 0x100fe40000010890 */
[--C-:B------:R-:W-:Y:S01]  /*6f40*/  FFMA.FTZ R162, R11, c[0x0][0x2d0], -R144.reuse ;  /* 0x0000b4000ba27a23 */ /* 0x100fe20000010890 */
[----:B------:R-:W-:Y:S01]  /*6f50*/  MUFU.EX2 R134, R134 ;  /* 0x0000008600867308 */ /* 0x000fe20000000800 */
[----:B------:R-:W-:Y:S02]  /*6f60*/  FMUL.FTZ R2, R5, c[0x0][0x2d0] ;  /* 0x0000b40005027a20 */ /* 0x000fe40000410000 */
[--C-:B------:R-:W-:Y:S02]  /*6f70*/  FFMA.FTZ R218, R141, c[0x0][0x2d0], -R144.reuse ;  /* 0x0000b4008dda7a23 */ /* 0x100fe40000010890 */
[--C-:B------:R-:W-:Y:S02]  /*6f80*/  FFMA.FTZ R222, R154, c[0x0][0x2d0], -R153.reuse ;  /* 0x0000b4009ade7a23 */ /* 0x100fe40000010899 */
[--C-:B------:R-:W-:Y:S02]  /*6f90*/  FFMA.FTZ R223, R152, c[0x0][0x2d0], -R153.reuse ;  /* 0x0000b40098df7a23 */ /* 0x100fe40000010899 */
[--C-:B------:R-:W-:Y:S01]  /*6fa0*/  FFMA.FTZ R224, R159, c[0x0][0x2d0], -R144.reuse ;  /* 0x0000b4009fe07a23 */ /* 0x100fe20000010890 */
[----:B------:R-:W3:Y:S01]  /*6fb0*/  MUFU.EX2 R161, R161 ;  /* 0x000000a100a17308 */ /* 0x000ee20000000800 */
[--C-:B------:R-:W-:Y:S01]  /*6fc0*/  FFMA.FTZ R225, R157, c[0x0][0x2d0], -R144.reuse ;  /* 0x0000b4009de17a23 */ /* 0x100fe20000010890 */
[----:B-1----:R-:W-:Y:S01]  /*6fd0*/  F2FP.BF16.PACK_AB R136, R135, R160 ;  /* 0x000000a08788723e */ /* 0x002fe200000010ff */
[----:B------:R-:W-:Y:S01]  /*6fe0*/  LDSM.16.MT88.4 R156, [R195+0x5900] ;  /* 0x00590000c39c783b */ /* 0x000fe20000004200 */
[--C-:B------:R-:W-:Y:S02]  /*6ff0*/  FFMA.FTZ R226, R155, c[0x0][0x2d0], -R144.reuse ;  /* 0x0000b4009be27a23 */ /* 0x100fe40000010890 */
[--C-:B------:R-:W-:Y:S02]  /*7000*/  FFMA.FTZ R227, R151, c[0x0][0x2d0], -R153.reuse ;  /* 0x0000b40097e37a23 */ /* 0x100fe40000010899 */
[--C-:B------:R-:W-:Y:S02]  /*7010*/  FFMA.FTZ R228, R150, c[0x0][0x2d0], -R153.reuse ;  /* 0x0000b40096e47a23 */ /* 0x100fe40000010899 */
[----:B------:R-:W1:Y:S01]  /*7020*/  MUFU.EX2 R3, R6 ;  /* 0x0000000600037308 */ /* 0x000e620000000800 */
[--C-:B------:R-:W-:Y:S02]  /*7030*/  FFMA.FTZ R229, R148, c[0x0][0x2d0], -R153.reuse ;  /* 0x0000b40094e57a23 */ /* 0x100fe40000010899 */
[--C-:B------:R-:W-:Y:S02]  /*7040*/  FFMA.FTZ R231, R149, c[0x0][0x2d0], -R144.reuse ;  /* 0x0000b40095e77a23 */ /* 0x100fe40000010890 */
[----:B------:R-:W-:Y:S01]  /*7050*/  LDSM.16.MT88.4 R148, [R189+0x3900] ;  /* 0x00390000bd94783b */ /* 0x000fe20000004200 */
[--C-:B------:R-:W-:Y:S02]  /*7060*/  FFMA.FTZ R232, R147, c[0x0][0x2d0], -R144.reuse ;  /* 0x0000b40093e87a23 */ /* 0x100fe40000010890 */
[--C-:B------:R-:W-:Y:S02]  /*7070*/  FFMA.FTZ R233, R145, c[0x0][0x2d0], -R144.reuse ;  /* 0x0000b40091e97a23 */ /* 0x100fe40000010890 */
[----:B------:R-:W-:Y:S01]  /*7080*/  MUFU.EX2 R165, R165 ;  /* 0x000000a500a57308 */ /* 0x000fe20000000800 */
[--C-:B------:R-:W-:Y:S02]  /*7090*/  FFMA.FTZ R166, R166, c[0x0][0x2d0], -R153.reuse ;  /* 0x0000b400a6a67a23 */ /* 0x100fe40000010899 */
[--C-:B------:R-:W-:Y:S01]  /*70a0*/  FFMA.FTZ R167, R168, c[0x0][0x2d0], -R153.reuse ;  /* 0x0000b400a8a77a23 */ /* 0x100fe20000010899 */
[----:B---3--:R-:W-:Y:S01]  /*70b0*/  F2FP.BF16.PACK_AB R138, R161, R134 ;  /* 0x00000086a18a723e */ /* 0x008fe200000010ff */
[--C-:B------:R-:W-:Y:S02]  /*70c0*/  FFMA.FTZ R168, R142, c[0x0][0x2d0], -R153.reuse ;  /* 0x0000b4008ea87a23 */ /* 0x100fe40000010899 */
[----:B------:R-:W-:Y:S02]  /*70d0*/  FFMA.FTZ R153, R146, c[0x0][0x2d0], -R153 ;  /* 0x0000b40092997a23 */ /* 0x000fe40000010899 */
[--C-:B------:R-:W-:Y:S01]  /*70e0*/  FFMA.FTZ R170, R217, c[0x0][0x2d0], -R144.reuse ;  /* 0x0000b400d9aa7a23 */ /* 0x100fe20000010890 */
[----:B------:R-:W3:Y:S01]  /*70f0*/  MUFU.EX2 R164, R164 ;  /* 0x000000a400a47308 */ /* 0x000ee20000000800 */
[--C-:B------:R-:W-:Y:S02]  /*7100*/  FFMA.FTZ R217, R143, c[0x0][0x2d0], -R144.reuse ;  /* 0x0000b4008fd97a23 */ /* 0x100fe40000010890 */
[----:B------:R-:W-:Y:S01]  /*7110*/  LDSM.16.MT88.4 R140, [R189+0x2900] ;  /* 0x00290000bd8c783b */ /* 0x000fe20000004200 */
[C---:B-1----:R-:W-:Y:S02]  /*7120*/  FMUL.FTZ R4, R3.reuse, R128 ;  /* 0x0000008003047220 */ /* 0x042fe40000410000 */
[C---:B------:R-:W-:Y:S02]  /*7130*/  FMUL.FTZ R5, R3.reuse, R129 ;  /* 0x0000008103057220 */ /* 0x040fe40000410000 */
[C---:B------:R-:W-:Y:S02]  /*7140*/  FMUL.FTZ R8, R3.reuse, R100 ;  /* 0x0000006403087220 */ /* 0x040fe40000410000 */
[----:B------:R-:W-:Y:S01]  /*7150*/  MUFU.EX2 R163, R163 ;  /* 0x000000a300a37308 */ /* 0x000fe20000000800 */
[C---:B------:R-:W-:Y:S02]  /*7160*/  FMUL.FTZ R9, R3.reuse, R101 ;  /* 0x0000006503097220 */ /* 0x040fe40000410000 */
[C---:B------:R-:W-:Y:S02]  /*7170*/  FMUL.FTZ R16, R3.reuse, R108 ;  /* 0x0000006c03107220 */ /* 0x040fe40000410000 */
[C---:B------:R-:W-:Y:S02]  /*7180*/  FMUL.FTZ R17, R3.reuse, R109 ;  /* 0x0000006d03117220 */ /* 0x040fe40000410000 */
[C---:B------:R-:W-:Y:S02]  /*7190*/  FMUL.FTZ R24, R3.reuse, R116 ;  /* 0x0000007403187220 */ /* 0x040fe40000410000 */
[C---:B------:R-:W-:Y:S01]  /*71a0*/  FMUL.FTZ R25, R3.reuse, R117 ;  /* 0x0000007503197220 */ /* 0x040fe20000410000 */
[----:B------:R-:W1:Y:S01]  /*71b0*/  MUFU.EX2 R162, R162 ;  /* 0x000000a200a27308 */ /* 0x000e620000000800 */
[C---:B------:R-:W-:Y:S02]  /*71c0*/  FMUL.FTZ R32, R3.reuse, R124 ;  /* 0x0000007c03207220 */ /* 0x040fe40000410000 */
[C---:B------:R-:W-:Y:S01]  /*71d0*/  FMUL.FTZ R33, R3.reuse, R125 ;  /* 0x0000007d03217220 */ /* 0x040fe20000410000 */
[----:B---3--:R-:W-:Y:S01]  /*71e0*/  F2FP.BF16.PACK_AB R137, R164, R165 ;  /* 0x000000a5a489723e */ /* 0x008fe200000010ff */
[C---:B------:R-:W-:Y:S02]  /*71f0*/  FMUL.FTZ R36, R3.reuse, R36 ;  /* 0x0000002403247220 */ /* 0x040fe40000410000 */
[C---:B------:R-:W-:Y:S02]  /*7200*/  FMUL.FTZ R37, R3.reuse, R37 ;  /* 0x0000002503257220 */ /* 0x040fe40000410000 */
[C---:B------:R-:W-:Y:S01]  /*7210*/  FMUL.FTZ R40, R3.reuse, R40 ;  /* 0x0000002803287220 */ /* 0x040fe20000410000 */
[----:B------:R-:W3:Y:S01]  /*7220*/  MUFU.EX2 R2, R2 ;  /* 0x0000000200027308 */ /* 0x000ee20000000800 */
[C---:B------:R-:W-:Y:S02]  /*7230*/  FMUL.FTZ R41, R3.reuse, R41 ;  /* 0x0000002903297220 */ /* 0x040fe40000410000 */
[C---:B------:R-:W-:Y:S02]  /*7240*/  FMUL.FTZ R44, R3.reuse, R44 ;  /* 0x0000002c032c7220 */ /* 0x040fe40000410000 */
[C---:B------:R-:W-:Y:S02]  /*7250*/  FMUL.FTZ R45, R3.reuse, R45 ;  /* 0x0000002d032d7220 */ /* 0x040fe40000410000 */
[C---:B------:R-:W-:Y:S02]  /*7260*/  FMUL.FTZ R48, R3.reuse, R48 ;  /* 0x0000003003307220 */ /* 0x040fe40000410000 */
[C---:B------:R-:W-:Y:S01]  /*7270*/  FMUL.FTZ R49, R3.reuse, R49 ;  /* 0x0000003103317220 */ /* 0x040fe20000410000 */
[----:B------:R4:W-:Y:S01]  /*7280*/  MUFU.EX2 R230, R153 ;  /* 0x0000009900e67308 */ /* 0x0009e20000000800 */
[C---:B------:R-:W-:Y:S02]  /*7290*/  FMUL.FTZ R52, R3.reuse, R52 ;  /* 0x0000003403347220 */ /* 0x040fe40000410000 */
[C---:B------:R-:W-:Y:S01]  /*72a0*/  FMUL.FTZ R53, R3.reuse, R53 ;  /* 0x0000003503357220 */ /* 0x040fe20000410000 */
[----:B-1----:R-:W-:Y:S01]  /*72b0*/  F2FP.BF16.PACK_AB R139, R162, R163 ;  /* 0x000000a3a28b723e */ /* 0x002fe200000010ff */
[C---:B------:R-:W-:Y:S02]  /*72c0*/  FMUL.FTZ R56, R3.reuse, R56 ;  /* 0x0000003803387220 */ /* 0x040fe40000410000 */
[C---:B------:R-:W-:Y:S02]  /*72d0*/  FMUL.FTZ R57, R3.reuse, R57 ;  /* 0x0000003903397220 */ /* 0x040fe40000410000 */
[C---:B------:R-:W-:Y:S01]  /*72e0*/  FMUL.FTZ R60, R3.reuse, R60 ;  /* 0x0000003c033c7220 */ /* 0x040fe20000410000 */
[----:B------:R-:W-:Y:S01]  /*72f0*/  MUFU.EX2 R166, R166 ;  /* 0x000000a600a67308 */ /* 0x000fe20000000800 */
[C---:B------:R-:W-:Y:S02]  /*7300*/  FMUL.FTZ R61, R3.reuse, R61 ;  /* 0x0000003d033d7220 */ /* 0x040fe40000410000 */
[C---:B------:R-:W-:Y:S02]  /*7310*/  FMUL.FTZ R64, R3.reuse, R64 ;  /* 0x0000004003407220 */ /* 0x040fe40000410000 */
[C---:B---3--:R-:W-:Y:S02]  /*7320*/  FMUL.FTZ R6, R2.reuse, R130 ;  /* 0x0000008202067220 */ /* 0x048fe40000410000 */
[C---:B------:R-:W-:Y:S02]  /*7330*/  FMUL.FTZ R7, R2.reuse, R131 ;  /* 0x0000008302077220 */ /* 0x040fe40000410000 */
[----:B------:R-:W-:Y:S01]  /*7340*/  LDSM.16.MT88.4 R128, [R190+0x2900] ;  /* 0x00290000be80783b */ /* 0x000fe20000004200 */
[C---:B------:R-:W-:Y:S01]  /*7350*/  FMUL.FTZ R10, R2.reuse, R102 ;  /* 0x00000066020a7220 */ /* 0x040fe20000410000 */
[----:B------:R-:W1:Y:S01]  /*7360*/  MUFU.EX2 R167, R167 ;  /* 0x000000a700a77308 */ /* 0x000e620000000800 */
[C---:B------:R-:W-:Y:S02]  /*7370*/  FMUL.FTZ R11, R2.reuse, R103 ;  /* 0x00000067020b7220 */ /* 0x040fe40000410000 */
[C---:B--2---:R-:W-:Y:S03]  /*7380*/  HMMA.16816.F32.BF16 R4, R136.reuse, R12, R4 ;  /* 0x0000000c8804723c */ /* 0x044fe60000041804 */
[----:B------:R-:W2:Y:S02]  /*7390*/  LDSM.16.MT88.4 R100, [R188+0x100] ;  /* 0x00010000bc64783b */ /* 0x000ea40000004200 */
[C---:B------:R-:W-:Y:S02]  /*73a0*/  FMUL.FTZ R18, R2.reuse, R110 ;  /* 0x0000006e02127220 */ /* 0x040fe40000410000 */
[C---:B------:R-:W-:Y:S01]  /*73b0*/  FMUL.FTZ R12, R3.reuse, R104 ;  /* 0x00000068030c7220 */ /* 0x040fe20000410000 */
[C---:B------:R-:W-:Y:S01]  /*73c0*/  HMMA.16816.F32.BF16 R8, R136.reuse, R14, R8 ;  /* 0x0000000e8808723c */ /* 0x040fe20000041808 */
[----:B------:R-:W-:Y:S02]  /*73d0*/  MUFU.EX2 R168, R168 ;  /* 0x000000a800a87308 */ /* 0x000fe40000000800 */
[----:B----4-:R-:W-:Y:S01]  /*73e0*/  LDSM.16.MT88.4 R152, [R188+0x3900] ;  /* 0x00390000bc98783b */ /* 0x010fe20000004200 */
[C---:B------:R-:W-:Y:S02]  /*73f0*/  FMUL.FTZ R13, R3.reuse, R105 ;  /* 0x00000069030d7220 */ /* 0x040fe40000410000 */
[C---:B------:R-:W-:Y:S02]  /*7400*/  FMUL.FTZ R19, R2.reuse, R111 ;  /* 0x0000006f02137220 */ /* 0x040fe40000410000 */
[C---:B------:R-:W-:Y:S03]  /*7410*/  FMUL.FTZ R14, R2.reuse, R106 ;  /* 0x0000006a020e7220 */ /* 0x040fe60000410000 */
[----:B------:R-:W-:Y:S01]  /*7420*/  LDSM.16.MT88.4 R108, [R190+0x2100] ;  /* 0x00210000be6c783b */ /* 0x000fe20000004200 */
[C---:B------:R-:W-:Y:S01]  /*7430*/  FMUL.FTZ R15, R2.reuse, R107 ;  /* 0x0000006b020f7220 */ /* 0x040fe20000410000 */
[----:B------:R-:W3:Y:S01]  /*7440*/  MUFU.EX2 R169, R169 ;  /* 0x000000a900a97308 */ /* 0x000ee20000000800 */
[C---:B------:R-:W-:Y:S02]  /*7450*/  FMUL.FTZ R26, R2.reuse, R118 ;  /* 0x00000076021a7220 */ /* 0x040fe40000410000 */
[C---:B------:R-:W-:Y:S02]  /*7460*/  FMUL.FTZ R27, R2.reuse, R119 ;  /* 0x00000077021b7220 */ /* 0x040fe40000410000 */
[C---:B------:R-:W-:Y:S01]  /*7470*/  FMUL.FTZ R34, R2.reuse, R126 ;  /* 0x0000007e02227220 */ /* 0x040fe20000410000 */
[C---:B------:R-:W-:Y:S01]  /*7480*/  HMMA.16816.F32.BF16 R12, R136.reuse, R20, R12 ;  /* 0x00000014880c723c */ /* 0x040fe2000004180c */
[----:B------:R-:W4:Y:S02]  /*7490*/  LDSM.16.MT88.4 R104, [R195+0x2100] ;  /* 0x00210000c368783b */ /* 0x000f240000004200 */
[C---:B------:R-:W-:Y:S01]  /*74a0*/  FMUL.FTZ R35, R2.reuse, R127 ;  /* 0x0000007f02237220 */ /* 0x040fe20000410000 */
[----:B------:R-:W-:Y:S01]  /*74b0*/  MUFU.EX2 R170, R170 ;  /* 0x000000aa00aa7308 */ /* 0x000fe20000000800 */
[C---:B------:R-:W-:Y:S02]  /*74c0*/  FMUL.FTZ R38, R2.reuse, R38 ;  /* 0x0000002602267220 */ /* 0x040fe40000410000 */
[C---:B------:R-:W-:Y:S01]  /*74d0*/  FMUL.FTZ R20, R3.reuse, R112 ;  /* 0x0000007003147220 */ /* 0x040fe20000410000 */
[C---:B------:R-:W-:Y:S01]  /*74e0*/  HMMA.16816.F32.BF16 R16, R136.reuse, R22, R16 ;  /* 0x000000168810723c */ /* 0x040fe20000041810 */
[----:B------:R-:W-:Y:S03]  /*74f0*/  LDSM.16.MT88.4 R116, [R190+0x900] ;  /* 0x00090000be74783b */ /* 0x000fe60000004200 */
[C---:B------:R-:W-:Y:S02]  /*7500*/  FMUL.FTZ R21, R3.reuse, R113 ;  /* 0x0000007103157220 */ /* 0x040fe40000410000 */
[C---:B------:R-:W-:Y:S01]  /*7510*/  FMUL.FTZ R39, R2.reuse, R39 ;  /* 0x0000002702277220 */ /* 0x040fe20000410000 */
[----:B------:R-:W-:Y:S01]  /*7520*/  MUFU.EX2 R217, R217 ;  /* 0x000000d900d97308 */ /* 0x000fe20000000800 */
[C---:B------:R-:W-:Y:S01]  /*7530*/  FMUL.FTZ R22, R2.reuse, R114 ;  /* 0x0000007202167220 */ /* 0x040fe20000410000 */
[----:B------:R-:W-:Y:S03]  /*7540*/  LDSM.16.MT88.4 R124, [R195+0x2900] ;  /* 0x00290000c37c783b */ /* 0x000fe60000004200 */
[C---:B------:R-:W-:Y:S02]  /*7550*/  FMUL.FTZ R23, R2.reuse, R115 ;  /* 0x0000007302177220 */ /* 0x040fe40000410000 */
[C---:B------:R-:W-:Y:S02]  /*7560*/  FMUL.FTZ R42, R2.reuse, R42 ;  /* 0x0000002a022a7220 */ /* 0x040fe40000410000 */
[C---:B------:R-:W-:Y:S01]  /*7570*/  FMUL.FTZ R43, R2.reuse, R43 ;  /* 0x0000002b022b7220 */ /* 0x040fe20000410000 */
[----:B------:R-:W-:Y:S01]  /*7580*/  LDSM.16.MT88.4 R112, [R195+0x900] ;  /* 0x00090000c370783b */ /* 0x000fe20000004200 */
[C---:B------:R-:W-:Y:S01]  /*7590*/  FMUL.FTZ R46, R2.reuse, R46 ;  /* 0x0000002e022e7220 */ /* 0x040fe20000410000 */
[C---:B------:R-:W-:Y:S01]  /*75a0*/  HMMA.16816.F32.BF16 R20, R136.reuse, R28, R20 ;  /* 0x0000001c8814723c */ /* 0x040fe20000041814 */
[----:B------:R-:W5:Y:S02]  /*75b0*/  MUFU.EX2 R218, R218 ;  /* 0x000000da00da7308 */ /* 0x000f640000000800 */
[C---:B------:R-:W-:Y:S02]  /*75c0*/  FMUL.FTZ R47, R2.reuse, R47 ;  /* 0x0000002f022f7220 */ /* 0x040fe40000410000 */
[C---:B------:R-:W-:Y:S02]  /*75d0*/  FMUL.FTZ R50, R2.reuse, R50 ;  /* 0x0000003202327220 */ /* 0x040fe40000410000 */
[C---:B------:R-:W-:Y:S01]  /*75e0*/  FMUL.FTZ R28, R3.reuse, R120 ;  /* 0x00000078031c7220 */ /* 0x040fe20000410000 */
[C---:B------:R-:W-:Y:S03]  /*75f0*/  HMMA.16816.F32.BF16 R24, R136.reuse, R30, R24 ;  /* 0x0000001e8818723c */ /* 0x040fe60000041818 */
[----:B------:R-:W-:Y:S01]  /*7600*/  MUFU.EX2 R220, R220 ;  /* 0x000000dc00dc7308 */ /* 0x000fe20000000800 */
[C---:B------:R-:W-:Y:S02]  /*7610*/  FMUL.FTZ R29, R3.reuse, R121 ;  /* 0x00000079031d7220 */ /* 0x040fe40000410000 */
[C---:B------:R-:W-:Y:S02]  /*7620*/  FMUL.FTZ R51, R2.reuse, R51 ;  /* 0x0000003302337220 */ /* 0x040fe40000410000 */
[C---:B------:R-:W-:Y:S04]  /*7630*/  FMUL.FTZ R30, R2.reuse, R122 ;  /* 0x0000007a021e7220 */ /* 0x040fe80000410000 */
[C---:B------:R-:W-:Y:S01]  /*7640*/  FMUL.FTZ R31, R2.reuse, R123 ;  /* 0x0000007b021f7220 */ /* 0x040fe20000410000 */
[----:B------:R-:W-:Y:S01]  /*7650*/  MUFU.EX2 R221, R221 ;  /* 0x000000dd00dd7308 */ /* 0x000fe20000000800 */
[----:B------:R-:W-:Y:S01]  /*7660*/  LDSM.16.MT88.4 R120, [R188+0x900] ;  /* 0x00090000bc78783b */ /* 0x000fe20000004200 */
[C---:B------:R-:W-:Y:S02]  /*7670*/  FMUL.FTZ R54, R2.reuse, R54 ;  /* 0x0000003602367220 */ /* 0x040fe40000410000 */
[C---:B------:R-:W-:Y:S02]  /*7680*/  FMUL.FTZ R55, R2.reuse, R55 ;  /* 0x0000003702377220 */ /* 0x040fe40000410000 */
[C---:B--2---:R-:W-:Y:S03]  /*7690*/  HMMA.16816.F32.BF16 R28, R136.reuse, R100, R28 ;  /* 0x00000064881c723c */ /* 0x044fe6000004181c */
[C---:B------:R-:W-:Y:S01]  /*76a0*/  FMUL.FTZ R58, R2.reuse, R58 ;  /* 0x0000003a023a7220 */ /* 0x040fe20000410000 */
[----:B------:R-:W-:Y:S01]  /*76b0*/  MUFU.EX2 R222, R222 ;  /* 0x000000de00de7308 */ /* 0x000fe20000000800 */
[C---:B------:R-:W-:Y:S02]  /*76c0*/  FMUL.FTZ R59, R2.reuse, R59 ;  /* 0x0000003b023b7220 */ /* 0x040fe40000410000 */
[C---:B------:R-:W-:Y:S01]  /*76d0*/  FMUL.FTZ R62, R2.reuse, R62 ;  /* 0x0000003e023e7220 */ /* 0x040fe20000410000 */
[C---:B------:R-:W-:Y:S01]  /*76e0*/  HMMA.16816.F32.BF16 R32, R136.reuse, R102, R32 ;  /* 0x000000668820723c */ /* 0x040fe20000041820 */
[----:B------:R-:W2:Y:S03]  /*76f0*/  LDSM.16.MT88.4 R100, [R189+0x2100] ;  /* 0x00210000bd64783b */ /* 0x000ea60000004200 */
[C---:B------:R-:W-:Y:S02]  /*7700*/  FMUL.FTZ R63, R2.reuse, R63 ;  /* 0x0000003f023f7220 */ /* 0x040fe40000410000 */
[C---:B------:R-:W-:Y:S01]  /*7710*/  FMUL.FTZ R65, R3.reuse, R65 ;  /* 0x0000004103417220 */ /* 0x040fe20000410000 */
[----:B------:R-:W-:Y:S01]  /*7720*/  MUFU.EX2 R223, R223 ;  /* 0x000000df00df7308 */ /* 0x000fe20000000800 */
[C---:B----4-:R-:W-:Y:S04]  /*7730*/  HMMA.16816.F32.BF16 R36, R136.reuse, R104, R36 ;  /* 0x000000688824723c */ /* 0x050fe80000041824 */
[C---:B------:R-:W-:Y:S02]  /*7740*/  FMUL.FTZ R66, R2.reuse, R66 ;  /* 0x0000004202427220 */ /* 0x040fe40000410000 */
[C---:B------:R-:W-:Y:S02]  /*7750*/  FMUL.FTZ R67, R2.reuse, R67 ;  /* 0x0000004302437220 */ /* 0x040fe40000410000 */
[C---:B------:R-:W-:Y:S01]  /*7760*/  HMMA.16816.F32.BF16 R40, R136.reuse, R106, R40 ;  /* 0x0000006a8828723c */ /* 0x040fe20000041828 */
[----:B------:R-:W4:Y:S01]  /*7770*/  LDSM.16.MT88.4 R104, [R188+0x2100] ;  /* 0x00210000bc68783b */ /* 0x000f220000004200 */
[----:B------:R-:W-:Y:S02]  /*7780*/  MUFU.EX2 R224, R224 ;  /* 0x000000e000e07308 */ /* 0x000fe40000000800 */
[C---:B------:R-:W-:Y:S02]  /*7790*/  FMUL.FTZ R68, R3.reuse, R68 ;  /* 0x0000004403447220 */ /* 0x040fe40000410000 */
[C---:B------:R-:W-:Y:S02]  /*77a0*/  FMUL.FTZ R69, R3.reuse, R69 ;  /* 0x0000004503457220 */ /* 0x040fe40000410000 */
[C---:B------:R-:W-:Y:S04]  /*77b0*/  HMMA.16816.F32.BF16 R44, R136.reuse, R108, R44 ;  /* 0x0000006c882c723c */ /* 0x040fe8000004182c */
[C---:B------:R-:W-:Y:S01]  /*77c0*/  FMUL.FTZ R70, R2.reuse, R70 ;  /* 0x0000004602467220 */ /* 0x040fe20000410000 */
[----:B------:R-:W-:Y:S01]  /*77d0*/  MUFU.EX2 R225, R225 ;  /* 0x000000e100e17308 */ /* 0x000fe20000000800 */
[C---:B------:R-:W-:Y:S02]  /*77e0*/  FMUL.FTZ R71, R2.reuse, R71 ;  /* 0x0000004702477220 */ /* 0x040fe40000410000 */
[C---:B------:R-:W-:Y:S01]  /*77f0*/  HMMA.16816.F32.BF16 R48, R136.reuse, R110, R48 ;  /* 0x0000006e8830723c */ /* 0x040fe20000041830 */
[----:B------:R-:W1:Y:S03]  /*7800*/  LDSM.16.MT88.4 R108, [R195+0x4100] ;  /* 0x00410000c36c783b */ /* 0x000e660000004200 */
[C---:B------:R-:W-:Y:S02]  /*7810*/  FMUL.FTZ R72, R3.reuse, R72 ;  /* 0x0000004803487220 */ /* 0x040fe40000410000 */
[C---:B------:R-:W-:Y:S01]  /*7820*/  FMUL.FTZ R73, R3.reuse, R73 ;  /* 0x0000004903497220 */ /* 0x040fe20000410000 */
[----:B------:R-:W-:Y:S01]  /*7830*/  MUFU.EX2 R226, R226 ;  /* 0x000000e200e27308 */ /* 0x000fe20000000800 */
[C---:B------:R-:W-:Y:S01]  /*7840*/  FMUL.FTZ R74, R2.reuse, R74 ;  /* 0x0000004a024a7220 */ /* 0x040fe20000410000 */
[C---:B--2---:R-:W-:Y:S03]  /*7850*/  HMMA.16816.F32.BF16 R52, R136.reuse, R100, R52 ;  /* 0x000000648834723c */ /* 0x044fe60000041834 */
[C---:B------:R-:W-:Y:S02]  /*7860*/  FMUL.FTZ R75, R2.reuse, R75 ;  /* 0x0000004b024b7220 */ /* 0x040fe40000410000 */
[C---:B------:R-:W-:Y:S02]  /*7870*/  FMUL.FTZ R76, R3.reuse, R76 ;  /* 0x0000004c034c7220 */ /* 0x040fe40000410000 */
[C---:B------:R-:W-:Y:S01]  /*7880*/  FMUL.FTZ R77, R3.reuse, R77 ;  /* 0x0000004d034d7220 */ /* 0x040fe20000410000 */
[C---:B------:R-:W-:Y:S01]  /*7890*/  HMMA.16816.F32.BF16 R56, R136.reuse, R102, R56 ;  /* 0x000000668838723c */ /* 0x040fe20000041838 */
[----:B------:R-:W2:Y:S01]  /*78a0*/  LDSM.16.MT88.4 R100, [R190+0x4100] ;  /* 0x00410000be64783b */ /* 0x000ea20000004200 */
[----:B------:R-:W-:Y:S02]  /*78b0*/  MUFU.EX2 R227, R227 ;  /* 0x000000e300e37308 */ /* 0x000fe40000000800 */
[C---:B------:R-:W-:Y:S02]  /*78c0*/  FMUL.FTZ R78, R2.reuse, R78 ;  /* 0x0000004e024e7220 */ /* 0x040fe40000410000 */
[C---:B------:R-:W-:Y:S02]  /*78d0*/  FMUL.FTZ R79, R2.reuse, R79 ;  /* 0x0000004f024f7220 */ /* 0x040fe40000410000 */
[C---:B----4-:R-:W-:Y:S04]  /*78e0*/  HMMA.16816.F32.BF16 R60, R136.reuse, R104, R60 ;  /* 0x00000068883c723c */ /* 0x050fe8000004183c */
[C---:B------:R-:W-:Y:S01]  /*78f0*/  FMUL.FTZ R80, R3.reuse, R80 ;  /* 0x0000005003507220 */ /* 0x040fe20000410000 */
[----:B------:R-:W-:Y:S01]  /*7900*/  MUFU.EX2 R228, R228 ;  /* 0x000000e400e47308 */ /* 0x000fe20000000800 */
[C---:B------:R-:W-:Y:S02]  /*7910*/  FMUL.FTZ R81, R3.reuse, R81 ;  /* 0x0000005103517220 */ /* 0x040fe40000410000 */
[C---:B------:R-:W-:Y:S01]  /*7920*/  HMMA.16816.F32.BF16 R64, R136.reuse, R106, R64 ;  /* 0x0000006a8840723c */ /* 0x040fe20000041840 */
[----:B------:R-:W4:Y:S03]  /*7930*/  LDSM.16.MT88.4 R104, [R189+0x4100] ;  /* 0x00410000bd68783b */ /* 0x000f260000004200 */
[C---:B------:R-:W-:Y:S02]  /*7940*/  FMUL.FTZ R82, R2.reuse, R82 ;  /* 0x0000005202527220 */ /* 0x040fe40000410000 */
[C---:B------:R-:W-:Y:S01]  /*7950*/  FMUL.FTZ R83, R2.reuse, R83 ;  /* 0x0000005302537220 */ /* 0x040fe20000410000 */
[----:B------:R-:W-:Y:S01]  /*7960*/  MUFU.EX2 R229, R229 ;  /* 0x000000e500e57308 */ /* 0x000fe20000000800 */
[C---:B-1----:R-:W-:Y:S04]  /*7970*/  HMMA.16816.F32.BF16 R68, R136.reuse, R108, R68 ;  /* 0x0000006c8844723c */ /* 0x042fe80000041844 */
[C---:B------:R-:W-:Y:S02]  /*7980*/  FMUL.FTZ R84, R3.reuse, R84 ;  /* 0x0000005403547220 */ /* 0x040fe40000410000 */
[----:B------:R-:W-:Y:S02]  /*7990*/  FMUL.FTZ R85, R3, R85 ;  /* 0x0000005503557220 */ /* 0x000fe40000410000 */
[C---:B------:R-:W-:Y:S01]  /*79a0*/  HMMA.16816.F32.BF16 R72, R136.reuse, R110, R72 ;  /* 0x0000006e8848723c */ /* 0x040fe20000041848 */
[----:B------:R-:W1:Y:S01]  /*79b0*/  LDSM.16.MT88.4 R108, [R188+0x4100] ;  /* 0x00410000bc6c783b */ /* 0x000e620000004200 */
[----:B------:R-:W-:Y:S02]  /*79c0*/  MUFU.EX2 R231, R231 ;  /* 0x000000e700e77308 */ /* 0x000fe40000000800 */
[C---:B------:R-:W-:Y:S02]  /*79d0*/  FMUL.FTZ R86, R2.reuse, R86 ;  /* 0x0000005602567220 */ /* 0x040fe40000410000 */
[C---:B------:R-:W-:Y:S02]  /*79e0*/  FMUL.FTZ R87, R2.reuse, R87 ;  /* 0x0000005702577220 */ /* 0x040fe40000410000 */
[--C-:B------:R-:W-:Y:S01]  /*79f0*/  FFMA.FTZ R171, R171, c[0x0][0x2d0], -R144.reuse ;  /* 0x0000b400abab7a23 */ /* 0x100fe20000010890 */
[C---:B--2---:R-:W-:Y:S03]  /*7a00*/  HMMA.16816.F32.BF16 R76, R136.reuse, R100, R76 ;  /* 0x00000064884c723c */ /* 0x044fe6000004184c */
[C---:B------:R-:W-:Y:S01]  /*7a10*/  FMUL.FTZ R88, R3.reuse, R88 ;  /* 0x0000005803587220 */ /* 0x040fe20000410000 */
[----:B------:R-:W-:Y:S01]  /*7a20*/  MUFU.EX2 R232, R232 ;  /* 0x000000e800e87308 */ /* 0x000fe20000000800 */
[----:B------:R-:W-:Y:S02]  /*7a30*/  FMUL.FTZ R89, R3, R89 ;  /* 0x0000005903597220 */ /* 0x000fe40000410000 */
[C---:B------:R-:W-:Y:S01]  /*7a40*/  FMUL.FTZ R90, R2.reuse, R90 ;  /* 0x0000005a025a7220 */ /* 0x040fe20000410000 */
[C---:B------:R-:W-:Y:S04]  /*7a50*/  HMMA.16816.F32.BF16 R80, R136.reuse, R102, R80 ;  /* 0x000000668850723c */ /* 0x040fe80000041850 */
[----:B------:R-:W-:Y:S01]  /*7a60*/  FMUL.FTZ R91, R2, R91 ;  /* 0x0000005b025b7220 */ /* 0x000fe20000410000 */
[----:B------:R-:W-:Y:S01]  /*7a70*/  F2FP.BF16.PACK_AB R100, R167, R166 ;  /* 0x000000a6a764723e */ /* 0x000fe200000010ff */
[----:B------:R-:W-:Y:S01]  /*7a80*/  FMUL.FTZ R92, R3, R92 ;  /* 0x0000005c035c7220 */ /* 0x000fe20000410000 */
[----:B---3--:R-:W-:Y:S01]  /*7a90*/  F2FP.BF16.PACK_AB R102, R169, R168 ;  /* 0x000000a8a966723e */ /* 0x008fe200000010ff */
[C---:B----4-:R-:W-:Y:S01]  /*7aa0*/  HMMA.16816.F32.BF16 R84, R136.reuse, R104, R84 ;  /* 0x000000688854723c */ /* 0x050fe20000041854 */
[----:B------:R-:W2:Y:S03]  /*7ab0*/  MUFU.EX2 R171, R171 ;  /* 0x000000ab00ab7308 */ /* 0x000ea60000000800 */
[C---:B------:R-:W-:Y:S01]  /*7ac0*/  FMUL.FTZ R93, R3.reuse, R93 ;  /* 0x0000005d035d7220 */ /* 0x040fe20000410000 */
[----:B-----5:R-:W-:Y:S01]  /*7ad0*/  F2FP.BF16.PACK_AB R103, R218, R217 ;  /* 0x000000d9da67723e */ /* 0x020fe200000010ff */
[C---:B------:R-:W-:Y:S02]  /*7ae0*/  FMUL.FTZ R94, R2.reuse, R94 ;  /* 0x0000005e025e7220 */ /* 0x040fe40000410000 */
[C---:B------:R-:W-:Y:S01]  /*7af0*/  HMMA.16816.F32.BF16 R88, R136.reuse, R106, R88 ;  /* 0x0000006a8858723c */ /* 0x040fe20000041858 */
[----:B------:R-:W3:Y:S02]  /*7b00*/  LDSM.16.MT88.4 R104, [R189+0x900] ;  /* 0x00090000bd68783b */ /* 0x000ee40000004200 */
[----:B------:R-:W-:Y:S01]  /*7b10*/  MUFU.EX2 R233, R233 ;  /* 0x000000e900e97308 */ /* 0x000fe20000000800 */
[C---:B------:R-:W-:Y:S02]  /*7b20*/  FMUL.FTZ R95, R2.reuse, R95 ;  /* 0x0000005f025f7220 */ /* 0x040fe40000410000 */
[C---:B------:R-:W-:Y:S02]  /*7b30*/  FMUL.FTZ R96, R3.reuse, R96 ;  /* 0x0000006003607220 */ /* 0x040fe40000410000 */
[----:B------:R-:W-:Y:S03]  /*7b40*/  FMUL.FTZ R97, R3, R97 ;  /* 0x0000006103617220 */ /* 0x000fe60000410000 */
[C---:B-1----:R-:W-:Y:S03]  /*7b50*/  HMMA.16816.F32.BF16 R92, R136.reuse, R108, R92 ;  /* 0x0000006c885c723c */ /* 0x042fe6000004185c */
[C---:B------:R-:W-:Y:S02]  /*7b60*/  FMUL.FTZ R98, R2.reuse, R98 ;  /* 0x0000006202627220 */ /* 0x040fe40000410000 */
[C---:B------:R-:W-:Y:S01]  /*7b70*/  FMUL.FTZ R99, R2.reuse, R99 ;  /* 0x0000006302637220 */ /* 0x040fe20000410000 */
[----:B--2---:R-:W-:Y:S01]  /*7b80*/  F2FP.BF16.PACK_AB R101, R171, R170 ;  /* 0x000000aaab65723e */ /* 0x004fe200000010ff */
[--C-:B------:R-:W-:Y:S02]  /*7b90*/  FFMA.FTZ R219, R219, c[0x0][0x2d0], -R144.reuse ;  /* 0x0000b400dbdb7a23 */ /* 0x100fe40000010890 */
[----:B------:R-:W-:Y:S03]  /*7ba0*/  FFMA.FTZ R144, R133, c[0x0][0x2d0], -R144 ;  /* 0x0000b40085907a23 */ /* 0x000fe60000010890 */
[----:B------:R-:W-:Y:S01]  /*7bb0*/  HMMA.16816.F32.BF16 R96, R136, R110, R96 ;  /* 0x0000006e8860723c */ /* 0x000fe20000041860 */
[----:B------:R-:W1:Y:S01]  /*7bc0*/  LDSM.16.MT88.4 R108, [R188+0x2900] ;  /* 0x00290000bc6c783b */ /* 0x000e620000004200 */
[----:B------:R2:W-:Y:S01]  /*7bd0*/  MUFU.EX2 R234, R144 ;  /* 0x0000009000ea7308 */ /* 0x0005e20000000800 */
[----:B------:R-:W-:Y:S02]  /*7be0*/  FFMA.FTZ R160, R3, R206, R160 ;  /* 0x000000ce03a07223 */ /* 0x000fe400000100a0 */
[----:B------:R-:W-:Y:S02]  /*7bf0*/  FFMA.FTZ R165, R2, R207, R165 ;  /* 0x000000cf02a57223 */ /* 0x000fe400000100a5 */
[----:B------:R-:W-:Y:S01]  /*7c00*/  FADD.FTZ R135, R135, R160 ;  /* 0x000000a087877221 */ /* 0x000fe20000010000 */
[C---:B------:R-:W-:Y:S01]  /*7c10*/  HMMA.16816.F32.BF16 R4, R100.reuse, R112, R4 ;  /* 0x000000706404723c */ /* 0x040fe20000041804 */
[----:B------:R-:W-:Y:S03]  /*7c20*/  LDSM.16.MT88.4 R136, [R189+0x3100] ;  /* 0x00310000bd88783b */ /* 0x000fe60000004200 */
[----:B------:R-:W4:Y:S01]  /*7c30*/  MUFU.EX2 R219, R219 ;  /* 0x000000db00db7308 */ /* 0x000f220000000800 */
[----:B------:R-:W-:Y:S02]  /*7c40*/  FADD.FTZ R164, R164, R165 ;  /* 0x000000a5a4a47221 */ /* 0x000fe40000010000 */
[----:B------:R-:W-:Y:S01]  /*7c50*/  FADD.FTZ R134, R134, R135 ;  /* 0x0000008786867221 */ /* 0x000fe20000010000 */
[C---:B------:R-:W-:Y:S01]  /*7c60*/  HMMA.16816.F32.BF16 R8, R100.reuse, R114, R8 ;  /* 0x000000726408723c */ /* 0x040fe20000041808 */
[----:B------:R-:W-:Y:S03]  /*7c70*/  LDSM.16.MT88.4 R112, [R190+0x4900] ;  /* 0x00490000be70783b */ /* 0x000fe60000004200 */
[----:B------:R-:W-:Y:S02]  /*7c80*/  FADD.FTZ R3, R163, R164 ;  /* 0x000000a4a3037221 */ /* 0x000fe40000010000 */
[----:B------:R-:W-:Y:S02]  /*7c90*/  FADD.FTZ R161, R161, R134 ;  /* 0x00000086a1a17221 */ /* 0x000fe40000010000 */
[C---:B------:R-:W-:Y:S01]  /*7ca0*/  HMMA.16816.F32.BF16 R12, R100.reuse, R116, R12 ;  /* 0x00000074640c723c */ /* 0x040fe2000004180c */
[----:B--2---:R-:W-:Y:S03]  /*7cb0*/  LDSM.16.MT88.4 R144, [R190+0x3900] ;  /* 0x00390000be90783b */ /* 0x004fe60000004200 */
[----:B------:R-:W-:Y:S02]  /*7cc0*/  FADD.FTZ R3, R162, R3 ;  /* 0x00000003a2037221 */ /* 0x000fe40000010000 */
[----:B------:R-:W-:Y:S02]  /*7cd0*/  FADD.FTZ R166, R166, R161 ;  /* 0x000000a1a6a67221 */ /* 0x000fe40000010000 */
[C---:B------:R-:W-:Y:S01]  /*7ce0*/  HMMA.16816.F32.BF16 R16, R100.reuse, R118, R16 ;  /* 0x000000766410723c */ /* 0x040fe20000041810 */
[----:B------:R-:W-:Y:S03]  /*7cf0*/  LDSM.16.MT88.4 R116, [R189+0x4900] ;  /* 0x00490000bd74783b */ /* 0x000fe60000004200 */
[----:B------:R-:W-:Y:S01]  /*7d00*/  FADD.FTZ R2, R170, R3 ;  /* 0x00000003aa027221 */ /* 0x000fe20000010000 */
[----:B------:R-:W-:Y:S01]  /*7d10*/  MOV R3, R0 ;  /* 0x0000000000037202 */ /* 0x000fe20000000f00 */
[----:B------:R-:W-:Y:S02]  /*7d20*/  FADD.FTZ R167, R167, R166 ;  /* 0x000000a6a7a77221 */ /* 0x000fe40000010000 */
[C---:B---3--:R-:W-:Y:S04]  /*7d30*/  HMMA.16816.F32.BF16 R20, R100.reuse, R104, R20 ;  /* 0x000000686414723c */ /* 0x048fe80000041814 */
[----:B------:R-:W-:Y:S02]  /*7d40*/  FADD.FTZ R2, R171, R2 ;  /* 0x00000002ab027221 */ /* 0x000fe40000010000 */
[----:B------:R-:W-:Y:S02]  /*7d50*/  FADD.FTZ R168, R168, R167 ;  /* 0x000000a7a8a87221 */ /* 0x000fe40000010000 */
[C---:B------:R-:W-:Y:S01]  /*7d60*/  HMMA.16816.F32.BF16 R24, R100.reuse, R106, R24 ;  /* 0x0000006a6418723c */ /* 0x040fe20000041818 */
[----:B------:R-:W2:Y:S03]  /*7d70*/  LDSM.16.MT88.4 R104, [R195+0x4900] ;  /* 0x00490000c368783b */ /* 0x000ea60000004200 */
[----:B------:R-:W-:Y:S01]  /*7d80*/  FADD.FTZ R217, R217, R2 ;  /* 0x00000002d9d97221 */ /* 0x000fe20000010000 */
[----:B------:R-:W-:Y:S01]  /*7d90*/  MOV R2, R132 ;  /* 0x0000008400027202 */ /* 0x000fe20000000f00 */
[----:B------:R-:W-:Y:S02]  /*7da0*/  FADD.FTZ R169, R169, R168 ;  /* 0x000000a8a9a97221 */ /* 0x000fe40000010000 */
[C---:B------:R-:W-:Y:S04]  /*7db0*/  HMMA.16816.F32.BF16 R28, R100.reuse, R120, R28 ;  /* 0x00000078641c723c */ /* 0x040fe8000004181c */
[----:B------:R-:W-:Y:S04]  /*7dc0*/  FADD.FTZ R218, R218, R217 ;  /* 0x000000d9dada7221 */ /* 0x000fe80000010000 */
        /* <DEDUP_REMOVED lines=19> */
[----:B------:R-:W3:Y:S07]  /*7f00*/  LDSM.16.MT88.4 R112, [R189+0x1100] ;  /* 0x00110000bd70783b */ /* 0x000eee0000004200 */
[C---:B------:R-:W-:Y:S08]  /*7f10*/  HMMA.16816.F32.BF16 R84, R100.reuse, R116, R84 ;  /* 0x000000746454723c */ /* 0x040ff00000041854 */
[C---:B------:R-:W-:Y:S01]  /*7f20*/  HMMA.16816.F32.BF16 R88, R100.reuse, R118, R88 ;  /* 0x000000766458723c */ /* 0x040fe20000041858 */
[----:B------:R-:W5:Y:S07]  /*7f30*/  LDSM.16.MT88.4 R116, [R195+0x3100] ;  /* 0x00310000c374783b */ /* 0x000f6e0000004200 */
[C---:B-1----:R-:W-:Y:S08]  /*7f40*/  HMMA.16816.F32.BF16 R92, R100.reuse, R108, R92 ;  /* 0x0000006c645c723c */ /* 0x042ff0000004185c */
[----:B------:R-:W-:Y:S01]  /*7f50*/  HMMA.16816.F32.BF16 R96, R100, R110, R96 ;  /* 0x0000006e6460723c */ /* 0x000fe20000041860 */
[----:B------:R-:W-:Y:S06]  /*7f60*/  LDSM.16.MT88.4 R108, [R195+0x5100] ;  /* 0x00510000c36c783b */ /* 0x000fec0000004200 */
[----:B------:R-:W-:Y:S01]  /*7f70*/  F2FP.BF16.PACK_AB R100, R221, R220 ;  /* 0x000000dcdd64723e */ /* 0x000fe200000010ff */
[----:B------:R-:W-:Y:S01]  /*7f80*/  FADD.FTZ R220, R220, R169 ;  /* 0x000000a9dcdc7221 */ /* 0x000fe20000010000 */
[----:B------:R-:W-:Y:S03]  /*7f90*/  F2FP.BF16.PACK_AB R102, R223, R222 ;  /* 0x000000dedf66723e */ /* 0x000fe600000010ff */
[----:B----4-:R-:W-:Y:S01]  /*7fa0*/  F2FP.BF16.PACK_AB R101, R224, R219 ;  /* 0x000000dbe065723e */ /* 0x010fe200000010ff */
[----:B------:R-:W-:Y:S01]  /*7fb0*/  FADD.FTZ R219, R219, R218 ;  /* 0x000000dadbdb7221 */ /* 0x000fe20000010000 */
[----:B------:R-:W-:Y:S01]  /*7fc0*/  F2FP.BF16.PACK_AB R103, R226, R225 ;  /* 0x000000e1e267723e */ /* 0x000fe200000010ff */
[----:B------:R-:W-:Y:S02]  /*7fd0*/  FADD.FTZ R221, R221, R220 ;  /* 0x000000dcdddd7221 */ /* 0x000fe40000010000 */
[----:B------:R-:W-:Y:S02]  /*7fe0*/  FADD.FTZ R224, R224, R219 ;  /* 0x000000dbe0e07221 */ /* 0x000fe40000010000 */
[----:B------:R-:W-:Y:S02]  /*7ff0*/  FADD.FTZ R222, R222, R221 ;  /* 0x000000dddede7221 */ /* 0x000fe40000010000 */
[C---:B--2---:R-:W-:Y:S03]  /*8000*/  HMMA.16816.F32.BF16 R4, R100.reuse, R104, R4 ;  /* 0x000000686404723c */ /* 0x044fe60000041804 */
[----:B------:R-:W-:Y:S02]  /*8010*/  FADD.FTZ R225, R225, R224 ;  /* 0x000000e0e1e17221 */ /* 0x000fe40000010000 */
[----:B------:R-:W-:Y:S02]  /*8020*/  FADD.FTZ R222, R223, R222 ;  /* 0x000000dedfde7221 */ /* 0x000fe40000010000 */
[----:B------:R-:W-:Y:S01]  /*8030*/  FADD.FTZ R226, R226, R225 ;  /* 0x000000e1e2e27221 */ /* 0x000fe20000010000 */
[C---:B------:R-:W-:Y:S01]  /*8040*/  HMMA.16816.F32.BF16 R8, R100.reuse, R106, R8 ;  /* 0x0000006a6408723c */ /* 0x040fe20000041808 */
[----:B------:R-:W1:Y:S07]  /*8050*/  LDSM.16.MT88.4 R104, [R188+0x3100] ;  /* 0x00310000bc68783b */ /* 0x000e6e0000004200 */
[C---:B------:R-:W-:Y:S08]  /*8060*/  HMMA.16816.F32.BF16 R12, R100.reuse, R120, R12 ;  /* 0x00000078640c723c */ /* 0x040ff0000004180c */
[C---:B------:R-:W-:Y:S08]  /*8070*/  HMMA.16816.F32.BF16 R16, R100.reuse, R122, R16 ;  /* 0x0000007a6410723c */ /* 0x040ff00000041810 */
[C---:B---3--:R-:W-:Y:S08]  /*8080*/  HMMA.16816.F32.BF16 R20, R100.reuse, R112, R20 ;  /* 0x000000706414723c */ /* 0x048ff00000041814 */
[C---:B------:R-:W-:Y:S01]  /*8090*/  HMMA.16816.F32.BF16 R24, R100.reuse, R114, R24 ;  /* 0x000000726418723c */ /* 0x040fe20000041818 */
[----:B------:R-:W2:Y:S07]  /*80a0*/  LDSM.16.MT88.4 R112, [R190+0x5100] ;  /* 0x00510000be70783b */ /* 0x000eae0000004200 */
[C---:B------:R-:W-:Y:S08]  /*80b0*/  HMMA.16816.F32.BF16 R28, R100.reuse, R124, R28 ;  /* 0x0000007c641c723c */ /* 0x040ff0000004181c */
[C---:B------:R-:W-:Y:S01]  /*80c0*/  HMMA.16816.F32.BF16 R32, R100.reuse, R126, R32 ;  /* 0x0000007e6420723c */ /* 0x040fe20000041820 */
[----:B------:R-:W-:Y:S07]  /*80d0*/  LDSM.16.MT88.4 R124, [R188+0x1900] ;  /* 0x00190000bc7c783b */ /* 0x000fee0000004200 */
[C---:B-----5:R-:W-:Y:S08]  /*80e0*/  HMMA.16816.F32.BF16 R36, R100.reuse, R116, R36 ;  /* 0x000000746424723c */ /* 0x060ff00000041824 */
[C---:B------:R-:W-:Y:S01]  /*80f0*/  HMMA.16816.F32.BF16 R40, R100.reuse, R118, R40 ;  /* 0x000000766428723c */ /* 0x040fe20000041828 */
[----:B------:R-:W3:Y:S07]  /*8100*/  LDSM.16.MT88.4 R116, [R189+0x5100] ;  /* 0x00510000bd74783b */ /* 0x000eee0000004200 */
[C---:B------:R-:W-:Y:S08]  /*8110*/  HMMA.16816.F32.BF16 R44, R100.reuse, R128, R44 ;  /* 0x00000080642c723c */ /* 0x040ff0000004182c */
[C---:B------:R-:W-:Y:S08]  /*8120*/  HMMA.16816.F32.BF16 R48, R100.reuse, R130, R48 ;  /* 0x000000826430723c */ /* 0x040ff00000041830 */
[C---:B------:R-:W-:Y:S07]  /*8130*/  HMMA.16816.F32.BF16 R52, R100.reuse, R136, R52 ;  /* 0x000000886434723c */ /* 0x040fee0000041834 */
[----:B------:R-:W-:Y:S01]  /*8140*/  F2FP.BF16.PACK_AB R136, R228, R227 ;  /* 0x000000e3e488723e */ /* 0x000fe200000010ff */
[C---:B------:R-:W-:Y:S04]  /*8150*/  HMMA.16816.F32.BF16 R56, R100.reuse, R138, R56 ;  /* 0x0000008a6438723c */ /* 0x040fe80000041838 */
[----:B------:R-:W-:Y:S01]  /*8160*/  F2FP.BF16.PACK_AB R137, R232, R231 ;  /* 0x000000e7e889723e */ /* 0x000fe200000010ff */
[----:B------:R-:W-:Y:S02]  /*8170*/  FADD.FTZ R227, R227, R222 ;  /* 0x000000dee3e37221 */ /* 0x000fe40000010000 */
[----:B------:R-:W-:Y:S01]  /*8180*/  F2FP.BF16.PACK_AB R138, R230, R229 ;  /* 0x000000e5e68a723e */ /* 0x000fe200000010ff */
[C---:B-1----:R-:W-:Y:S04]  /*8190*/  HMMA.16816.F32.BF16 R60, R100.reuse, R104, R60 ;  /* 0x00000068643c723c */ /* 0x042fe8000004183c */
[----:B------:R-:W-:Y:S01]  /*81a0*/  F2FP.BF16.PACK_AB R139, R234, R233 ;  /* 0x000000e9ea8b723e */ /* 0x000fe200000010ff */
[----:B------:R-:W-:Y:S02]  /*81b0*/  FADD.FTZ R231, R231, R226 ;  /* 0x000000e2e7e77221 */ /* 0x000fe40000010000 */
[----:B------:R-:W-:Y:S01]  /*81c0*/  FADD.FTZ R228, R228, R227 ;  /* 0x000000e3e4e47221 */ /* 0x000fe20000010000 */
[C---:B------:R-:W-:Y:S01]  /*81d0*/  HMMA.16816.F32.BF16 R64, R100.reuse, R106, R64 ;  /* 0x0000006a6440723c */ /* 0x040fe20000041840 */
[----:B------:R-:W1:Y:S03]  /*81e0*/  LDSM.16.MT88.4 R104, [R188+0x5100] ;  /* 0x00510000bc68783b */ /* 0x000e660000004200 */
[----:B------:R-:W-:Y:S02]  /*81f0*/  FADD.FTZ R232, R232, R231 ;  /* 0x000000e7e8e87221 */ /* 0x000fe40000010000 */
[----:B------:R-:W-:Y:S02]  /*8200*/  FADD.FTZ R229, R229, R228 ;  /* 0x000000e4e5e57221 */ /* 0x000fe40000010000 */
[C---:B------:R-:W-:Y:S04]  /*8210*/  HMMA.16816.F32.BF16 R68, R100.reuse, R108, R68 ;  /* 0x0000006c6444723c */ /* 0x040fe80000041844 */
[----:B------:R-:W-:Y:S02]  /*8220*/  FADD.FTZ R207, R233, R232 ;  /* 0x000000e8e9cf7221 */ /* 0x000fe40000010000 */
[----:B------:R-:W-:Y:S02]  /*8230*/  FADD.FTZ R206, R230, R229 ;  /* 0x000000e5e6ce7221 */ /* 0x000fe40000010000 */
[C---:B------:R-:W-:Y:S01]  /*8240*/  HMMA.16816.F32.BF16 R72, R100.reuse, R110, R72 ;  /* 0x0000006e6448723c */ /* 0x040fe20000041848 */
[----:B------:R-:W4:Y:S03]  /*8250*/  LDSM.16.MT88.4 R108, [R195+0x1900] ;  /* 0x00190000c36c783b */ /* 0x000f260000004200 */
[----:B------:R-:W-:Y:S04]  /*8260*/  FADD.FTZ R207, R234, R207 ;  /* 0x000000cfeacf7221 */ /* 0x000fe80000010000 */
[C---:B--2---:R-:W-:Y:S08]  /*8270*/  HMMA.16816.F32.BF16 R76, R100.reuse, R112, R76 ;  /* 0x00000070644c723c */ /* 0x044ff0000004184c */
[C---:B------:R-:W-:Y:S01]  /*8280*/  HMMA.16816.F32.BF16 R80, R100.reuse, R114, R80 ;  /* 0x000000726450723c */ /* 0x040fe20000041850 */
[----:B------:R-:W2:Y:S07]  /*8290*/  LDSM.16.MT88.4 R112, [R190+0x1900] ;  /* 0x00190000be70783b */ /* 0x000eae0000004200 */
[C---:B---3--:R-:W-:Y:S08]  /*82a0*/  HMMA.16816.F32.BF16 R84, R100.reuse, R116, R84 ;  /* 0x000000746454723c */ /* 0x048ff00000041854 */
[C---:B------:R-:W-:Y:S01]  /*82b0*/  HMMA.16816.F32.BF16 R88, R100.reuse, R118, R88 ;  /* 0x000000766458723c */ /* 0x040fe20000041858 */
[----:B------:R-:W3:Y:S07]  /*82c0*/  LDSM.16.MT88.4 R116, [R189+0x1900] ;  /* 0x00190000bd74783b */ /* 0x000eee0000004200 */
[C---:B-1----:R-:W-:Y:S08]  /*82d0*/  HMMA.16816.F32.BF16 R92, R100.reuse, R104, R92 ;  /* 0x00000068645c723c */ /* 0x042ff0000004185c */
[----:B------:R-:W-:Y:S08]  /*82e0*/  HMMA.16816.F32.BF16 R96, R100, R106, R96 ;  /* 0x0000006a6460723c */ /* 0x000ff00000041860 */
[C---:B----4-:R-:W-:Y:S01]  /*82f0*/  HMMA.16816.F32.BF16 R128, R136.reuse, R108, R4 ;  /* 0x0000006c8880723c */ /* 0x050fe20000041804 */
[----:B------:R-:W1:Y:S07]  /*8300*/  LDSM.16.MT88.4 R4, [R190+0x5900] ;  /* 0x00590000be04783b */ /* 0x000e6e0000004200 */
[C---:B------:R-:W-:Y:S01]  /*8310*/  HMMA.16816.F32.BF16 R100, R136.reuse, R110, R8 ;  /* 0x0000006e8864723c */ /* 0x040fe20000041808 */
[----:B------:R-:W4:Y:S07]  /*8320*/  LDSM.16.MT88.4 R8, [R189+0x5900] ;  /* 0x00590000bd08783b */ /* 0x000f2e0000004200 */
[C---:B--2---:R-:W-:Y:S01]  /*8330*/  HMMA.16816.F32.BF16 R104, R136.reuse, R112, R12 ;  /* 0x000000708868723c */ /* 0x044fe2000004180c */
[----:B------:R-:W2:Y:S07]  /*8340*/  LDSM.16.MT88.4 R12, [R188+0x5900] ;  /* 0x00590000bc0c783b */ /* 0x000eae0000004200 */
[C---:B------:R-:W-:Y:S08]  /*8350*/  HMMA.16816.F32.BF16 R108, R136.reuse, R114, R16 ;  /* 0x00000072886c723c */ /* 0x040ff00000041810 */
[C---:B---3--:R-:W-:Y:S08]  /*8360*/  HMMA.16816.F32.BF16 R112, R136.reuse, R116, R20 ;  /* 0x000000748870723c */ /* 0x048ff00000041814 */
[C---:B------:R-:W-:Y:S08]  /*8370*/  HMMA.16816.F32.BF16 R116, R136.reuse, R118, R24 ;  /* 0x000000768874723c */ /* 0x040ff00000041818 */
        /* <DEDUP_REMOVED lines=13> */
[C---:B------:R-:W-:Y:S08]  /*8450*/  HMMA.16816.F32.BF16 R80, R136.reuse, R6, R80 ;  /* 0x000000068850723c */ /* 0x040ff00000041850 */
[C---:B----4-:R-:W-:Y:S07]  /*8460*/  HMMA.16816.F32.BF16 R84, R136.reuse, R8, R84 ;  /* 0x000000088854723c */ /* 0x050fee0000041854 */
[----:B------:R-:W-:Y:S01]  /*8470*/  MOV R8, R132 ;  /* 0x0000008400087202 */ /* 0x000fe20000000f00 */
[C---:B------:R-:W-:Y:S08]  /*8480*/  HMMA.16816.F32.BF16 R88, R136.reuse, R10, R88 ;  /* 0x0000000a8858723c */ /* 0x040ff00000041858 */
[C---:B--2---:R-:W-:Y:S08]  /*8490*/  HMMA.16816.F32.BF16 R92, R136.reuse, R12, R92 ;  /* 0x0000000c885c723c */ /* 0x044ff0000004185c */
[----:B------:R-:W-:Y:S01]  /*84a0*/  HMMA.16816.F32.BF16 R96, R136, R14, R96 ;  /* 0x0000000e8860723c */ /* 0x000fe20000041860 */
[----:B------:R-:W-:-:S07]  /*84b0*/  @P0 BRA `(.L_x_191) ;  /* 0xffffc8d000000947 */ /* 0x000fce000383ffff */
.L_x_180:
[----:B------:R-:W1:Y:S01]  /*84c0*/  S2UR UR24, SR_CTAID.X ;  /* 0x00000000001879c3 */ /* 0x000e620000002500 */
[----:B------:R-:W-:Y:S01]  /*84d0*/  ULDC UR25, c[0x0][0x168] ;  /* 0x00005a0000197ab9 */ /* 0x000fe20000000800 */
[----:B------:R-:W-:Y:S01]  /*84e0*/  PLOP3.LUT P0, PT, PT, PT, UP1, 0x40, 0x0 ;  /* 0x000000000000781c */ /* 0x000fe20003f0e818 */
[----:B------:R-:W-:-:S02]  /*84f0*/  ULDC.64 UR4, c[0x0][0x2c8] ;  /* 0x0000b20000047ab9 */ /* 0x000fc40000000a00 */
[----:B------:R-:W-:Y:S02]  /*8500*/  UIADD3 UR25, -UR25, 0x1, URZ ;  /* 0x0000000119197890 */ /* 0x000fe4000fffe13f */
[----:B-1----:R-:W-:-:S04]  /*8510*/  ULEA UR24, UR24, 0x7f, 0x7 ;  /* 0x0000007f18187891 */ /* 0x002fc8000f8e383f */
[----:B------:R-:W-:-:S03]  /*8520*/  UIMAD.WIDE.U32 UR26, UR24, UR4, URZ ;  /* 0x00000004181a72a5 */ /* 0x000fc6000f8e003f */
[----:B------:R-:W-:Y:S02]  /*8530*/  ULDC UR4, c[0x0][0x1d0] ;  /* 0x0000740000047ab9 */ /* 0x000fe40000000800 */
[----:B------:R-:W-:Y:S02]  /*8540*/  UIMAD UR4, UR20, UR4, UR25 ;  /* 0x00000004140472a4 */ /* 0x000fe4000f8e0219 */
[----:B------:R-:W-:Y:S02]  /*8550*/  @UP2 USHF.R.U32.HI UR24, URZ, UR5, UR27 ;  /* 0x000000053f182299 */ /* 0x000fe4000801161b */
[----:B------:R-:W-:Y:S02]  /*8560*/  ULDC UR20, c[0x0][0x324] ;  /* 0x0000c90000147ab9 */ /* 0x000fe40000000800 */
[----:B------:R-:W-:-:S04]  /*8570*/  UIADD3 UR24, UR4, UR24, URZ ;  /* 0x0000001804187290 */ /* 0x000fc8000fffe03f */
[----:B------:R-:W-:Y:S01]  /*8580*/  UIADD3 UR20, UR24, -UR20, URZ ;  /* 0x8000001418147290 */ /* 0x000fe2000fffe03f */
[----:B------:R-:W-:Y:S05]  /*8590*/  @P0 BRA `(.L_x_192) ;  /* 0x0000016000000947 */ /* 0x000fea0003800000 */
[----:B------:R-:W-:-:S06]  /*85a0*/  UISETP.GT.AND UP0, UPT, UR24, -0x1, UPT ;  /* 0xffffffff1800788c */ /* 0x000fcc000bf04270 */
[----:B------:R-:W-:-:S13]  /*85b0*/  PLOP3.LUT P0, PT, PT, PT, UP0, 0x80, 0x0 ;  /* 0x000000000000781c */ /* 0x000fda0003f0f008 */
[----:B------:R-:W-:Y:S05]  /*85c0*/  @P0 BRA `(.L_x_193) ;  /* 0x0000009000000947 */ /* 0x000fea0003800000 */
[----:B------:R-:W-:Y:S02]  /*85d0*/  ULDC UR4, c[0x0][0x32c] ;  /* 0x0000cb0000047ab9 */ /* 0x000fe40000000800 */
[----:B------:R-:W-:Y:S02]  /*85e0*/  UISETP.NE.AND UP0, UPT, UR4, 0x1, UPT ;  /* 0x000000010400788c */ /* 0x000fe4000bf05270 */
[----:B------:R-:W-:Y:S02]  /*85f0*/  ULOP3.LUT UR24, URZ, UR24, URZ, 0x33, !UPT ;  /* 0x000000183f187292 */ /* 0x000fe4000f8e333f */
[----:B------:R-:W-:Y:S02]  /*8600*/  ULDC.64 UR4, c[0x0][0x330] ;  /* 0x0000cc0000047ab9 */ /* 0x000fe40000000a00 */
[----:B------:R-:W-:-:S07]  /*8610*/  UIMAD.WIDE.U32 UR26, UR24, UR4, URZ ;  /* 0x00000004181a72a5 */ /* 0x000fce000f8e003f */
[----:B------:R-:W-:Y:S02]  /*8620*/  @UP0 UMOV UR25, UR27 ;  /* 0x0000001b00190c82 */ /* 0x000fe40008000000 */
[----:B------:R-:W-:-:S04]  /*8630*/  @UP0 USHF.R.U32.HI UR24, URZ, UR5, UR25 ;  /* 0x000000053f180299 */ /* 0x000fc80008011619 */
[----:B------:R-:W-:Y:S01]  /*8640*/  ULOP3.LUT UR24, URZ, UR24, URZ, 0x33, !UPT ;  /* 0x000000183f187292 */ /* 0x000fe2000f8e333f */
[----:B------:R-:W-:Y:S05]  /*8650*/  BRA `(.L_x_194) ;  /* 0x0000006000007947 */ /* 0x000fea0003800000 */
.L_x_193:
[----:B------:R-:W-:Y:S02]  /*8660*/  ULDC UR4, c[0x0][0x32c] ;  /* 0x0000cb0000047ab9 */ /* 0x000fe40000000800 */
[----:B------:R-:W-:-:S03]  /*8670*/  UISETP.NE.AND UP0, UPT, UR4, 0x1, UPT ;  /* 0x000000010400788c */ /* 0x000fc6000bf05270 */
[----:B------:R-:W-:Y:S02]  /*8680*/  ULDC.64 UR4, c[0x0][0x330] ;  /* 0x0000cc0000047ab9 */ /* 0x000fe40000000a00 */
[----:B------:R-:W-:-:S07]  /*8690*/  UIMAD.WIDE.U32 UR26, UR24, UR4, URZ ;  /* 0x00000004181a72a5 */ /* 0x000fce000f8e003f */
[----:B------:R-:W-:Y:S02]  /*86a0*/  @UP0 UMOV UR25, UR27 ;  /* 0x0000001b00190c82 */ /* 0x000fe40008000000 */
[----:B------:R-:W-:Y:S02]  /*86b0*/  @UP0 USHF.R.U32.HI UR24, URZ, UR5, UR25 ;  /* 0x000000053f180299 */ /* 0x000fe40008011619 */
.L_x_194:
[----:B------:R-:W-:Y:S02]  /*86c0*/  ULDC UR4, c[0x0][0x32c] ;  /* 0x0000cb0000047ab9 */ /* 0x000fe40000000800 */
[----:B------:R-:W-:-:S04]  /*86d0*/  UIMAD UR4, UR24, UR4, URZ ;  /* 0x00000004180472a4 */ /* 0x000fc8000f8e023f */
[----:B------:R-:W-:-:S04]  /*86e0*/  UISETP.LT.AND UP0, UPT, UR20, UR4, UPT ;  /* 0x000000041400728c */ /* 0x000fc8000bf01270 */
[----:B------:R-:W-:-:S04]  /*86f0*/  USEL UR20, UR20, UR4, !UP0 ;  /* 0x0000000414147287 */ /* 0x000fc8000c000000 */
.L_x_192:
[----:B------:R-:W-:-:S04]  /*8700*/  UIADD3 UR20, UR20, 0x3f, URZ ;  /* 0x0000003f14147890 */ /* 0x000fc8000fffe03f */
        /* <DEDUP_REMOVED lines=8> */
[----:B------:R-:W-:Y:S01]  /*8790*/  SHF.R.S32.HI R219, RZ, 0x1f, R210 ;  /* 0x0000001fffdb7819 */ /* 0x000fe200000114d2 */
[----:B------:R-:W-:Y:S01]  /*87a0*/  IMAD.MOV.U32 R133, RZ, RZ, R8 ;  /* 0x000000ffff857224 */ /* 0x000fe200078e0008 */
[C---:B------:R-:W-:Y:S01]  /*87b0*/  SHF.L.U64.HI R217, R209.reuse, 0x1, R212 ;  /* 0x00000001d1d97819 */ /* 0x040fe200000102d4 */
[----:B------:R-:W-:Y:S01]  /*87c0*/  IMAD.MOV.U32 R3, RZ, RZ, R0 ;  /* 0x000000ffff037224 */ /* 0x000fe200078e0000 */
[----:B------:R-:W-:Y:S01]  /*87d0*/  SEL R215, RZ, 0x10, P5 ;  /* 0x00000010ffd77807 */ /* 0x000fe20002800000 */
[----:B------:R-:W-:Y:S01]  /*87e0*/  IMAD.SHL.U32 R218, R210, 0x2, RZ ;  /* 0x00000002d2da7824 */ /* 0x000fe200078e00ff */
[----:B------:R-:W-:Y:S01]  /*87f0*/  SHF.L.U64.HI R214, R208, 0x1, R211 ;  /* 0x00000001d0d67819 */ /* 0x000fe200000102d3 */
[----:B------:R-:W-:Y:S01]  /*8800*/  IMAD.SHL.U32 R216, R209, 0x2, RZ ;  /* 0x00000002d1d87824 */ /* 0x000fe200078e00ff */
[----:B------:R-:W-:Y:S01]  /*8810*/  SHF.L.U64.HI R219, R210, 0x1, R219 ;  /* 0x00000001d2db7819 */ /* 0x000fe200000102db */
[----:B------:R-:W-:Y:S02]  /*8820*/  IMAD.SHL.U32 R134, R208, 0x2, RZ ;  /* 0x00000002d0867824 */ /* 0x000fe400078e00ff */
.L_x_198:
        /* <DEDUP_REMOVED lines=26> */
[----:B------:R-:W-:Y:S02]  /*89d0*/  IADD3 R0, P0, R8, UR16, RZ ;  /* 0x0000001008007c10 */ /* 0x000fe4000ff1e0ff */
[----:B------:R-:W-:Y:S02]  /*89e0*/  IADD3 R8, -R213, 0x10, RZ ;  /* 0x00000010d5087810 */ /* 0x000fe40007ffe1ff */
[----:B------:R-:W-:Y:S02]  /*89f0*/  IADD3.X R9, R9, UR9, R2, P0, !PT ;  /* 0x0000000909097c10 */ /* 0x000fe400087fe402 */
[----:B------:R-:W-:Y:S02]  /*8a00*/  LEA R6, P0, R0, c[0x0][0x1f8], 0x1 ;  /* 0x00007e0000067a11 */ /* 0x000fe400078008ff */
[----:B------:R-:W-:Y:S02]  /*8a10*/  LOP3.LUT R8, R8, 0xf, RZ, 0xc0, !PT ;  /* 0x0000000f08087812 */ /* 0x000fe400078ec0ff */
[----:B------:R-:W-:Y:S01]  /*8a20*/  LEA.HI.X R4, R0, c[0x0][0x1fc], R9, 0x1, P0 ;  /* 0x00007f0000047a11 */ /* 0x000fe200000f0c09 */
[----:B------:R-:W5:Y:S04]  /*8a30*/  SHFL.IDX PT, R5, R6, 0x1, 0x181f ;  /* 0x00381f0006057f89 */ /* 0x000f6800000e0000 */
[----:B------:R-:W4:Y:S04]  /*8a40*/  SHFL.IDX PT, R0, R4, 0x1, 0x181f ;  /* 0x00381f0004007f89 */ /* 0x000f2800000e0000 */
[----:B------:R-:W3:Y:S04]  /*8a50*/  SHFL.IDX PT, R7, R6, RZ, 0x181f ;  /* 0x00181fff06077589 */ /* 0x000ee800000e0000 */
[----:B------:R-:W2:Y:S01]  /*8a60*/  SHFL.IDX PT, R2, R4, RZ, 0x181f ;  /* 0x00181fff04027589 */ /* 0x000ea200000e0000 */
[-C--:B-----5:R-:W-:Y:S04]  /*8a70*/  IADD3 R10, P2, P0, R10, R5.reuse, R216 ;  /* 0x000000050a0a7210 */ /* 0x0a0fe8000785e0d8 */
[-C--:B----4-:R-:W-:Y:S02]  /*8a80*/  IADD3.X R11, RZ, R0.reuse, R217, P2, P0 ;  /* 0x00000000ff0b7210 */ /* 0x090fe400017e04d9 */
[----:B------:R-:W-:Y:S04]  /*8a90*/  IADD3 R8, P2, P0, R8, R5, R134 ;  /* 0x0000000508087210 */ /* 0x000fe8000785e086 */
[--C-:B------:R-:W-:Y:S02]  /*8aa0*/  IADD3.X R9, RZ, R0, R214.reuse, P2, P0 ;  /* 0x00000000ff097210 */ /* 0x100fe400017e04d6 */
[C---:B---3--:R-:W-:Y:S02]  /*8ab0*/  IADD3 R12, P2, R7.reuse, R218, RZ ;  /* 0x000000da070c7210 */ /* 0x048fe40007f5e0ff */
[C---:B------:R-:W-:Y:S03]  /*8ac0*/  IADD3 R6, P0, R7.reuse, R216, RZ ;  /* 0x000000d807067210 */ /* 0x040fe60007f1e0ff */
[C---:B--2---:R-:W-:Y:S01]  /*8ad0*/  IMAD.X R13, R2.reuse, 0x1, R219, P2 ;  /* 0x00000001020d7824 */ /* 0x044fe200010e06db */
        /* <DEDUP_REMOVED lines=13> */
.L_x_196:
[C---:B--23--:R-:W-:Y:S01]  /*8bb0*/  HMMA.16816.F32.BF16 R4, R136.reuse, R140, RZ ;  /* 0x0000008c8804723c */ /* 0x04cfe200000418ff */
[----:B------:R-:W-:Y:S01]  /*8bc0*/  LDSM.16.M88.4 R164, [R192+0x6100] ;  /* 0x00610000c0a4783b */ /* 0x000fe20000000200 */
[----:B------:R-:W-:Y:S05]  /*8bd0*/  UISETP.GT.AND UP0, UPT, UR21, UR7, UPT ;  /* 0x000000071500728c */ /* 0x000fea000bf04270 */
[----:B------:R-:W0:Y:S01]  /*8be0*/  LDGDEPBAR ;  /* 0x00000000000079af */ /* 0x000e220000000000 */
[C---:B------:R-:W-:Y:S01]  /*8bf0*/  HMMA.16816.F32.BF16 R8, R136.reuse, R142, RZ ;  /* 0x0000008e8808723c */ /* 0x040fe200000418ff */
[----:B------:R-:W-:Y:S04]  /*8c00*/  PLOP3.LUT P0, PT, PT, PT, UP0, 0x40, 0x0 ;  /* 0x000000000000781c */ /* 0x000fe80003f0e808 */
[----:B------:R-:W2:Y:S03]  /*8c10*/  LDSM.16.M88.4 R140, [R193+0xc100] ;  /* 0x00c10000c18c783b */ /* 0x000ea60000000200 */
[C---:B----4-:R-:W-:Y:S03]  /*8c20*/  HMMA.16816.F32.BF16 R12, R136.reuse, R16, RZ ;  /* 0x00000010880c723c */ /* 0x050fe600000418ff */
[----:B------:R-:W3:Y:S05]  /*8c30*/  LDSM.16.M88.4 R168, [R192+0x6900] ;  /* 0x00690000c0a8783b */ /* 0x000eea0000000200 */
[C---:B------:R-:W-:Y:S01]  /*8c40*/  HMMA.16816.F32.BF16 R16, R136.reuse, R18, RZ ;  /* 0x000000128810723c */ /* 0x040fe200000418ff */
[----:B------:R-:W-:Y:S07]  /*8c50*/  LDSM.16.M88.4 R172, [R192+0x7900] ;  /* 0x00790000c0ac783b */ /* 0x000fee0000000200 */
[C---:B-1----:R-:W-:Y:S08]  /*8c60*/  HMMA.16816.F32.BF16 R20, R136.reuse, R24, RZ ;  /* 0x000000188814723c */ /* 0x042ff000000418ff */
[C---:B------:R-:W-:Y:S08]  /*8c70*/  HMMA.16816.F32.BF16 R24, R136.reuse, R26, RZ ;  /* 0x0000001a8818723c */ /* 0x040ff000000418ff */
[C---:B------:R-:W-:Y:S08]  /*8c80*/  HMMA.16816.F32.BF16 R28, R136.reuse, R32, RZ ;  /* 0x00000020881c723c */ /* 0x040ff000000418ff */
[----:B------:R-:W-:Y:S01]  /*8c90*/  HMMA.16816.F32.BF16 R32, R136, R34, RZ ;  /* 0x000000228820723c */ /* 0x000fe200000418ff */
[----:B------:R-:W1:Y:S07]  /*8ca0*/  LDSM.16.M88.4 R136, [R192+0x7100] ;  /* 0x00710000c088783b */ /* 0x000e6e0000000200 */
[C---:B------:R-:W-:Y:S08]  /*8cb0*/  HMMA.16816.F32.BF16 R4, R144.reuse, R148, R4 ;  /* 0x000000949004723c */ /* 0x040ff00000041804 */
[C---:B------:R-:W-:Y:S01]  /*8cc0*/  HMMA.16816.F32.BF16 R8, R144.reuse, R150, R8 ;  /* 0x000000969008723c */ /* 0x040fe20000041808 */
[----:B------:R-:W-:Y:S07]  /*8cd0*/  LDSM.16.M88.4 R148, [R191+0xc100] ;  /* 0x00c10000bf94783b */ /* 0x000fee0000000200 */
[C---:B------:R-:W-:Y:S08]  /*8ce0*/  HMMA.16816.F32.BF16 R12, R144.reuse, R152, R12 ;  /* 0x00000098900c723c */ /* 0x040ff0000004180c */
[C---:B------:R-:W-:Y:S01]  /*8cf0*/  HMMA.16816.F32.BF16 R16, R144.reuse, R154, R16 ;  /* 0x0000009a9010723c */ /* 0x040fe20000041810 */
[----:B------:R-:W4:Y:S07]  /*8d00*/  LDSM.16.M88.4 R152, [R184] ;  /* 0x00000000b898783b */ /* 0x000f2e0000000200 */
[C---:B------:R-:W-:Y:S08]  /*8d10*/  HMMA.16816.F32.BF16 R20, R144.reuse, R156, R20 ;  /* 0x0000009c9014723c */ /* 0x040ff00000041814 */
[C---:B------:R-:W-:Y:S01]  /*8d20*/  HMMA.16816.F32.BF16 R24, R144.reuse, R158, R24 ;  /* 0x0000009e9018723c */ /* 0x040fe20000041818 */
[----:B------:R-:W5:Y:S07]  /*8d30*/  LDSM.16.M88.4 R156, [R184+0x800] ;  /* 0x00080000b89c783b */ /* 0x000f6e0000000200 */
[C---:B------:R-:W-:Y:S08]  /*8d40*/  HMMA.16816.F32.BF16 R28, R144.reuse, R160, R28 ;  /* 0x000000a0901c723c */ /* 0x040ff0000004181c */
[----:B------:R-:W-:Y:S01]  /*8d50*/  HMMA.16816.F32.BF16 R32, R144, R162, R32 ;  /* 0x000000a29020723c */ /* 0x000fe20000041820 */
[----:B------:R-:W4:Y:S06]  /*8d60*/  LDSM.16.M88.4 R144, [R184+0x1000] ;  /* 0x00100000b890783b */ /* 0x000f2c0000000200 */
[----:B------:R-:W4:Y:S01]  /*8d70*/  LDSM.16.M88.4 R160, [R184+0x1800] ;  /* 0x00180000b8a0783b */ /* 0x000f220000000200 */
[C---:B--2---:R-:W-:Y:S08]  /*8d80*/  HMMA.16816.F32.BF16 R4, R140.reuse, R164, R4 ;  /* 0x000000a48c04723c */ /* 0x044ff00000041804 */
[C---:B------:R-:W-:Y:S01]  /*8d90*/  HMMA.16816.F32.BF16 R8, R140.reuse, R166, R8 ;  /* 0x000000a68c08723c */ /* 0x040fe20000041808 */
[----:B------:R-:W-:Y:S07]  /*8da0*/  LDSM.16.M88.4 R164, [R197+0x8100] ;  /* 0x00810000c5a4783b */ /* 0x000fee0000000200 */
[C---:B---3--:R-:W-:Y:S08]  /*8db0*/  HMMA.16816.F32.BF16 R12, R140.reuse, R168, R12 ;  /* 0x000000a88c0c723c */ /* 0x048ff0000004180c */
[C---:B------:R-:W-:Y:S01]  /*8dc0*/  HMMA.16816.F32.BF16 R16, R140.reuse, R170, R16 ;  /* 0x000000aa8c10723c */ /* 0x040fe20000041810 */
[----:B------:R-:W-:Y:S07]  /*8dd0*/  LDSM.16.M88.4 R168, [R197+0x8900] ;  /* 0x00890000c5a8783b */ /* 0x000fee0000000200 */
[C---:B-1----:R-:W-:Y:S08]  /*8de0*/  HMMA.16816.F32.BF16 R20, R140.reuse, R136, R20 ;  /* 0x000000888c14723c */ /* 0x042ff00000041814 */
[C---:B------:R-:W-:Y:S01]  /*8df0*/  HMMA.16816.F32.BF16 R24, R140.reuse, R138, R24 ;  /* 0x0000008a8c18723c */ /* 0x040fe20000041818 */
[----:B------:R-:W1:Y:S07]  /*8e00*/  LDSM.16.M88.4 R136, [R198+0x10100] ;  /* 0x01010000c688783b */ /* 0x000e6e0000000200 */
[C---:B------:R-:W-:Y:S08]  /*8e10*/  HMMA.16816.F32.BF16 R28, R140.reuse, R172, R28 ;  /* 0x000000ac8c1c723c */ /* 0x040ff0000004181c */
[----:B------:R-:W-:Y:S01]  /*8e20*/  HMMA.16816.F32.BF16 R32, R140, R174, R32 ;  /* 0x000000ae8c20723c */ /* 0x000fe20000041820 */
[----:B------:R-:W2:Y:S06]  /*8e30*/  LDSM.16.M88.4 R140, [R197+0x9100] ;  /* 0x00910000c58c783b */ /* 0x000eac0000000200 */
[----:B------:R-:W3:Y:S01]  /*8e40*/  LDSM.16.M88.4 R172, [R197+0x9900] ;  /* 0x00990000c5ac783b */ /* 0x000ee20000000200 */
[C---:B----4-:R-:W-:Y:S08]  /*8e50*/  HMMA.16816.F32.BF16 R4, R148.reuse, R152, R4 ;  /* 0x000000989404723c */ /* 0x050ff00000041804 */
[C---:B------:R-:W-:Y:S01]  /*8e60*/  HMMA.16816.F32.BF16 R8, R148.reuse, R154, R8 ;  /* 0x0000009a9408723c */ /* 0x040fe20000041808 */
[----:B------:R-:W-:Y:S07]  /*8e70*/  LDSM.16.M88.4 R152, [R183] ;  /* 0x00000000b798783b */ /* 0x000fee0000000200 */
[C---:B-----5:R-:W-:Y:S08]  /*8e80*/  HMMA.16816.F32.BF16 R12, R148.reuse, R156, R12 ;  /* 0x0000009c940c723c */ /* 0x060ff0000004180c */
        /* <DEDUP_REMOVED lines=128> */
[----:B------:R-:W-:Y:S04]  /*9690*/  IMAD.WIDE.U32 R138, R199, c[0x0][0x1f0], R138 ;  /* 0x00007c00c78a7a25 */ /* 0x000fe800078e008a */
[----:B------:R-:W-:Y:S01]  /*96a0*/  IMAD R0, R0, c[0x0][0x1f0], RZ ;  /* 0x00007c0000007a24 */ /* 0x000fe200078e02ff */
[----:B------:R-:W-:Y:S02]  /*96b0*/  IADD3 R135, P0, R138, UR18, RZ ;  /* 0x000000128a877c10 */ /* 0x000fe4000ff1e0ff */
[----:B------:R-:W-:Y:S01]  /*96c0*/  IADD3 R138, -R213, 0x10, RZ ;  /* 0x00000010d58a7810 */ /* 0x000fe20007ffe1ff */
[----:B------:R-:W-:Y:S03]  /*96d0*/  IMAD R0, R199, c[0x0][0x1f4], R0 ;  /* 0x00007d00c7007a24 */ /* 0x000fe600078e0200 */
[----:B------:R-:W-:Y:S02]  /*96e0*/  LOP3.LUT R138, R138, 0xf, RZ, 0xc0, !PT ;  /* 0x0000000f8a8a7812 */ /* 0x000fe400078ec0ff */
[----:B------:R-:W-:Y:S02]  /*96f0*/  IADD3.X R0, R139, UR8, R0, P0, !PT ;  /* 0x000000088b007c10 */ /* 0x000fe400087fe400 */
[C---:B------:R-:W-:Y:S04]  /*9700*/  LEA R136, P0, R135.reuse, c[0x0][0x1c8], 0x1 ;  /* 0x0000720087887a11 */ /* 0x040fe800078008ff */
[----:B------:R-:W-:Y:S01]  /*9710*/  LEA.HI.X R132, R135, c[0x0][0x1cc], R0, 0x1, P0 ;  /* 0x0000730087847a11 */ /* 0x000fe200000f0c00 */
[----:B------:R-:W-:Y:S04]  /*9720*/  SHFL.IDX PT, R137, R136, RZ, 0x181f ;  /* 0x00181fff88897589 */ /* 0x000fe800000e0000 */
        /* <DEDUP_REMOVED lines=23> */
.L_x_197:
[----:B------:R-:W-:Y:S01]  /*98a0*/  FMNMX.FTZ R0, R4, R3, !PT ;  /* 0x0000000304007209 */ /* 0x000fe20007810000 */
[----:B-1----:R-:W-:Y:S01]  /*98b0*/  LDSM.16.MT88.4 R144, [R189+0x100] ;  /* 0x00010000bd90783b */ /* 0x002fe20000004200 */
[----:B------:R-:W-:Y:S01]  /*98c0*/  FMNMX.FTZ R2, R6, R133, !PT ;  /* 0x0000008506027209 */ /* 0x000fe20007810000 */
[----:B------:R-:W-:Y:S01]  /*98d0*/  UISETP.GT.AND UP0, UPT, UR21, UR4, UPT ;  /* 0x000000041500728c */ /* 0x000fe2000bf04270 */
[----:B------:R-:W-:Y:S01]  /*98e0*/  FMNMX.FTZ R135, R5, R0, !PT ;  /* 0x0000000005877209 */ /* 0x000fe20007810000 */
[----:B------:R-:W-:Y:S01]  /*98f0*/  UIADD3 UR21, UR21, -0x1, URZ ;  /* 0xffffffff15157890 */ /* 0x000fe2000fffe03f */
        /* <DEDUP_REMOVED lines=30> */
[----:B------:R-:W-:Y:S02]  /*9ae0*/  PLOP3.LUT P0, PT, PT, PT, UP0, 0x80, 0x0 ;  /* 0x000000000000781c */ /* 0x000fe40003f0f008 */
[----:B------:R-:W-:Y:S02]  /*9af0*/  FMNMX.FTZ R136, R33, R0, !PT ;  /* 0x0000000021887209 */ /* 0x000fe40007810000 */
[----:B------:R-:W-:Y:S03]  /*9b00*/  FMNMX.FTZ R0, R34, R139, !PT ;  /* 0x0000008b22007209 */ /* 0x000fe60007810000 */
[----:B------:R-:W-:Y:S01]  /*9b10*/  SHFL.BFLY PT, R139, R136, 0x2, 0x1f ;  /* 0x0c401f00888b7f89 */ /* 0x000fe200000e0000 */
[----:B------:R-:W-:Y:S07]  /*9b20*/  FMNMX.FTZ R137, R35, R0, !PT ;  /* 0x0000000023897209 */ /* 0x000fee0007810000 */
[----:B------:R-:W1:Y:S02]  /*9b30*/  SHFL.BFLY PT, R0, R137, 0x2, 0x1f ;  /* 0x0c401f0089007f89 */ /* 0x000e6400000e0000 */
[----:B-1----:R-:W-:Y:S02]  /*9b40*/  FMNMX.FTZ R135, R137, R0, !PT ;  /* 0x0000000089877209 */ /* 0x002fe40007810000 */
[----:B------:R-:W-:Y:S04]  /*9b50*/  FMNMX.FTZ R141, R136, R139, !PT ;  /* 0x0000008b888d7209 */ /* 0x000fe80007810000 */
[----:B------:R-:W-:Y:S08]  /*9b60*/  LDSM.16.MT88.4 R136, [R195+0x100] ;  /* 0x00010000c388783b */ /* 0x000ff00000004200 */
[----:B------:R-:W1:Y:S08]  /*9b70*/  SHFL.BFLY PT, R2, R141, 0x1, 0x1f ;  /* 0x0c201f008d027f89 */ /* 0x000e7000000e0000 */
[----:B------:R-:W2:Y:S01]  /*9b80*/  SHFL.BFLY PT, R132, R135, 0x1, 0x1f ;  /* 0x0c201f0087847f89 */ /* 0x000ea200000e0000 */
[----:B-1----:R-:W-:Y:S07]  /*9b90*/  FMNMX.FTZ R0, R141, R2, !PT ;  /* 0x000000028d007209 */ /* 0x002fee0007810000 */
[----:B------:R-:W1:Y:S01]  /*9ba0*/  LDSM.16.MT88.4 R140, [R190+0x100] ;  /* 0x00010000be8c783b */ /* 0x000e620000004200 */
[C---:B------:R-:W-:Y:S02]  /*9bb0*/  FADD.FTZ R2, -R0.reuse, R3 ;  /* 0x0000000300027221 */ /* 0x040fe40000010100 */
[----:B------:R-:W-:Y:S01]  /*9bc0*/  FMUL.FTZ R163, R0, c[0x0][0x2d0] ;  /* 0x0000b40000a37a20 */ /* 0x000fe20000410000 */
[----:B--2---:R-:W-:Y:S01]  /*9bd0*/  FMNMX.FTZ R132, R135, R132, !PT ;  /* 0x0000008487847209 */ /* 0x004fe20007810000 */
[----:B------:R-:W-:Y:S02]  /*9be0*/  FMUL.FTZ R3, R2, c[0x0][0x2d0] ;  /* 0x0000b40002037a20 */ /* 0x000fe40000410000 */
[----:B------:R-:W-:Y:S02]  /*9bf0*/  FFMA.FTZ R162, R4, c[0x0][0x2d0], -R163 ;  /* 0x0000b40004a27a23 */ /* 0x000fe400000108a3 */
[C---:B------:R-:W-:Y:S02]  /*9c00*/  FADD.FTZ R2, -R132.reuse, R133 ;  /* 0x0000008584027221 */ /* 0x040fe40000010100 */
[----:B------:R-:W-:Y:S01]  /*9c10*/  FMUL.FTZ R161, R132, c[0x0][0x2d0] ;  /* 0x0000b40084a17a20 */ /* 0x000fe20000410000 */
[----:B------:R-:W2:Y:S01]  /*9c20*/  MUFU.EX2 R3, R3 ;  /* 0x0000000300037308 */ /* 0x000ea20000000800 */
[----:B------:R-:W-:Y:S02]  /*9c30*/  FMUL.FTZ R133, R2, c[0x0][0x2d0] ;  /* 0x0000b40002857a20 */ /* 0x000fe40000410000 */
[--C-:B------:R-:W-:Y:S02]  /*9c40*/  FFMA.FTZ R5, R5, c[0x0][0x2d0], -R163.reuse ;  /* 0x0000b40005057a23 */ /* 0x100fe400000108a3 */
[--C-:B------:R-:W-:Y:S02]  /*9c50*/  FFMA.FTZ R135, R8, c[0x0][0x2d0], -R163.reuse ;  /* 0x0000b40008877a23 */ /* 0x100fe400000108a3 */
[----:B------:R-:W-:Y:S02]  /*9c60*/  FFMA.FTZ R160, R9, c[0x0][0x2d0], -R163 ;  /* 0x0000b40009a07a23 */ /* 0x000fe400000108a3 */
[--C-:B------:R-:W-:Y:S01]  /*9c70*/  FFMA.FTZ R6, R6, c[0x0][0x2d0], -R161.reuse ;  /* 0x0000b40006067a23 */ /* 0x100fe200000108a1 */
[----:B------:R3:W4:Y:S01]  /*9c80*/  MUFU.EX2 R2, R133 ;  /* 0x0000008500027308 */ /* 0x0007220000000800 */
[--C-:B------:R-:W-:Y:S02]  /*9c90*/  FFMA.FTZ R7, R7, c[0x0][0x2d0], -R161.reuse ;  /* 0x0000b40007077a23 */ /* 0x100fe400000108a1 */
[----:B------:R-:W-:Y:S02]  /*9ca0*/  FFMA.FTZ R164, R11, c[0x0][0x2d0], -R161 ;  /* 0x0000b4000ba47a23 */ /* 0x000fe400000108a1 */
[--C-:B------:R-:W-:Y:S02]  /*9cb0*/  FFMA.FTZ R165, R12, c[0x0][0x2d0], -R163.reuse ;  /* 0x0000b4000ca57a23 */ /* 0x100fe400000108a3 */
[----:B------:R-:W-:Y:S02]  /*9cc0*/  FFMA.FTZ R166, R13, c[0x0][0x2d0], -R163 ;  /* 0x0000b4000da67a23 */ /* 0x000fe400000108a3 */
[--C-:B------:R-:W-:Y:S01]  /*9cd0*/  FFMA.FTZ R167, R14, c[0x0][0x2d0], -R161.reuse ;  /* 0x0000b4000ea77a23 */ /* 0x100fe200000108a1 */
[----:B------:R-:W-:Y:S01]  /*9ce0*/  MUFU.EX2 R162, R162 ;  /* 0x000000a200a27308 */ /* 0x000fe20000000800 */
[--C-:B------:R-:W-:Y:S02]  /*9cf0*/  FFMA.FTZ R168, R15, c[0x0][0x2d0], -R161.reuse ;  /* 0x0000b4000fa87a23 */ /* 0x100fe400000108a1 */
[----:B------:R-:W-:Y:S01]  /*9d00*/  LDSM.16.MT88.4 R12, [R188+0x4100] ;  /* 0x00410000bc0c783b */ /* 0x000fe20000004200 */
[C---:B--2---:R-:W-:Y:S02]  /*9d10*/  FMUL.FTZ R8, R3.reuse, R128 ;  /* 0x0000008003087220 */ /* 0x044fe40000410000 */
[C---:B------:R-:W-:Y:S02]  /*9d20*/  FMUL.FTZ R9, R3.reuse, R129 ;  /* 0x0000008103097220 */ /* 0x040fe40000410000 */
[C---:B------:R-:W-:Y:S02]  /*9d30*/  FMUL.FTZ R100, R3.reuse, R100 ;  /* 0x0000006403647220 */ /* 0x040fe40000410000 */
[----:B------:R-:W2:Y:S01]  /*9d40*/  MUFU.EX2 R5, R5 ;  /* 0x0000000500057308 */ /* 0x000ea20000000800 */
[C---:B------:R-:W-:Y:S02]  /*9d50*/  FMUL.FTZ R101, R3.reuse, R101 ;  /* 0x0000006503657220 */ /* 0x040fe40000410000 */
[C---:B------:R-:W-:Y:S02]  /*9d60*/  FMUL.FTZ R104, R3.reuse, R104 ;  /* 0x0000006803687220 */ /* 0x040fe40000410000 */
[----:B---3--:R-:W-:Y:S02]  /*9d70*/  FFMA.FTZ R133, R10, c[0x0][0x2d0], -R161 ;  /* 0x0000b4000a857a23 */ /* 0x008fe400000108a1 */
[C---:B----4-:R-:W-:Y:S02]  /*9d80*/  FMUL.FTZ R10, R2.reuse, R130 ;  /* 0x00000082020a7220 */ /* 0x050fe40000410000 */
[C---:B------:R-:W-:Y:S01]  /*9d90*/  FMUL.FTZ R11, R2.reuse, R131 ;  /* 0x00000083020b7220 */ /* 0x040fe20000410000 */
[----:B------:R-:W-:Y:S01]  /*9da0*/  MUFU.EX2 R135, R135 ;  /* 0x0000008700877308 */ /* 0x000fe20000000800 */
[C---:B------:R-:W-:Y:S02]  /*9db0*/  FMUL.FTZ R102, R2.reuse, R102 ;  /* 0x0000006602667220 */ /* 0x040fe40000410000 */
[C---:B------:R-:W-:Y:S02]  /*9dc0*/  FMUL.FTZ R103, R2.reuse, R103 ;  /* 0x0000006702677220 */ /* 0x040fe40000410000 */
[C---:B------:R-:W-:Y:S02]  /*9dd0*/  FMUL.FTZ R105, R3.reuse, R105 ;  /* 0x0000006903697220 */ /* 0x040fe40000410000 */
[C---:B------:R-:W-:Y:S02]  /*9de0*/  FMUL.FTZ R106, R2.reuse, R106 ;  /* 0x0000006a026a7220 */ /* 0x040fe40000410000 */
[C---:B------:R-:W-:Y:S01]  /*9df0*/  FMUL.FTZ R107, R2.reuse, R107 ;  /* 0x0000006b026b7220 */ /* 0x040fe20000410000 */
[----:B------:R-:W3:Y:S01]  /*9e00*/  MUFU.EX2 R160, R160 ;  /* 0x000000a000a07308 */ /* 0x000ee20000000800 */
[C---:B------:R-:W-:Y:S02]  /*9e10*/  FMUL.FTZ R108, R3.reuse, R108 ;  /* 0x0000006c036c7220 */ /* 0x040fe40000410000 */
[----:B------:R-:W-:Y:S01]  /*9e20*/  FMUL.FTZ R109, R3, R109 ;  /* 0x0000006d036d7220 */ /* 0x000fe20000410000 */
[----:B--2---:R-:W-:Y:S01]  /*9e30*/  F2FP.BF16.PACK_AB R128, R5, R162 ;  /* 0x000000a20580723e */ /* 0x004fe200000010ff */
[C---:B------:R-:W-:Y:S02]  /*9e40*/  FMUL.FTZ R110, R2.reuse, R110 ;  /* 0x0000006e026e7220 */ /* 0x040fe40000410000 */
[C---:B------:R-:W-:Y:S02]  /*9e50*/  FMUL.FTZ R111, R2.reuse, R111 ;  /* 0x0000006f026f7220 */ /* 0x040fe40000410000 */
[C---:B------:R-:W-:Y:S01]  /*9e60*/  FMUL.FTZ R112, R3.reuse, R112 ;  /* 0x0000007003707220 */ /* 0x040fe20000410000 */
[----:B------:R-:W-:Y:S01]  /*9e70*/  MUFU.EX2 R6, R6 ;  /* 0x0000000600067308 */ /* 0x000fe20000000800 */
[----:B------:R-:W-:Y:S02]  /*9e80*/  FMUL.FTZ R113, R3, R113 ;  /* 0x0000007103717220 */ /* 0x000fe40000410000 */
[C---:B------:R-:W-:Y:S02]  /*9e90*/  FMUL.FTZ R114, R2.reuse, R114 ;  /* 0x0000007202727220 */ /* 0x040fe40000410000 */
[----:B------:R-:W-:Y:S02]  /*9ea0*/  FMUL.FTZ R115, R2, R115 ;  /* 0x0000007302737220 */ /* 0x000fe40000410000 */
[--C-:B------:R-:W-:Y:S02]  /*9eb0*/  FFMA.FTZ R169, R16, c[0x0][0x2d0], -R163.reuse ;  /* 0x0000b40010a97a23 */ /* 0x100fe400000108a3 */
[----:B------:R-:W-:Y:S01]  /*9ec0*/  FFMA.FTZ R170, R17, c[0x0][0x2d0], -R163 ;  /* 0x0000b40011aa7a23 */ /* 0x000fe200000108a3 */
[----:B------:R-:W2:Y:S01]  /*9ed0*/  MUFU.EX2 R7, R7 ;  /* 0x0000000700077308 */ /* 0x000ea20000000800 */
[--C-:B------:R-:W-:Y:S02]  /*9ee0*/  FFMA.FTZ R171, R18, c[0x0][0x2d0], -R161.reuse ;  /* 0x0000b40012ab7a23 */ /* 0x100fe400000108a1 */
[----:B------:R-:W-:Y:S01]  /*9ef0*/  FFMA.FTZ R172, R19, c[0x0][0x2d0], -R161 ;  /* 0x0000b40013ac7a23 */ /* 0x000fe200000108a1 */
[----:B---3--:R-:W-:Y:S01]  /*9f00*/  F2FP.BF16.PACK_AB R130, R160, R135 ;  /* 0x00000087a082723e */ /* 0x008fe200000010ff */
[----:B------:R-:W-:Y:S01]  /*9f10*/  LDSM.16.MT88.4 R16, [R190+0x900] ;  /* 0x00090000be10783b */ /* 0x000fe20000004200 */
[--C-:B------:R-:W-:Y:S02]  /*9f20*/  FFMA.FTZ R173, R28, c[0x0][0x2d0], -R163.reuse ;  /* 0x0000b4001cad7a23 */ /* 0x100fe400000108a3 */
[----:B------:R-:W-:Y:S02]  /*9f30*/  FFMA.FTZ R174, R29, c[0x0][0x2d0], -R163 ;  /* 0x0000b4001dae7a23 */ /* 0x000fe400000108a3 */
[----:B------:R-:W-:Y:S01]  /*9f40*/  MUFU.EX2 R133, R133 ;  /* 0x0000008500857308 */ /* 0x000fe20000000800 */
[--C-:B------:R-:W-:Y:S02]  /*9f50*/  FFMA.FTZ R175, R30, c[0x0][0x2d0], -R161.reuse ;  /* 0x0000b4001eaf7a23 */ /* 0x100fe400000108a1 */
[----:B------:R-:W-:Y:S02]  /*9f60*/  FFMA.FTZ R220, R31, c[0x0][0x2d0], -R161 ;  /* 0x0000b4001fdc7a23 */ /* 0x000fe400000108a1 */
[----:B------:R-:W-:Y:S01]  /*9f70*/  LDSM.16.MT88.4 R28, [R189+0x1900] ;  /* 0x00190000bd1c783b */ /* 0x000fe20000004200 */
[----:B------:R-:W-:Y:S02]  /*9f80*/  FFMA.FTZ R221, R32, c[0x0][0x2d0], -R163 ;  /* 0x0000b40020dd7a23 */ /* 0x000fe400000108a3 */
[----:B------:R-:W-:Y:S02]  /*9f90*/  FFMA.FTZ R223, R34, c[0x0][0x2d0], -R161 ;  /* 0x0000b40022df7a23 */ /* 0x000fe400000108a1 */
        /* <DEDUP_REMOVED lines=8> */
[C---:B------:R-:W-:Y:S02]  /*a020*/  FMUL.FTZ R121, R3.reuse, R121 ;  /* 0x0000007903797220 */ /* 0x040fe40000410000 */
[C---:B------:R-:W-:Y:S02]  /*a030*/  FMUL.FTZ R122, R2.reuse, R122 ;  /* 0x0000007a027a7220 */ /* 0x040fe40000410000 */
[C---:B------:R-:W-:Y:S02]  /*a040*/  FMUL.FTZ R123, R2.reuse, R123 ;  /* 0x0000007b027b7220 */ /* 0x040fe40000410000 */
[C---:B------:R-:W-:Y:S02]  /*a050*/  FMUL.FTZ R124, R3.reuse, R124 ;  /* 0x0000007c037c7220 */ /* 0x040fe40000410000 */
[C---:B------:R-:W-:Y:S01]  /*a060*/  FMUL.FTZ R125, R3.reuse, R125 ;  /* 0x0000007d037d7220 */ /* 0x040fe20000410000 */
[----:B------:R-:W2:Y:S01]  /*a070*/  MUFU.EX2 R166, R166 ;  /* 0x000000a600a67308 */ /* 0x000ea20000000800 */
[C---:B------:R-:W-:Y:S02]  /*a080*/  FMUL.FTZ R126, R2.reuse, R126 ;  /* 0x0000007e027e7220 */ /* 0x040fe40000410000 */
[----:B------:R-:W-:Y:S01]  /*a090*/  FMUL.FTZ R127, R2, R127 ;  /* 0x0000007f027f7220 */ /* 0x000fe20000410000 */
[----:B---3--:R-:W-:Y:S01]  /*a0a0*/  F2FP.BF16.PACK_AB R131, R164, R133 ;  /* 0x00000085a483723e */ /* 0x008fe200000010ff */
[C---:B------:R-:W-:Y:S02]  /*a0b0*/  FMUL.FTZ R36, R3.reuse, R36 ;  /* 0x0000002403247220 */ /* 0x040fe40000410000 */
[C---:B------:R-:W-:Y:S02]  /*a0c0*/  FMUL.FTZ R37, R3.reuse, R37 ;  /* 0x0000002503257220 */ /* 0x040fe40000410000 */
[C---:B------:R-:W-:Y:S01]  /*a0d0*/  FMUL.FTZ R38, R2.reuse, R38 ;  /* 0x0000002602267220 */ /* 0x040fe20000410000 */
[----:B------:R-:W-:Y:S01]  /*a0e0*/  MUFU.EX2 R167, R167 ;  /* 0x000000a700a77308 */ /* 0x000fe20000000800 */
[C---:B------:R-:W-:Y:S05]  /*a0f0*/  HMMA.16816.F32.BF16 R8, R128.reuse, R136, R8 ;  /* 0x000000888008723c */ /* 0x040fea0000041808 */
[C---:B------:R-:W-:Y:S02]  /*a100*/  FMUL.FTZ R39, R2.reuse, R39 ;  /* 0x0000002702277220 */ /* 0x040fe40000410000 */
[C---:B------:R-:W-:Y:S01]  /*a110*/  FMUL.FTZ R40, R3.reuse, R40 ;  /* 0x0000002803287220 */ /* 0x040fe20000410000 */
[C---:B------:R-:W-:Y:S01]  /*a120*/  HMMA.16816.F32.BF16 R100, R128.reuse, R138, R100 ;  /* 0x0000008a8064723c */ /* 0x040fe20000041864 */
[----:B------:R-:W3:Y:S01]  /*a130*/  LDSM.16.MT88.4 R136, [R188+0x100] ;  /* 0x00010000bc88783b */ /* 0x000ee20000004200 */
[----:B------:R-:W4:Y:S02]  /*a140*/  MUFU.EX2 R168, R168 ;  /* 0x000000a800a87308 */ /* 0x000f240000000800 */
[C---:B------:R-:W-:Y:S02]  /*a150*/  FMUL.FTZ R41, R3.reuse, R41 ;  /* 0x0000002903297220 */ /* 0x040fe40000410000 */
[C---:B------:R-:W-:Y:S02]  /*a160*/  FMUL.FTZ R42, R2.reuse, R42 ;  /* 0x0000002a022a7220 */ /* 0x040fe40000410000 */
[C---:B-1----:R-:W-:Y:S04]  /*a170*/  HMMA.16816.F32.BF16 R104, R128.reuse, R140, R104 ;  /* 0x0000008c8068723c */ /* 0x042fe80000041868 */
[C---:B------:R-:W-:Y:S01]  /*a180*/  FMUL.FTZ R43, R2.reuse, R43 ;  /* 0x0000002b022b7220 */ /* 0x040fe20000410000 */
[----:B------:R-:W-:Y:S01]  /*a190*/  MUFU.EX2 R169, R169 ;  /* 0x000000a900a97308 */ /* 0x000fe20000000800 */
[C---:B------:R-:W-:Y:S02]  /*a1a0*/  FMUL.FTZ R44, R3.reuse, R44 ;  /* 0x0000002c032c7220 */ /* 0x040fe40000410000 */
[C---:B------:R-:W-:Y:S01]  /*a1b0*/  HMMA.16816.F32.BF16 R108, R128.reuse, R142, R108 ;  /* 0x0000008e806c723c */ /* 0x040fe2000004186c */
[----:B------:R-:W1:Y:S03]  /*a1c0*/  LDSM.16.MT88.4 R140, [R195+0x2100] ;  /* 0x00210000c38c783b */ /* 0x000e660000004200 */
[C---:B------:R-:W-:Y:S02]  /*a1d0*/  FMUL.FTZ R45, R3.reuse, R45 ;  /* 0x0000002d032d7220 */ /* 0x040fe40000410000 */
[C---:B------:R-:W-:Y:S01]  /*a1e0*/  FMUL.FTZ R46, R2.reuse, R46 ;  /* 0x0000002e022e7220 */ /* 0x040fe20000410000 */
[----:B------:R-:W5:Y:S01]  /*a1f0*/  MUFU.EX2 R170, R170 ;  /* 0x000000aa00aa7308 */ /* 0x000f620000000800 */
[C---:B------:R-:W-:Y:S04]  /*a200*/  HMMA.16816.F32.BF16 R112, R128.reuse, R144, R112 ;  /* 0x000000908070723c */ /* 0x040fe80000041870 */
[C---:B------:R-:W-:Y:S02]  /*a210*/  FMUL.FTZ R47, R2.reuse, R47 ;  /* 0x0000002f022f7220 */ /* 0x040fe40000410000 */
[C---:B------:R-:W-:Y:S02]  /*a220*/  FMUL.FTZ R48, R3.reuse, R48 ;  /* 0x0000003003307220 */ /* 0x040fe40000410000 */
[C---:B------:R-:W-:Y:S01]  /*a230*/  HMMA.16816.F32.BF16 R116, R128.reuse, R146, R116 ;  /* 0x000000928074723c */ /* 0x040fe20000041874 */
[----:B------:R-:W2:Y:S01]  /*a240*/  LDSM.16.MT88.4 R144, [R190+0x2100] ;  /* 0x00210000be90783b */ /* 0x000ea20000004200 */
[----:B------:R-:W-:Y:S02]  /*a250*/  MUFU.EX2 R171, R171 ;  /* 0x000000ab00ab7308 */ /* 0x000fe40000000800 */
[C---:B------:R-:W-:Y:S02]  /*a260*/  FMUL.FTZ R49, R3.reuse, R49 ;  /* 0x0000003103317220 */ /* 0x040fe40000410000 */
[C---:B------:R-:W-:Y:S02]  /*a270*/  FMUL.FTZ R50, R2.reuse, R50 ;  /* 0x0000003202327220 */ /* 0x040fe40000410000 */
[C---:B------:R-:W-:Y:S01]  /*a280*/  FMUL.FTZ R51, R2.reuse, R51 ;  /* 0x0000003302337220 */ /* 0x040fe20000410000 */
[C---:B---3--:R-:W-:Y:S03]  /*a290*/  HMMA.16816.F32.BF16 R120, R128.reuse, R136, R120 ;  /* 0x000000888078723c */ /* 0x048fe60000041878 */
[C---:B------:R-:W-:Y:S01]  /*a2a0*/  FMUL.FTZ R52, R3.reuse, R52 ;  /* 0x0000003403347220 */ /* 0x040fe20000410000 */
[----:B------:R-:W3:Y:S01]  /*a2b0*/  MUFU.EX2 R172, R172 ;  /* 0x000000ac00ac7308 */ /* 0x000ee20000000800 */
[C---:B------:R-:W-:Y:S02]  /*a2c0*/  FMUL.FTZ R53, R3.reuse, R53 ;  /* 0x0000003503357220 */ /* 0x040fe40000410000 */
[C---:B------:R-:W-:Y:S01]  /*a2d0*/  FMUL.FTZ R54, R2.reuse, R54 ;  /* 0x0000003602367220 */ /* 0x040fe20000410000 */
[C---:B------:R-:W-:Y:S01]  /*a2e0*/  HMMA.16816.F32.BF16 R124, R128.reuse, R138, R124 ;  /* 0x0000008a807c723c */ /* 0x040fe2000004187c */
[----:B------:R-:W3:Y:S03]  /*a2f0*/  LDSM.16.MT88.4 R136, [R189+0x2100] ;  /* 0x00210000bd88783b */ /* 0x000ee60000004200 */
[C---:B------:R-:W-:Y:S02]  /*a300*/  FMUL.FTZ R55, R2.reuse, R55 ;  /* 0x0000003702377220 */ /* 0x040fe40000410000 */
[C---:B------:R-:W-:Y:S01]  /*a310*/  FMUL.FTZ R56, R3.reuse, R56 ;  /* 0x0000003803387220 */ /* 0x040fe20000410000 */
[----:B------:R-:W-:Y:S01]  /*a320*/  MUFU.EX2 R173, R173 ;  /* 0x000000ad00ad7308 */ /* 0x000fe20000000800 */
[C---:B-1----:R-:W-:Y:S04]  /*a330*/  HMMA.16816.F32.BF16 R36, R128.reuse, R140, R36 ;  /* 0x0000008c8024723c */ /* 0x042fe80000041824 */
[C---:B------:R-:W-:Y:S02]  /*a340*/  FMUL.FTZ R57, R3.reuse, R57 ;  /* 0x0000003903397220 */ /* 0x040fe40000410000 */
[C---:B------:R-:W-:Y:S02]  /*a350*/  FMUL.FTZ R58, R2.reuse, R58 ;  /* 0x0000003a023a7220 */ /* 0x040fe40000410000 */
[C---:B------:R-:W-:Y:S01]  /*a360*/  HMMA.16816.F32.BF16 R40, R128.reuse, R142, R40 ;  /* 0x0000008e8028723c */ /* 0x040fe20000041828 */
[----:B------:R-:W1:Y:S01]  /*a370*/  LDSM.16.MT88.4 R140, [R188+0x2100] ;  /* 0x00210000bc8c783b */ /* 0x000e620000004200 */
[----:B------:R-:W-:Y:S02]  /*a380*/  MUFU.EX2 R174, R174 ;  /* 0x000000ae00ae7308 */ /* 0x000fe40000000800 */
[C---:B------:R-:W-:Y:S02]  /*a390*/  FMUL.FTZ R59, R2.reuse, R59 ;  /* 0x0000003b023b7220 */ /* 0x040fe40000410000 */
[C---:B------:R-:W-:Y:S02]  /*a3a0*/  FMUL.FTZ R60, R3.reuse, R60 ;  /* 0x0000003c033c7220 */ /* 0x040fe40000410000 */
[C---:B--2---:R-:W-:Y:S04]  /*a3b0*/  HMMA.16816.F32.BF16 R44, R128.reuse, R144, R44 ;  /* 0x00000090802c723c */ /* 0x044fe8000004182c */
[C---:B------:R-:W-:Y:S01]  /*a3c0*/  FMUL.FTZ R61, R3.reuse, R61 ;  /* 0x0000003d033d7220 */ /* 0x040fe20000410000 */
[----:B------:R-:W-:Y:S01]  /*a3d0*/  MUFU.EX2 R175, R175 ;  /* 0x000000af00af7308 */ /* 0x000fe20000000800 */
[C---:B------:R-:W-:Y:S02]  /*a3e0*/  FMUL.FTZ R62, R2.reuse, R62 ;  /* 0x0000003e023e7220 */ /* 0x040fe40000410000 */
[C---:B------:R-:W-:Y:S01]  /*a3f0*/  HMMA.16816.F32.BF16 R48, R128.reuse, R146, R48 ;  /* 0x000000928030723c */ /* 0x040fe20000041830 */
[----:B------:R-:W2:Y:S03]  /*a400*/  LDSM.16.MT88.4 R144, [R195+0x4100] ;  /* 0x00410000c390783b */ /* 0x000ea60000004200 */
[C---:B------:R-:W-:Y:S02]  /*a410*/  FMUL.FTZ R63, R2.reuse, R63 ;  /* 0x0000003f023f7220 */ /* 0x040fe40000410000 */
[C---:B------:R-:W-:Y:S01]  /*a420*/  FMUL.FTZ R64, R3.reuse, R64 ;  /* 0x0000004003407220 */ /* 0x040fe20000410000 */
[----:B------:R-:W-:Y:S01]  /*a430*/  MUFU.EX2 R220, R220 ;  /* 0x000000dc00dc7308 */ /* 0x000fe20000000800 */
[C---:B------:R-:W-:Y:S01]  /*a440*/  FMUL.FTZ R65, R3.reuse, R65 ;  /* 0x0000004103417220 */ /* 0x040fe20000410000 */
[C---:B---3--:R-:W-:Y:S03]  /*a450*/  HMMA.16816.F32.BF16 R52, R128.reuse, R136, R52 ;  /* 0x000000888034723c */ /* 0x048fe60000041834 */
[C---:B------:R-:W-:Y:S02]  /*a460*/  FMUL.FTZ R66, R2.reuse, R66 ;  /* 0x0000004202427220 */ /* 0x040fe40000410000 */
[C---:B------:R-:W-:Y:S02]  /*a470*/  FMUL.FTZ R67, R2.reuse, R67 ;  /* 0x0000004302437220 */ /* 0x040fe40000410000 */
[C---:B------:R-:W-:Y:S01]  /*a480*/  FMUL.FTZ R68, R3.reuse, R68 ;  /* 0x0000004403447220 */ /* 0x040fe20000410000 */
[C---:B------:R-:W-:Y:S01]  /*a490*/  HMMA.16816.F32.BF16 R56, R128.reuse, R138, R56 ;  /* 0x0000008a8038723c */ /* 0x040fe20000041838 */
[----:B------:R-:W3:Y:S01]  /*a4a0*/  LDSM.16.MT88.4 R136, [R190+0x4100] ;  /* 0x00410000be88783b */ /* 0x000ee20000004200 */
[----:B------:R-:W-:Y:S02]  /*a4b0*/  MUFU.EX2 R221, R221 ;  /* 0x000000dd00dd7308 */ /* 0x000fe40000000800 */
        /* <DEDUP_REMOVED lines=9> */
[C---:B------:R-:W-:Y:S02]  /*a550*/  FMUL.FTZ R74, R2.reuse, R74 ;  /* 0x0000004a024a7220 */ /* 0x040fe40000410000 */
[C---:B--2---:R-:W-:Y:S04]  /*a560*/  HMMA.16816.F32.BF16 R68, R128.reuse, R144, R68 ;  /* 0x000000908044723c */ /* 0x044fe80000041844 */
[C---:B------:R-:W-:Y:S02]  /*a570*/  FMUL.FTZ R75, R2.reuse, R75 ;  /* 0x0000004b024b7220 */ /* 0x040fe40000410000 */
[C---:B------:R-:W-:Y:S02]  /*a580*/  FMUL.FTZ R76, R3.reuse, R76 ;  /* 0x0000004c034c7220 */ /* 0x040fe40000410000 */
[C---:B------:R-:W-:Y:S03]  /*a590*/  FMUL.FTZ R77, R3.reuse, R77 ;  /* 0x0000004d034d7220 */ /* 0x040fe60000410000 */
[C---:B------:R-:W-:Y:S01]  /*a5a0*/  HMMA.16816.F32.BF16 R72, R128.reuse, R146, R72 ;  /* 0x000000928048723c */ /* 0x040fe20000041848 */
[----:B------:R-:W-:Y:S02]  /*a5b0*/  LDSM.16.MT88.4 R144, [R188+0x900] ;  /* 0x00090000bc90783b */ /* 0x000fe40000004200 */
[C---:B------:R-:W-:Y:S02]  /*a5c0*/  FMUL.FTZ R78, R2.reuse, R78 ;  /* 0x0000004e024e7220 */ /* 0x040fe40000410000 */
[C---:B------:R-:W-:Y:S02]  /*a5d0*/  FMUL.FTZ R79, R2.reuse, R79 ;  /* 0x0000004f024f7220 */ /* 0x040fe40000410000 */
[C---:B------:R-:W-:Y:S02]  /*a5e0*/  FMUL.FTZ R80, R3.reuse, R80 ;  /* 0x0000005003507220 */ /* 0x040fe40000410000 */
[C---:B------:R-:W-:Y:S03]  /*a5f0*/  FMUL.FTZ R81, R3.reuse, R81 ;  /* 0x0000005103517220 */ /* 0x040fe60000410000 */
[C---:B---3--:R-:W-:Y:S03]  /*a600*/  HMMA.16816.F32.BF16 R76, R128.reuse, R136, R76 ;  /* 0x00000088804c723c */ /* 0x048fe6000004184c */
[C---:B------:R-:W-:Y:S02]  /*a610*/  FMUL.FTZ R82, R2.reuse, R82 ;  /* 0x0000005202527220 */ /* 0x040fe40000410000 */
[C---:B------:R-:W-:Y:S02]  /*a620*/  FMUL.FTZ R83, R2.reuse, R83 ;  /* 0x0000005302537220 */ /* 0x040fe40000410000 */
[C---:B------:R-:W-:Y:S02]  /*a630*/  FMUL.FTZ R84, R3.reuse, R84 ;  /* 0x0000005403547220 */ /* 0x040fe40000410000 */
[C---:B------:R-:W-:Y:S03]  /*a640*/  FMUL.FTZ R85, R3.reuse, R85 ;  /* 0x0000005503557220 */ /* 0x040fe60000410000 */
[C---:B------:R-:W-:Y:S01]  /*a650*/  HMMA.16816.F32.BF16 R80, R128.reuse, R138, R80 ;  /* 0x0000008a8050723c */ /* 0x040fe20000041850 */
[----:B------:R-:W2:Y:S02]  /*a660*/  LDSM.16.MT88.4 R136, [R195+0x900] ;  /* 0x00090000c388783b */ /* 0x000ea40000004200 */
[C---:B------:R-:W-:Y:S02]  /*a670*/  FMUL.FTZ R86, R2.reuse, R86 ;  /* 0x0000005602567220 */ /* 0x040fe40000410000 */
[C---:B------:R-:W-:Y:S02]  /*a680*/  FMUL.FTZ R87, R2.reuse, R87 ;  /* 0x0000005702577220 */ /* 0x040fe40000410000 */
[C---:B------:R-:W-:Y:S02]  /*a690*/  FMUL.FTZ R88, R3.reuse, R88 ;  /* 0x0000005803587220 */ /* 0x040fe40000410000 */
[C---:B------:R-:W-:Y:S03]  /*a6a0*/  FMUL.FTZ R89, R3.reuse, R89 ;  /* 0x0000005903597220 */ /* 0x040fe60000410000 */
[C---:B-1----:R-:W-:Y:S03]  /*a6b0*/  HMMA.16816.F32.BF16 R84, R128.reuse, R140, R84 ;  /* 0x0000008c8054723c */ /* 0x042fe60000041854 */
[C---:B------:R-:W-:Y:S02]  /*a6c0*/  FMUL.FTZ R90, R2.reuse, R90 ;  /* 0x0000005a025a7220 */ /* 0x040fe40000410000 */
[C---:B------:R-:W-:Y:S02]  /*a6d0*/  FMUL.FTZ R91, R2.reuse, R91 ;  /* 0x0000005b025b7220 */ /* 0x040fe40000410000 */
[C---:B------:R-:W-:Y:S02]  /*a6e0*/  FMUL.FTZ R92, R3.reuse, R92 ;  /* 0x0000005c035c7220 */ /* 0x040fe40000410000 */
[C---:B------:R-:W-:Y:S03]  /*a6f0*/  FMUL.FTZ R93, R3.reuse, R93 ;  /* 0x0000005d035d7220 */ /* 0x040fe60000410000 */
[C---:B------:R-:W-:Y:S01]  /*a700*/  HMMA.16816.F32.BF16 R88, R128.reuse, R142, R88 ;  /* 0x0000008e8058723c */ /* 0x040fe20000041858 */
[----:B------:R-:W1:Y:S02]  /*a710*/  LDSM.16.MT88.4 R140, [R189+0x900] ;  /* 0x00090000bd8c783b */ /* 0x000e640000004200 */
[C---:B------:R-:W-:Y:S02]  /*a720*/  FMUL.FTZ R94, R2.reuse, R94 ;  /* 0x0000005e025e7220 */ /* 0x040fe40000410000 */
[C---:B------:R-:W-:Y:S02]  /*a730*/  FMUL.FTZ R95, R2.reuse, R95 ;  /* 0x0000005f025f7220 */ /* 0x040fe40000410000 */
[C---:B------:R-:W-:Y:S02]  /*a740*/  FMUL.FTZ R96, R3.reuse, R96 ;  /* 0x0000006003607220 */ /* 0x040fe40000410000 */
[C---:B------:R-:W-:Y:S03]  /*a750*/  FMUL.FTZ R97, R3.reuse, R97 ;  /* 0x0000006103617220 */ /* 0x040fe60000410000 */
[C---:B------:R-:W-:Y:S03]  /*a760*/  HMMA.16816.F32.BF16 R92, R128.reuse, R12, R92 ;  /* 0x0000000c805c723c */ /* 0x040fe6000004185c */
[C---:B------:R-:W-:Y:S02]  /*a770*/  FMUL.FTZ R98, R2.reuse, R98 ;  /* 0x0000006202627220 */ /* 0x040fe40000410000 */
[----:B------:R-:W-:Y:S02]  /*a780*/  FMUL.FTZ R99, R2, R99 ;  /* 0x0000006302637220 */ /* 0x000fe40000410000 */
[----:B------:R-:W-:Y:S01]  /*a790*/  F2FP.BF16.PACK_AB R12, R166, R165 ;  /* 0x000000a5a60c723e */ /* 0x000fe200000010ff */
[----:B------:R-:W-:Y:S01]  /*a7a0*/  FFMA.FTZ R162, R3, R206, R162 ;  /* 0x000000ce03a27223 */ /* 0x000fe200000100a2 */
[----:B----4-:R-:W-:Y:S03]  /*a7b0*/  F2FP.BF16.PACK_AB R13, R168, R167 ;  /* 0x000000a7a80d723e */ /* 0x010fe600000010ff */
[----:B------:R-:W-:Y:S01]  /*a7c0*/  HMMA.16816.F32.BF16 R96, R128, R14, R96 ;  /* 0x0000000e8060723c */ /* 0x000fe20000041860 */
[----:B------:R-:W3:Y:S02]  /*a7d0*/  LDSM.16.MT88.4 R128, [R188+0x2900] ;  /* 0x00290000bc80783b */ /* 0x000ee40000004200 */
[----:B------:R-:W-:Y:S01]  /*a7e0*/  MOV R3, R0 ;  /* 0x0000000000037202 */ /* 0x000fe20000000f00 */
[----:B------:R-:W-:Y:S02]  /*a7f0*/  FFMA.FTZ R6, R2, R207, R6 ;  /* 0x000000cf02067223 */ /* 0x000fe40000010006 */
[----:B------:R-:W-:Y:S01]  /*a800*/  FADD.FTZ R162, R5, R162 ;  /* 0x000000a205a27221 */ /* 0x000fe20000010000 */
[----:B-----5:R-:W-:Y:S01]  /*a810*/  F2FP.BF16.PACK_AB R14, R170, R169 ;  /* 0x000000a9aa0e723e */ /* 0x020fe200000010ff */
[----:B------:R-:W-:Y:S01]  /*a820*/  FADD.FTZ R6, R7, R6 ;  /* 0x0000000607067221 */ /* 0x000fe20000010000 */
[----:B------:R-:W-:Y:S03]  /*a830*/  F2FP.BF16.PACK_AB R15, R172, R171 ;  /* 0x000000abac0f723e */ /* 0x000fe600000010ff */
[----:B------:R-:W-:Y:S02]  /*a840*/  FADD.FTZ R135, R135, R162 ;  /* 0x000000a287877221 */ /* 0x000fe40000010000 */
[----:B------:R-:W-:Y:S02]  /*a850*/  FADD.FTZ R133, R133, R6 ;  /* 0x0000000685857221 */ /* 0x000fe40000010000 */
[C---:B--2---:R-:W-:Y:S05]  /*a860*/  HMMA.16816.F32.BF16 R8, R12.reuse, R136, R8 ;  /* 0x000000880c08723c */ /* 0x044fea0000041808 */
[----:B------:R-:W-:Y:S02]  /*a870*/  FADD.FTZ R160, R160, R135 ;  /* 0x00000087a0a07221 */ /* 0x000fe40000010000 */
[----:B------:R-:W-:Y:S01]  /*a880*/  FADD.FTZ R164, R164, R133 ;  /* 0x00000085a4a47221 */ /* 0x000fe20000010000 */
[C---:B------:R-:W-:Y:S01]  /*a890*/  HMMA.16816.F32.BF16 R100, R12.reuse, R138, R100 ;  /* 0x0000008a0c64723c */ /* 0x040fe20000041864 */
[----:B------:R-:W-:Y:S03]  /*a8a0*/  LDSM.16.MT88.4 R136, [R190+0x4900] ;  /* 0x00490000be88783b */ /* 0x000fe60000004200 */
[----:B------:R-:W-:Y:S01]  /*a8b0*/  MOV R133, R132 ;  /* 0x0000008400857202 */ /* 0x000fe20000000f00 */
[----:B------:R-:W-:Y:S02]  /*a8c0*/  FADD.FTZ R165, R165, R160 ;  /* 0x000000a0a5a57221 */ /* 0x000fe40000010000 */
[----:B------:R-:W-:Y:S01]  /*a8d0*/  FADD.FTZ R167, R167, R164 ;  /* 0x000000a4a7a77221 */ /* 0x000fe20000010000 */
[C---:B------:R-:W-:Y:S04]  /*a8e0*/  HMMA.16816.F32.BF16 R104, R12.reuse, R16, R104 ;  /* 0x000000100c68723c */ /* 0x040fe80000041868 */
[----:B------:R-:W-:Y:S02]  /*a8f0*/  FADD.FTZ R166, R166, R165 ;  /* 0x000000a5a6a67221 */ /* 0x000fe40000010000 */
[----:B------:R-:W-:Y:S02]  /*a900*/  FADD.FTZ R168, R168, R167 ;  /* 0x000000a7a8a87221 */ /* 0x000fe40000010000 */
[C---:B------:R-:W-:Y:S01]  /*a910*/  HMMA.16816.F32.BF16 R108, R12.reuse, R18, R108 ;  /* 0x000000120c6c723c */ /* 0x040fe2000004186c */
[----:B------:R-:W2:Y:S03]  /*a920*/  LDSM.16.MT88.4 R16, [R195+0x4900] ;  /* 0x00490000c310783b */ /* 0x000ea60000004200 */
[----:B------:R-:W-:Y:S02]  /*a930*/  FADD.FTZ R169, R169, R166 ;  /* 0x000000a6a9a97221 */ /* 0x000fe40000010000 */
[----:B------:R-:W-:Y:S02]  /*a940*/  FADD.FTZ R5, R171, R168 ;  /* 0x000000a8ab057221 */ /* 0x000fe40000010000 */
[C---:B-1----:R-:W-:Y:S04]  /*a950*/  HMMA.16816.F32.BF16 R112, R12.reuse, R140, R112 ;  /* 0x0000008c0c70723c */ /* 0x042fe80000041870 */
[----:B------:R-:W-:Y:S02]  /*a960*/  FADD.FTZ R169, R170, R169 ;  /* 0x000000a9aaa97221 */ /* 0x000fe40000010000 */
[----:B------:R-:W-:Y:S02]  /*a970*/  FADD.FTZ R5, R172, R5 ;  /* 0x00000005ac057221 */ /* 0x000fe40000010000 */
[C---:B------:R-:W-:Y:S01]  /*a980*/  HMMA.16816.F32.BF16 R116, R12.reuse, R142, R116 ;  /* 0x0000008e0c74723c */ /* 0x040fe20000041874 */
[----:B------:R-:W1:Y:S07]  /*a990*/  LDSM.16.MT88.4 R140, [R189+0x4900] ;  /* 0x00490000bd8c783b */ /* 0x000e6e0000004200 */
[C---:B------:R-:W-:Y:S08]  /*a9a0*/  HMMA.16816.F32.BF16 R120, R12.reuse, R144, R120 ;  /* 0x000000900c78723c */ /* 0x040ff00000041878 */
[C---:B------:R-:W-:Y:S01]  /*a9b0*/  HMMA.16816.F32.BF16 R124, R12.reuse, R146, R124 ;  /* 0x000000920c7c723c */ /* 0x040fe2000004187c */
[----:B------:R-:W-:Y:S07]  /*a9c0*/  LDSM.16.MT88.4 R144, [R190+0x3100] ;  /* 0x00310000be90783b */ /* 0x000fee0000004200 */
[C---:B------:R-:W-:Y:S08]  /*a9d0*/  HMMA.16816.F32.BF16 R36, R12.reuse, R148, R36 ;  /* 0x000000940c24723c */ /* 0x040ff00000041824 */
[C---:B------:R-:W-:Y:S01]  /*a9e0*/  HMMA.16816.F32.BF16 R40, R12.reuse, R150, R40 ;  /* 0x000000960c28723c */ /* 0x040fe20000041828 */
[----:B------:R-:W-:Y:S07]  /*a9f0*/  LDSM.16.MT88.4 R148, [R189+0x3100] ;  /* 0x00310000bd94783b */ /* 0x000fee0000004200 */
[C---:B------:R-:W-:Y:S07]  /*aa00*/  HMMA.16816.F32.BF16 R44, R12.reuse, R152, R44 ;  /* 0x000000980c2c723c */ /* 0x040fee000004182c */
[--C-:B------:R-:W-:Y:S01]  /*aa10*/  FFMA.FTZ R152, R20, c[0x0][0x2d0], -R163.reuse ;  /* 0x0000b40014987a23 */ /* 0x100fe200000108a3 */
[C---:B------:R-:W-:Y:S04]  /*aa20*/  HMMA.16816.F32.BF16 R48, R12.reuse, R154, R48 ;  /* 0x0000009a0c30723c */ /* 0x040fe80000041830 */
[----:B------:R-:W-:Y:S01]  /*aa30*/  FFMA.FTZ R153, R21, c[0x0][0x2d0], -R163 ;  /* 0x0000b40015997a23 */ /* 0x000fe200000108a3 */
[----:B------:R-:W-:Y:S02]  /*aa40*/  MUFU.EX2 R152, R152 ;  /* 0x0000009800987308 */ /* 0x000fe40000000800 */
[--C-:B------:R-:W-:Y:S01]  /*aa50*/  FFMA.FTZ R154, R22, c[0x0][0x2d0], -R161.reuse ;  /* 0x0000b400169a7a23 */ /* 0x100fe200000108a1 */
[C---:B------:R-:W-:Y:S04]  /*aa60*/  HMMA.16816.F32.BF16 R52, R12.reuse, R156, R52 ;  /* 0x0000009c0c34723c */ /* 0x040fe80000041834 */
[----:B------:R-:W-:Y:S02]  /*aa70*/  FFMA.FTZ R155, R23, c[0x0][0x2d0], -R161 ;  /* 0x0000b400179b7a23 */ /* 0x000fe400000108a1 */
[----:B------:R-:W4:Y:S01]  /*aa80*/  LDSM.16.MT88.4 R20, [R188+0x4900] ;  /* 0x00490000bc14783b */ /* 0x000f220000004200 */
[--C-:B------:R-:W-:Y:S01]  /*aa90*/  FFMA.FTZ R156, R24, c[0x0][0x2d0], -R163.reuse ;  /* 0x0000b400189c7a23 */ /* 0x100fe200000108a3 */
[C---:B------:R-:W-:Y:S01]  /*aaa0*/  HMMA.16816.F32.BF16 R56, R12.reuse, R158, R56 ;  /* 0x0000009e0c38723c */ /* 0x040fe20000041838 */
[----:B------:R-:W5:Y:S03]  /*aab0*/  MUFU.EX2 R153, R153 ;  /* 0x0000009900997308 */ /* 0x000f660000000800 */
[--C-:B------:R-:W-:Y:S02]  /*aac0*/  FFMA.FTZ R157, R25, c[0x0][0x2d0], -R163.reuse ;  /* 0x0000b400199d7a23 */ /* 0x100fe400000108a3 */
[----:B------:R-:W-:Y:S02]  /*aad0*/  FFMA.FTZ R163, R33, c[0x0][0x2d0], -R163 ;  /* 0x0000b40021a37a23 */ /* 0x000fe400000108a3 */
[C---:B---3--:R-:W-:Y:S03]  /*aae0*/  HMMA.16816.F32.BF16 R60, R12.reuse, R128, R60 ;  /* 0x000000800c3c723c */ /* 0x048fe6000004183c */
[----:B------:R-:W-:Y:S01]  /*aaf0*/  MUFU.EX2 R154, R154 ;  /* 0x0000009a009a7308 */ /* 0x000fe20000000800 */
[--C-:B------:R-:W-:Y:S02]  /*ab00*/  FFMA.FTZ R158, R26, c[0x0][0x2d0], -R161.reuse ;  /* 0x0000b4001a9e7a23 */ /* 0x100fe400000108a1 */
[--C-:B------:R-:W-:Y:S02]  /*ab10*/  FFMA.FTZ R159, R27, c[0x0][0x2d0], -R161.reuse ;  /* 0x0000b4001b9f7a23 */ /* 0x100fe400000108a1 */
[C---:B------:R-:W-:Y:S01]  /*ab20*/  HMMA.16816.F32.BF16 R64, R12.reuse, R130, R64 ;  /* 0x000000820c40723c */ /* 0x040fe20000041840 */
[----:B------:R-:W-:Y:S03]  /*ab30*/  LDSM.16.MT88.4 R128, [R190+0x1100] ;  /* 0x00110000be80783b */ /* 0x000fe60000004200 */
[----:B------:R-:W-:Y:S01]  /*ab40*/  FFMA.FTZ R161, R35, c[0x0][0x2d0], -R161 ;  /* 0x0000b40023a17a23 */ /* 0x000fe200000108a1 */
[----:B------:R-:W3:Y:S03]  /*ab50*/  MUFU.EX2 R155, R155 ;  /* 0x0000009b009b7308 */ /* 0x000ee60000000800 */
[C---:B--2---:R-:W-:Y:S01]  /*ab60*/  HMMA.16816.F32.BF16 R68, R12.reuse, R16, R68 ;  /* 0x000000100c44723c */ /* 0x044fe20000041844 */
[----:B------:R-:W-:Y:S06]  /*ab70*/  LDSM.16.MT88.4 R24, [R189+0x1100] ;  /* 0x00110000bd18783b */ /* 0x000fec0000004200 */
[----:B------:R-:W-:Y:S01]  /*ab80*/  MUFU.EX2 R156, R156 ;  /* 0x0000009c009c7308 */ /* 0x000fe20000000800 */
[C---:B------:R-:W-:Y:S01]  /*ab90*/  HMMA.16816.F32.BF16 R72, R12.reuse, R18, R72 ;  /* 0x000000120c48723c */ /* 0x040fe20000041848 */
[----:B------:R-:W2:Y:S07]  /*aba0*/  LDSM.16.MT88.4 R16, [R195+0x1100] ;  /* 0x00110000c310783b */ /* 0x000eae0000004200 */
[C---:B------:R-:W-:Y:S01]  /*abb0*/  HMMA.16816.F32.BF16 R76, R12.reuse, R136, R76 ;  /* 0x000000880c4c723c */ /* 0x040fe2000004184c */
[----:B------:R-:W-:Y:S01]  /*abc0*/  LDSM.16.MT88.4 R32, [R188+0x1900] ;  /* 0x00190000bc20783b */ /* 0x000fe20000004200 */
[----:B------:R-:W2:Y:S06]  /*abd0*/  MUFU.EX2 R157, R157 ;  /* 0x0000009d009d7308 */ /* 0x000eac0000000800 */
[C---:B------:R-:W-:Y:S01]  /*abe0*/  HMMA.16816.F32.BF16 R80, R12.reuse, R138, R80 ;  /* 0x0000008a0c50723c */ /* 0x040fe20000041850 */
[----:B------:R-:W2:Y:S03]  /*abf0*/  LDSM.16.MT88.4 R136, [R188+0x1100] ;  /* 0x00110000bc88783b */ /* 0x000ea60000004200 */
[----:B------:R-:W-:Y:S04]  /*ac00*/  MUFU.EX2 R158, R158 ;  /* 0x0000009e009e7308 */ /* 0x000fe80000000800 */
[C---:B-1----:R-:W-:Y:S06]  /*ac10*/  HMMA.16816.F32.BF16 R84, R12.reuse, R140, R84 ;  /* 0x0000008c0c54723c */ /* 0x042fec0000041854 */
[----:B------:R-:W1:Y:S02]  /*ac20*/  MUFU.EX2 R159, R159 ;  /* 0x0000009f009f7308 */ /* 0x000e640000000800 */
[C---:B------:R-:W-:Y:S01]  /*ac30*/  HMMA.16816.F32.BF16 R88, R12.reuse, R142, R88 ;  /* 0x0000008e0c58723c */ /* 0x040fe20000041858 */
[----:B------:R-:W1:Y:S07]  /*ac40*/  LDSM.16.MT88.4 R140, [R195+0x3100] ;  /* 0x00310000c38c783b */ /* 0x000e6e0000004200 */
[C---:B----4-:R-:W-:Y:S01]  /*ac50*/  HMMA.16816.F32.BF16 R92, R12.reuse, R20, R92 ;  /* 0x000000140c5c723c */ /* 0x050fe2000004185c */
[----:B------:R-:W4:Y:S07]  /*ac60*/  MUFU.EX2 R222, R163 ;  /* 0x000000a300de7308 */ /* 0x000f2e0000000800 */
[----:B------:R-:W-:Y:S01]  /*ac70*/  HMMA.16816.F32.BF16 R96, R12, R22, R96 ;  /* 0x000000160c60723c */ /* 0x000fe20000041860 */
[----:B------:R-:W-:Y:S02]  /*ac80*/  LDSM.16.MT88.4 R20, [R195+0x5100] ;  /* 0x00510000c314783b */ /* 0x000fe40000004200 */
[----:B------:R-:W4:Y:S04]  /*ac90*/  MUFU.EX2 R224, R161 ;  /* 0x000000a100e07308 */ /* 0x000f280000000800 */
[----:B-----5:R-:W-:Y:S01]  /*aca0*/  F2FP.BF16.PACK_AB R12, R153, R152 ;  /* 0x00000098990c723e */ /* 0x020fe200000010ff */
[----:B------:R-:W-:Y:S01]  /*acb0*/  FADD.FTZ R152, R152, R169 ;  /* 0x000000a998987221 */ /* 0x000fe20000010000 */
[----:B---3--:R-:W-:Y:S03]  /*acc0*/  F2FP.BF16.PACK_AB R13, R155, R154 ;  /* 0x0000009a9b0d723e */ /* 0x008fe600000010ff */
[----:B--2---:R-:W-:Y:S01]  /*acd0*/  F2FP.BF16.PACK_AB R14, R157, R156 ;  /* 0x0000009c9d0e723e */ /* 0x004fe200000010ff */
[----:B------:R-:W-:Y:S01]  /*ace0*/  FADD.FTZ R154, R154, R5 ;  /* 0x000000059a9a7221 */ /* 0x000fe20000010000 */
[----:B-1----:R-:W-:Y:S01]  /*acf0*/  F2FP.BF16.PACK_AB R15, R159, R158 ;  /* 0x0000009e9f0f723e */ /* 0x002fe200000010ff */
[----:B------:R-:W-:Y:S02]  /*ad00*/  FADD.FTZ R153, R153, R152 ;  /* 0x0000009899997221 */ /* 0x000fe40000010000 */
[----:B------:R-:W-:Y:S02]  /*ad10*/  FADD.FTZ R155, R155, R154 ;  /* 0x0000009a9b9b7221 */ /* 0x000fe40000010000 */
[----:B------:R-:W-:Y:S02]  /*ad20*/  FADD.FTZ R156, R156, R153 ;  /* 0x000000999c9c7221 */ /* 0x000fe40000010000 */
[C---:B------:R-:W-:Y:S03]  /*ad30*/  HMMA.16816.F32.BF16 R8, R12.reuse, R16, R8 ;  /* 0x000000100c08723c */ /* 0x040fe60000041808 */
[----:B------:R-:W-:Y:S02]  /*ad40*/  FADD.FTZ R2, R158, R155 ;  /* 0x0000009b9e027221 */ /* 0x000fe40000010000 */
[----:B------:R-:W-:Y:S02]  /*ad50*/  FADD.FTZ R156, R157, R156 ;  /* 0x0000009c9d9c7221 */ /* 0x000fe40000010000 */
[----:B------:R-:W-:Y:S01]  /*ad60*/  FADD.FTZ R2, R159, R2 ;  /* 0x000000029f027221 */ /* 0x000fe20000010000 */
[C---:B------:R-:W-:Y:S01]  /*ad70*/  HMMA.16816.F32.BF16 R100, R12.reuse, R18, R100 ;  /* 0x000000120c64723c */ /* 0x040fe20000041864 */
[----:B------:R-:W1:Y:S07]  /*ad80*/  LDSM.16.MT88.4 R16, [R188+0x3100] ;  /* 0x00310000bc10783b */ /* 0x000e6e0000004200 */
[C---:B------:R-:W-:Y:S08]  /*ad90*/  HMMA.16816.F32.BF16 R104, R12.reuse, R128, R104 ;  /* 0x000000800c68723c */ /* 0x040ff00000041868 */
[C---:B------:R-:W-:Y:S01]  /*ada0*/  HMMA.16816.F32.BF16 R108, R12.reuse, R130, R108 ;  /* 0x000000820c6c723c */ /* 0x040fe2000004186c */
[----:B------:R-:W-:Y:S07]  /*adb0*/  LDSM.16.MT88.4 R128, [R189+0x5100] ;  /* 0x00510000bd80783b */ /* 0x000fee0000004200 */
[C---:B------:R-:W-:Y:S08]  /*adc0*/  HMMA.16816.F32.BF16 R112, R12.reuse, R24, R112 ;  /* 0x000000180c70723c */ /* 0x040ff00000041870 */
        /* <DEDUP_REMOVED lines=17> */
[C---:B------:R-:W-:Y:S08]  /*aee0*/  HMMA.16816.F32.BF16 R68, R12.reuse, R20, R68 ;  /* 0x000000140c44723c */ /* 0x040ff00000041844 */
[C---:B------:R-:W-:Y:S01]  /*aef0*/  HMMA.16816.F32.BF16 R72, R12.reuse, R22, R72 ;  /* 0x000000160c48723c */ /* 0x040fe20000041848 */
[----:B------:R-:W3:Y:S07]  /*af00*/  LDSM.16.MT88.4 R20, [R195+0x1900] ;  /* 0x00190000c314783b */ /* 0x000eee0000004200 */
[C---:B--2---:R-:W-:Y:S08]  /*af10*/  HMMA.16816.F32.BF16 R76, R12.reuse, R24, R76 ;  /* 0x000000180c4c723c */ /* 0x044ff0000004184c */
[C---:B------:R-:W-:Y:S01]  /*af20*/  HMMA.16816.F32.BF16 R80, R12.reuse, R26, R80 ;  /* 0x0000001a0c50723c */ /* 0x040fe20000041850 */
[----:B------:R-:W2:Y:S07]  /*af30*/  LDSM.16.MT88.4 R24, [R190+0x1900] ;  /* 0x00190000be18783b */ /* 0x000eae0000004200 */
[C---:B------:R-:W-:Y:S08]  /*af40*/  HMMA.16816.F32.BF16 R84, R12.reuse, R128, R84 ;  /* 0x000000800c54723c */ /* 0x040ff00000041854 */
[C---:B------:R-:W-:Y:S08]  /*af50*/  HMMA.16816.F32.BF16 R88, R12.reuse, R130, R88 ;  /* 0x000000820c58723c */ /* 0x040ff00000041858 */
[C---:B-1----:R-:W-:Y:S08]  /*af60*/  HMMA.16816.F32.BF16 R92, R12.reuse, R16, R92 ;  /* 0x000000100c5c723c */ /* 0x042ff0000004185c */
[----:B------:R-:W-:Y:S01]  /*af70*/  HMMA.16816.F32.BF16 R96, R12, R18, R96 ;  /* 0x000000120c60723c */ /* 0x000fe20000041860 */
[----:B------:R-:W1:Y:S06]  /*af80*/  LDSM.16.MT88.4 R16, [R189+0x3900] ;  /* 0x00390000bd10783b */ /* 0x000e6c0000004200 */
        /* <DEDUP_REMOVED lines=9> */
[C---:B---3--:R-:W-:Y:S01]  /*b020*/  HMMA.16816.F32.BF16 R128, R12.reuse, R20, R8 ;  /* 0x000000140c80723c */ /* 0x048fe20000041808 */
[----:B------:R-:W3:Y:S02]  /*b030*/  LDSM.16.MT88.4 R8, [R190+0x5900] ;  /* 0x00590000be08783b */ /* 0x000ee40000004200 */
[----:B------:R-:W-:Y:S02]  /*b040*/  FADD.FTZ R207, R223, R220 ;  /* 0x000000dcdfcf7221 */ /* 0x000fe40000010000 */
[----:B------:R-:W-:Y:S02]  /*b050*/  FADD.FTZ R206, R222, R221 ;  /* 0x000000dddece7221 */ /* 0x000fe40000010000 */
[----:B------:R-:W-:Y:S01]  /*b060*/  FADD.FTZ R207, R224, R207 ;  /* 0x000000cfe0cf7221 */ /* 0x000fe20000010000 */
[C---:B------:R-:W-:Y:S01]  /*b070*/  HMMA.16816.F32.BF16 R100, R12.reuse, R22, R100 ;  /* 0x000000160c64723c */ /* 0x040fe20000041864 */
[----:B------:R-:W4:Y:S07]  /*b080*/  LDSM.16.MT88.4 R20, [R189+0x5900] ;  /* 0x00590000bd14783b */ /* 0x000f2e0000004200 */
[C---:B--2---:R-:W-:Y:S08]  /*b090*/  HMMA.16816.F32.BF16 R104, R12.reuse, R24, R104 ;  /* 0x000000180c68723c */ /* 0x044ff00000041868 */
        /* <DEDUP_REMOVED lines=12> */
[C---:B------:R-:W-:Y:S08]  /*b160*/  HMMA.16816.F32.BF16 R60, R12.reuse, R144, R60 ;  /* 0x000000900c3c723c */ /* 0x040ff0000004183c */
[C---:B------:R-:W-:Y:S08]  /*b170*/  HMMA.16816.F32.BF16 R64, R12.reuse, R146, R64 ;  /* 0x000000920c40723c */ /* 0x040ff00000041840 */
[C---:B------:R-:W-:Y:S08]  /*b180*/  HMMA.16816.F32.BF16 R68, R12.reuse, R148, R68 ;  /* 0x000000940c44723c */ /* 0x040ff00000041844 */
[C---:B------:R-:W-:Y:S08]  /*b190*/  HMMA.16816.F32.BF16 R72, R12.reuse, R150, R72 ;  /* 0x000000960c48723c */ /* 0x040ff00000041848 */
[C---:B---3--:R-:W-:Y:S07]  /*b1a0*/  HMMA.16816.F32.BF16 R76, R12.reuse, R8, R76 ;  /* 0x000000080c4c723c */ /* 0x048fee000004184c */
[----:B------:R-:W-:Y:S01]  /*b1b0*/  MOV R8, R132 ;  /* 0x0000008400087202 */ /* 0x000fe20000000f00 */
[C---:B------:R-:W-:Y:S08]  /*b1c0*/  HMMA.16816.F32.BF16 R80, R12.reuse, R10, R80 ;  /* 0x0000000a0c50723c */ /* 0x040ff00000041850 */
[C---:B----4-:R-:W-:Y:S08]  /*b1d0*/  HMMA.16816.F32.BF16 R84, R12.reuse, R20, R84 ;  /* 0x000000140c54723c */ /* 0x050ff00000041854 */
[C---:B------:R-:W-:Y:S08]  /*b1e0*/  HMMA.16816.F32.BF16 R88, R12.reuse, R22, R88 ;  /* 0x000000160c58723c */ /* 0x040ff00000041858 */
[C---:B-1----:R-:W-:Y:S08]  /*b1f0*/  HMMA.16816.F32.BF16 R92, R12.reuse, R16, R92 ;  /* 0x000000100c5c723c */ /* 0x042ff0000004185c */
[----:B------:R-:W-:Y:S01]  /*b200*/  HMMA.16816.F32.BF16 R96, R12, R18, R96 ;  /* 0x000000120c60723c */ /* 0x000fe20000041860 */
[----:B------:R-:W-:-:S07]  /*b210*/  @P0 BRA `(.L_x_198) ;  /* 0xffffd61000000947 */ /* 0x000fce000383ffff */
.L_x_195:
[----:B------:R-:W-:-:S06]  /*b220*/  UISETP.GE.AND UP0, UPT, UR21, UR7, UPT ;  /* 0x000000071500728c */ /* 0x000fcc000bf06270 */
[----:B------:R-:W-:-:S13]  /*b230*/  PLOP3.LUT P0, PT, PT, PT, UP0, 0x40, 0x0 ;  /* 0x000000000000781c */ /* 0x000fda0003f0e808 */
[----:B------:R-:W-:Y:S05]  /*b240*/  @P0 BRA `(.L_x_199) ;  /* 0x0000369000000947 */ /* 0x000fea0003800000 */
[----:B------:R-:W-:Y:S01]  /*b250*/  SHF.R.S32.HI R5, RZ, 0x1f, R210 ;  /* 0x0000001fff057819 */ /* 0x000fe200000114d2 */
[----:B------:R-:W-:Y:S01]  /*b260*/  IMAD.MOV.U32 R2, RZ, RZ, R8 ;  /* 0x000000ffff027224 */ /* 0x000fe200078e0008 */
[C---:B------:R-:W-:Y:S01]  /*b270*/  SHF.L.U64.HI R212, R209.reuse, 0x1, R212 ;  /* 0x00000001d1d47819 */ /* 0x040fe200000102d4 */
[----:B------:R-:W-:Y:S01]  /*b280*/  IMAD.MOV.U32 R3, RZ, RZ, R0 ;  /* 0x000000ffff037224 */ /* 0x000fe200078e0000 */
[----:B------:R-:W-:Y:S01]  /*b290*/  SHF.L.U64.HI R172, R210, 0x1, R5 ;  /* 0x00000001d2ac7819 */ /* 0x000fe20000010205 */
[----:B------:R-:W-:Y:S01]  /*b2a0*/  IMAD.SHL.U32 R209, R209, 0x2, RZ ;  /* 0x00000002d1d17824 */ /* 0x000fe200078e00ff */
[----:B------:R-:W-:Y:S02]  /*b2b0*/  SHF.L.U64.HI R211, R208, 0x1, R211 ;  /* 0x00000001d0d37819 */ /* 0x000fe400000102d3 */
[----:B------:R-:W-:Y:S02]  /*b2c0*/  SHF.L.U32 R210, R210, 0x1, RZ ;  /* 0x00000001d2d27819 */ /* 0x000fe400000006ff */
[----:B------:R-:W-:-:S02]  /*b2d0*/  SHF.L.U32 R208, R208, 0x1, RZ ;  /* 0x00000001d0d07819 */ /* 0x000fc400000006ff */
.L_x_209:
[----:B------:R-:W-:Y:S04]  /*b2e0*/  DEPBAR.LE SB0, 0x0 ;  /* 0x000080000000791a */ /* 0x000fe80000000000 */
[----:B------:R-:W-:Y:S01]  /*b2f0*/  BAR.SYNC.DEFER_BLOCKING 0x0 ;  /* 0x0000000000007b1d */ /* 0x000fe20000010000 */
[----:B------:R-:W-:Y:S01]  /*b300*/  SHF.R.S32.HI R5, RZ, 0x1f, R200 ;  /* 0x0000001fff057819 */ /* 0x000fe200000114c8 */
[----:B------:R-:W-:Y:S01]  /*b310*/  IMAD.WIDE.U32 R6, R200, c[0x0][0x208], RZ ;  /* 0x00008200c8067a25 */ /* 0x000fe200078e00ff */
[----:B------:R-:W-:Y:S01]  /*b320*/  SHF.R.S32.HI R4, RZ, 0x1f, R199 ;  /* 0x0000001fff047819 */ /* 0x000fe200000114c7 */
[----:B------:R-:W-:Y:S02]  /*b330*/  UISETP.GT.AND UP0, UPT, UR21, UR7, UPT ;  /* 0x000000071500728c */ /* 0x000fe4000bf04270 */
[----:B------:R-:W-:Y:S02]  /*b340*/  IMAD R5, R5, c[0x0][0x208], RZ ;  /* 0x0000820005057a24 */ /* 0x000fe400078e02ff */
[----:B------:R-:W-:Y:S02]  /*b350*/  IMAD R4, R4, c[0x0][0x218], RZ ;  /* 0x0000860004047a24 */ /* 0x000fe400078e02ff */
[----:B------:R-:W-:Y:S02]  /*b360*/  IMAD R5, R200, c[0x0][0x20c], R5 ;  /* 0x00008300c8057a24 */ /* 0x000fe400078e0205 */
[----:B------:R-:W-:Y:S02]  /*b370*/  IMAD R4, R199, c[0x0][0x21c], R4 ;  /* 0x00008700c7047a24 */ /* 0x000fe400078e0204 */
[----:B------:R-:W-:Y:S04]  /*b380*/  IMAD.IADD R7, R7, 0x1, R5 ;  /* 0x0000000107077824 */ /* 0x000fe800078e0205 */
[----:B------:R-:W-:Y:S05]  /*b390*/  IMAD.WIDE.U32 R6, R199, c[0x0][0x218], R6 ;  /* 0x00008600c7067a25 */ /* 0x000fea00078e0006 */
[----:B------:R-:W-:Y:S01]  /*b3a0*/  IADD3 R5, P0, R6, UR16, RZ ;  /* 0x0000001006057c10 */ /* 0x000fe2000ff1e0ff */
[----:B------:R-:W-:Y:S03]  /*b3b0*/  LDSM.16.M88.4 R32, [R198+0xc100] ;  /* 0x00c10000c620783b */ /* 0x000fe60000000200 */
[----:B------:R-:W-:Y:S01]  /*b3c0*/  IADD3.X R4, R7, UR9, R4, P0, !PT ;  /* 0x0000000907047c10 */ /* 0x000fe200087fe404 */
[----:B------:R-:W1:Y:S01]  /*b3d0*/  LDSM.16.M88.4 R8, [R197+0x6100] ;  /* 0x00610000c508783b */ /* 0x000e620000000200 */
[C---:B------:R-:W-:Y:S03]  /*b3e0*/  LEA R20, P0, R5.reuse, c[0x0][0x1f8], 0x1 ;  /* 0x00007e0005147a11 */ /* 0x040fe600078008ff */
[----:B------:R-:W2:Y:S01]  /*b3f0*/  LDSM.16.M88.4 R16, [R197+0x6900] ;  /* 0x00690000c510783b */ /* 0x000ea20000000200 */
[----:B------:R-:W-:Y:S03]  /*b400*/  LEA.HI.X R0, R5, c[0x0][0x1fc], R4, 0x1, P0 ;  /* 0x00007f0005007a11 */ /* 0x000fe600000f0c04 */
[----:B------:R-:W-:Y:S04]  /*b410*/  LDSM.16.M88.4 R24, [R197+0x7100] ;  /* 0x00710000c518783b */ /* 0x000fe80000000200 */
[----:B------:R-:W-:Y:S04]  /*b420*/  LDSM.16.M88.4 R132, [R197+0x7900] ;  /* 0x00790000c584783b */ /* 0x000fe80000000200 */
[----:B------:R-:W-:Y:S04]  /*b430*/  LDSM.16.M88.4 R136, [R194+0xc100] ;  /* 0x00c10000c288783b */ /* 0x000fe80000000200 */
[----:B------:R-:W-:Y:S04]  /*b440*/  LDSM.16.M88.4 R140, [R196] ;  /* 0x00000000c48c783b */ /* 0x000fe80000000200 */
[----:B------:R-:W-:Y:S04]  /*b450*/  LDSM.16.M88.4 R144, [R187] ;  /* 0x00000000bb90783b */ /* 0x000fe80000000200 */
[----:B------:R-:W-:Y:S04]  /*b460*/  LDSM.16.M88.4 R148, [R186] ;  /* 0x00000000ba94783b */ /* 0x000fe80000000200 */
[----:B------:R-:W-:Y:S04]  /*b470*/  LDSM.16.M88.4 R152, [R185] ;  /* 0x00000000b998783b */ /* 0x000fe80000000200 */
[----:B------:R-:W-:Y:S01]  /*b480*/  SHFL.IDX PT, R159, R0, RZ, 0x181f ;  /* 0x00181fff009f7589 */ /* 0x000fe200000e0000 */
[C---:B-1----:R-:W-:Y:S03]  /*b490*/  HMMA.16816.F32.BF16 R4, R32.reuse, R8, RZ ;  /* 0x000000082004723c */ /* 0x042fe600000418ff */
[----:B------:R-:W-:Y:S04]  /*b4a0*/  SHFL.IDX PT, R157, R0, 0x1, 0x181f ;  /* 0x00381f00009d7f89 */ /* 0x000fe800000e0000 */
[----:B------:R-:W1:Y:S01]  /*b4b0*/  SHFL.IDX PT, R31, R20, RZ, 0x181f ;  /* 0x00181fff141f7589 */ /* 0x000e6200000e0000 */
[C---:B------:R-:W-:Y:S03]  /*b4c0*/  HMMA.16816.F32.BF16 R8, R32.reuse, R10, RZ ;  /* 0x0000000a2008723c */ /* 0x040fe600000418ff */
[----:B------:R3:W4:Y:S05]  /*b4d0*/  SHFL.IDX PT, R29, R20, 0x1, 0x181f ;  /* 0x00381f00141d7f89 */ /* 0x00072a00000e0000 */
[C---:B--2---:R-:W-:Y:S08]  /*b4e0*/  HMMA.16816.F32.BF16 R12, R32.reuse, R16, RZ ;  /* 0x00000010200c723c */ /* 0x044ff000000418ff */
[C---:B------:R-:W-:Y:S01]  /*b4f0*/  HMMA.16816.F32.BF16 R16, R32.reuse, R18, RZ ;  /* 0x000000122010723c */ /* 0x040fe200000418ff */
[C---:B-1----:R-:W-:Y:S03]  /*b500*/  IADD3 R162, P2, R31.reuse, R210, RZ ;  /* 0x000000d21fa27210 */ /* 0x042fe60007f5e0ff */
[-C--:B------:R-:W-:Y:S04]  /*b510*/  IADD3 R160, P0, R31, R209.reuse, RZ ;  /* 0x000000d11fa07210 */ /* 0x080fe80007f1e0ff */
[C---:B---3--:R-:W-:Y:S01]  /*b520*/  HMMA.16816.F32.BF16 R20, R32.reuse, R24, RZ ;  /* 0x000000182014723c */ /* 0x048fe200000418ff */
[----:B------:R-:W-:Y:S03]  /*b530*/  IMAD.X R163, R159, 0x1, R172, P2 ;  /* 0x000000019fa37824 */ /* 0x000fe600010e06ac */
[----:B------:R-:W-:Y:S01]  /*b540*/  IADD3 R168, P2, R31, R208, RZ ;  /* 0x000000d01fa87210 */ /* 0x000fe20007f5e0ff */
[----:B------:R-:W-:Y:S01]  /*b550*/  IMAD.X R161, R159, 0x1, R212, P0 ;  /* 0x000000019fa17824 */ /* 0x000fe200000e06d4 */
[----:B----4-:R-:W-:Y:S02]  /*b560*/  IADD3 R216, P0, R29, R210, RZ ;  /* 0x000000d21dd87210 */ /* 0x010fe40007f1e0ff */
[C---:B------:R-:W-:Y:S01]  /*b570*/  HMMA.16816.F32.BF16 R24, R32.reuse, R26, RZ ;  /* 0x0000001a2018723c */ /* 0x040fe200000418ff */
[----:B------:R1:W-:Y:S03]  /*b580*/  LDGSTS.E.BYPASS.LTC128B.128 [R205], [R162.64], !P6 ;  /* 0x00000000a2cd7fae */ /* 0x0003e6000f101d56 */
[--C-:B------:R-:W-:Y:S01]  /*b590*/  IMAD.X R169, R159, 0x1, R211.reuse, P2 ;  /* 0x000000019fa97824 */ /* 0x100fe200010e06d3 */
[----:B------:R-:W-:Y:S01]  /*b5a0*/  IADD3 R174, P2, R29, R209, RZ ;  /* 0x000000d11dae7210 */ /* 0x000fe20007f5e0ff */
[----:B------:R-:W-:Y:S01]  /*b5b0*/  IMAD.X R217, R157, 0x1, R172, P0 ;  /* 0x000000019dd97824 */ /* 0x000fe200000e06ac */
[----:B------:R-:W-:Y:S01]  /*b5c0*/  IADD3 R214, P0, R29, R208, RZ ;  /* 0x000000d01dd67210 */ /* 0x000fe20007f1e0ff */
[----:B------:R1:W-:Y:S01]  /*b5d0*/  LDGSTS.E.BYPASS.LTC128B.128 [R205+0x2000], [R160.64], !P5 ;  /* 0x02000000a0cd7fae */ /* 0x0003e2000e901d56 */
[C---:B------:R-:W-:Y:S03]  /*b5e0*/  HMMA.16816.F32.BF16 R28, R32.reuse, R132, RZ ;  /* 0x00000084201c723c */ /* 0x040fe600000418ff */
[----:B------:R2:W-:Y:S01]  /*b5f0*/  LDGSTS.E.BYPASS.LTC128B.128 [R205+0x4000], [R168.64], !P4 ;  /* 0x04000000a8cd7fae */ /* 0x0005e2000e101d56 */
[C---:B------:R-:W-:Y:S02]  /*b600*/  IMAD.X R175, R157.reuse, 0x1, R212, P2 ;  /* 0x000000019daf7824 */ /* 0x040fe400010e06d4 */
[----:B------:R-:W-:Y:S01]  /*b610*/  IMAD.X R215, R157, 0x1, R211, P0 ;  /* 0x000000019dd77824 */ /* 0x000fe200000e06d3 */
[----:B------:R3:W-:Y:S01]  /*b620*/  LDGSTS.E.BYPASS.LTC128B.128 [R205+0x1000], [R216.64], !P6 ;  /* 0x01000000d8cd7fae */ /* 0x0007e2000f101d56 */
[----:B------:R-:W-:Y:S01]  /*b630*/  HMMA.16816.F32.BF16 R32, R32, R134, RZ ;  /* 0x000000862020723c */ /* 0x000fe200000418ff */
[----:B------:R-:W-:Y:S02]  /*b640*/  PLOP3.LUT P0, PT, PT, PT, UP0, 0x40, 0x0 ;  /* 0x000000000000781c */ /* 0x000fe40003f0e808 */
[----:B------:R3:W-:Y:S04]  /*b650*/  LDGSTS.E.BYPASS.LTC128B.128 [R205+0x3000], [R174.64], !P5 ;  /* 0x03000000aecd7fae */ /* 0x0007e8000e901d56 */
[----:B------:R3:W-:Y:S01]  /*b660*/  LDGSTS.E.BYPASS.LTC128B.128 [R205+0x5000], [R214.64], !P4 ;  /* 0x05000000d6cd7fae */ /* 0x0007e2000e101d56 */
[C---:B------:R-:W-:Y:S03]  /*b670*/  HMMA.16816.F32.BF16 R4, R136.reuse, R140, R4 ;  /* 0x0000008c8804723c */ /* 0x040fe60000041804 */
[----:B------:R-:W-:Y:S04]  /*b680*/  LDSM.16.M88.4 R156, [R193+0xc100] ;  /* 0x00c10000c19c783b */ /* 0x000fe80000000200 */
[----:B------:R-:W0:Y:S01]  /*b690*/  LDGDEPBAR ;  /* 0x00000000000079af */ /* 0x000e220000000000 */
[C---:B------:R-:W-:Y:S03]  /*b6a0*/  HMMA.16816.F32.BF16 R8, R136.reuse, R142, R8 ;  /* 0x0000008e8808723c */ /* 0x040fe60000041808 */
[----:B-1----:R-:W1:Y:S04]  /*b6b0*/  LDSM.16.M88.4 R160, [R192+0x6100] ;  /* 0x00610000c0a0783b */ /* 0x002e680000000200 */
[----:B------:R-:W4:Y:S01]  /*b6c0*/  LDSM.16.M88.4 R164, [R192+0x6900] ;  /* 0x00690000c0a4783b */ /* 0x000f220000000200 */
[C---:B------:R-:W-:Y:S03]  /*b6d0*/  HMMA.16816.F32.BF16 R12, R136.reuse, R144, R12 ;  /* 0x00000090880c723c */ /* 0x040fe6000004180c */
[----:B------:R-:W5:Y:S04]  /*b6e0*/  LDSM.16.M88.4 R132, [R192+0x7100] ;  /* 0x00710000c084783b */ /* 0x000f680000000200 */
[----:B--2---:R-:W2:Y:S01]  /*b6f0*/  LDSM.16.M88.4 R168, [R192+0x7900] ;  /* 0x00790000c0a8783b */ /* 0x004ea20000000200 */
[C---:B------:R-:W-:Y:S03]  /*b700*/  HMMA.16816.F32.BF16 R16, R136.reuse, R146, R16 ;  /* 0x000000928810723c */ /* 0x040fe60000041810 */
[----:B------:R-:W-:Y:S04]  /*b710*/  LDSM.16.M88.4 R140, [R191+0xc100] ;  /* 0x00c10000bf8c783b */ /* 0x000fe80000000200 */
[----:B------:R-:W2:Y:S01]  /*b720*/  LDSM.16.M88.4 R144, [R184] ;  /* 0x00000000b890783b */ /* 0x000ea20000000200 */
[C---:B------:R-:W-:Y:S08]  /*b730*/  HMMA.16816.F32.BF16 R20, R136.reuse, R148, R20 ;  /* 0x000000948814723c */ /* 0x040ff00000041814 */
[C---:B------:R-:W-:Y:S01]  /*b740*/  HMMA.16816.F32.BF16 R24, R136.reuse, R150, R24 ;  /* 0x000000968818723c */ /* 0x040fe20000041818 */
[----:B------:R-:W2:Y:S07]  /*b750*/  LDSM.16.M88.4 R148, [R184+0x800] ;  /* 0x00080000b894783b */ /* 0x000eae0000000200 */
[C---:B------:R-:W-:Y:S08]  /*b760*/  HMMA.16816.F32.BF16 R28, R136.reuse, R152, R28 ;  /* 0x00000098881c723c */ /* 0x040ff0000004181c */
[----:B------:R-:W-:Y:S01]  /*b770*/  HMMA.16816.F32.BF16 R32, R136, R154, R32 ;  /* 0x0000009a8820723c */ /* 0x000fe20000041820 */
[----:B------:R-:W2:Y:S04]  /*b780*/  LDSM.16.M88.4 R136, [R184+0x1000] ;  /* 0x00100000b888783b */ /* 0x000ea80000000200 */
[----:B------:R-:W2:Y:S03]  /*b790*/  LDSM.16.M88.4 R152, [R184+0x1800] ;  /* 0x00180000b898783b */ /* 0x000ea60000000200 */
[C---:B-1----:R-:W-:Y:S08]  /*b7a0*/  HMMA.16816.F32.BF16 R4, R156.reuse, R160, R4 ;  /* 0x000000a09c04723c */ /* 0x042ff00000041804 */
[C---:B------:R-:W-:Y:S01]  /*b7b0*/  HMMA.16816.F32.BF16 R8, R156.reuse, R162, R8 ;  /* 0x000000a29c08723c */ /* 0x040fe20000041808 */
[----:B------:R-:W-:Y:S07]  /*b7c0*/  LDSM.16.M88.4 R160, [R197+0x8100] ;  /* 0x00810000c5a0783b */ /* 0x000fee0000000200 */
[C---:B----4-:R-:W-:Y:S08]  /*b7d0*/  HMMA.16816.F32.BF16 R12, R156.reuse, R164, R12 ;  /* 0x000000a49c0c723c */ /* 0x050ff0000004180c */
[C---:B------:R-:W-:Y:S01]  /*b7e0*/  HMMA.16816.F32.BF16 R16, R156.reuse, R166, R16 ;  /* 0x000000a69c10723c */ /* 0x040fe20000041810 */
[----:B------:R-:W-:Y:S07]  /*b7f0*/  LDSM.16.M88.4 R164, [R197+0x8900] ;  /* 0x00890000c5a4783b */ /* 0x000fee0000000200 */
[C---:B-----5:R-:W-:Y:S08]  /*b800*/  HMMA.16816.F32.BF16 R20, R156.reuse, R132, R20 ;  /* 0x000000849c14723c */ /* 0x060ff00000041814 */
[C---:B------:R-:W-:Y:S01]  /*b810*/  HMMA.16816.F32.BF16 R24, R156.reuse, R134, R24 ;  /* 0x000000869c18723c */ /* 0x040fe20000041818 */
[----:B------:R-:W1:Y:S07]  /*b820*/  LDSM.16.M88.4 R132, [R198+0x10100] ;  /* 0x01010000c684783b */ /* 0x000e6e0000000200 */
[C---:B--2---:R-:W-:Y:S08]  /*b830*/  HMMA.16816.F32.BF16 R28, R156.reuse, R168, R28 ;  /* 0x000000a89c1c723c */ /* 0x044ff0000004181c */
[----:B------:R-:W-:Y:S01]  /*b840*/  HMMA.16816.F32.BF16 R32, R156, R170, R32 ;  /* 0x000000aa9c20723c */ /* 0x000fe20000041820 */
[----:B------:R-:W2:Y:S04]  /*b850*/  LDSM.16.M88.4 R156, [R197+0x9100] ;  /* 0x00910000c59c783b */ /* 0x000ea80000000200 */
[----:B------:R-:W4:Y:S03]  /*b860*/  LDSM.16.M88.4 R168, [R197+0x9900] ;  /* 0x00990000c5a8783b */ /* 0x000f260000000200 */
[C---:B------:R-:W-:Y:S08]  /*b870*/  HMMA.16816.F32.BF16 R4, R140.reuse, R144, R4 ;  /* 0x000000908c04723c */ /* 0x040ff00000041804 */
[C---:B------:R-:W-:Y:S01]  /*b880*/  HMMA.16816.F32.BF16 R8, R140.reuse, R146, R8 ;  /* 0x000000928c08723c */ /* 0x040fe20000041808 */
[----:B------:R-:W-:Y:S07]  /*b890*/  LDSM.16.M88.4 R144, [R183] ;  /* 0x00000000b790783b */ /* 0x000fee0000000200 */
[C---:B------:R-:W-:Y:S08]  /*b8a0*/  HMMA.16816.F32.BF16 R12, R140.reuse, R148, R12 ;  /* 0x000000948c0c723c */ /* 0x040ff0000004180c */
[C---:B------:R-:W-:Y:S01]  /*b8b0*/  HMMA.16816.F32.BF16 R16, R140.reuse, R150, R16 ;  /* 0x000000968c10723c */ /* 0x040fe20000041810 */
[----:B------:R-:W-:Y:S07]  /*b8c0*/  LDSM.16.M88.4 R148, [R182] ;  /* 0x00000000b694783b */ /* 0x000fee0000000200 */
[C---:B------:R-:W-:Y:S08]  /*b8d0*/  HMMA.16816.F32.BF16 R20, R140.reuse, R136, R20 ;  /* 0x000000888c14723c */ /* 0x040ff00000041814 */
[C---:B------:R-:W-:Y:S01]  /*b8e0*/  HMMA.16816.F32.BF16 R24, R140.reuse, R138, R24 ;  /* 0x0000008a8c18723c */ /* 0x040fe20000041818 */
[----:B------:R-:W5:Y:S07]  /*b8f0*/  LDSM.16.M88.4 R136, [R194+0x10100] ;  /* 0x01010000c288783b */ /* 0x000f6e0000000200 */
[C---:B------:R-:W-:Y:S08]  /*b900*/  HMMA.16816.F32.BF16 R28, R140.reuse, R152, R28 ;  /* 0x000000988c1c723c */ /* 0x040ff0000004181c */
[----:B------:R-:W-:Y:S01]  /*b910*/  HMMA.16816.F32.BF16 R32, R140, R154, R32 ;  /* 0x0000009a8c20723c */ /* 0x000fe20000041820 */
[----:B------:R-:W3:Y:S04]  /*b920*/  LDSM.16.M88.4 R140, [R181] ;  /* 0x00000000b58c783b */ /* 0x000ee80000000200 */
        /* <DEDUP_REMOVED lines=14> */
[C---:B-----5:R-:W-:Y:S08]  /*ba10*/  HMMA.16816.F32.BF16 R4, R136.reuse, R144, R4 ;  /* 0x000000908804723c */ /* 0x060ff00000041804 */
[C---:B------:R-:W-:Y:S01]  /*ba20*/  HMMA.16816.F32.BF16 R8, R136.reuse, R146, R8 ;  /* 0x000000928808723c */ /* 0x040fe20000041808 */
[----:B------:R-:W-:Y:S07]  /*ba30*/  LDSM.16.M88.4 R144, [R184+0x2000] ;  /* 0x00200000b890783b */ /* 0x000fee0000000200 */
[C---:B------:R-:W-:Y:S08]  /*ba40*/  HMMA.16816.F32.BF16 R12, R136.reuse, R148, R12 ;  /* 0x00000094880c723c */ /* 0x040ff0000004180c */
[C---:B------:R-:W-:Y:S01]  /*ba50*/  HMMA.16816.F32.BF16 R16, R136.reuse, R150, R16 ;  /* 0x000000968810723c */ /* 0x040fe20000041810 */
[----:B------:R-:W-:Y:S07]  /*ba60*/  LDSM.16.M88.4 R148, [R184+0x2800] ;  /* 0x00280000b894783b */ /* 0x000fee0000000200 */
[C---:B---3--:R-:W-:Y:S08]  /*ba70*/  HMMA.16816.F32.BF16 R20, R136.reuse, R140, R20 ;  /* 0x0000008c8814723c */ /* 0x048ff00000041814 */
        /* <DEDUP_REMOVED lines=77> */
[----:B------:R-:W-:Y:S01]  /*bf50*/  ULEA UR4, UR21, UR13, 0x6 ;  /* 0x0000000d15047291 */ /* 0x000fe2000f8e303f */
[----:B------:R-:W-:Y:S05]  /*bf60*/  IMAD.MOV.U32 R199, RZ, RZ, RZ ;  /* 0x000000ffffc77224 */ /* 0x000fea00078e00ff */
        /* <DEDUP_REMOVED lines=30> */
[-C--:B------:R-:W-:Y:S02]  /*c150*/  IADD3 R136, P0, R137, R209.reuse, RZ ;  /* 0x000000d189887210 */ /* 0x080fe40007f1e0ff */
[----:B--2---:R-:W-:Y:S02]  /*c160*/  IADD3.X R141, R139, R172, RZ, P2, !PT ;  /* 0x000000ac8b8d7210 */ /* 0x004fe400017fe4ff */
[----:B------:R-:W-:Y:S01]  /*c170*/  IADD3 R142, P2, R137, R208, RZ ;  /* 0x000000d0898e7210 */ /* 0x000fe20007f5e0ff */
[----:B------:R-:W-:Y:S01]  /*c180*/  IMAD.X R137, R139, 0x1, R212, P0 ;  /* 0x000000018b897824 */ /* 0x000fe200000e06d4 */
[----:B---3--:R-:W-:Y:S01]  /*c190*/  IADD3 R138, P0, R133, R210, RZ ;  /* 0x000000d2858a7210 */ /* 0x008fe20007f1e0ff */
[----:B------:R1:W-:Y:S02]  /*c1a0*/  LDGSTS.E.BYPASS.LTC128B.128 [R201+0x6100], [R140.64], !P6 ;  /* 0x061000008cc97fae */ /* 0x0003e4000f101d56 */
[--C-:B------:R-:W-:Y:S01]  /*c1b0*/  IMAD.X R143, R139, 0x1, R211.reuse, P2 ;  /* 0x000000018b8f7824 */ /* 0x100fe200010e06d3 */
[----:B------:R-:W-:Y:S01]  /*c1c0*/  IADD3 R132, P2, R133, R209, RZ ;  /* 0x000000d185847210 */ /* 0x000fe20007f5e0ff */
[----:B------:R1:W-:Y:S01]  /*c1d0*/  LDGSTS.E.BYPASS.LTC128B.128 [R201+0x8100], [R136.64], !P5 ;  /* 0x0810000088c97fae */ /* 0x0003e2000e901d56 */
[----:B----4-:R-:W-:Y:S01]  /*c1e0*/  IMAD.X R139, R135, 0x1, R172, P0 ;  /* 0x00000001878b7824 */ /* 0x010fe200000e06ac */
[----:B------:R-:W-:Y:S02]  /*c1f0*/  IADD3 R134, P0, R133, R208, RZ ;  /* 0x000000d085867210 */ /* 0x000fe40007f1e0ff */
[----:B------:R1:W-:Y:S01]  /*c200*/  LDGSTS.E.BYPASS.LTC128B.128 [R201+0xa100], [R142.64], !P4 ;  /* 0x0a1000008ec97fae */ /* 0x0003e2000e101d56 */
[C---:B------:R-:W-:Y:S02]  /*c210*/  IADD3.X R133, R135.reuse, R212, RZ, P2, !PT ;  /* 0x000000d487857210 */ /* 0x040fe400017fe4ff */
[----:B------:R-:W-:Y:S01]  /*c220*/  IMAD.X R135, R135, 0x1, R211, P0 ;  /* 0x0000000187877824 */ /* 0x000fe200000e06d3 */
[----:B------:R1:W-:Y:S04]  /*c230*/  LDGSTS.E.BYPASS.LTC128B.128 [R201+0x7100], [R138.64], !P6 ;  /* 0x071000008ac97fae */ /* 0x0003e8000f101d56 */
[----:B------:R1:W-:Y:S04]  /*c240*/  LDGSTS.E.BYPASS.LTC128B.128 [R201+0x9100], [R132.64], !P5 ;  /* 0x0910000084c97fae */ /* 0x0003e8000e901d56 */
[----:B------:R1:W-:Y:S02]  /*c250*/  LDGSTS.E.BYPASS.LTC128B.128 [R201+0xb100], [R134.64], !P4 ;  /* 0x0b10000086c97fae */ /* 0x0003e4000e101d56 */
.L_x_200:
[----:B------:R-:W-:Y:S01]  /*c260*/  PLOP3.LUT P2, PT, PT, PT, UP2, 0x80, 0x0 ;  /* 0x000000000000781c */ /* 0x000fe20003f4f028 */
[----:B------:R-:W0:Y:S01]  /*c270*/  LDGDEPBAR ;  /* 0x00000000000079af */ /* 0x000e220000000000 */
[----:B------:R-:W-:Y:S01]  /*c280*/  PLOP3.LUT P0, PT, PT, PT, UP2, 0x80, 0x0 ;  /* 0x000000000000781c */ /* 0x000fe20003f0f028 */
[----:B-1----:R-:W-:Y:S01]  /*c290*/  IMAD.MOV.U32 R141, RZ, RZ, R203 ;  /* 0x000000ffff8d7224 */ /* 0x002fe200078e00cb */
[----:B------:R-:W-:Y:S06]  /*c2a0*/  USHF.L.U32 UR4, UR21, 0x6, URZ ;  /* 0x0000000615047899 */ /* 0x000fec000800063f */
[----:B------:R-:W-:Y:S03]  /*c2b0*/  IMAD.U32 R133, RZ, RZ, UR4 ;  /* 0x00000004ff857e24 */ /* 0x000fe6000f8e00ff */
[----:B------:R-:W-:Y:S02]  /*c2c0*/  @P2 IMAD.HI.U32 R0, R203, c[0x0][0x2c8], RZ ;  /* 0x0000b200cb002a27 */ /* 0x000fe400078e00ff */
[----:B------:R-:W-:Y:S03]  /*c2d0*/  IADD3 R135, -R204, 0x1, -R133 ;  /* 0x00000001cc877810 */ /* 0x000fe60007ffe985 */
[----:B------:R-:W-:Y:S01]  /*c2e0*/  @P0 SHF.R.U32.HI R141, RZ, c[0x0][0x2cc], R0 ;  /* 0x0000b300ff8d0a19 */ /* 0x000fe20000011600 */
[----:B------:R-:W-:Y:S01]  /*c2f0*/  IMAD.U32 R0, RZ, RZ, UR10 ;  /* 0x0000000aff007e24 */ /* 0x000fe2000f8e00ff */
[----:B------:R-:W-:Y:S03]  /*c300*/  PLOP3.LUT P0, PT, PT, PT, UP1, 0x40, 0x0 ;  /* 0x000000000000781c */ /* 0x000fe60003f0e818 */
[----:B------:R-:W1:Y:S01]  /*c310*/  SHFL.IDX PT, R143, R141, RZ, 0x1c1f ;  /* 0x001c1fff8d8f7589 */ /* 0x000e6200000e0000 */
[----:B------:R-:W-:Y:S04]  /*c320*/  IADD3 R0, R135, -c[0x0][0x168], R0 ;  /* 0x80005a0087007a10 */ /* 0x000fe80007ffe000 */
[C---:B------:R-:W-:Y:S02]  /*c330*/  IADD3 R135, R0.reuse, c[0x0][0x328], RZ ;  /* 0x0000ca0000877a10 */ /* 0x040fe40007ffe0ff */
[----:B------:R-:W-:Y:S03]  /*c340*/  IADD3 R0, R0, UR12, RZ ;  /* 0x0000000c00007c10 */ /* 0x000fe6000fffe0ff */
[--C-:B-1----:R-:W-:Y:S02]  /*c350*/  IMAD.IADD R139, R135, 0x1, R143.reuse ;  /* 0x00000001878b7824 */ /* 0x102fe400078e028f */
[----:B------:R-:W-:Y:S01]  /*c360*/  IMAD.IADD R137, R0, 0x1, R143 ;  /* 0x0000000100897824 */ /* 0x000fe200078e028f */
[----:B------:R-:W-:-:S05]  /*c370*/  @P0 BRA `(.L_x_201) ;  /* 0x000001a000000947 */ /* 0x000fca0003800000 */
[----:B------:R-:W-:Y:S01]  /*c380*/  MOV R132, c[0x0][0x2ac] ;  /* 0x0000ab0000847a02 */ /* 0x000fe20000000f00 */
        /* <DEDUP_REMOVED lines=14> */
.L_x_203:
[----:B------:R-:W-:Y:S04]  /*c470*/  MOV R132, c[0x0][0x32c] ;  /* 0x0000cb0000847a02 */ /* 0x000fe80000000f00 */
[----:B------:R-:W-:Y:S11]  /*c480*/  ISETP.NE.AND P0, PT, R132, 0x1, PT ;  /* 0x000000018400780c */ /* 0x000ff60003f05270 */
[----:B------:R-:W-:Y:S02]  /*c490*/  @!UPT UIADD3 URZ, URZ, URZ, URZ ;  /* 0x0000003f3f3ff290 */ /* 0x000fe4000fffe03f */
[----:B------:R-:W-:Y:S05]  /*c4a0*/  @P0 IMAD.HI.U32 R132, R134, c[0x0][0x330], RZ ;  /* 0x0000cc0086840a27 */ /* 0x000fea00078e00ff */
[----:B------:R-:W-:Y:S02]  /*c4b0*/  @P0 SHF.R.U32.HI R134, RZ, c[0x0][0x334], R132 ;  /* 0x0000cd00ff860a19 */ /* 0x000fe40000011684 */
.L_x_204:
[----:B------:R-:W-:Y:S05]  /*c4c0*/  BSYNC B0 ;  /* 0x0000000000007941 */ /* 0x000fea0003800000 */
.L_x_202:
[----:B------:R-:W-:Y:S04]  /*c4d0*/  IMAD R143, R134, c[0x0][0x32c], -R133 ;  /* 0x0000cb00868f7a24 */ /* 0x000fe800078e0a85 */
[----:B------:R-:W-:Y:S05]  /*c4e0*/  IMAD.IADD R134, R143, 0x1, -R204 ;  /* 0x000000018f867824 */ /* 0x000fea00078e0acc */
[----:B------:R-:W-:Y:S02]  /*c4f0*/  IADD3 R132, R134, c[0x0][0x32c], RZ ;  /* 0x0000cb0086847a10 */ /* 0x000fe40007ffe0ff */
[----:B------:R-:W-:Y:S02]  /*c500*/  IMNMX R137, R137, R134, !PT ;  /* 0x0000008689897217 */ /* 0x000fe40007800200 */
[----:B------:R-:W-:Y:S02]  /*c510*/  IMNMX R139, R139, R132, PT ;  /* 0x000000848b8b7217 */ /* 0x000fe40003800200 */
.L_x_201:
        /* <DEDUP_REMOVED lines=85> */
.L_x_207:
[----:B------:R-:W-:Y:S04]  /*ca70*/  MOV R5, c[0x0][0x32c] ;  /* 0x0000cb0000057a02 */ /* 0x000fe80000000f00 */
[----:B------:R-:W-:Y:S11]  /*ca80*/  ISETP.NE.AND P0, PT, R5, 0x1, PT ;  /* 0x000000010500780c */ /* 0x000ff60003f05270 */
[----:B------:R-:W-:Y:S02]  /*ca90*/  @!UPT UIADD3 URZ, URZ, URZ, URZ ;  /* 0x0000003f3f3ff290 */ /* 0x000fe4000fffe03f */
[----:B------:R-:W-:Y:S05]  /*caa0*/  @P0 IMAD.HI.U32 R5, R8, c[0x0][0x330], RZ ;  /* 0x0000cc0008050a27 */ /* 0x000fea00078e00ff */
[----:B------:R-:W-:Y:S02]  /*cab0*/  @P0 SHF.R.U32.HI R8, RZ, c[0x0][0x334], R5 ;  /* 0x0000cd00ff080a19 */ /* 0x000fe40000011605 */
.L_x_208:
[----:B------:R-:W-:Y:S05]  /*cac0*/  BSYNC B0 ;  /* 0x0000000000007941 */ /* 0x000fea0003800000 */
.L_x_206:
[----:B------:R-:W-:Y:S04]  /*cad0*/  IMAD R133, R8, c[0x0][0x32c], -R133 ;  /* 0x0000cb0008857a24 */ /* 0x000fe800078e0a85 */
[----:B------:R-:W-:Y:S05]  /*cae0*/  IMAD.IADD R133, R133, 0x1, -R204 ;  /* 0x0000000185857824 */ /* 0x000fea00078e0acc */
[----:B------:R-:W-:Y:S02]  /*caf0*/  IADD3 R5, R133, c[0x0][0x32c], RZ ;  /* 0x0000cb0085057a10 */ /* 0x000fe40007ffe0ff */
[----:B------:R-:W-:Y:S02]  /*cb00*/  IMNMX R0, R0, R133, !PT ;  /* 0x0000008500007217 */ /* 0x000fe40007800200 */
[----:B------:R-:W-:Y:S02]  /*cb10*/  IMNMX R4, R4, R5, PT ;  /* 0x0000000504047217 */ /* 0x000fe40003800200 */
.L_x_205:
[----:B------:R-:W-:Y:S02]  /*cb20*/  PLOP3.LUT P2, PT, PT, PT, UP0, 0x80, 0x0 ;  /* 0x000000000000781c */ /* 0x000fe40003f4f008 */
[----:B------:R-:W-:Y:S02]  /*cb30*/  PLOP3.LUT P0, PT, PT, PT, UP0, 0x80, 0x0 ;  /* 0x000000000000781c */ /* 0x000fe40003f0f008 */
[C---:B------:R-:W-:Y:S02]  /*cb40*/  ISETP.GT.AND P2, PT, R0.reuse, RZ, P2 ;  /* 0x000000ff0000720c */ /* 0x040fe40001744270 */
[----:B------:R-:W-:Y:S02]  /*cb50*/  ISETP.GT.AND P0, PT, R0, 0x1, P0 ;  /* 0x000000010000780c */ /* 0x000fe40000704270 */
[----:B------:R-:W-:Y:S02]  /*cb60*/  ISETP.LT.OR P2, PT, R4, 0x1, P2 ;  /* 0x000000010400780c */ /* 0x000fe40001741670 */
[----:B------:R-:W-:Y:S02]  /*cb70*/  FMNMX.FTZ R5, R148, R3, !PT ;  /* 0x0000000394057209 */ /* 0x000fe40007810000 */
[----:B------:R-:W-:Y:S02]  /*cb80*/  FSEL R25, R6, -INF , !P2 ;  /* 0xff80000006197808 */ /* 0x000fe40005000000 */
[----:B------:R-:W-:Y:S02]  /*cb90*/  ISETP.LT.OR P0, PT, R4, 0x2, P0 ;  /* 0x000000020400780c */ /* 0x000fe40000701670 */
[----:B------:R-:W-:Y:S02]  /*cba0*/  FMNMX.FTZ R5, R152, R5, !PT ;  /* 0x0000000598057209 */ /* 0x000fe40007810000 */
        /* <DEDUP_REMOVED lines=13> */
[----:B------:R-:W-:Y:S02]  /*cc80*/  ISETP.GT.AND P2, PT, R0, 0x10, P2 ;  /* 0x000000100000780c */ /* 0x000fe40001744270 */
[----:B------:R-:W-:Y:S02]  /*cc90*/  FSEL R13, R11, -INF , !P0 ;  /* 0xff8000000b0d7808 */ /* 0x000fe40004000000 */
        /* <DEDUP_REMOVED lines=8> */
[----:B------:R-:W-:Y:S02]  /*cd20*/  FSEL R133, R15, -INF , !P0 ;  /* 0xff8000000f857808 */ /* 0x000fe40004000000 */
[----:B------:R-:W-:Y:S02]  /*cd30*/  ISETP.GT.AND P2, PT, R0, 0x18, P2 ;  /* 0x000000180000780c */ /* 0x000fe40001744270 */
        /* <DEDUP_REMOVED lines=9> */
[----:B------:R-:W-:Y:S02]  /*cdd0*/  FMNMX.FTZ R5, R164, R5, !PT ;  /* 0x00000005a4057209 */ /* 0x000fe40007810000 */
[----:B------:R-:W-:Y:S02]  /*cde0*/  PLOP3.LUT P2, PT, PT, PT, UP0, 0x80, 0x0 ;  /* 0x000000000000781c */ /* 0x000fe40003f4f008 */
[----:B------:R-:W-:Y:S02]  /*cdf0*/  FSEL R33, R19, -INF , !P0 ;  /* 0xff80000013217808 */ /* 0x000fe40004000000 */
[----:B------:R-:W-:Y:S02]  /*ce00*/  FMNMX.FTZ R8, R17, R8, !PT ;  /* 0x0000000811087209 */ /* 0x000fe40007810000 */
[----:B------:R-:W-:Y:S02]  /*ce10*/  ISETP.GT.AND P2, PT, R0, 0x20, P2 ;  /* 0x000000200000780c */ /* 0x000fe40001744270 */
[----:B------:R-:W-:Y:S02]  /*ce20*/  FMNMX.FTZ R6, R162, R5, !PT ;  /* 0x00000005a2067209 */ /* 0x000fe40007810000 */
        /* <DEDUP_REMOVED lines=9> */
[----:B------:R-:W-:Y:S02]  /*cec0*/  FSEL R169, R23, -INF , !P0 ;  /* 0xff80000017a97808 */ /* 0x000fe40004000000 */
[----:B------:R-:W-:Y:S02]  /*ced0*/  FMNMX.FTZ R6, R133, R6, !PT ;  /* 0x0000000685067209 */ /* 0x000fe40007810000 */
[C---:B------:R-:W-:Y:S02]  /*cee0*/  ISETP.GT.AND P2, PT, R0.reuse, 0x28, P2 ;  /* 0x000000280000780c */ /* 0x040fe40001744270 */
        /* <DEDUP_REMOVED lines=10> */
[----:B------:R-:W-:Y:S02]  /*cf90*/  FMNMX.FTZ R8, R171, R8, !PT ;  /* 0x00000008ab087209 */ /* 0x000fe40007810000 */
[----:B------:R-:W-:Y:S02]  /*cfa0*/  PLOP3.LUT P0, PT, PT, PT, UP0, 0x80, 0x0 ;  /* 0x000000000000781c */ /* 0x000fe40003f0f008 */
[----:B------:R-:W-:Y:S02]  /*cfb0*/  ISETP.LT.OR P2, PT, R4, 0x31, P2 ;  /* 0x000000310400780c */ /* 0x000fe40001741670 */
[----:B------:R-:W-:Y:S02]  /*cfc0*/  ISETP.GT.AND P0, PT, R0, 0x31, P0 ;  /* 0x000000310000780c */ /* 0x000fe40000704270 */
[----:B------:R-:W-:Y:S02]  /*cfd0*/  FMNMX.FTZ R8, R169, R8, !PT ;  /* 0x00000008a9087209 */ /* 0x000fe40007810000 */
[----:B------:R-:W-:Y:S02]  /*cfe0*/  FSEL R145, R30, -INF , !P2 ;  /* 0xff8000001e917808 */ /* 0x000fe40005000000 */
[----:B------:R-:W-:Y:S02]  /*cff0*/  ISETP.LT.OR P0, PT, R4, 0x32, P0 ;  /* 0x000000320400780c */ /* 0x000fe40000701670 */
[----:B------:R-:W-:Y:S02]  /*d000*/  FMNMX.FTZ R8, R167, R8, !PT ;  /* 0x00000008a7087209 */ /* 0x000fe40007810000 */
[----:B------:R-:W-:Y:S02]  /*d010*/  PLOP3.LUT P2, PT, PT, PT, UP0, 0x80, 0x0 ;  /* 0x000000000000781c */ /* 0x000fe40003f4f008 */
[----:B------:R-:W-:Y:S02]  /*d020*/  FMNMX.FTZ R7, R146, R7, !PT ;  /* 0x0000000792077209 */ /* 0x000fe40007810000 */
[----:B------:R-:W-:Y:S02]  /*d030*/  FSEL R143, R31, -INF , !P0 ;  /* 0xff8000001f8f7808 */ /* 0x000fe40004000000 */
[----:B------:R-:W-:Y:S02]  /*d040*/  ISETP.GT.AND P2, PT, R0, 0x38, P2 ;  /* 0x000000380000780c */ /* 0x000fe40001744270 */
[----:B------:R-:W-:Y:S02]  /*d050*/  FMNMX.FTZ R8, R165, R8, !PT ;  /* 0x00000008a5087209 */ /* 0x000fe40007810000 */
[----:B------:R-:W-:Y:S01]  /*d060*/  PLOP3.LUT P0, PT, PT, PT, UP0, 0x80, 0x0 ;  /* 0x000000000000781c */ /* 0x000fe20003f0f008 */
[----:B------:R-:W-:Y:S01]  /*d070*/  UISETP.GT.AND UP0, UPT, UR21, UR7, UPT ;  /* 0x000000071500728c */ /* 0x000fe2000bf04270 */
[----:B------:R-:W-:Y:S01]  /*d080*/  FMNMX.FTZ R7, R144, R7, !PT ;  /* 0x0000000790077209 */ /* 0x000fe20007810000 */
[----:B------:R-:W-:Y:S01]  /*d090*/  UIADD3 UR21, UR21, -0x1, URZ ;  /* 0xffffffff15157890 */ /* 0x000fe2000fffe03f */
[----:B------:R-:W-:Y:S02]  /*d0a0*/  ISETP.GT.AND P0, PT, R0, 0x39, P0 ;  /* 0x000000390000780c */ /* 0x000fe40000704270 */
[----:B------:R-:W-:Y:S02]  /*d0b0*/  FMNMX.FTZ R0, R145, R8, !PT ;  /* 0x0000000891007209 */ /* 0x000fe40007810000 */
[----:B------:R-:W-:Y:S02]  /*d0c0*/  ISETP.LT.OR P2, PT, R4, 0x39, P2 ;  /* 0x000000390400780c */ /* 0x000fe40001741670 */
[----:B------:R-:W-:Y:S02]  /*d0d0*/  FMNMX.FTZ R5, R142, R7, !PT ;  /* 0x000000078e057209 */ /* 0x000fe40007810000 */
[----:B------:R-:W-:Y:S02]  /*d0e0*/  FSEL R141, R34, -INF , !P2 ;  /* 0xff800000228d7808 */ /* 0x000fe40005000000 */
[----:B------:R-:W-:Y:S01]  /*d0f0*/  FMNMX.FTZ R0, R143, R0, !PT ;  /* 0x000000008f007209 */ /* 0x000fe20007810000 */
[----:B------:R-:W1:Y:S01]  /*d100*/  SHFL.BFLY PT, R6, R5, 0x2, 0x1f ;  /* 0x0c401f0005067f89 */ /* 0x000e6200000e0000 */
[----:B------:R-:W-:Y:S02]  /*d110*/  ISETP.LT.OR P0, PT, R4, 0x3a, P0 ;  /* 0x0000003a0400780c */ /* 0x000fe40000701670 */
[----:B------:R-:W-:Y:S02]  /*d120*/  FMNMX.FTZ R0, R141, R0, !PT ;  /* 0x000000008d007209 */ /* 0x000fe40007810000 */
[----:B------:R-:W-:Y:S04]  /*d130*/  FSEL R9, R35, -INF , !P0 ;  /* 0xff80000023097808 */ /* 0x000fe80004000000 */
[----:B------:R-:W-:Y:S05]  /*d140*/  FMNMX.FTZ R7, R9, R0, !PT ;  /* 0x0000000009077209 */ /* 0x000fea0007810000 */
[----:B------:R-:W2:Y:S01]  /*d150*/  SHFL.BFLY PT, R4, R7, 0x2, 0x1f ;  /* 0x0c401f0007047f89 */ /* 0x000ea200000e0000 */
[----:B-1----:R-:W-:Y:S07]  /*d160*/  FMNMX.FTZ R6, R5, R6, !PT ;  /* 0x0000000605067209 */ /* 0x002fee0007810000 */
[----:B------:R-:W1:Y:S01]  /*d170*/  SHFL.BFLY PT, R11, R6, 0x1, 0x1f ;  /* 0x0c201f00060b7f89 */ /* 0x000e6200000e0000 */
[----:B--2---:R-:W-:Y:S07]  /*d180*/  FMNMX.FTZ R5, R7, R4, !PT ;  /* 0x0000000407057209 */ /* 0x004fee0007810000 */
[----:B------:R-:W2:Y:S01]  /*d190*/  SHFL.BFLY PT, R8, R5, 0x1, 0x1f ;  /* 0x0c201f0005087f89 */ /* 0x000ea200000e0000 */
[----:B-1----:R-:W-:Y:S04]  /*d1a0*/  FMNMX.FTZ R0, R6, R11, !PT ;  /* 0x0000000b06007209 */ /* 0x002fe80007810000 */
[C---:B------:R-:W-:Y:S01]  /*d1b0*/  FSETP.NEU.FTZ.AND P0, PT, R0.reuse, -INF , PT ;  /* 0xff8000000000780b */ /* 0x040fe20003f1d000 */
[C---:B------:R-:W-:Y:S03]  /*d1c0*/  FMUL.FTZ R155, R0.reuse, c[0x0][0x2d0] ;  /* 0x0000b400009b7a20 */ /* 0x040fe60000410000 */
[----:B------:R-:W-:Y:S02]  /*d1d0*/  FSEL R4, R0, RZ, P0 ;  /* 0x000000ff00047208 */ /* 0x000fe40000000000 */
[----:B------:R-:W-:Y:S03]  /*d1e0*/  FSEL R155, R155, RZ, P0 ;  /* 0x000000ff9b9b7208 */ /* 0x000fe60000000000 */
[----:B------:R-:W-:Y:S01]  /*d1f0*/  FADD.FTZ R3, -R4, R3 ;  /* 0x0000000304037221 */ /* 0x000fe20000010100 */
[----:B--2---:R-:W-:Y:S01]  /*d200*/  FMNMX.FTZ R8, R5, R8, !PT ;  /* 0x0000000805087209 */ /* 0x004fe20007810000 */
[--C-:B------:R-:W-:Y:S02]  /*d210*/  FFMA.FTZ R149, R140, c[0x0][0x2d0], -R155.reuse ;  /* 0x0000b4008c957a23 */ /* 0x100fe4000001089b */
[--C-:B------:R-:W-:Y:S01]  /*d220*/  FFMA.FTZ R148, R148, c[0x0][0x2d0], -R155.reuse ;  /* 0x0000b40094947a23 */ /* 0x100fe2000001089b */
[C---:B------:R-:W-:Y:S01]  /*d230*/  FSETP.NEU.FTZ.AND P0, PT, R8.reuse, -INF , PT ;  /* 0xff8000000800780b */ /* 0x040fe20003f1d000 */
[----:B------:R-:W-:Y:S02]  /*d240*/  FMUL.FTZ R140, R8, c[0x0][0x2d0] ;  /* 0x0000b400088c7a20 */ /* 0x000fe40000410000 */
[--C-:B------:R-:W-:Y:S01]  /*d250*/  FFMA.FTZ R11, R152, c[0x0][0x2d0], -R155.reuse ;  /* 0x0000b400980b7a23 */ /* 0x100fe2000001089b */
[----:B------:R-:W-:Y:S01]  /*d260*/  FSEL R5, R8, RZ, P0 ;  /* 0x000000ff08057208 */ /* 0x000fe20000000000 */
[--C-:B------:R-:W-:Y:S01]  /*d270*/  FFMA.FTZ R10, R150, c[0x0][0x2d0], -R155.reuse ;  /* 0x0000b400960a7a23 */ /* 0x100fe2000001089b */
[----:B------:R-:W-:Y:S01]  /*d280*/  FSEL R140, R140, RZ, P0 ;  /* 0x000000ff8c8c7208 */ /* 0x000fe20000000000 */
[----:B------:R-:W-:Y:S01]  /*d290*/  FMUL.FTZ R6, R3, c[0x0][0x2d0] ;  /* 0x0000b40003067a20 */ /* 0x000fe20000410000 */
[----:B------:R-:W-:Y:S01]  /*d2a0*/  MUFU.EX2 R148, R148 ;  /* 0x0000009400947308 */ /* 0x000fe20000000800 */
[----:B------:R-:W-:Y:S01]  /*d2b0*/  FADD.FTZ R5, -R5, R2 ;  /* 0x0000000205057221 */ /* 0x000fe20000010100 */
[----:B------:R-:W-:Y:S01]  /*d2c0*/  PLOP3.LUT P0, PT, PT, PT, UP0, 0x80, 0x0 ;  /* 0x000000000000781c */ /* 0x000fe20003f0f008 */
[--C-:B------:R-:W-:Y:S02]  /*d2d0*/  FFMA.FTZ R151, R17, c[0x0][0x2d0], -R140.reuse ;  /* 0x0000b40011977a23 */ /* 0x100fe4000001088c */
[----:B------:R-:W1:Y:S01]  /*d2e0*/  LDSM.16.MT88.4 R16, [R195+0x100] ;  /* 0x00010000c310783b */ /* 0x000e620000004200 */
[--C-:B------:R-:W-:Y:S02]  /*d2f0*/  FFMA.FTZ R153, R25, c[0x0][0x2d0], -R140.reuse ;  /* 0x0000b40019997a23 */ /* 0x100fe4000001088c */
[--C-:B------:R-:W-:Y:S02]  /*d300*/  FFMA.FTZ R152, R21, c[0x0][0x2d0], -R140.reuse ;  /* 0x0000b40015987a23 */ /* 0x100fe4000001088c */
[--C-:B------:R-:W-:Y:S01]  /*d310*/  FFMA.FTZ R150, R13, c[0x0][0x2d0], -R140.reuse ;  /* 0x0000b4000d967a23 */ /* 0x100fe2000001088c */
[----:B------:R-:W2:Y:S01]  /*d320*/  MUFU.EX2 R3, R6 ;  /* 0x0000000600037308 */ /* 0x000ea20000000800 */
[----:B------:R-:W-:Y:S01]  /*d330*/  FMUL.FTZ R2, R5, c[0x0][0x2d0] ;  /* 0x0000b40005027a20 */ /* 0x000fe20000410000 */
[----:B------:R-:W3:Y:S01]  /*d340*/  LDSM.16.MT88.4 R20, [R190+0x100] ;  /* 0x00010000be14783b */ /* 0x000ee20000004200 */
[--C-:B------:R-:W-:Y:S02]  /*d350*/  FFMA.FTZ R154, R138, c[0x0][0x2d0], -R155.reuse ;  /* 0x0000b4008a9a7a23 */ /* 0x100fe4000001089b */
[--C-:B------:R-:W-:Y:S02]  /*d360*/  FFMA.FTZ R157, R136, c[0x0][0x2d0], -R155.reuse ;  /* 0x0000b400889d7a23 */ /* 0x100fe4000001089b */
[--C-:B------:R-:W-:Y:S02]  /*d370*/  FFMA.FTZ R156, R134, c[0x0][0x2d0], -R155.reuse ;  /* 0x0000b400869c7a23 */ /* 0x100fe4000001089b */
[--C-:B------:R-:W-:Y:S01]  /*d380*/  FFMA.FTZ R159, R132, c[0x0][0x2d0], -R155.reuse ;  /* 0x0000b400849f7a23 */ /* 0x100fe2000001089b */
[----:B------:R-:W4:Y:S01]  /*d390*/  MUFU.EX2 R2, R2 ;  /* 0x0000000200027308 */ /* 0x000f220000000800 */
[----:B------:R-:W5:Y:S01]  /*d3a0*/  LDSM.16.MT88.4 R24, [R189+0x100] ;  /* 0x00010000bd18783b */ /* 0x000f620000004200 */
[--C-:B------:R-:W-:Y:S02]  /*d3b0*/  FFMA.FTZ R158, R135, c[0x0][0x2d0], -R140.reuse ;  /* 0x0000b400879e7a23 */ /* 0x100fe4000001088c */
[--C-:B------:R-:W-:Y:S02]  /*d3c0*/  FFMA.FTZ R161, R133, c[0x0][0x2d0], -R140.reuse ;  /* 0x0000b40085a17a23 */ /* 0x100fe4000001088c */
[--C-:B------:R-:W-:Y:S02]  /*d3d0*/  FFMA.FTZ R160, R29, c[0x0][0x2d0], -R140.reuse ;  /* 0x0000b4001da07a23 */ /* 0x100fe4000001088c */
[--C-:B------:R-:W-:Y:S01]  /*d3e0*/  FFMA.FTZ R163, R33, c[0x0][0x2d0], -R140.reuse ;  /* 0x0000b40021a37a23 */ /* 0x100fe2000001088c */
[----:B------:R-:W-:Y:S01]  /*d3f0*/  LDSM.16.MT88.4 R28, [R190+0x900] ;  /* 0x00090000be1c783b */ /* 0x000fe20000004200 */
[----:B------:R-:W1:Y:S01]  /*d400*/  MUFU.EX2 R11, R11 ;  /* 0x0000000b000b7308 */ /* 0x000e620000000800 */
[--C-:B------:R-:W-:Y:S02]  /*d410*/  FFMA.FTZ R170, R146, c[0x0][0x2d0], -R155.reuse ;  /* 0x0000b40092aa7a23 */ /* 0x100fe4000001089b */
[--C-:B------:R-:W-:Y:S02]  /*d420*/  FFMA.FTZ R213, R145, c[0x0][0x2d0], -R140.reuse ;  /* 0x0000b40091d57a23 */ /* 0x100fe4000001088c */
[C---:B--2---:R-:W-:Y:S02]  /*d430*/  FMUL.FTZ R4, R3.reuse, R128 ;  /* 0x0000008003047220 */ /* 0x044fe40000410000 */
[C---:B------:R-:W-:Y:S01]  /*d440*/  FMUL.FTZ R5, R3.reuse, R129 ;  /* 0x0000008103057220 */ /* 0x040fe20000410000 */
[----:B------:R-:W-:Y:S01]  /*d450*/  LDSM.16.MT88.4 R32, [R188+0x900] ;  /* 0x00090000bc20783b */ /* 0x000fe20000004200 */
[C---:B------:R-:W-:Y:S01]  /*d460*/  FMUL.FTZ R100, R3.reuse, R100 ;  /* 0x0000006403647220 */ /* 0x040fe20000410000 */
[----:B------:R-:W-:Y:S01]  /*d470*/  MUFU.EX2 R10, R10 ;  /* 0x0000000a000a7308 */ /* 0x000fe20000000800 */
[C---:B------:R-:W-:Y:S02]  /*d480*/  FMUL.FTZ R101, R3.reuse, R101 ;  /* 0x0000006503657220 */ /* 0x040fe40000410000 */
[C---:B------:R-:W-:Y:S02]  /*d490*/  FMUL.FTZ R104, R3.reuse, R104 ;  /* 0x0000006803687220 */ /* 0x040fe40000410000 */
[C---:B----4-:R-:W-:Y:S01]  /*d4a0*/  FMUL.FTZ R6, R2.reuse, R130 ;  /* 0x0000008202067220 */ /* 0x050fe20000410000 */
[----:B------:R-:W-:Y:S01]  /*d4b0*/  LDSM.16.MT88.4 R132, [R190+0x2900] ;  /* 0x00290000be84783b */ /* 0x000fe20000004200 */
[C---:B------:R-:W-:Y:S02]  /*d4c0*/  FMUL.FTZ R7, R2.reuse, R131 ;  /* 0x0000008302077220 */ /* 0x040fe40000410000 */
[C---:B------:R-:W-:Y:S01]  /*d4d0*/  FMUL.FTZ R102, R2.reuse, R102 ;  /* 0x0000006602667220 */ /* 0x040fe20000410000 */
[----:B------:R-:W2:Y:S01]  /*d4e0*/  MUFU.EX2 R149, R149 ;  /* 0x0000009500957308 */ /* 0x000ea20000000800 */
[C---:B------:R-:W-:Y:S02]  /*d4f0*/  FMUL.FTZ R103, R2.reuse, R103 ;  /* 0x0000006702677220 */ /* 0x040fe40000410000 */
[----:B------:R-:W-:Y:S01]  /*d500*/  FMUL.FTZ R105, R3, R105 ;  /* 0x0000006903697220 */ /* 0x000fe20000410000 */
[----:B-1----:R-:W-:Y:S01]  /*d510*/  F2FP.BF16.PACK_AB R12, R11, R148 ;  /* 0x000000940b0c723e */ /* 0x002fe200000010ff */
[C---:B------:R-:W-:Y:S01]  /*d520*/  FMUL.FTZ R106, R2.reuse, R106 ;  /* 0x0000006a026a7220 */ /* 0x040fe20000410000 */
[----:B------:R-:W-:Y:S01]  /*d530*/  LDSM.16.MT88.4 R128, [R195+0x2900] ;  /* 0x00290000c380783b */ /* 0x000fe20000004200 */
[C---:B------:R-:W-:Y:S02]  /*d540*/  FMUL.FTZ R107, R2.reuse, R107 ;  /* 0x0000006b026b7220 */ /* 0x040fe40000410000 */
[C---:B------:R-:W-:Y:S01]  /*d550*/  FMUL.FTZ R108, R3.reuse, R108 ;  /* 0x0000006c036c7220 */ /* 0x040fe20000410000 */
[----:B------:R-:W-:Y:S01]  /*d560*/  MUFU.EX2 R153, R153 ;  /* 0x0000009900997308 */ /* 0x000fe20000000800 */
[C---:B------:R-:W-:Y:S02]  /*d570*/  FMUL.FTZ R109, R3.reuse, R109 ;  /* 0x0000006d036d7220 */ /* 0x040fe40000410000 */
[C---:B------:R-:W-:Y:S01]  /*d580*/  FMUL.FTZ R110, R2.reuse, R110 ;  /* 0x0000006e026e7220 */ /* 0x040fe20000410000 */
[----:B------:R-:W-:Y:S01]  /*d590*/  LDSM.16.MT88.4 R136, [R189+0x2900] ;  /* 0x00290000bd88783b */ /* 0x000fe20000004200 */
[C---:B------:R-:W-:Y:S02]  /*d5a0*/  FMUL.FTZ R111, R2.reuse, R111 ;  /* 0x0000006f026f7220 */ /* 0x040fe40000410000 */
[C---:B------:R-:W-:Y:S02]  /*d5b0*/  FMUL.FTZ R112, R3.reuse, R112 ;  /* 0x0000007003707220 */ /* 0x040fe40000410000 */
[----:B------:R-:W-:Y:S01]  /*d5c0*/  FMUL.FTZ R113, R3, R113 ;  /* 0x0000007103717220 */ /* 0x000fe20000410000 */
[----:B------:R-:W1:Y:S01]  /*d5d0*/  MUFU.EX2 R152, R152 ;  /* 0x0000009800987308 */ /* 0x000e620000000800 */
[C---:B------:R-:W-:Y:S02]  /*d5e0*/  FMUL.FTZ R114, R2.reuse, R114 ;  /* 0x0000007202727220 */ /* 0x040fe40000410000 */
[C---:B------:R-:W-:Y:S01]  /*d5f0*/  FMUL.FTZ R115, R2.reuse, R115 ;  /* 0x0000007302737220 */ /* 0x040fe20000410000 */
[----:B--2---:R-:W-:Y:S01]  /*d600*/  F2FP.BF16.PACK_AB R14, R149, R10 ;  /* 0x0000000a950e723e */ /* 0x004fe200000010ff */
[--C-:B------:R-:W-:Y:S02]  /*d610*/  FFMA.FTZ R214, R143, c[0x0][0x2d0], -R140.reuse ;  /* 0x0000b4008fd67a23 */ /* 0x100fe4000001088c */
[--C-:B------:R-:W-:Y:S02]  /*d620*/  FFMA.FTZ R215, R141, c[0x0][0x2d0], -R140.reuse ;  /* 0x0000b4008dd77a23 */ /* 0x100fe4000001088c */
        /* <DEDUP_REMOVED lines=10> */
[----:B-1----:R-:W-:Y:S01]  /*d6d0*/  F2FP.BF16.PACK_AB R13, R152, R153 ;  /* 0x00000099980d723e */ /* 0x002fe200000010ff */
        /* <DEDUP_REMOVED lines=8> */
[----:B------:R-:W-:Y:S01]  /*d760*/  FMUL.FTZ R39, R2, R39 ;  /* 0x0000002702277220 */ /* 0x000fe20000410000 */
[----:B------:R-:W1:Y:S01]  /*d770*/  MUFU.EX2 R157, R157 ;  /* 0x0000009d009d7308 */ /* 0x000e620000000800 */
[C---:B------:R-:W-:Y:S02]  /*d780*/  FMUL.FTZ R40, R3.reuse, R40 ;  /* 0x0000002803287220 */ /* 0x040fe40000410000 */
[C---:B------:R-:W-:Y:S01]  /*d790*/  FMUL.FTZ R41, R3.reuse, R41 ;  /* 0x0000002903297220 */ /* 0x040fe20000410000 */
[----:B--2---:R-:W-:Y:S01]  /*d7a0*/  F2FP.BF16.PACK_AB R15, R150, R151 ;  /* 0x00000097960f723e */ /* 0x004fe200000010ff */
        /* <DEDUP_REMOVED lines=8> */
[----:B------:R-:W2:Y:S01]  /*d830*/  LDSM.16.MT88.4 R16, [R188+0x100] ;  /* 0x00010000bc10783b */ /* 0x000ea20000004200 */
[----:B------:R-:W4:Y:S02]  /*d840*/  MUFU.EX2 R159, R159 ;  /* 0x0000009f009f7308 */ /* 0x000f240000000800 */
[C---:B------:R-:W-:Y:S02]  /*d850*/  FMUL.FTZ R47, R2.reuse, R47 ;  /* 0x0000002f022f7220 */ /* 0x040fe40000410000 */
[C---:B------:R-:W-:Y:S02]  /*d860*/  FMUL.FTZ R48, R3.reuse, R48 ;  /* 0x0000003003307220 */ /* 0x040fe40000410000 */
[C---:B---3--:R-:W-:Y:S04]  /*d870*/  HMMA.16816.F32.BF16 R104, R12.reuse, R20, R104 ;  /* 0x000000140c68723c */ /* 0x048fe80000041868 */
[C---:B------:R-:W-:Y:S01]  /*d880*/  FMUL.FTZ R49, R3.reuse, R49 ;  /* 0x0000003103317220 */ /* 0x040fe20000410000 */
[----:B------:R-:W-:Y:S01]  /*d890*/  MUFU.EX2 R158, R158 ;  /* 0x0000009e009e7308 */ /* 0x000fe20000000800 */
[C---:B------:R-:W-:Y:S02]  /*d8a0*/  FMUL.FTZ R50, R2.reuse, R50 ;  /* 0x0000003202327220 */ /* 0x040fe40000410000 */
[C---:B------:R-:W-:Y:S01]  /*d8b0*/  HMMA.16816.F32.BF16 R108, R12.reuse, R22, R108 ;  /* 0x000000160c6c723c */ /* 0x040fe2000004186c */
[----:B------:R-:W3:Y:S03]  /*d8c0*/  LDSM.16.MT88.4 R20, [R195+0x2100] ;  /* 0x00210000c314783b */ /* 0x000ee60000004200 */
[C---:B------:R-:W-:Y:S02]  /*d8d0*/  FMUL.FTZ R51, R2.reuse, R51 ;  /* 0x0000003302337220 */ /* 0x040fe40000410000 */
[C---:B------:R-:W-:Y:S01]  /*d8e0*/  FMUL.FTZ R52, R3.reuse, R52 ;  /* 0x0000003403347220 */ /* 0x040fe20000410000 */
[----:B------:R-:W1:Y:S01]  /*d8f0*/  MUFU.EX2 R161, R161 ;  /* 0x000000a100a17308 */ /* 0x000e620000000800 */
[C---:B-----5:R-:W-:Y:S04]  /*d900*/  HMMA.16816.F32.BF16 R112, R12.reuse, R24, R112 ;  /* 0x000000180c70723c */ /* 0x060fe80000041870 */
[C---:B------:R-:W-:Y:S02]  /*d910*/  FMUL.FTZ R53, R3.reuse, R53 ;  /* 0x0000003503357220 */ /* 0x040fe40000410000 */
[C---:B------:R-:W-:Y:S02]  /*d920*/  FMUL.FTZ R54, R2.reuse, R54 ;  /* 0x0000003602367220 */ /* 0x040fe40000410000 */
[C---:B------:R-:W-:Y:S01]  /*d930*/  HMMA.16816.F32.BF16 R116, R12.reuse, R26, R116 ;  /* 0x0000001a0c74723c */ /* 0x040fe20000041874 */
[----:B------:R-:W5:Y:S01]  /*d940*/  LDSM.16.MT88.4 R24, [R190+0x2100] ;  /* 0x00210000be18783b */ /* 0x000f620000004200 */
[----:B------:R-:W-:Y:S02]  /*d950*/  MUFU.EX2 R160, R160 ;  /* 0x000000a000a07308 */ /* 0x000fe40000000800 */
[C---:B------:R-:W-:Y:S02]  /*d960*/  FMUL.FTZ R55, R2.reuse, R55 ;  /* 0x0000003702377220 */ /* 0x040fe40000410000 */
[C---:B------:R-:W-:Y:S02]  /*d970*/  FMUL.FTZ R56, R3.reuse, R56 ;  /* 0x0000003803387220 */ /* 0x040fe40000410000 */
[C---:B------:R-:W-:Y:S01]  /*d980*/  FMUL.FTZ R57, R3.reuse, R57 ;  /* 0x0000003903397220 */ /* 0x040fe20000410000 */
[C---:B--2---:R-:W-:Y:S03]  /*d990*/  HMMA.16816.F32.BF16 R120, R12.reuse, R16, R120 ;  /* 0x000000100c78723c */ /* 0x044fe60000041878 */
[C---:B------:R-:W-:Y:S01]  /*d9a0*/  FMUL.FTZ R58, R2.reuse, R58 ;  /* 0x0000003a023a7220 */ /* 0x040fe20000410000 */
[----:B------:R-:W2:Y:S01]  /*d9b0*/  MUFU.EX2 R163, R163 ;  /* 0x000000a300a37308 */ /* 0x000ea20000000800 */
[C---:B------:R-:W-:Y:S02]  /*d9c0*/  FMUL.FTZ R59, R2.reuse, R59 ;  /* 0x0000003b023b7220 */ /* 0x040fe40000410000 */
[C---:B------:R-:W-:Y:S01]  /*d9d0*/  FMUL.FTZ R60, R3.reuse, R60 ;  /* 0x0000003c033c7220 */ /* 0x040fe20000410000 */
[C---:B------:R-:W-:Y:S01]  /*d9e0*/  HMMA.16816.F32.BF16 R124, R12.reuse, R18, R124 ;  /* 0x000000120c7c723c */ /* 0x040fe2000004187c */
[----:B------:R-:W1:Y:S03]  /*d9f0*/  LDSM.16.MT88.4 R16, [R189+0x2100] ;  /* 0x00210000bd10783b */ /* 0x000e660000004200 */
[C---:B------:R-:W-:Y:S02]  /*da00*/  FMUL.FTZ R61, R3.reuse, R61 ;  /* 0x0000003d033d7220 */ /* 0x040fe40000410000 */
[C---:B------:R-:W-:Y:S01]  /*da10*/  FMUL.FTZ R62, R2.reuse, R62 ;  /* 0x0000003e023e7220 */ /* 0x040fe20000410000 */
[----:B------:R-:W-:Y:S01]  /*da20*/  MUFU.EX2 R170, R170 ;  /* 0x000000aa00aa7308 */ /* 0x000fe20000000800 */
[C---:B---3--:R-:W-:Y:S04]  /*da30*/  HMMA.16816.F32.BF16 R36, R12.reuse, R20, R36 ;  /* 0x000000140c24723c */ /* 0x048fe80000041824 */
[C---:B------:R-:W-:Y:S02]  /*da40*/  FMUL.FTZ R63, R2.reuse, R63 ;  /* 0x0000003f023f7220 */ /* 0x040fe40000410000 */
[C---:B------:R-:W-:Y:S02]  /*da50*/  FMUL.FTZ R64, R3.reuse, R64 ;  /* 0x0000004003407220 */ /* 0x040fe40000410000 */
[C---:B------:R-:W-:Y:S01]  /*da60*/  HMMA.16816.F32.BF16 R40, R12.reuse, R22, R40 ;  /* 0x000000160c28723c */ /* 0x040fe20000041828 */
[----:B------:R-:W3:Y:S01]  /*da70*/  LDSM.16.MT88.4 R20, [R188+0x2100] ;  /* 0x00210000bc14783b */ /* 0x000ee20000004200 */
[----:B------:R-:W-:Y:S02]  /*da80*/  MUFU.EX2 R213, R213 ;  /* 0x000000d500d57308 */ /* 0x000fe40000000800 */
[C---:B------:R-:W-:Y:S02]  /*da90*/  FMUL.FTZ R65, R3.reuse, R65 ;  /* 0x0000004103417220 */ /* 0x040fe40000410000 */
[C---:B------:R-:W-:Y:S02]  /*daa0*/  FMUL.FTZ R66, R2.reuse, R66 ;  /* 0x0000004202427220 */ /* 0x040fe40000410000 */
[C---:B-----5:R-:W-:Y:S04]  /*dab0*/  HMMA.16816.F32.BF16 R44, R12.reuse, R24, R44 ;  /* 0x000000180c2c723c */ /* 0x060fe8000004182c */
[C---:B------:R-:W-:Y:S01]  /*dac0*/  FMUL.FTZ R67, R2.reuse, R67 ;  /* 0x0000004302437220 */ /* 0x040fe20000410000 */
[----:B------:R-:W-:Y:S01]  /*dad0*/  MUFU.EX2 R214, R214 ;  /* 0x000000d600d67308 */ /* 0x000fe20000000800 */
[C---:B------:R-:W-:Y:S02]  /*dae0*/  FMUL.FTZ R68, R3.reuse, R68 ;  /* 0x0000004403447220 */ /* 0x040fe40000410000 */
[C---:B------:R-:W-:Y:S01]  /*daf0*/  HMMA.16816.F32.BF16 R48, R12.reuse, R26, R48 ;  /* 0x0000001a0c30723c */ /* 0x040fe20000041830 */
[----:B------:R-:W5:Y:S03]  /*db00*/  LDSM.16.MT88.4 R24, [R195+0x4100] ;  /* 0x00410000c318783b */ /* 0x000f660000004200 */
[C---:B------:R-:W-:Y:S02]  /*db10*/  FMUL.FTZ R69, R3.reuse, R69 ;  /* 0x0000004503457220 */ /* 0x040fe40000410000 */
[C---:B------:R-:W-:Y:S01]  /*db20*/  FMUL.FTZ R70, R2.reuse, R70 ;  /* 0x0000004602467220 */ /* 0x040fe20000410000 */
[----:B------:R-:W-:Y:S01]  /*db30*/  MUFU.EX2 R215, R215 ;  /* 0x000000d700d77308 */ /* 0x000fe20000000800 */
[C---:B------:R-:W-:Y:S01]  /*db40*/  FMUL.FTZ R71, R2.reuse, R71 ;  /* 0x0000004702477220 */ /* 0x040fe20000410000 */
[C---:B-1----:R-:W-:Y:S03]  /*db50*/  HMMA.16816.F32.BF16 R52, R12.reuse, R16, R52 ;  /* 0x000000100c34723c */ /* 0x042fe60000041834 */
[C---:B------:R-:W-:Y:S02]  /*db60*/  FMUL.FTZ R72, R3.reuse, R72 ;  /* 0x0000004803487220 */ /* 0x040fe40000410000 */
[C---:B------:R-:W-:Y:S02]  /*db70*/  FMUL.FTZ R73, R3.reuse, R73 ;  /* 0x0000004903497220 */ /* 0x040fe40000410000 */
[C---:B------:R-:W-:Y:S01]  /*db80*/  FMUL.FTZ R74, R2.reuse, R74 ;  /* 0x0000004a024a7220 */ /* 0x040fe20000410000 */
[C---:B------:R-:W-:Y:S01]  /*db90*/  HMMA.16816.F32.BF16 R56, R12.reuse, R18, R56 ;  /* 0x000000120c38723c */ /* 0x040fe20000041838 */
[----:B------:R-:W1:Y:S03]  /*dba0*/  LDSM.16.MT88.4 R16, [R190+0x4100] ;  /* 0x00410000be10783b */ /* 0x000e660000004200 */
[C---:B------:R-:W-:Y:S02]  /*dbb0*/  FMUL.FTZ R75, R2.reuse, R75 ;  /* 0x0000004b024b7220 */ /* 0x040fe40000410000 */
[C---:B------:R-:W-:Y:S02]  /*dbc0*/  FMUL.FTZ R76, R3.reuse, R76 ;  /* 0x0000004c034c7220 */ /* 0x040fe40000410000 */
[C---:B---3--:R-:W-:Y:S04]  /*dbd0*/  HMMA.16816.F32.BF16 R60, R12.reuse, R20, R60 ;  /* 0x000000140c3c723c */ /* 0x048fe8000004183c */
[C---:B------:R-:W-:Y:S02]  /*dbe0*/  FMUL.FTZ R77, R3.reuse, R77 ;  /* 0x0000004d034d7220 */ /* 0x040fe40000410000 */
[C---:B------:R-:W-:Y:S02]  /*dbf0*/  FMUL.FTZ R78, R2.reuse, R78 ;  /* 0x0000004e024e7220 */ /* 0x040fe40000410000 */
[C---:B------:R-:W-:Y:S01]  /*dc00*/  HMMA.16816.F32.BF16 R64, R12.reuse, R22, R64 ;  /* 0x000000160c40723c */ /* 0x040fe20000041840 */
[----:B------:R-:W3:Y:S03]  /*dc10*/  LDSM.16.MT88.4 R20, [R189+0x4100] ;  /* 0x00410000bd14783b */ /* 0x000ee60000004200 */
[C---:B------:R-:W-:Y:S02]  /*dc20*/  FMUL.FTZ R79, R2.reuse, R79 ;  /* 0x0000004f024f7220 */ /* 0x040fe40000410000 */
[C---:B------:R-:W-:Y:S02]  /*dc30*/  FMUL.FTZ R80, R3.reuse, R80 ;  /* 0x0000005003507220 */ /* 0x040fe40000410000 */
[C---:B-----5:R-:W-:Y:S04]  /*dc40*/  HMMA.16816.F32.BF16 R68, R12.reuse, R24, R68 ;  /* 0x000000180c44723c */ /* 0x060fe80000041844 */
[C---:B------:R-:W-:Y:S02]  /*dc50*/  FMUL.FTZ R81, R3.reuse, R81 ;  /* 0x0000005103517220 */ /* 0x040fe40000410000 */
[C---:B------:R-:W-:Y:S02]  /*dc60*/  FMUL.FTZ R82, R2.reuse, R82 ;  /* 0x0000005202527220 */ /* 0x040fe40000410000 */
[C---:B------:R-:W-:Y:S01]  /*dc70*/  HMMA.16816.F32.BF16 R72, R12.reuse, R26, R72 ;  /* 0x0000001a0c48723c */ /* 0x040fe20000041848 */
[----:B------:R-:W5:Y:S03]  /*dc80*/  LDSM.16.MT88.4 R24, [R188+0x4100] ;  /* 0x00410000bc18783b */ /* 0x000f660000004200 */
[C---:B------:R-:W-:Y:S02]  /*dc90*/  FMUL.FTZ R83, R2.reuse, R83 ;  /* 0x0000005302537220 */ /* 0x040fe40000410000 */
[C---:B------:R-:W-:Y:S02]  /*dca0*/  FMUL.FTZ R84, R3.reuse, R84 ;  /* 0x0000005403547220 */ /* 0x040fe40000410000 */
        /* <DEDUP_REMOVED lines=12> */
[C---:B------:R-:W-:Y:S03]  /*dd70*/  FMUL.FTZ R93, R3.reuse, R93 ;  /* 0x0000005d035d7220 */ /* 0x040fe60000410000 */
[C---:B------:R-:W-:Y:S01]  /*dd80*/  HMMA.16816.F32.BF16 R88, R12.reuse, R22, R88 ;  /* 0x000000160c58723c */ /* 0x040fe20000041858 */
[----:B------:R-:W3:Y:S02]  /*dd90*/  LDSM.16.MT88.4 R20, [R189+0x900] ;  /* 0x00090000bd14783b */ /* 0x000ee40000004200 */
[C---:B------:R-:W-:Y:S02]  /*dda0*/  FMUL.FTZ R94, R2.reuse, R94 ;  /* 0x0000005e025e7220 */ /* 0x040fe40000410000 */
[C---:B------:R-:W-:Y:S02]  /*ddb0*/  FMUL.FTZ R95, R2.reuse, R95 ;  /* 0x0000005f025f7220 */ /* 0x040fe40000410000 */
[C---:B------:R-:W-:Y:S02]  /*ddc0*/  FMUL.FTZ R96, R3.reuse, R96 ;  /* 0x0000006003607220 */ /* 0x040fe40000410000 */
[----:B------:R-:W-:Y:S03]  /*ddd0*/  FMUL.FTZ R97, R3, R97 ;  /* 0x0000006103617220 */ /* 0x000fe60000410000 */
[C---:B-----5:R-:W-:Y:S03]  /*dde0*/  HMMA.16816.F32.BF16 R92, R12.reuse, R24, R92 ;  /* 0x000000180c5c723c */ /* 0x060fe6000004185c */
[C---:B------:R-:W-:Y:S02]  /*ddf0*/  FMUL.FTZ R98, R2.reuse, R98 ;  /* 0x0000006202627220 */ /* 0x040fe40000410000 */
[----:B------:R-:W-:Y:S02]  /*de00*/  FMUL.FTZ R99, R2, R99 ;  /* 0x0000006302637220 */ /* 0x000fe40000410000 */
[--C-:B------:R-:W-:Y:S02]  /*de10*/  FFMA.FTZ R168, R168, c[0x0][0x2d0], -R155.reuse ;  /* 0x0000b400a8a87a23 */ /* 0x100fe4000001089b */
[--C-:B------:R-:W-:Y:S03]  /*de20*/  FFMA.FTZ R173, R166, c[0x0][0x2d0], -R155.reuse ;  /* 0x0000b400a6ad7a23 */ /* 0x100fe6000001089b */
[----:B------:R-:W-:Y:S01]  /*de30*/  HMMA.16816.F32.BF16 R96, R12, R26, R96 ;  /* 0x0000001a0c60723c */ /* 0x000fe20000041860 */
[----:B------:R-:W-:Y:S01]  /*de40*/  LDSM.16.MT88.4 R24, [R190+0x4900] ;  /* 0x00490000be18783b */ /* 0x000fe20000004200 */
[----:B------:R-:W-:Y:S01]  /*de50*/  MUFU.EX2 R168, R168 ;  /* 0x000000a800a87308 */ /* 0x000fe20000000800 */
[--C-:B------:R-:W-:Y:S02]  /*de60*/  FFMA.FTZ R164, R164, c[0x0][0x2d0], -R155.reuse ;  /* 0x0000b400a4a47a23 */ /* 0x100fe4000001089b */
[--C-:B------:R-:W-:Y:S02]  /*de70*/  FFMA.FTZ R175, R162, c[0x0][0x2d0], -R155.reuse ;  /* 0x0000b400a2af7a23 */ /* 0x100fe4000001089b */
[----:B------:R-:W-:Y:S01]  /*de80*/  F2FP.BF16.PACK_AB R12, R157, R154 ;  /* 0x0000009a9d0c723e */ /* 0x000fe200000010ff */
[--C-:B------:R-:W-:Y:S01]  /*de90*/  FFMA.FTZ R162, R171, c[0x0][0x2d0], -R140.reuse ;  /* 0x0000b400aba27a23 */ /* 0x100fe2000001088c */
[----:B----4-:R-:W-:Y:S03]  /*dea0*/  F2FP.BF16.PACK_AB R14, R159, R156 ;  /* 0x0000009c9f0e723e */ /* 0x010fe600000010ff */
[----:B------:R-:W-:Y:S01]  /*deb0*/  F2FP.BF16.PACK_AB R13, R161, R158 ;  /* 0x0000009ea10d723e */ /* 0x000fe200000010ff */
[--C-:B------:R-:W-:Y:S01]  /*dec0*/  FFMA.FTZ R171, R144, c[0x0][0x2d0], -R155.reuse ;  /* 0x0000b40090ab7a23 */ /* 0x100fe2000001089b */
[----:B--2---:R-:W-:Y:S01]  /*ded0*/  F2FP.BF16.PACK_AB R15, R163, R160 ;  /* 0x000000a0a30f723e */ /* 0x004fe200000010ff */
[--C-:B------:R-:W-:Y:S01]  /*dee0*/  FFMA.FTZ R169, R169, c[0x0][0x2d0], -R140.reuse ;  /* 0x0000b400a9a97a23 */ /* 0x100fe2000001088c */
[----:B------:R-:W2:Y:S01]  /*def0*/  MUFU.EX2 R173, R173 ;  /* 0x000000ad00ad7308 */ /* 0x000ea20000000800 */
[--C-:B------:R-:W-:Y:S02]  /*df00*/  FFMA.FTZ R166, R167, c[0x0][0x2d0], -R140.reuse ;  /* 0x0000b400a7a67a23 */ /* 0x100fe4000001088c */
[--C-:B------:R-:W-:Y:S02]  /*df10*/  FFMA.FTZ R167, R147, c[0x0][0x2d0], -R155.reuse ;  /* 0x0000b40093a77a23 */ /* 0x100fe4000001089b */
[C---:B-1----:R-:W-:Y:S01]  /*df20*/  HMMA.16816.F32.BF16 R4, R12.reuse, R16, R4 ;  /* 0x000000100c04723c */ /* 0x042fe20000041804 */
[----:B------:R-:W-:Y:S02]  /*df30*/  LDSM.16.MT88.4 R144, [R195+0x5900] ;  /* 0x00590000c390783b */ /* 0x000fe40000004200 */
[----:B------:R-:W-:Y:S02]  /*df40*/  FFMA.FTZ R155, R142, c[0x0][0x2d0], -R155 ;  /* 0x0000b4008e9b7a23 */ /* 0x000fe4000001089b */
[--C-:B------:R-:W-:Y:S01]  /*df50*/  FFMA.FTZ R165, R165, c[0x0][0x2d0], -R140.reuse ;  /* 0x0000b400a5a57a23 */ /* 0x100fe2000001088c */
[----:B------:R-:W-:Y:S01]  /*df60*/  MUFU.EX2 R164, R164 ;  /* 0x000000a400a47308 */ /* 0x000fe20000000800 */
[----:B------:R-:W-:Y:S01]  /*df70*/  FFMA.FTZ R140, R9, c[0x0][0x2d0], -R140 ;  /* 0x0000b400098c7a23 */ /* 0x000fe2000001088c */
[C---:B------:R-:W-:Y:S01]  /*df80*/  HMMA.16816.F32.BF16 R100, R12.reuse, R18, R100 ;  /* 0x000000120c64723c */ /* 0x040fe20000041864 */
[----:B------:R-:W1:Y:S03]  /*df90*/  LDSM.16.MT88.4 R16, [R188+0x2900] ;  /* 0x00290000bc10783b */ /* 0x000e660000004200 */
[----:B------:R-:W-:Y:S02]  /*dfa0*/  FFMA.FTZ R148, R3, R206, R148 ;  /* 0x000000ce03947223 */ /* 0x000fe40000010094 */
[----:B------:R-:W-:Y:S02]  /*dfb0*/  FFMA.FTZ R153, R2, R207, R153 ;  /* 0x000000cf02997223 */ /* 0x000fe40000010099 */
[C---:B------:R-:W-:Y:S01]  /*dfc0*/  HMMA.16816.F32.BF16 R104, R12.reuse, R28, R104 ;  /* 0x0000001c0c68723c */ /* 0x040fe20000041868 */
[----:B------:R4:W-:Y:S03]  /*dfd0*/  MUFU.EX2 R216, R140 ;  /* 0x0000008c00d87308 */ /* 0x0009e60000000800 */
[----:B------:R-:W-:Y:S02]  /*dfe0*/  FADD.FTZ R11, R11, R148 ;  /* 0x000000940b0b7221 */ /* 0x000fe40000010000 */
[----:B------:R-:W-:Y:S02]  /*dff0*/  FADD.FTZ R152, R152, R153 ;  /* 0x0000009998987221 */ /* 0x000fe40000010000 */
[C---:B------:R-:W-:Y:S01]  /*e000*/  HMMA.16816.F32.BF16 R108, R12.reuse, R30, R108 ;  /* 0x0000001e0c6c723c */ /* 0x040fe2000004186c */
[----:B------:R-:W-:Y:S02]  /*e010*/  LDSM.16.MT88.4 R28, [R189+0x4900] ;  /* 0x00490000bd1c783b */ /* 0x000fe40000004200 */
[----:B------:R-:W5:Y:S01]  /*e020*/  MUFU.EX2 R175, R175 ;  /* 0x000000af00af7308 */ /* 0x000f620000000800 */
[----:B------:R-:W-:Y:S02]  /*e030*/  FADD.FTZ R10, R10, R11 ;  /* 0x0000000b0a0a7221 */ /* 0x000fe40000010000 */
[----:B------:R-:W-:Y:S02]  /*e040*/  FADD.FTZ R3, R151, R152 ;  /* 0x0000009897037221 */ /* 0x000fe40000010000 */
[C---:B---3--:R-:W-:Y:S04]  /*e050*/  HMMA.16816.F32.BF16 R112, R12.reuse, R20, R112 ;  /* 0x000000140c70723c */ /* 0x048fe80000041870 */
[----:B------:R-:W-:Y:S01]  /*e060*/  FADD.FTZ R149, R149, R10 ;  /* 0x0000000a95957221 */ /* 0x000fe20000010000 */
[----:B------:R-:W-:Y:S01]  /*e070*/  MUFU.EX2 R162, R162 ;  /* 0x000000a200a27308 */ /* 0x000fe20000000800 */
[----:B------:R-:W-:Y:S02]  /*e080*/  FADD.FTZ R3, R150, R3 ;  /* 0x0000000396037221 */ /* 0x000fe40000010000 */
[C---:B------:R-:W-:Y:S01]  /*e090*/  HMMA.16816.F32.BF16 R116, R12.reuse, R22, R116 ;  /* 0x000000160c74723c */ /* 0x040fe20000041874 */
[----:B------:R-:W3:Y:S03]  /*e0a0*/  LDSM.16.MT88.4 R20, [R195+0x4900] ;  /* 0x00490000c314783b */ /* 0x000ee60000004200 */
[----:B------:R-:W-:Y:S02]  /*e0b0*/  FADD.FTZ R154, R154, R149 ;  /* 0x000000959a9a7221 */ /* 0x000fe40000010000 */
[----:B------:R-:W-:Y:S01]  /*e0c0*/  FADD.FTZ R158, R158, R3 ;  /* 0x000000039e9e7221 */ /* 0x000fe20000010000 */
[----:B------:R-:W1:Y:S01]  /*e0d0*/  MUFU.EX2 R169, R169 ;  /* 0x000000a900a97308 */ /* 0x000e620000000800 */
[C---:B------:R-:W-:Y:S01]  /*e0e0*/  HMMA.16816.F32.BF16 R120, R12.reuse, R32, R120 ;  /* 0x000000200c78723c */ /* 0x040fe20000041878 */
[----:B----4-:R-:W-:Y:S03]  /*e0f0*/  LDSM.16.MT88.4 R140, [R188+0x3900] ;  /* 0x00390000bc8c783b */ /* 0x010fe60000004200 */
[----:B------:R-:W-:Y:S01]  /*e100*/  MOV R3, R0 ;  /* 0x0000000000037202 */ /* 0x000fe20000000f00 */
[----:B------:R-:W-:Y:S02]  /*e110*/  FADD.FTZ R157, R157, R154 ;  /* 0x0000009a9d9d7221 */ /* 0x000fe40000010000 */
[----:B------:R-:W-:Y:S01]  /*e120*/  FADD.FTZ R161, R161, R158 ;  /* 0x0000009ea1a17221 */ /* 0x000fe20000010000 */
[C---:B------:R-:W-:Y:S01]  /*e130*/  HMMA.16816.F32.BF16 R124, R12.reuse, R34, R124 ;  /* 0x000000220c7c723c */ /* 0x040fe2000004187c */
[----:B------:R-:W-:Y:S01]  /*e140*/  LDSM.16.MT88.4 R32, [R190+0x1100] ;  /* 0x00110000be20783b */ /* 0x000fe20000004200 */
[----:B------:R-:W-:Y:S02]  /*e150*/  MUFU.EX2 R166, R166 ;  /* 0x000000a600a67308 */ /* 0x000fe40000000800 */
[----:B------:R-:W-:Y:S02]  /*e160*/  FADD.FTZ R156, R156, R157 ;  /* 0x0000009d9c9c7221 */ /* 0x000fe40000010000 */
[----:B------:R-:W-:Y:S02]  /*e170*/  FADD.FTZ R160, R160, R161 ;  /* 0x000000a1a0a07221 */ /* 0x000fe40000010000 */
[C---:B------:R-:W-:Y:S04]  /*e180*/  HMMA.16816.F32.BF16 R36, R12.reuse, R128, R36 ;  /* 0x000000800c24723c */ /* 0x040fe80000041824 */
[----:B------:R-:W4:Y:S01]  /*e190*/  MUFU.EX2 R165, R165 ;  /* 0x000000a500a57308 */ /* 0x000f220000000800 */
[----:B------:R-:W-:Y:S02]  /*e1a0*/  FADD.FTZ R159, R159, R156 ;  /* 0x0000009c9f9f7221 */ /* 0x000fe40000010000 */
[----:B------:R-:W-:Y:S01]  /*e1b0*/  FADD.FTZ R163, R163, R160 ;  /* 0x000000a0a3a37221 */ /* 0x000fe20000010000 */
[C---:B------:R-:W-:Y:S01]  /*e1c0*/  HMMA.16816.F32.BF16 R40, R12.reuse, R130, R40 ;  /* 0x000000820c28723c */ /* 0x040fe20000041828 */
[----:B------:R-:W-:Y:S05]  /*e1d0*/  LDSM.16.MT88.4 R128, [R188+0x1100] ;  /* 0x00110000bc80783b */ /* 0x000fea0000004200 */
[----:B------:R-:W1:Y:S02]  /*e1e0*/  MUFU.EX2 R167, R167 ;  /* 0x000000a700a77308 */ /* 0x000e640000000800 */
[C---:B------:R-:W-:Y:S08]  /*e1f0*/  HMMA.16816.F32.BF16 R44, R12.reuse, R132, R44 ;  /* 0x000000840c2c723c */ /* 0x040ff0000004182c */
[C---:B------:R-:W-:Y:S01]  /*e200*/  HMMA.16816.F32.BF16 R48, R12.reuse, R134, R48 ;  /* 0x000000860c30723c */ /* 0x040fe20000041830 */
[----:B------:R-:W-:Y:S01]  /*e210*/  LDSM.16.MT88.4 R132, [R190+0x3100] ;  /* 0x00310000be84783b */ /* 0x000fe20000004200 */
[----:B------:R-:W-:Y:S06]  /*e220*/  MUFU.EX2 R171, R171 ;  /* 0x000000ab00ab7308 */ /* 0x000fec0000000800 */
[C---:B------:R-:W-:Y:S04]  /*e230*/  HMMA.16816.F32.BF16 R52, R12.reuse, R136, R52 ;  /* 0x000000880c34723c */ /* 0x040fe80000041834 */
[----:B------:R-:W2:Y:S04]  /*e240*/  MUFU.EX2 R174, R155 ;  /* 0x0000009b00ae7308 */ /* 0x000ea80000000800 */
[C---:B------:R-:W-:Y:S01]  /*e250*/  HMMA.16816.F32.BF16 R56, R12.reuse, R138, R56 ;  /* 0x0000008a0c38723c */ /* 0x040fe20000041838 */
[----:B------:R-:W-:Y:S07]  /*e260*/  LDSM.16.MT88.4 R136, [R189+0x3100] ;  /* 0x00310000bd88783b */ /* 0x000fee0000004200 */
[C---:B-1----:R-:W-:Y:S08]  /*e270*/  HMMA.16816.F32.BF16 R60, R12.reuse, R16, R60 ;  /* 0x000000100c3c723c */ /* 0x042ff0000004183c */
[C---:B------:R-:W-:Y:S01]  /*e280*/  HMMA.16816.F32.BF16 R64, R12.reuse, R18, R64 ;  /* 0x000000120c40723c */ /* 0x040fe20000041840 */
[----:B------:R-:W1:Y:S07]  /*e290*/  LDSM.16.MT88.4 R16, [R188+0x4900] ;  /* 0x00490000bc10783b */ /* 0x000e6e0000004200 */
[C---:B---3--:R-:W-:Y:S08]  /*e2a0*/  HMMA.16816.F32.BF16 R68, R12.reuse, R20, R68 ;  /* 0x000000140c44723c */ /* 0x048ff00000041844 */
[C---:B------:R-:W-:Y:S01]  /*e2b0*/  HMMA.16816.F32.BF16 R72, R12.reuse, R22, R72 ;  /* 0x000000160c48723c */ /* 0x040fe20000041848 */
[----:B------:R-:W3:Y:S07]  /*e2c0*/  LDSM.16.MT88.4 R20, [R195+0x1100] ;  /* 0x00110000c314783b */ /* 0x000eee0000004200 */
[C---:B------:R-:W-:Y:S08]  /*e2d0*/  HMMA.16816.F32.BF16 R76, R12.reuse, R24, R76 ;  /* 0x000000180c4c723c */ /* 0x040ff0000004184c */
[C---:B------:R-:W-:Y:S01]  /*e2e0*/  HMMA.16816.F32.BF16 R80, R12.reuse, R26, R80 ;  /* 0x0000001a0c50723c */ /* 0x040fe20000041850 */
[----:B------:R-:W3:Y:S07]  /*e2f0*/  LDSM.16.MT88.4 R24, [R189+0x1100] ;  /* 0x00110000bd18783b */ /* 0x000eee0000004200 */
[C---:B------:R-:W-:Y:S08]  /*e300*/  HMMA.16816.F32.BF16 R84, R12.reuse, R28, R84 ;  /* 0x0000001c0c54723c */ /* 0x040ff00000041854 */
[C---:B------:R-:W-:Y:S01]  /*e310*/  HMMA.16816.F32.BF16 R88, R12.reuse, R30, R88 ;  /* 0x0000001e0c58723c */ /* 0x040fe20000041858 */
[----:B------:R-:W3:Y:S07]  /*e320*/  LDSM.16.MT88.4 R28, [R195+0x3100] ;  /* 0x00310000c31c783b */ /* 0x000eee0000004200 */
[C---:B-1----:R-:W-:Y:S08]  /*e330*/  HMMA.16816.F32.BF16 R92, R12.reuse, R16, R92 ;  /* 0x000000100c5c723c */ /* 0x042ff0000004185c */
[----:B------:R-:W-:Y:S01]  /*e340*/  HMMA.16816.F32.BF16 R96, R12, R18, R96 ;  /* 0x000000120c60723c */ /* 0x000fe20000041860 */
[----:B------:R-:W1:Y:S06]  /*e350*/  LDSM.16.MT88.4 R16, [R188+0x3100] ;  /* 0x00310000bc10783b */ /* 0x000e6c0000004200 */
[----:B--2---:R-:W-:Y:S01]  /*e360*/  F2FP.BF16.PACK_AB R12, R173, R168 ;  /* 0x000000a8ad0c723e */ /* 0x004fe200000010ff */
[----:B------:R-:W-:Y:S01]  /*e370*/  FADD.FTZ R168, R168, R159 ;  /* 0x0000009fa8a87221 */ /* 0x000fe20000010000 */
[----:B-----5:R-:W-:Y:S03]  /*e380*/  F2FP.BF16.PACK_AB R14, R175, R164 ;  /* 0x000000a4af0e723e */ /* 0x020fe600000010ff */
[----:B------:R-:W-:Y:S01]  /*e390*/  F2FP.BF16.PACK_AB R13, R169, R162 ;  /* 0x000000a2a90d723e */ /* 0x000fe200000010ff */
[----:B------:R-:W-:Y:S01]  /*e3a0*/  FADD.FTZ R162, R162, R163 ;  /* 0x000000a3a2a27221 */ /* 0x000fe20000010000 */
[----:B----4-:R-:W-:Y:S01]  /*e3b0*/  F2FP.BF16.PACK_AB R15, R165, R166 ;  /* 0x000000a6a50f723e */ /* 0x010fe200000010ff */
[----:B------:R-:W-:Y:S02]  /*e3c0*/  FADD.FTZ R173, R173, R168 ;  /* 0x000000a8adad7221 */ /* 0x000fe40000010000 */
[----:B------:R-:W-:Y:S02]  /*e3d0*/  FADD.FTZ R169, R169, R162 ;  /* 0x000000a2a9a97221 */ /* 0x000fe40000010000 */
[----:B------:R-:W-:Y:S02]  /*e3e0*/  FADD.FTZ R164, R164, R173 ;  /* 0x000000ada4a47221 */ /* 0x000fe40000010000 */
[C---:B---3--:R-:W-:Y:S03]  /*e3f0*/  HMMA.16816.F32.BF16 R4, R12.reuse, R20, R4 ;  /* 0x000000140c04723c */ /* 0x048fe60000041804 */
[----:B------:R-:W-:Y:S02]  /*e400*/  FADD.FTZ R2, R166, R169 ;  /* 0x000000a9a6027221 */ /* 0x000fe40000010000 */
[----:B------:R-:W-:Y:S02]  /*e410*/  FADD.FTZ R164, R175, R164 ;  /* 0x000000a4afa47221 */ /* 0x000fe40000010000 */
[----:B------:R-:W-:Y:S01]  /*e420*/  FADD.FTZ R2, R165, R2 ;  /* 0x00000002a5027221 */ /* 0x000fe20000010000 */
[C---:B------:R-:W-:Y:S01]  /*e430*/  HMMA.16816.F32.BF16 R100, R12.reuse, R22, R100 ;  /* 0x000000160c64723c */ /* 0x040fe20000041864 */
[----:B------:R-:W2:Y:S07]  /*e440*/  LDSM.16.MT88.4 R20, [R195+0x5100] ;  /* 0x00510000c314783b */ /* 0x000eae0000004200 */
[C---:B------:R-:W-:Y:S08]  /*e450*/  HMMA.16816.F32.BF16 R104, R12.reuse, R32, R104 ;  /* 0x000000200c68723c */ /* 0x040ff00000041868 */
[C---:B------:R-:W-:Y:S01]  /*e460*/  HMMA.16816.F32.BF16 R108, R12.reuse, R34, R108 ;  /* 0x000000220c6c723c */ /* 0x040fe2000004186c */
[----:B------:R-:W-:Y:S07]  /*e470*/  LDSM.16.MT88.4 R32, [R188+0x1900] ;  /* 0x00190000bc20783b */ /* 0x000fee0000004200 */
[C---:B------:R-:W-:Y:S08]  /*e480*/  HMMA.16816.F32.BF16 R112, R12.reuse, R24, R112 ;  /* 0x000000180c70723c */ /* 0x040ff00000041870 */
[C---:B------:R-:W-:Y:S01]  /*e490*/  HMMA.16816.F32.BF16 R116, R12.reuse, R26, R116 ;  /* 0x0000001a0c74723c */ /* 0x040fe20000041874 */
[----:B------:R-:W3:Y:S07]  /*e4a0*/  LDSM.16.MT88.4 R24, [R190+0x5100] ;  /* 0x00510000be18783b */ /* 0x000eee0000004200 */
[C---:B------:R-:W-:Y:S08]  /*e4b0*/  HMMA.16816.F32.BF16 R120, R12.reuse, R128, R120 ;  /* 0x000000800c78723c */ /* 0x040ff00000041878 */
[C---:B------:R-:W-:Y:S08]  /*e4c0*/  HMMA.16816.F32.BF16 R124, R12.reuse, R130, R124 ;  /* 0x000000820c7c723c */ /* 0x040ff0000004187c */
[C---:B------:R-:W-:Y:S08]  /*e4d0*/  HMMA.16816.F32.BF16 R36, R12.reuse, R28, R36 ;  /* 0x0000001c0c24723c */ /* 0x040ff00000041824 */
[C---:B------:R-:W-:Y:S01]  /*e4e0*/  HMMA.16816.F32.BF16 R40, R12.reuse, R30, R40 ;  /* 0x0000001e0c28723c */ /* 0x040fe20000041828 */
[----:B------:R-:W4:Y:S07]  /*e4f0*/  LDSM.16.MT88.4 R28, [R189+0x5100] ;  /* 0x00510000bd1c783b */ /* 0x000f2e0000004200 */
        /* <DEDUP_REMOVED lines=15> */
[C---:B----4-:R-:W-:Y:S08]  /*e5f0*/  HMMA.16816.F32.BF16 R84, R12.reuse, R28, R84 ;  /* 0x0000001c0c54723c */ /* 0x050ff00000041854 */
[C---:B------:R-:W-:Y:S01]  /*e600*/  HMMA.16816.F32.BF16 R88, R12.reuse, R30, R88 ;  /* 0x0000001e0c58723c */ /* 0x040fe20000041858 */
[----:B------:R-:W4:Y:S07]  /*e610*/  LDSM.16.MT88.4 R28, [R189+0x1900] ;  /* 0x00190000bd1c783b */ /* 0x000f2e0000004200 */
[C---:B-1----:R-:W-:Y:S08]  /*e620*/  HMMA.16816.F32.BF16 R92, R12.reuse, R16, R92 ;  /* 0x000000100c5c723c */ /* 0x042ff0000004185c */
[----:B------:R-:W-:Y:S01]  /*e630*/  HMMA.16816.F32.BF16 R96, R12, R18, R96 ;  /* 0x000000120c60723c */ /* 0x000fe20000041860 */
[----:B------:R-:W1:Y:S06]  /*e640*/  LDSM.16.MT88.4 R16, [R189+0x3900] ;  /* 0x00390000bd10783b */ /* 0x000e6c0000004200 */
[----:B------:R-:W-:Y:S01]  /*e650*/  F2FP.BF16.PACK_AB R12, R170, R167 ;  /* 0x000000a7aa0c723e */ /* 0x000fe200000010ff */
[----:B------:R-:W-:Y:S01]  /*e660*/  FADD.FTZ R167, R167, R164 ;  /* 0x000000a4a7a77221 */ /* 0x000fe20000010000 */
[----:B------:R-:W-:Y:S03]  /*e670*/  F2FP.BF16.PACK_AB R14, R174, R171 ;  /* 0x000000abae0e723e */ /* 0x000fe600000010ff */
[----:B------:R-:W-:Y:S01]  /*e680*/  F2FP.BF16.PACK_AB R13, R214, R213 ;  /* 0x000000d5d60d723e */ /* 0x000fe200000010ff */
[----:B------:R-:W-:Y:S01]  /*e690*/  FADD.FTZ R213, R213, R2 ;  /* 0x00000002d5d57221 */ /* 0x000fe20000010000 */
[----:B------:R-:W-:Y:S01]  /*e6a0*/  F2FP.BF16.PACK_AB R15, R216, R215 ;  /* 0x000000d7d80f723e */ /* 0x000fe200000010ff */
[----:B------:R-:W-:Y:S01]  /*e6b0*/  FADD.FTZ R170, R170, R167 ;  /* 0x000000a7aaaa7221 */ /* 0x000fe20000010000 */
[----:B------:R-:W-:Y:S01]  /*e6c0*/  MOV R2, R8 ;  /* 0x0000000800027202 */ /* 0x000fe20000000f00 */
[----:B------:R-:W-:Y:S02]  /*e6d0*/  FADD.FTZ R214, R214, R213 ;  /* 0x000000d5d6d67221 */ /* 0x000fe40000010000 */
[----:B------:R-:W-:Y:S02]  /*e6e0*/  FADD.FTZ R171, R171, R170 ;  /* 0x000000aaabab7221 */ /* 0x000fe40000010000 */
[C---:B--2---:R-:W-:Y:S01]  /*e6f0*/  HMMA.16816.F32.BF16 R128, R12.reuse, R20, R4 ;  /* 0x000000140c80723c */ /* 0x044fe20000041804 */
[----:B------:R-:W2:Y:S02]  /*e700*/  LDSM.16.MT88.4 R4, [R190+0x5900] ;  /* 0x00590000be04783b */ /* 0x000ea40000004200 */
[----:B------:R-:W-:Y:S02]  /*e710*/  FADD.FTZ R207, R215, R214 ;  /* 0x000000d6d7cf7221 */ /* 0x000fe40000010000 */
[----:B------:R-:W-:Y:S02]  /*e720*/  FADD.FTZ R206, R174, R171 ;  /* 0x000000abaece7221 */ /* 0x000fe40000010000 */
[----:B------:R-:W-:Y:S01]  /*e730*/  FADD.FTZ R207, R216, R207 ;  /* 0x000000cfd8cf7221 */ /* 0x000fe20000010000 */
[C---:B------:R-:W-:Y:S01]  /*e740*/  HMMA.16816.F32.BF16 R100, R12.reuse, R22, R100 ;  /* 0x000000160c64723c */ /* 0x040fe20000041864 */
[----:B------:R-:W5:Y:S07]  /*e750*/  LDSM.16.MT88.4 R20, [R189+0x5900] ;  /* 0x00590000bd14783b */ /* 0x000f6e0000004200 */
[C---:B---3--:R-:W-:Y:S08]  /*e760*/  HMMA.16816.F32.BF16 R104, R12.reuse, R24, R104 ;  /* 0x000000180c68723c */ /* 0x048ff00000041868 */
        /* <DEDUP_REMOVED lines=16> */
[C---:B--2---:R-:W-:Y:S08]  /*e870*/  HMMA.16816.F32.BF16 R76, R12.reuse, R4, R76 ;  /* 0x000000040c4c723c */ /* 0x044ff0000004184c */
[C---:B------:R-:W-:Y:S08]  /*e880*/  HMMA.16816.F32.BF16 R80, R12.reuse, R6, R80 ;  /* 0x000000060c50723c */ /* 0x040ff00000041850 */
[C---:B-----5:R-:W-:Y:S08]  /*e890*/  HMMA.16816.F32.BF16 R84, R12.reuse, R20, R84 ;  /* 0x000000140c54723c */ /* 0x060ff00000041854 */
[C---:B------:R-:W-:Y:S08]  /*e8a0*/  HMMA.16816.F32.BF16 R88, R12.reuse, R22, R88 ;  /* 0x000000160c58723c */ /* 0x040ff00000041858 */
[C---:B-1----:R-:W-:Y:S08]  /*e8b0*/  HMMA.16816.F32.BF16 R92, R12.reuse, R16, R92 ;  /* 0x000000100c5c723c */ /* 0x042ff0000004185c */
[----:B------:R-:W-:Y:S01]  /*e8c0*/  HMMA.16816.F32.BF16 R96, R12, R18, R96 ;  /* 0x000000120c60723c */ /* 0x000fe20000041860 */
[----:B------:R-:W-:-:S07]  /*e8d0*/  @P0 BRA `(.L_x_209) ;  /* 0xffffca0000000947 */ /* 0x000fce000383ffff */
.L_x_199:
[----:B------:R-:W1:Y:S01]  /*e8e0*/  SHFL.BFLY PT, R3, R206, 0x2, 0x1f ;  /* 0x0c401f00ce037f89 */ /* 0x000e6200000e0000 */
[----:B------:R-:W-:Y:S01]  /*e8f0*/  CS2R R4, SRZ ;  /* 0x0000000000047805 */ /* 0x000fe2000001ff00 */
[----:B------:R-:W-:-:S02]  /*e900*/  MOV R9, 0xff800000 ;  /* 0xff80000000097802 */ /* 0x000fc40000000f00 */
[----:B------:R-:W2:Y:S01]  /*e910*/  SHFL.BFLY PT, R2, R207, 0x2, 0x1f ;  /* 0x0c401f00cf027f89 */ /* 0x000ea200000e0000 */
        /* <DEDUP_REMOVED lines=8> */
[----:B------:R-:W-:Y:S02]  /*e9a0*/  MOV R7, 0xff800000 ;  /* 0xff80000000077802 */ /* 0x000fe40000000f00 */
[----:B------:R-:W-:-:S09]  /*e9b0*/  FSETP.NE.FTZ.AND P0, PT, R2, RZ, PT ;  /* 0x000000ff0200720b */ /* 0x000fd20003f15000 */
[----:B------:R-:W1:Y:S01]  /*e9c0*/  @P1 MUFU.RCP R5, R3 ;  /* 0x0000000300051308 */ /* 0x000e620000001000 */
[----:B------:R-:W-:-:S03]  /*e9d0*/  @P1 MOV R11, 0x3f317218 ;  /* 0x3f317218000b1802 */ /* 0x000fc60000000f00 */
[----:B------:R-:W-:Y:S02]  /*e9e0*/  @P0 MOV R10, 0x3f317218 ;  /* 0x3f317218000a0802 */ /* 0x000fe40000000f00 */
[----:B------:R-:W-:Y:S02]  /*e9f0*/  @P1 FMUL.FTZ R11, R11, c[0x0][0x2d0] ;  /* 0x0000b4000b0b1a20 */ /* 0x000fe40000410000 */
[----:B------:R-:W-:Y:S01]  /*ea00*/  @P0 MUFU.RCP R4, R2 ;  /* 0x0000000200040308 */ /* 0x000fe20000001000 */
[----:B------:R-:W-:-:S07]  /*ea10*/  @P0 FMUL.FTZ R10, R10, c[0x0][0x2d0] ;  /* 0x0000b4000a0a0a20 */ /* 0x000fce0000410000 */
[----:B------:R-:W2:Y:S01]  /*ea20*/  @P1 MUFU.LG2 R3, R3 ;  /* 0x0000000300031308 */ /* 0x000ea20000000c00 */
[C---:B-1----:R-:W-:Y:S02]  /*ea30*/  FMUL.FTZ R128, R5.reuse, R128 ;  /* 0x0000008005807220 */ /* 0x042fe40000410000 */
[C---:B------:R-:W-:Y:S02]  /*ea40*/  FMUL.FTZ R129, R5.reuse, R129 ;  /* 0x0000008105817220 */ /* 0x040fe40000410000 */
[C---:B------:R-:W-:Y:S02]  /*ea50*/  FMUL.FTZ R100, R5.reuse, R100 ;  /* 0x0000006405647220 */ /* 0x040fe40000410000 */
[C---:B------:R-:W-:Y:S01]  /*ea60*/  FMUL.FTZ R101, R5.reuse, R101 ;  /* 0x0000006505657220 */ /* 0x040fe20000410000 */
[----:B------:R-:W1:Y:S01]  /*ea70*/  @P0 MUFU.LG2 R2, R2 ;  /* 0x0000000200020308 */ /* 0x000e620000000c00 */
[C---:B------:R-:W-:Y:S02]  /*ea80*/  FMUL.FTZ R104, R5.reuse, R104 ;  /* 0x0000006805687220 */ /* 0x040fe40000410000 */
[----:B------:R-:W-:-:S02]  /*ea90*/  FMUL.FTZ R105, R5, R105 ;  /* 0x0000006905697220 */ /* 0x000fc40000410000 */
[C---:B------:R-:W-:Y:S02]  /*eaa0*/  FMUL.FTZ R108, R5.reuse, R108 ;  /* 0x0000006c056c7220 */ /* 0x040fe40000410000 */
[----:B------:R-:W-:Y:S02]  /*eab0*/  FMUL.FTZ R109, R5, R109 ;  /* 0x0000006d056d7220 */ /* 0x000fe40000410000 */
[----:B--2---:R-:W-:Y:S02]  /*eac0*/  @P1 FMUL.FTZ R3, R3, 0.69314718246459960938 ;  /* 0x3f31721803031820 */ /* 0x004fe40000410000 */
[C---:B------:R-:W-:Y:S02]  /*ead0*/  FMUL.FTZ R112, R5.reuse, R112 ;  /* 0x0000007005707220 */ /* 0x040fe40000410000 */
[C---:B------:R-:W-:Y:S02]  /*eae0*/  FMUL.FTZ R113, R5.reuse, R113 ;  /* 0x0000007105717220 */ /* 0x040fe40000410000 */
[----:B------:R-:W-:-:S02]  /*eaf0*/  FMUL.FTZ R116, R5, R116 ;  /* 0x0000007405747220 */ /* 0x000fc40000410000 */
[----:B-1----:R-:W-:Y:S02]  /*eb00*/  @P0 FMUL.FTZ R13, R2, 0.69314718246459960938 ;  /* 0x3f317218020d0820 */ /* 0x002fe40000410000 */
        /* <DEDUP_REMOVED lines=87> */
.L_x_167:
[----:B------:R-:W-:Y:S01]  /*f080*/  USHF.R.S32.HI UR6, URZ, 0x1f, UR11 ;  /* 0x0000001f3f067899 */ /* 0x000fe2000801140b */
[----:B------:R-:W-:Y:S05]  /*f090*/  @P2 BRA `(.L_x_210) ;  /* 0x0000157000002947 */ /* 0x000fea0003800000 */
[----:B------:R-:W3:Y:S01]  /*f0a0*/  S2R R0, SR_TID.X ;  /* 0x0000000000007919 */ /* 0x000ee20000002100 */
[----:B------:R-:W-:Y:S01]  /*f0b0*/  ULDC.64 UR4, c[0x0][0x490] ;  /* 0x0001240000047ab9 */ /* 0x000fe20000000a00 */
[----:B------:R-:W-:Y:S01]  /*f0c0*/  IMAD.MOV.U32 R12, RZ, RZ, c[0x0][0x4e8] ;  /* 0x00013a00ff0c7624 */ /* 0x000fe200078e00ff */
[----:B------:R-:W-:Y:S01]  /*f0d0*/  UIMAD UR7, UR6, UR4, URZ ;  /* 0x00000004060772a4 */ /* 0x000fe2000f8e023f */
[----:B------:R-:W4:Y:S01]  /*f0e0*/  S2R R22, SR_CTAID.Z ;  /* 0x0000000000167919 */ /* 0x000f220000002700 */
[----:B------:R-:W-:Y:S01]  /*f0f0*/  UIMAD.WIDE.U32 UR8, UR11, UR4, URZ ;  /* 0x000000040b0872a5 */ /* 0x000fe2000f8e003f */
[----:B------:R-:W-:Y:S01]  /*f100*/  F2FP.BF16.PACK_AB R128, R129, R128 ;  /* 0x000000808180723e */ /* 0x000fe200000010ff */
[----:B------:R-:W-:Y:S01]  /*f110*/  UIMAD UR7, UR11, UR5, UR7 ;  /* 0x000000050b0772a4 */ /* 0x000fe2000f8e0207 */
[C---:B------:R-:W-:Y:S01]  /*f120*/  ISETP.NE.AND P0, PT, R12.reuse, 0x1, PT ;  /* 0x000000010c00780c */ /* 0x040fe20003f05270 */
[----:B------:R-:W-:Y:S01]  /*f130*/  IMAD R12, R12, c[0x0][0x388], RZ ;  /* 0x0000e2000c0c7a24 */ /* 0x000fe200078e02ff */
[----:B------:R-:W-:Y:S01]  /*f140*/  ULDC.64 UR4, c[0x0][0x3e8] ;  /* 0x0000fa0000047ab9 */ /* 0x000fe20000000a00 */
[----:B------:R-:W-:Y:S01]  /*f150*/  IMAD.U32 R25, RZ, RZ, UR9 ;  /* 0x00000009ff197e24 */ /* 0x000fe2000f8e00ff */
[----:B------:R-:W-:Y:S01]  /*f160*/  UIMAD UR6, UR6, UR4, URZ ;  /* 0x00000004060672a4 */ /* 0x000fe2000f8e023f */
[----:B------:R-:W-:Y:S01]  /*f170*/  IMAD.U32 R24, RZ, RZ, UR8 ;  /* 0x00000008ff187e24 */ /* 0x000fe2000f8e00ff */
[----:B--2---:R-:W-:Y:S01]  /*f180*/  UIMAD.WIDE.U32 UR12, UR11, UR4, URZ ;  /* 0x000000040b0c72a5 */ /* 0x004fe2000f8e003f */
[----:B------:R-:W-:Y:S01]  /*f190*/  F2FP.BF16.PACK_AB R130, R131, R130 ;  /* 0x000000828382723e */ /* 0x000fe200000010ff */
[----:B------:R-:W-:Y:S01]  /*f1a0*/  UIMAD UR5, UR11, UR5, UR6 ;  /* 0x000000050b0572a4 */ /* 0x000fe2000f8e0206 */
[----:B------:R-:W-:Y:S01]  /*f1b0*/  F2FP.BF16.PACK_AB R100, R101, R100 ;  /* 0x000000646564723e */ /* 0x000fe200000010ff */
[----:B------:R-:W-:Y:S01]  /*f1c0*/  UIADD3 UR7, UR9, UR7, URZ ;  /* 0x0000000709077290 */ /* 0x000fe2000fffe03f */
[----:B------:R-:W-:Y:S01]  /*f1d0*/  F2FP.BF16.PACK_AB R102, R103, R102 ;  /* 0x000000666766723e */ /* 0x000fe200000010ff */
[----:B------:R-:W-:Y:S01]  /*f1e0*/  UIADD3 UR5, UR13, UR5, URZ ;  /* 0x000000050d057290 */ /* 0x000fe2000fffe03f */
[----:B------:R-:W-:Y:S01]  /*f1f0*/  IMAD.U32 R19, RZ, RZ, UR13 ;  /* 0x0000000dff137e24 */ /* 0x000fe2000f8e00ff */
[----:B------:R-:W-:Y:S01]  /*f200*/  F2FP.BF16.PACK_AB R104, R105, R104 ;  /* 0x000000686968723e */ /* 0x000fe200000010ff */
[----:B------:R-:W-:Y:S01]  /*f210*/  IMAD.U32 R18, RZ, RZ, UR12 ;  /* 0x0000000cff127e24 */ /* 0x000fe2000f8e00ff */
[----:B---3--:R-:W-:Y:S01]  /*f220*/  SHF.R.S32.HI R3, RZ, 0x1f, R0 ;  /* 0x0000001fff037819 */ /* 0x008fe20000011400 */
[----:B------:R-:W-:Y:S01]  /*f230*/  IMAD.U32 R25, RZ, RZ, UR7 ;  /* 0x00000007ff197e24 */ /* 0x000fe2000f8e00ff */
[----:B------:R-:W-:Y:S01]  /*f240*/  F2FP.BF16.PACK_AB R106, R107, R106 ;  /* 0x0000006a6b6a723e */ /* 0x000fe200000010ff */
[----:B------:R-:W-:Y:S01]  /*f250*/  IMAD.U32 R19, RZ, RZ, UR5 ;  /* 0x00000005ff137e24 */ /* 0x000fe2000f8e00ff */
[CC--:B------:R-:W-:Y:S01]  /*f260*/  LEA.HI R14, R3.reuse, R0.reuse, RZ, 0x5 ;  /* 0x00000000030e7211 */ /* 0x0c0fe200078f28ff */
[----:B----4-:R-:W-:Y:S01]  /*f270*/  IMAD.WIDE.U32 R24, R22, c[0x0][0x498], R24 ;  /* 0x0001260016187a25 */ /* 0x010fe200078e0018 */
[----:B------:R-:W-:Y:S01]  /*f280*/  LEA.HI R13, R3, R0, RZ, 0x2 ;  /* 0x00000000030d7211 */ /* 0x000fe200078f10ff */
[----:B------:R-:W-:Y:S01]  /*f290*/  BSSY B0, `(.L_x_211) ;  /* 0x00000ef000007945 */ /* 0x000fe20003800000 */
[----:B------:R-:W-:-:S02]  /*f2a0*/  LOP3.LUT R11, R14, 0xffffffe0, RZ, 0xc0, !PT ;  /* 0xffffffe00e0b7812 */ /* 0x000fc400078ec0ff */
[-C--:B------:R-:W-:Y:S02]  /*f2b0*/  LEA.HI R4, R3, R0.reuse, RZ, 0x3 ;  /* 0x0000000003047211 */ /* 0x080fe400078f18ff */
[----:B------:R-:W-:Y:S01]  /*f2c0*/  SHF.R.S32.HI R21, RZ, 0x2, R13 ;  /* 0x00000002ff157819 */ /* 0x000fe2000001140d */
[----:B------:R-:W-:Y:S01]  /*f2d0*/  IMAD.IADD R10, R0, 0x1, -R11 ;  /* 0x00000001000a7824 */ /* 0x000fe200078e0a0b */
[----:B------:R-:W-:Y:S01]  /*f2e0*/  SHF.R.S32.HI R8, RZ, 0x1f, R13 ;  /* 0x0000001fff087819 */ /* 0x000fe2000001140d */
[----:B------:R-:W2:Y:S01]  /*f2f0*/  S2R R11, SR_CTAID.X ;  /* 0x00000000000b7919 */ /* 0x000ea20000002500 */
[----:B------:R-:W-:Y:S02]  /*f300*/  LOP3.LUT R13, R13, 0xfffffffc, RZ, 0xc0, !PT ;  /* 0xfffffffc0d0d7812 */ /* 0x000fe400078ec0ff */
[----:B------:R-:W-:Y:S02]  /*f310*/  LOP3.LUT R17, R4, 0xfffffff8, RZ, 0xc0, !PT ;  /* 0xfffffff804117812 */ /* 0x000fe400078ec0ff */
[----:B-1----:R-:W-:-:S02]  /*f320*/  LEA.HI R2, R3, R0, RZ, 0x6 ;  /* 0x0000000003027211 */ /* 0x002fc400078f30ff */
[----:B------:R-:W-:Y:S01]  /*f330*/  LEA.HI R3, R8, R21, RZ, 0x3 ;  /* 0x0000001508037211 */ /* 0x000fe200078f18ff */
[C---:B------:R-:W-:Y:S01]  /*f340*/  IMAD.IADD R8, R0.reuse, 0x1, -R13 ;  /* 0x0000000100087824 */ /* 0x040fe200078e0a0d */
[----:B------:R-:W-:Y:S01]  /*f350*/  SHF.R.S32.HI R13, RZ, 0x1f, R22 ;  /* 0x0000001fff0d7819 */ /* 0x000fe20000011416 */
[----:B------:R-:W-:Y:S01]  /*f360*/  IMAD.IADD R17, R0, 0x1, -R17 ;  /* 0x0000000100117824 */ /* 0x000fe200078e0a11 */
[----:B------:R-:W-:Y:S02]  /*f370*/  LOP3.LUT R0, R3, 0xfffffff8, RZ, 0xc0, !PT ;  /* 0xfffffff803007812 */ /* 0x000fe400078ec0ff */
[----:B------:R-:W-:Y:S02]  /*f380*/  SHF.R.S32.HI R3, RZ, 0x1f, R10 ;  /* 0x0000001fff037819 */ /* 0x000fe4000001140a */
[----:B------:R-:W-:Y:S01]  /*f390*/  LOP3.LUT P4, RZ, R10, 0x3, RZ, 0xc0, !PT ;  /* 0x000000030aff7812 */ /* 0x000fe2000788c0ff */
[----:B------:R-:W-:Y:S01]  /*f3a0*/  IMAD.IADD R21, R21, 0x1, -R0 ;  /* 0x0000000115157824 */ /* 0x000fe200078e0a00 */
[----:B------:R-:W-:Y:S01]  /*f3b0*/  LEA.HI R10, R3, R10, RZ, 0x2 ;  /* 0x0000000a030a7211 */ /* 0x000fe200078f10ff */
[C---:B------:R-:W-:Y:S01]  /*f3c0*/  IMAD R3, R13.reuse, c[0x0][0x498], RZ ;  /* 0x000126000d037a24 */ /* 0x040fe200078e02ff */
[--C-:B------:R-:W-:Y:S01]  /*f3d0*/  SHF.R.S32.HI R15, RZ, 0x5, R14.reuse ;  /* 0x00000005ff0f7819 */ /* 0x100fe2000001140e */
[----:B------:R-:W-:Y:S01]  /*f3e0*/  IMAD R13, R13, c[0x0][0x3f0], RZ ;  /* 0x0000fc000d0d7a24 */ /* 0x000fe200078e02ff */
[----:B------:R-:W-:Y:S01]  /*f3f0*/  SHF.R.S32.HI R0, RZ, 0x1f, R14 ;  /* 0x0000001fff007819 */ /* 0x000fe2000001140e */
[C---:B------:R-:W-:Y:S01]  /*f400*/  IMAD R14, R22.reuse, c[0x0][0x49c], R3 ;  /* 0x00012700160e7a24 */ /* 0x040fe200078e0203 */
[----:B------:R-:W-:Y:S01]  /*f410*/  SHF.R.S32.HI R4, RZ, 0x3, R4 ;  /* 0x00000003ff047819 */ /* 0x000fe20000011404 */
[----:B------:R-:W-:Y:S01]  /*f420*/  IMAD R13, R22, c[0x0][0x3f4], R13 ;  /* 0x0000fd00160d7a24 */ /* 0x000fe200078e020d */
[----:B------:R-:W-:Y:S01]  /*f430*/  LEA.HI R0, R0, R15, RZ, 0x3 ;  /* 0x0000000f00007211 */ /* 0x000fe200078f18ff */
[----:B------:R-:W-:Y:S01]  /*f440*/  IMAD.WIDE.U32 R22, R22, c[0x0][0x3f0], R18 ;  /* 0x0000fc0016167a25 */ /* 0x000fe200078e0012 */
[----:B------:R-:W-:-:S02]  /*f450*/  LEA.HI R27, R8, R8, RZ, 0x1 ;  /* 0x00000008081b7211 */ /* 0x000fc400078f08ff */
[----:B------:R-:W-:Y:S01]  /*f460*/  LOP3.LUT R0, R0, 0xffffff8, RZ, 0xc0, !PT ;  /* 0x0ffffff800007812 */ /* 0x000fe200078ec0ff */
[----:B------:R-:W-:Y:S01]  /*f470*/  IMAD.SHL.U32 R16, R4, 0x40, RZ ;  /* 0x0000004004107824 */ /* 0x000fe200078e00ff */
[----:B------:R-:W-:Y:S01]  /*f480*/  R2P PR, R21, 0x6 ;  /* 0x0000000615007804 */ /* 0x000fe20000000000 */
[----:B------:R-:W-:Y:S01]  /*f490*/  IMAD R18, R17, 0x20, R4 ;  /* 0x0000002011127824 */ /* 0x000fe200078e0204 */
[----:B------:R-:W-:Y:S01]  /*f4a0*/  LOP3.LUT R20, R21, 0x1, RZ, 0xc0, !PT ;  /* 0x0000000115147812 */ /* 0x000fe200078ec0ff */
[----:B------:R-:W-:Y:S01]  /*f4b0*/  IMAD.SHL.U32 R3, R17, 0x8, RZ ;  /* 0x0000000811037824 */ /* 0x000fe200078e00ff */
[----:B------:R-:W-:Y:S01]  /*f4c0*/  LOP3.LUT R16, R16, 0x1c0, RZ, 0xc0, !PT ;  /* 0x000001c010107812 */ /* 0x000fe200078ec0ff */
[----:B--2---:R-:W-:Y:S01]  /*f4d0*/  IMAD R18, R11, 0x80, R18 ;  /* 0x000000800b127824 */ /* 0x004fe200078e0212 */
[----:B------:R-:W-:Y:S01]  /*f4e0*/  LOP3.LUT R27, R27, 0x1ffffffe, RZ, 0xc0, !PT ;  /* 0x1ffffffe1b1b7812 */ /* 0x000fe200078ec0ff */
[----:B------:R-:W-:Y:S01]  /*f4f0*/  IMAD.IADD R19, R15, 0x1, -R0 ;  /* 0x000000010f137824 */ /* 0x000fe200078e0a00 */
[----:B------:R-:W-:Y:S01]  /*f500*/  SHF.R.U32.HI R0, RZ, 0x3, R16 ;  /* 0x00000003ff007819 */ /* 0x000fe20000011610 */
[----:B------:R-:W-:Y:S01]  /*f510*/  IMAD.SHL.U32 R21, R21, 0x40, RZ ;  /* 0x0000004015157824 */ /* 0x000fe200078e00ff */
[----:B------:R-:W-:Y:S01]  /*f520*/  LOP3.LUT R17, R16, 0x38, R3, 0xf8, !PT ;  /* 0x0000003810117812 */ /* 0x000fe200078ef803 */
[----:B------:R-:W-:Y:S01]  /*f530*/  @P0 IMAD.HI.U32 R16, R18, c[0x0][0x4ec], RZ ;  /* 0x00013b0012100a27 */ /* 0x000fe200078e00ff */
[----:B------:R-:W-:-:S02]  /*f540*/  SHF.R.S32.HI R10, RZ, 0x2, R10 ;  /* 0x00000002ff0a7819 */ /* 0x000fc4000001140a */
[----:B------:R-:W-:Y:S01]  /*f550*/  LOP3.LUT R0, R17, R0, RZ, 0x3c, !PT ;  /* 0x0000000011007212 */ /* 0x000fe200078e3cff */
[----:B------:R-:W-:Y:S01]  /*f560*/  IMAD.IADD R23, R23, 0x1, R13 ;  /* 0x0000000117177824 */ /* 0x000fe200078e020d */
[----:B------:R-:W-:Y:S01]  /*f570*/  LOP3.LUT R21, R21, 0x1c0, RZ, 0xc0, !PT ;  /* 0x000001c015157812 */ /* 0x000fe200078ec0ff */
[----:B------:R-:W-:Y:S01]  /*f580*/  IMAD.SHL.U32 R13, R2, 0x8, RZ ;  /* 0x00000008020d7824 */ /* 0x000fe200078e00ff */
[----:B------:R-:W-:Y:S01]  /*f590*/  ISETP.NE.U32.AND P3, PT, R20, 0x1, PT ;  /* 0x000000011400780c */ /* 0x000fe20003f65070 */
[----:B------:R-:W-:Y:S01]  /*f5a0*/  IMAD.MOV.U32 R17, RZ, RZ, R18 ;  /* 0x000000ffff117224 */ /* 0x000fe200078e0012 */
[----:B------:R-:W-:Y:S01]  /*f5b0*/  @P0 SHF.R.U32.HI R17, RZ, c[0x0][0x4f0], R16 ;  /* 0x00013c00ff110a19 */ /* 0x000fe20000011610 */
[----:B------:R-:W-:Y:S01]  /*f5c0*/  IMAD R15, R15, 0x200, R8 ;  /* 0x000002000f0f7824 */ /* 0x000fe200078e0208 */
[----:B------:R-:W-:Y:S01]  /*f5d0*/  LOP3.LUT R13, R0, 0x7ffffe00, R13, 0xf8, !PT ;  /* 0x7ffffe00000d7812 */ /* 0x000fe200078ef80d */
[----:B------:R-:W-:Y:S01]  /*f5e0*/  IMAD.IADD R8, R8, 0x1, -R27 ;  /* 0x0000000108087824 */ /* 0x000fe200078e0a1b */
[--C-:B------:R-:W-:Y:S01]  /*f5f0*/  SHF.R.S32.HI R0, RZ, 0x1f, R17.reuse ;  /* 0x0000001fff007819 */ /* 0x100fe20000011411 */
[----:B------:R-:W-:Y:S01]  /*f600*/  IMAD R10, R19, 0x10, R10 ;  /* 0x00000010130a7824 */ /* 0x000fe200078e020a */
[----:B------:R-:W-:Y:S01]  /*f610*/  LEA.HI R2, R21, R21, RZ, 0x1d ;  /* 0x0000001515027211 */ /* 0x000fe200078fe8ff */
[----:B------:R-:W-:Y:S01]  /*f620*/  IMAD.MOV R19, RZ, RZ, -R17 ;  /* 0x000000ffff137224 */ /* 0x000fe200078e0a11 */
[----:B------:R-:W-:Y:S01]  /*f630*/  F2FP.BF16.PACK_AB R108, R109, R108 ;  /* 0x0000006c6d6c723e */ /* 0x000fe200000010ff */
[----:B------:R-:W-:Y:S01]  /*f640*/  IMAD R8, R8, 0x8, R10 ;  /* 0x0000000808087824 */ /* 0x000fe200078e020a */
[----:B------:R-:W-:Y:S01]  /*f650*/  F2FP.BF16.PACK_AB R110, R111, R110 ;  /* 0x0000006e6f6e723e */ /* 0x000fe200000010ff */
[----:B------:R-:W-:Y:S01]  /*f660*/  IMAD R0, R0, c[0x0][0x3e0], RZ ;  /* 0x0000f80000007a24 */ /* 0x000fe200078e02ff */
[----:B------:R-:W-:Y:S01]  /*f670*/  F2FP.BF16.PACK_AB R112, R113, R112 ;  /* 0x000000707170723e */ /* 0x000fe200000010ff */
[----:B------:R-:W-:Y:S01]  /*f680*/  IMAD R8, R11, 0x80, R8 ;  /* 0x000000800b087824 */ /* 0x000fe200078e0208 */
[----:B------:R-:W-:Y:S01]  /*f690*/  F2FP.BF16.PACK_AB R114, R115, R114 ;  /* 0x000000727372723e */ /* 0x000fe200000010ff */
[----:B------:R-:W-:Y:S01]  /*f6a0*/  IMAD.U32 R2, R15, 0x2, R2 ;  /* 0x000000020f027824 */ /* 0x000fe200078e0002 */
[----:B------:R-:W-:Y:S01]  /*f6b0*/  F2FP.BF16.PACK_AB R116, R117, R116 ;  /* 0x000000747574723e */ /* 0x000fe200000010ff */
[----:B------:R-:W-:Y:S01]  /*f6c0*/  IMAD R15, R11, 0x80, R10 ;  /* 0x000000800b0f7824 */ /* 0x000fe200078e020a */
[----:B------:R-:W-:Y:S01]  /*f6d0*/  F2FP.BF16.PACK_AB R118, R119, R118 ;  /* 0x000000767776723e */ /* 0x000fe200000010ff */
[----:B------:R-:W-:Y:S01]  /*f6e0*/  IMAD.WIDE.U32 R22, R17, c[0x0][0x3e0], R22 ;  /* 0x0000f80011167a25 */ /* 0x000fe200078e0016 */
[----:B------:R-:W-:-:S02]  /*f6f0*/  F2FP.BF16.PACK_AB R120, R121, R120 ;  /* 0x000000787978723e */ /* 0x000fc400000010ff */
[----:B------:R-:W-:Y:S01]  /*f700*/  ISETP.GE.OR P5, PT, R15, R12, P4 ;  /* 0x0000000c0f00720c */ /* 0x000fe200027a6670 */
[----:B------:R-:W-:Y:S01]  /*f710*/  IMAD R17, R17, c[0x0][0x3e4], R0 ;  /* 0x0000f90011117a24 */ /* 0x000fe200078e0200 */
[----:B------:R-:W-:Y:S01]  /*f720*/  IADD3 R15, R15, 0x8, RZ ;  /* 0x000000080f0f7810 */ /* 0x000fe20007ffe0ff */
[----:B------:R-:W-:Y:S01]  /*f730*/  @P0 IMAD.HI.U32 R0, R8, c[0x0][0x4ec], RZ ;  /* 0x00013b0008000a27 */ /* 0x000fe200078e00ff */
[----:B------:R-:W-:Y:S02]  /*f740*/  F2FP.BF16.PACK_AB R122, R123, R122 ;  /* 0x0000007a7b7a723e */ /* 0x000fe400000010ff */
[----:B------:R-:W-:Y:S01]  /*f750*/  ISETP.GE.OR P4, PT, R15, R12, P4 ;  /* 0x0000000c0f00720c */ /* 0x000fe20002786670 */
[----:B------:R-:W-:Y:S01]  /*f760*/  IMAD.SHL.U32 R27, R2, 0x2, RZ ;  /* 0x00000002021b7824 */ /* 0x000fe200078e00ff */
[----:B------:R-:W-:Y:S01]  /*f770*/  BAR.SYNC.DEFER_BLOCKING 0x1, 0x100 ;  /* 0x0044000000007b1d */ /* 0x000fe20000010000 */
[----:B------:R-:W-:Y:S01]  /*f780*/  IMAD.MOV.U32 R21, RZ, RZ, R8 ;  /* 0x000000ffff157224 */ /* 0x000fe200078e0008 */
[----:B------:R-:W-:Y:S01]  /*f790*/  @P0 SHF.R.U32.HI R21, RZ, c[0x0][0x4f0], R0 ;  /* 0x00013c00ff150a19 */ /* 0x000fe20000011600 */
[----:B------:R-:W-:Y:S01]  /*f7a0*/  IMAD R19, R19, c[0x0][0x4e8], R18 ;  /* 0x00013a0013137a24 */ /* 0x000fe200078e0212 */
[----:B------:R-:W-:Y:S01]  /*f7b0*/  IADD3 R0, R27, 0x80, RZ ;  /* 0x000000801b007810 */ /* 0x000fe20007ffe0ff */
[----:B------:R-:W-:Y:S01]  /*f7c0*/  IMAD.IADD R23, R23, 0x1, R17 ;  /* 0x0000000117177824 */ /* 0x000fe200078e0211 */
[----:B------:R-:W-:Y:S01]  /*f7d0*/  SHF.R.S32.HI R15, RZ, 0x1f, R21 ;  /* 0x0000001fff0f7819 */ /* 0x000fe20000011415 */
[----:B------:R-:W-:Y:S01]  /*f7e0*/  IMAD.SHL.U32 R34, R13, 0x2, RZ ;  /* 0x000000020d227824 */ /* 0x000fe200078e00ff */
[----:B------:R-:W-:-:S02]  /*f7f0*/  IADD3 R24, P0, R21, R24, RZ ;  /* 0x0000001815187210 */ /* 0x000fc40007f1e0ff */
[----:B------:R-:W-:Y:S02]  /*f800*/  IADD3 R17, R27, 0x70, RZ ;  /* 0x000000701b117810 */ /* 0x000fe40007ffe0ff */
[----:B------:R-:W-:Y:S01]  /*f810*/  @P3 IADD3 R17, R0, 0x10, RZ ;  /* 0x0000001000113810 */ /* 0x000fe20007ffe0ff */
[----:B------:R-:W-:Y:S01]  /*f820*/  IMAD.MOV.U32 R0, RZ, RZ, 0x20 ;  /* 0x00000020ff007424 */ /* 0x000fe200078e00ff */
[----:B------:R-:W-:Y:S02]  /*f830*/  SHF.R.S32.HI R2, RZ, 0x1f, R19 ;  /* 0x0000001fff027819 */ /* 0x000fe40000011413 */
[----:B------:R-:W-:Y:S01]  /*f840*/  IADD3.X R25, R15, R25, R14, P0, !PT ;  /* 0x000000190f197210 */ /* 0x000fe200007fe40e */
[----:B------:R-:W-:Y:S01]  /*f850*/  IMAD.MOV R15, RZ, RZ, -R21 ;  /* 0x000000ffff0f7224 */ /* 0x000fe200078e0a15 */
[----:B------:R-:W-:Y:S01]  /*f860*/  SEL R0, R0, 0xffffffe0, !P1 ;  /* 0xffffffe000007807 */ /* 0x000fe20004800000 */
[----:B------:R-:W-:Y:S01]  /*f870*/  IMAD R2, R2, c[0x0][0x3d8], RZ ;  /* 0x0000f60002027a24 */ /* 0x000fe200078e02ff */
[----:B------:R-:W-:Y:S01]  /*f880*/  F2FP.BF16.PACK_AB R124, R125, R124 ;  /* 0x0000007c7d7c723e */ /* 0x000fe200000010ff */
[----:B------:R-:W-:Y:S01]  /*f890*/  IMAD R21, R15, c[0x0][0x4e8], R8 ;  /* 0x00013a000f157a24 */ /* 0x000fe200078e0208 */
[----:B------:R-:W-:Y:S01]  /*f8a0*/  F2FP.BF16.PACK_AB R126, R127, R126 ;  /* 0x0000007e7f7e723e */ /* 0x000fe200000010ff */
[C---:B------:R-:W-:Y:S01]  /*f8b0*/  IMAD R2, R19.reuse, c[0x0][0x3dc], R2 ;  /* 0x0000f70013027a24 */ /* 0x040fe200078e0202 */
[----:B------:R-:W-:Y:S01]  /*f8c0*/  STS [R27+0x80], R128 ;  /* 0x000080801b007388 */ /* 0x000fe20000000800 */
[----:B------:R-:W-:Y:S01]  /*f8d0*/  IMAD.WIDE.U32 R18, R19, c[0x0][0x3d8], R22 ;  /* 0x0000f60013127a25 */ /* 0x000fe200078e0016 */
[----:B------:R-:W-:-:S02]  /*f8e0*/  F2FP.BF16.PACK_AB R36, R37, R36 ;  /* 0x000000242524723e */ /* 0x000fc400000010ff */
[----:B------:R-:W-:Y:S01]  /*f8f0*/  STS [R27+0x480], R130 ;  /* 0x000480821b007388 */ /* 0x000fe20000000800 */
[----:B------:R-:W-:Y:S01]  /*f900*/  IMAD.MOV.U32 R8, RZ, RZ, 0x40 ;  /* 0x00000040ff087424 */ /* 0x000fe200078e00ff */
[----:B------:R-:W-:Y:S01]  /*f910*/  F2FP.BF16.PACK_AB R38, R39, R38 ;  /* 0x000000262726723e */ /* 0x000fe200000010ff */
[----:B------:R-:W-:Y:S01]  /*f920*/  IMAD.IADD R15, R27, 0x1, R0 ;  /* 0x000000011b0f7824 */ /* 0x000fe200078e0200 */
[----:B------:R-:W-:Y:S01]  /*f930*/  STS [R17], R100 ;  /* 0x0000006411007388 */ /* 0x000fe20000000800 */
[----:B------:R-:W-:Y:S01]  /*f940*/  IMAD.IADD R23, R0, 0x1, R17 ;  /* 0x0000000100177824 */ /* 0x000fe200078e0211 */
[----:B------:R-:W-:Y:S01]  /*f950*/  SHF.R.S32.HI R0, RZ, 0x1f, R21 ;  /* 0x0000001fff007819 */ /* 0x000fe20000011415 */
[----:B------:R-:W-:Y:S01]  /*f960*/  IMAD.WIDE.U32 R24, R21, c[0x0][0x488], R24 ;  /* 0x0001220015187a25 */ /* 0x000fe200078e0018 */
[----:B------:R-:W-:Y:S01]  /*f970*/  SEL R8, R8, 0xffffffc0, !P2 ;  /* 0xffffffc008087807 */ /* 0x000fe20005000000 */
[----:B------:R-:W-:Y:S01]  /*f980*/  STS [R17+0x400], R102 ;  /* 0x0004006611007388 */ /* 0x000fe20000000800 */
[----:B------:R-:W-:Y:S01]  /*f990*/  F2FP.BF16.PACK_AB R40, R41, R40 ;  /* 0x000000282928723e */ /* 0x000fe200000010ff */
[----:B------:R-:W-:Y:S01]  /*f9a0*/  IMAD R0, R0, c[0x0][0x488], RZ ;  /* 0x0001220000007a24 */ /* 0x000fe200078e02ff */
[----:B------:R-:W-:Y:S01]  /*f9b0*/  F2FP.BF16.PACK_AB R42, R43, R42 ;  /* 0x0000002a2b2a723e */ /* 0x000fe200000010ff */
[----:B------:R-:W-:Y:S01]  /*f9c0*/  IMAD.IADD R29, R27, 0x1, R8 ;  /* 0x000000011b1d7824 */ /* 0x000fe200078e0208 */
[----:B------:R-:W-:Y:S01]  /*f9d0*/  STS [R15+0x80], R104 ;  /* 0x000080680f007388 */ /* 0x000fe20000000800 */
[----:B------:R-:W-:Y:S01]  /*f9e0*/  IMAD R0, R21, c[0x0][0x48c], R0 ;  /* 0x0001230015007a24 */ /* 0x000fe200078e0200 */
[----:B------:R-:W-:Y:S01]  /*f9f0*/  F2FP.BF16.PACK_AB R44, R45, R44 ;  /* 0x0000002c2d2c723e */ /* 0x000fe200000010ff */
[C---:B------:R-:W-:Y:S01]  /*fa00*/  IMAD.IADD R21, R8.reuse, 0x1, R17 ;  /* 0x0000000108157824 */ /* 0x040fe200078e0211 */
[----:B------:R-:W-:Y:S01]  /*fa10*/  STS [R15+0x480], R106 ;  /* 0x0004806a0f007388 */ /* 0x000fe20000000800 */
[----:B------:R-:W-:Y:S01]  /*fa20*/  IMAD.IADD R31, R8, 0x1, R15 ;  /* 0x00000001081f7824 */ /* 0x000fe200078e020f */
[----:B------:R-:W-:Y:S01]  /*fa30*/  F2FP.BF16.PACK_AB R46, R47, R46 ;  /* 0x0000002e2f2e723e */ /* 0x000fe200000010ff */
[----:B------:R-:W-:Y:S01]  /*fa40*/  IMAD.IADD R33, R23, 0x1, R8 ;  /* 0x0000000117217824 */ /* 0x000fe200078e0208 */
[----:B------:R-:W-:Y:S01]  /*fa50*/  STS [R23], R108 ;  /* 0x0000006c17007388 */ /* 0x000fe20000000800 */
[----:B------:R-:W-:Y:S01]  /*fa60*/  F2FP.BF16.PACK_AB R48, R49, R48 ;  /* 0x000000303130723e */ /* 0x000fe200000010ff */
[----:B------:R-:W-:Y:S01]  /*fa70*/  IMAD.IADD R25, R25, 0x1, R0 ;  /* 0x0000000119197824 */ /* 0x000fe200078e0200 */
        /* <DEDUP_REMOVED lines=29> */
[----:B------:R-:W-:-:S02]  /*fc50*/  LEA R10, P0, R24, c[0x0][0x450], 0x2 ;  /* 0x00011400180a7a11 */ /* 0x000fc400078010ff */
        /* <DEDUP_REMOVED lines=9> */
[----:B------:R-:W-:Y:S01]  /*fcf0*/  LEA.HI.X R25, R24, c[0x0][0x454], R25, 0x2, P0 ;  /* 0x0001150018197a11 */ /* 0x000fe200000f1419 */
[----:B------:R-:W-:Y:S01]  /*fd00*/  STS [R15+0x4080], R44 ;  /* 0x0040802c0f007388 */ /* 0x000fe20000000800 */
[----:B------:R-:W-:-:S03]  /*fd10*/  LEA R0, P0, R18, c[0x0][0x380], 0x1 ;  /* 0x0000e00012007a11 */ /* 0x000fc600078008ff */
        /* <DEDUP_REMOVED lines=26> */
[----:B------:R2:W-:Y:S04]  /*fec0*/  STS [R33+0x8400], R98 ;  /* 0x0084006221007388 */ /* 0x0005e80000000800 */
[----:B------:R-:W-:Y:S04]  /*fed0*/  SHFL.IDX PT, R88, R10, RZ, 0x1c1f ;  /* 0x001c1fff0a587589 */ /* 0x000fe800000e0000 */
[----:B------:R-:W3:Y:S04]  /*fee0*/  SHFL.IDX PT, R89, R25, RZ, 0x1c1f ;  /* 0x001c1fff19597589 */ /* 0x000ee800000e0000 */
[----:B------:R-:W-:Y:S06]  /*fef0*/  BAR.SYNC.DEFER_BLOCKING 0x1, 0x100 ;  /* 0x0044000000007b1d */ /* 0x000fec0000010000 */
[----:B------:R-:W-:Y:S01]  /*ff00*/  SHFL.IDX PT, R96, R10, 0x1, 0x1c1f ;  /* 0x003c1f000a607f89 */ /* 0x000fe200000e0000 */
[----:B-1----:R-:W-:-:S03]  /*ff10*/  IMAD.IADD R5, R19, 0x1, R2 ;  /* 0x0000000113057824 */ /* 0x002fc600078e0202 */
[----:B------:R-:W1:Y:S01]  /*ff20*/  SHFL.IDX PT, R97, R25, 0x1, 0x1c1f ;  /* 0x003c1f0019617f89 */ /* 0x000e6200000e0000 */
[----:B--2---:R-:W-:Y:S01]  /*ff30*/  IMAD R33, R11, 0x80, R4 ;  /* 0x000000800b217824 */ /* 0x004fe200078e0204 */
[----:B------:R-:W-:Y:S02]  /*ff40*/  LEA.HI.X R2, R18, c[0x0][0x384], R5, 0x1, P0 ;  /* 0x0000e10012027a11 */ /* 0x000fe400000f0c05 */
[----:B------:R2:W4:Y:S02]  /*ff50*/  SHFL.IDX PT, R60, R0, RZ, 0x181f ;  /* 0x00181fff003c7589 */ /* 0x00052400000e0000 */
[----:B------:R-:W-:Y:S02]  /*ff60*/  ISETP.GE.AND P0, PT, R33, R12, PT ;  /* 0x0000000c2100720c */ /* 0x000fe40003f06270 */
[----:B------:R2:W2:Y:S04]  /*ff70*/  SHFL.IDX PT, R61, R2, RZ, 0x181f ;  /* 0x00181fff023d7589 */ /* 0x0004a800000e0000 */
[----:B---3--:R3:W-:Y:S04]  /*ff80*/  @!P5 ST.E [R88.64], R7 ;  /* 0x000000075800d985 */ /* 0x0087e8000c101916 */
[----:B-1----:R3:W-:Y:S04]  /*ff90*/  @!P4 ST.E [R96.64], R9 ;  /* 0x000000096000c985 */ /* 0x0027e8000c101916 */
[----:B------:R3:W1:Y:S04]  /*ffa0*/  LDS.128 R56, [R34+0x1080] ;  /* 0x0010800022387984 */ /* 0x0006680000000c00 */
[----:B------:R3:W1:Y:S04]  /*ffb0*/  LDS.128 R52, [R34+0x2080] ;  /* 0x0020800022347984 */ /* 0x0006680000000c00 */
[----:B------:R3:W1:Y:S04]  /*ffc0*/  LDS.128 R48, [R34+0x3080] ;  /* 0x0030800022307984 */ /* 0x0006680000000c00 */
[----:B------:R3:W1:Y:S04]  /*ffd0*/  LDS.128 R44, [R34+0x5080] ;  /* 0x00508000222c7984 */ /* 0x0006680000000c00 */
[----:B------:R3:W1:Y:S04]  /*ffe0*/  LDS.128 R40, [R34+0x6080] ;  /* 0x0060800022287984 */ /* 0x0006680000000c00 */
[----:B------:R3:W1:Y:S04]  /*fff0*/  LDS.128 R36, [R34+0x7080] ;  /* 0x0070800022247984 */ /* 0x0006680000000c00 */
[----:B------:R3:W1:Y:S04]  /*10000*/  LDS.128 R28, [R34+0x9080] ;  /* 0x00908000221c7984 */ /* 0x0006680000000c00 */
[----:B------:R3:W1:Y:S04]  /*10010*/  LDS.128 R24, [R34+0xa080] ;  /* 0x00a0800022187984 */ /* 0x0006680000000c00 */
[----:B------:R3:W1:Y:S01]  /*10020*/  LDS.128 R20, [R34+0xb080] ;  /* 0x00b0800022147984 */ /* 0x0006620000000c00 */
[----:B------:R-:W-:Y:S05]  /*10030*/  @P0 BRA `(.L_x_212) ;  /* 0x0000014000000947 */ /* 0x000fea0003800000 */
[----:B--2-4-:R-:W2:Y:S01]  /*10040*/  LDS.128 R16, [R34+0x80] ;  /* 0x0000800022107984 */ /* 0x014ea20000000c00 */
[----:B------:R-:W-:-:S02]  /*10050*/  IADD3 R32, R3, 0x40, RZ ;  /* 0x0000004003207810 */ /* 0x000fc40007ffe0ff */
[C---:B------:R-:W-:Y:S01]  /*10060*/  IADD3 R14, R3.reuse, 0x80, RZ ;  /* 0x00000080030e7810 */ /* 0x040fe20007ffe0ff */
[----:B---3--:R-:W3:Y:S01]  /*10070*/  LDS.128 R8, [R34+0x4080] ;  /* 0x0040800022087984 */ /* 0x008ee20000000c00 */
[----:B------:R-:W-:Y:S02]  /*10080*/  ISETP.GE.AND P1, PT, R32, c[0x0][0x3c8], PT ;  /* 0x0000f20020007a0c */ /* 0x000fe40003f26270 */
[----:B------:R-:W-:Y:S01]  /*10090*/  ISETP.GE.AND P0, PT, R14, c[0x0][0x3c8], PT ;  /* 0x0000f2000e007a0c */ /* 0x000fe20003f06270 */
[----:B------:R4:W5:Y:S01]  /*100a0*/  LDS.128 R4, [R34+0x8080] ;  /* 0x0080800022047984 */ /* 0x0009620000000c00 */
[----:B------:R-:W-:-:S09]  /*100b0*/  ISETP.GE.AND P2, PT, R3, c[0x0][0x3c8], PT ;  /* 0x0000f20003007a0c */ /* 0x000fd20003f46270 */
[----:B------:R-:W-:Y:S02]  /*100c0*/  @!P1 SHF.R.S32.HI R15, RZ, 0x1f, R32 ;  /* 0x0000001fff0f9819 */ /* 0x000fe40000011420 */
[----:B------:R-:W-:Y:S02]  /*100d0*/  @!P0 SHF.R.S32.HI R13, RZ, 0x1f, R14 ;  /* 0x0000001fff0d8819 */ /* 0x000fe4000001140e */
[----:B------:R-:W-:Y:S02]  /*100e0*/  @!P1 LEA.HI R15, R15, R32, RZ, 0x3 ;  /* 0x000000200f0f9211 */ /* 0x000fe400078f18ff */
[----:B------:R-:W-:Y:S02]  /*100f0*/  @!P0 LEA.HI R13, R13, R14, RZ, 0x3 ;  /* 0x0000000e0d0d8211 */ /* 0x000fe400078f18ff */
[----:B------:R-:W-:Y:S02]  /*10100*/  @!P1 LOP3.LUT R15, R15, 0xfffffff8, RZ, 0xc0, !PT ;  /* 0xfffffff80f0f9812 */ /* 0x000fe400078ec0ff */
[----:B------:R-:W-:Y:S01]  /*10110*/  @!P0 LOP3.LUT R13, R13, 0xfffffff8, RZ, 0xc0, !PT ;  /* 0xfffffff80d0d8812 */ /* 0x000fe200078ec0ff */
[----:B----4-:R-:W-:-:S04]  /*10120*/  @!P2 IMAD.WIDE R34, R3, 0x2, R60 ;  /* 0x000000020322a825 */ /* 0x010fc800078e023c */
[----:B------:R-:W-:-:S04]  /*10130*/  @!P1 IMAD.WIDE R14, R15, 0x2, R60 ;  /* 0x000000020f0e9825 */ /* 0x000fc800078e023c */
[----:B------:R-:W-:Y:S01]  /*10140*/  @!P0 IMAD.WIDE R60, R13, 0x2, R60 ;  /* 0x000000020d3c8825 */ /* 0x000fe200078e023c */
[----:B--2---:R2:W-:Y:S04]  /*10150*/  @!P2 ST.E.128 [R34.64], R16 ;  /* 0x000000102200a985 */ /* 0x0045e8000c101d16 */
[----:B---3--:R2:W-:Y:S04]  /*10160*/  @!P1 ST.E.128 [R14.64], R8 ;  /* 0x000000080e009985 */ /* 0x0085e8000c101d16 */
[----:B-----5:R2:W-:Y:S02]  /*10170*/  @!P0 ST.E.128 [R60.64], R4 ;  /* 0x000000043c008985 */ /* 0x0205e4000c101d16 */
.L_x_212:
[----:B--2-4-:R-:W-:Y:S05]  /*10180*/  BSYNC B0 ;  /* 0x0000000000007941 */ /* 0x014fea0003800000 */
.L_x_211:
[----:B------:R-:W-:Y:S01]  /*10190*/  IADD3 R5, R33, 0x20, RZ ;  /* 0x0000002021057810 */ /* 0x000fe20007ffe0ff */
[----:B---3--:R2:W3:Y:S01]  /*101a0*/  SHFL.IDX PT, R9, R2, 0x1, 0x181f ;  /* 0x00381f0002097f89 */ /* 0x0084e200000e0000 */
        /* <DEDUP_REMOVED lines=16> */
[----:B-1----:R1:W-:Y:S02]  /*102b0*/  @!P2 ST.E.128 [R10.64], R56 ;  /* 0x000000380a00a985 */ /* 0x0023e4000c101d16 */
[----:B------:R-:W-:-:S04]  /*102c0*/  @!P1 IMAD.WIDE R6, R6, 0x2, R8 ;  /* 0x0000000206069825 */ /* 0x000fc800078e0208 */
[----:B------:R-:W-:Y:S01]  /*102d0*/  @!P0 IMAD.WIDE R4, R4, 0x2, R8 ;  /* 0x0000000204048825 */ /* 0x000fe200078e0208 */
[----:B------:R1:W-:Y:S04]  /*102e0*/  @!P1 ST.E.128 [R6.64], R44 ;  /* 0x0000002c06009985 */ /* 0x0003e8000c101d16 */
[----:B------:R1:W-:Y:S02]  /*102f0*/  @!P0 ST.E.128 [R4.64], R28 ;  /* 0x0000001c04008985 */ /* 0x0003e4000c101d16 */
.L_x_214:
[----:B------:R-:W-:Y:S05]  /*10300*/  BSYNC B0 ;  /* 0x0000000000007941 */ /* 0x000fea0003800000 */
.L_x_213:
[----:B-1----:R-:W-:Y:S01]  /*10310*/  IADD3 R5, R33, 0x40, RZ ;  /* 0x0000004021057810 */ /* 0x002fe20007ffe0ff */
[----:B---3--:R1:W3:Y:S01]  /*10320*/  SHFL.IDX PT, R9, R2, 0x2, 0x181f ;  /* 0x00581f0002097f89 */ /* 0x0082e200000e0000 */
        /* <DEDUP_REMOVED lines=21> */
.L_x_216:
[----:B------:R-:W-:Y:S05]  /*10480*/  BSYNC B0 ;  /* 0x0000000000007941 */ /* 0x000fea0003800000 */
.L_x_215:
[----:B------:R-:W-:Y:S01]  /*10490*/  IADD3 R33, R33, 0x60, RZ ;  /* 0x0000006021217810 */ /* 0x000fe20007ffe0ff */
[----:B---3--:R3:W1:Y:S03]  /*104a0*/  SHFL.IDX PT, R7, R2, 0x3, 0x181f ;  /* 0x00781f0002077f89 */ /* 0x00866600000e0000 */
[----:B------:R-:W-:Y:S01]  /*104b0*/  ISETP.GE.AND P0, PT, R33, R12, PT ;  /* 0x0000000c2100720c */ /* 0x000fe20003f06270 */
[----:B------:R3:W2:-:S12]  /*104c0*/  SHFL.IDX PT, R6, R0, 0x3, 0x181f ;  /* 0x00781f0000067f89 */ /* 0x00069800000e0000 */
[----:B------:R-:W-:Y:S05]  /*104d0*/  @P0 EXIT ;  /* 0x000000000000094d */ /* 0x000fea0003800000 */
[C---:B------:R-:W-:Y:S02]  /*104e0*/  IADD3 R5, R3.reuse, 0x40, RZ ;  /* 0x0000004003057810 */ /* 0x040fe40007ffe0ff */
[----:B------:R-:W-:Y:S02]  /*104f0*/  ISETP.GE.AND P1, PT, R3, c[0x0][0x3c8], PT ;  /* 0x0000f20003007a0c */ /* 0x000fe40003f26270 */
[----:B------:R-:W-:-:S13]  /*10500*/  ISETP.GE.AND P0, PT, R5, c[0x0][0x3c8], PT ;  /* 0x0000f20005007a0c */ /* 0x000fda0003f06270 */
[----:B-123--:R-:W-:-:S04]  /*10510*/  @!P0 SHF.R.S32.HI R0, RZ, 0x1f, R5 ;  /* 0x0000001fff008819 */ /* 0x00efc80000011405 */
[----:B------:R-:W-:Y:S01]  /*10520*/  @!P0 LEA.HI R0, R0, R5, RZ, 0x3 ;  /* 0x0000000500008211 */ /* 0x000fe200078f18ff */
[C-C-:B------:R-:W-:Y:S01]  /*10530*/  @!P1 IMAD.WIDE R4, R3.reuse, 0x2, R6.reuse ;  /* 0x0000000203049825 */ /* 0x140fe200078e0206 */
[----:B------:R-:W-:Y:S02]  /*10540*/  IADD3 R3, R3, 0x80, RZ ;  /* 0x0000008003037810 */ /* 0x000fe40007ffe0ff */
[----:B------:R-:W-:Y:S02]  /*10550*/  @!P0 LOP3.LUT R0, R0, 0xfffffff8, RZ, 0xc0, !PT ;  /* 0xfffffff800008812 */ /* 0x000fe400078ec0ff */
[----:B------:R1:W-:Y:S03]  /*10560*/  @!P1 ST.E.128 [R4.64], R48 ;  /* 0x0000003004009985 */ /* 0x0003e6000c101d16 */
[----:B----4-:R-:W-:-:S05]  /*10570*/  @!P0 IMAD.WIDE R8, R0, 0x2, R6 ;  /* 0x0000000200088825 */ /* 0x010fca00078e0206 */
        /* <DEDUP_REMOVED lines=9> */
.L_x_210:
[----:B------:R-:W3:Y:S01]  /*10610*/  S2R R7, SR_TID.X ;  /* 0x0000000000077919 */ /* 0x000ee20000002100 */
[----:B------:R-:W-:Y:S03]  /*10620*/  BSSY B0, `(.L_x_217) ;  /* 0x0000029000007945 */ /* 0x000fe60003800000 */
[----:B------:R-:W4:Y:S01]  /*10630*/  S2R R8, SR_CTAID.Z ;  /* 0x0000000000087919 */ /* 0x000f220000002700 */
[----:B---3--:R-:W-:Y:S02]  /*10640*/  ISETP.GT.AND P0, PT, R7, 0x7f, PT ;  /* 0x0000007f0700780c */ /* 0x008fe40003f04270 */
[----:B----4-:R-:W-:-:S11]  /*10650*/  SHF.R.S32.HI R11, RZ, 0x1f, R8 ;  /* 0x0000001fff0b7819 */ /* 0x010fd60000011408 */
[----:B------:R-:W-:Y:S05]  /*10660*/  @P0 BRA `(.L_x_218) ;  /* 0x0000024000000947 */ /* 0x000fea0003800000 */
[----:B------:R-:W3:Y:S01]  /*10670*/  S2R R4, SR_CTAID.X ;  /* 0x0000000000047919 */ /* 0x000ee20000002500 */
[----:B-1----:R-:W-:-:S05]  /*10680*/  MOV R2, c[0x0][0x4e8] ;  /* 0x00013a0000027a02 */ /* 0x002fca0000000f00 */
[----:B------:R-:W-:Y:S01]  /*10690*/  IMAD R0, R2, c[0x0][0x388], RZ ;  /* 0x0000e20002007a24 */ /* 0x000fe200078e02ff */
[----:B---3--:R-:W-:-:S04]  /*106a0*/  LEA R9, R4, R7, 0x7 ;  /* 0x0000000704097211 */ /* 0x008fc800078e38ff */
[----:B------:R-:W-:-:S13]  /*106b0*/  ISETP.GE.AND P0, PT, R9, R0, PT ;  /* 0x000000000900720c */ /* 0x000fda0003f06270 */
[----:B------:R-:W-:Y:S05]  /*106c0*/  @P0 BRA `(.L_x_218) ;  /* 0x000001e000000947 */ /* 0x000fea0003800000 */
[----:B------:R-:W-:Y:S01]  /*106d0*/  ISETP.NE.AND P0, PT, R2, 0x1, PT ;  /* 0x000000010200780c */ /* 0x000fe20003f05270 */
[----:B------:R-:W-:Y:S01]  /*106e0*/  ULDC.64 UR4, c[0x0][0x490] ;  /* 0x0001240000047ab9 */ /* 0x000fe20000000a00 */
[----:B------:R-:W-:Y:S01]  /*106f0*/  IMAD.MOV.U32 R5, RZ, RZ, R9 ;  /* 0x000000ffff057224 */ /* 0x000fe200078e0009 */
[----:B------:R-:W-:Y:S02]  /*10700*/  UIMAD UR7, UR6, UR4, URZ ;  /* 0x00000004060772a4 */ /* 0x000fe4000f8e023f */
[----:B------:R-:W-:Y:S02]  /*10710*/  UIMAD.WIDE.U32 UR8, UR11, UR4, URZ ;  /* 0x000000040b0872a5 */ /* 0x000fe4000f8e003f */
[----:B------:R-:W-:-:S04]  /*10720*/  UIMAD UR4, UR11, UR5, UR7 ;  /* 0x000000050b0472a4 */ /* 0x000fc8000f8e0207 */
[----:B------:R-:W-:Y:S01]  /*10730*/  UIADD3 UR4, UR9, UR4, URZ ;  /* 0x0000000409047290 */ /* 0x000fe2000fffe03f */
[----:B------:R-:W-:Y:S01]  /*10740*/  MOV R2, UR8 ;  /* 0x0000000800027c02 */ /* 0x000fe20008000f00 */
[----:B------:R-:W-:-:S04]  /*10750*/  @P0 IMAD.HI.U32 R0, R9, c[0x0][0x4ec], RZ ;  /* 0x00013b0009000a27 */ /* 0x000fc800078e00ff */
[----:B------:R-:W-:Y:S01]  /*10760*/  MOV R13, UR4 ;  /* 0x00000004000d7c02 */ /* 0x000fe20008000f00 */
[----:B------:R-:W-:Y:S01]  /*10770*/  IMAD.MOV.U32 R12, RZ, RZ, R2 ;  /* 0x000000ffff0c7224 */ /* 0x000fe200078e0002 */
[----:B------:R-:W-:Y:S01]  /*10780*/  @P0 SHF.R.U32.HI R5, RZ, c[0x0][0x4f0], R0 ;  /* 0x00013c00ff050a19 */ /* 0x000fe20000011600 */
[----:B------:R-:W-:Y:S02]  /*10790*/  IMAD.U32 R3, RZ, RZ, UR9 ;  /* 0x00000009ff037e24 */ /* 0x000fe4000f8e00ff */
[----:B------:R-:W-:Y:S02]  /*107a0*/  IMAD R3, R11, c[0x0][0x498], RZ ;  /* 0x000126000b037a24 */ /* 0x000fe400078e02ff */
[----:B------:R-:W-:Y:S02]  /*107b0*/  IMAD.MOV R4, RZ, RZ, -R5 ;  /* 0x000000ffff047224 */ /* 0x000fe400078e0a05 */
[----:B------:R-:W-:-:S04]  /*107c0*/  IMAD.WIDE.U32 R12, R8, c[0x0][0x498], R12 ;  /* 0x00012600080c7a25 */ /* 0x000fc800078e000c */
[----:B------:R-:W-:Y:S01]  /*107d0*/  IMAD R4, R4, c[0x0][0x4e8], R9 ;  /* 0x00013a0004047a24 */ /* 0x000fe200078e0209 */
[----:B------:R-:W-:Y:S01]  /*107e0*/  IADD3 R12, P0, R5, R12, RZ ;  /* 0x0000000c050c7210 */ /* 0x000fe20007f1e0ff */
[----:B------:R-:W-:Y:S01]  /*107f0*/  IMAD R0, R8, c[0x0][0x49c], R3 ;  /* 0x0001270008007a24 */ /* 0x000fe200078e0203 */
[----:B------:R-:W-:Y:S02]  /*10800*/  SHF.R.S32.HI R3, RZ, 0x1f, R5 ;  /* 0x0000001fff037819 */ /* 0x000fe40000011405 */
[----:B------:R-:W-:Y:S02]  /*10810*/  SHF.R.S32.HI R2, RZ, 0x1f, R4 ;  /* 0x0000001fff027819 */ /* 0x000fe40000011404 */
[----:B------:R-:W-:-:S03]  /*10820*/  IADD3.X R13, R3, R13, R0, P0, !PT ;  /* 0x0000000d030d7210 */ /* 0x000fc600007fe400 */
[----:B------:R-:W-:Y:S02]  /*10830*/  IMAD R5, R2, c[0x0][0x488], RZ ;  /* 0x0001220002057a24 */ /* 0x000fe400078e02ff */
[----:B------:R-:W-:-:S04]  /*10840*/  IMAD.WIDE.U32 R12, R4, c[0x0][0x488], R12 ;  /* 0x00012200040c7a25 */ /* 0x000fc800078e000c */
[----:B------:R-:W-:Y:S01]  /*10850*/  IMAD R5, R4, c[0x0][0x48c], R5 ;  /* 0x0001230004057a24 */ /* 0x000fe200078e0205 */
[----:B------:R-:W-:-:S04]  /*10860*/  LEA R2, P0, R12, c[0x0][0x450], 0x2 ;  /* 0x000114000c027a11 */ /* 0x000fc800078010ff */
[----:B------:R-:W-:-:S04]  /*10870*/  IADD3 R5, R13, R5, RZ ;  /* 0x000000050d057210 */ /* 0x000fc80007ffe0ff */
[----:B------:R-:W-:Y:S02]  /*10880*/  LEA.HI.X R3, R12, c[0x0][0x454], R5, 0x2, P0 ;  /* 0x000115000c037a11 */ /* 0x000fe400000f1405 */
[----:B------:R-:W-:-:S05]  /*10890*/  MOV R5, 0xff800000 ;  /* 0xff80000000057802 */ /* 0x000fca0000000f00 */
[----:B------:R1:W-:Y:S02]  /*108a0*/  STG.E [R2.64], R5 ;  /* 0x0000000502007986 */ /* 0x0003e4000c101916 */
.L_x_218:
[----:B------:R-:W-:Y:S05]  /*108b0*/  BSYNC B0 ;  /* 0x0000000000007941 */ /* 0x000fea0003800000 */
.L_x_217:
[----:B-1----:R-:W1:Y:S01]  /*108c0*/  S2R R5, SR_CTAID.X ;  /* 0x0000000000057919 */ /* 0x002e620000002500 */
[----:B------:R-:W-:Y:S01]  /*108d0*/  SHF.R.S32.HI R4, RZ, 0x1f, R7 ;  /* 0x0000001fff047819 */ /* 0x000fe20000011407 */
[----:B------:R-:W-:Y:S01]  /*108e0*/  IMAD.MOV.U32 R3, RZ, RZ, c[0x0][0x4e8] ;  /* 0x00013a00ff037624 */ /* 0x000fe200078e00ff */
[----:B------:R-:W-:Y:S01]  /*108f0*/  ULDC.64 UR4, c[0x0][0x3e8] ;  /* 0x0000fa0000047ab9 */ /* 0x000fe20000000a00 */
[----:B------:R-:W-:Y:S01]  /*10900*/  IMAD R11, R11, c[0x0][0x3f0], RZ ;  /* 0x0000fc000b0b7a24 */ /* 0x000fe200078e02ff */
[----:B------:R-:W-:Y:S01]  /*10910*/  LEA.HI R4, R4, R7, RZ, 0x3 ;  /* 0x0000000704047211 */ /* 0x000fe200078f18ff */
[----:B------:R-:W-:Y:S01]  /*10920*/  UIMAD UR6, UR6, UR4, URZ ;  /* 0x00000004060672a4 */ /* 0x000fe2000f8e023f */
[C---:B------:R-:W-:Y:S01]  /*10930*/  ISETP.NE.AND P0, PT, R3.reuse, 0x1, PT ;  /* 0x000000010300780c */ /* 0x040fe20003f05270 */
[----:B------:R-:W-:Y:S01]  /*10940*/  UIMAD.WIDE.U32 UR8, UR11, UR4, URZ ;  /* 0x000000040b0872a5 */ /* 0x000fe2000f8e003f */
[----:B------:R-:W-:Y:S01]  /*10950*/  LOP3.LUT R0, R4, 0xfffffff8, RZ, 0xc0, !PT ;  /* 0xfffffff804007812 */ /* 0x000fe200078ec0ff */
[----:B------:R-:W-:Y:S01]  /*10960*/  UIMAD UR4, UR11, UR5, UR6 ;  /* 0x000000050b0472a4 */ /* 0x000fe2000f8e0206 */
[----:B------:R-:W-:Y:S01]  /*10970*/  SHF.R.S32.HI R4, RZ, 0x3, R4 ;  /* 0x00000003ff047819 */ /* 0x000fe20000011404 */
[----:B------:R-:W-:Y:S01]  /*10980*/  IMAD R3, R3, c[0x0][0x388], RZ ;  /* 0x0000e20003037a24 */ /* 0x000fe200078e02ff */
[----:B------:R-:W-:Y:S01]  /*10990*/  BSSY B0, `(.L_x_219) ;  /* 0x0000033000007945 */ /* 0x000fe20003800000 */
[----:B------:R-:W-:Y:S01]  /*109a0*/  IMAD.IADD R7, R7, 0x1, -R0 ;  /* 0x0000000107077824 */ /* 0x000fe200078e0a00 */
[----:B------:R-:W-:Y:S01]  /*109b0*/  UIADD3 UR4, UR9, UR4, URZ ;  /* 0x0000000409047290 */ /* 0x000fe2000fffe03f */
[----:B------:R-:W-:Y:S01]  /*109c0*/  IMAD.U32 R13, RZ, RZ, UR9 ;  /* 0x00000009ff0d7e24 */ /* 0x000fe2000f8e00ff */
[----:B------:R-:W-:Y:S01]  /*109d0*/  MOV R12, UR8 ;  /* 0x00000008000c7c02 */ /* 0x000fe20008000f00 */
[----:B------:R-:W-:Y:S01]  /*109e0*/  IMAD R0, R8, c[0x0][0x3f4], R11 ;  /* 0x0000fd0008007a24 */ /* 0x000fe200078e020b */
[----:B------:R-:W-:-:S02]  /*109f0*/  LEA R6, R7, R4, 0x5 ;  /* 0x0000000407067211 */ /* 0x000fc400078e28ff */
[----:B------:R-:W-:Y:S02]  /*10a00*/  MOV R13, UR4 ;  /* 0x00000004000d7c02 */ /* 0x000fe40008000f00 */
[----:B------:R-:W-:Y:S01]  /*10a10*/  SHF.L.U32 R7, R7, 0x3, RZ ;  /* 0x0000000307077819 */ /* 0x000fe200000006ff */
[C---:B-1----:R-:W-:Y:S01]  /*10a20*/  IMAD R6, R5.reuse, 0x80, R6 ;  /* 0x0000008005067824 */ /* 0x042fe200078e0206 */
[----:B------:R-:W-:Y:S01]  /*10a30*/  LEA R4, R5, R4, 0x7 ;  /* 0x0000000405047211 */ /* 0x000fe200078e38ff */
[----:B------:R-:W-:Y:S01]  /*10a40*/  IMAD.WIDE.U32 R12, R8, c[0x0][0x3f0], R12 ;  /* 0x0000fc00080c7a25 */ /* 0x000fe200078e000c */
[----:B------:R-:W-:-:S03]  /*10a50*/  IADD3 R5, R7, 0x80, RZ ;  /* 0x0000008007057810 */ /* 0x000fc60007ffe0ff */
[----:B------:R-:W-:-:S04]  /*10a60*/  @P0 IMAD.HI.U32 R2, R6, c[0x0][0x4ec], RZ ;  /* 0x00013b0006020a27 */ /* 0x000fc800078e00ff */
[----:B------:R-:W-:Y:S01]  /*10a70*/  IMAD.MOV.U32 R9, RZ, RZ, R6 ;  /* 0x000000ffff097224 */ /* 0x000fe200078e0006 */
[----:B------:R-:W-:Y:S01]  /*10a80*/  @P0 SHF.R.U32.HI R9, RZ, c[0x0][0x4f0], R2 ;  /* 0x00013c00ff090a19 */ /* 0x000fe20000011602 */
[----:B------:R-:W-:-:S03]  /*10a90*/  IMAD.IADD R13, R13, 0x1, R0 ;  /* 0x000000010d0d7824 */ /* 0x000fc600078e0200 */
[----:B------:R-:W-:Y:S01]  /*10aa0*/  SHF.R.S32.HI R2, RZ, 0x1f, R9 ;  /* 0x0000001fff027819 */ /* 0x000fe20000011409 */
[C---:B------:R-:W-:Y:S01]  /*10ab0*/  IMAD.WIDE.U32 R12, R9.reuse, c[0x0][0x3e0], R12 ;  /* 0x0000f800090c7a25 */ /* 0x040fe200078e000c */
[----:B------:R-:W-:-:S03]  /*10ac0*/  IADD3 R11, -R9, RZ, RZ ;  /* 0x000000ff090b7210 */ /* 0x000fc60007ffe1ff */
[----:B------:R-:W-:Y:S02]  /*10ad0*/  IMAD R2, R2, c[0x0][0x3e0], RZ ;  /* 0x0000f80002027a24 */ /* 0x000fe400078e02ff */
[----:B------:R-:W-:Y:S01]  /*10ae0*/  IMAD R11, R11, c[0x0][0x4e8], R6 ;  /* 0x00013a000b0b7a24 */ /* 0x000fe200078e0206 */
[----:B------:R-:W-:Y:S01]  /*10af0*/  IADD3 R6, R7, 0x40, RZ ;  /* 0x0000004007067810 */ /* 0x000fe20007ffe0ff */
[----:B------:R-:W-:-:S03]  /*10b00*/  IMAD R9, R9, c[0x0][0x3e4], R2 ;  /* 0x0000f90009097a24 */ /* 0x000fc600078e0202 */
[----:B------:R-:W-:Y:S02]  /*10b10*/  SHF.R.S32.HI R0, RZ, 0x1f, R11 ;  /* 0x0000001fff007819 */ /* 0x000fe4000001140b */
[----:B------:R-:W-:-:S03]  /*10b20*/  IADD3 R13, R13, R9, RZ ;  /* 0x000000090d0d7210 */ /* 0x000fc60007ffe0ff */
[----:B------:R-:W-:Y:S02]  /*10b30*/  IMAD R0, R0, c[0x0][0x3d8], RZ ;  /* 0x0000f60000007a24 */ /* 0x000fe400078e02ff */
[----:B------:R-:W-:-:S04]  /*10b40*/  IMAD.WIDE.U32 R8, R11, c[0x0][0x3d8], R12 ;  /* 0x0000f6000b087a25 */ /* 0x000fc800078e000c */
[----:B------:R-:W-:-:S04]  /*10b50*/  IMAD R0, R11, c[0x0][0x3dc], R0 ;  /* 0x0000f7000b007a24 */ /* 0x000fc800078e0200 */
[----:B------:R-:W-:Y:S01]  /*10b60*/  IMAD.IADD R11, R9, 0x1, R0 ;  /* 0x00000001090b7824 */ /* 0x000fe200078e0200 */
[----:B------:R-:W-:-:S04]  /*10b70*/  LEA R9, P0, R8, c[0x0][0x380], 0x1 ;  /* 0x0000e00008097a11 */ /* 0x000fc800078008ff */
[----:B------:R-:W-:Y:S01]  /*10b80*/  LEA.HI.X R8, R8, c[0x0][0x384], R11, 0x1, P0 ;  /* 0x0000e10008087a11 */ /* 0x000fe200000f0c0b */
[----:B------:R1:W3:Y:S01]  /*10b90*/  SHFL.IDX PT, R10, R9, RZ, 0x181f ;  /* 0x00181fff090a7589 */ /* 0x0002e200000e0000 */
[----:B------:R-:W-:-:S03]  /*10ba0*/  ISETP.GE.AND P0, PT, R4, R3, PT ;  /* 0x000000030400720c */ /* 0x000fc60003f06270 */
[----:B------:R1:W4:Y:S10]  /*10bb0*/  SHFL.IDX PT, R11, R8, RZ, 0x181f ;  /* 0x00181fff080b7589 */ /* 0x00033400000e0000 */
[----:B------:R-:W-:Y:S05]  /*10bc0*/  @P0 BRA `(.L_x_220) ;  /* 0x000000f000000947 */ /* 0x000fea0003800000 */
[----:B------:R-:W-:Y:S02]  /*10bd0*/  ISETP.GE.AND P1, PT, R6, c[0x0][0x3c8], PT ;  /* 0x0000f20006007a0c */ /* 0x000fe40003f26270 */
[----:B------:R-:W-:-:S02]  /*10be0*/  ISETP.GE.AND P0, PT, R5, c[0x0][0x3c8], PT ;  /* 0x0000f20005007a0c */ /* 0x000fc40003f06270 */
        /* <DEDUP_REMOVED lines=13> */
.L_x_220:
[----:B------:R-:W-:Y:S05]  /*10cc0*/  BSYNC B0 ;  /* 0x0000000000007941 */ /* 0x000fea0003800000 */
.L_x_219:
[----:B------:R-:W-:Y:S01]  /*10cd0*/  IADD3 R0, R4, 0x20, RZ ;  /* 0x0000002004007810 */ /* 0x000fe20007ffe0ff */
[----:B---34-:R3:W4:Y:S01]  /*10ce0*/  SHFL.IDX PT, R11, R8, 0x1, 0x181f ;  /* 0x00381f00080b7f89 */ /* 0x01872200000e0000 */
[----:B------:R-:W-:Y:S02]  /*10cf0*/  BSSY B0, `(.L_x_221) ;  /* 0x0000013000007945 */ /* 0x000fe40003800000 */
[----:B------:R-:W-:Y:S01]  /*10d00*/  ISETP.GE.AND P0, PT, R0, R3, PT ;  /* 0x000000030000720c */ /* 0x000fe20003f06270 */
[----:B------:R3:W1:-:S12]  /*10d10*/  SHFL.IDX PT, R10, R9, 0x1, 0x181f ;  /* 0x00381f00090a7f89 */ /* 0x00065800000e0000 */
        /* <DEDUP_REMOVED lines=16> */
.L_x_222:
[----:B------:R-:W-:Y:S05]  /*10e20*/  BSYNC B0 ;  /* 0x0000000000007941 */ /* 0x000fea0003800000 */
.L_x_221:
[----:B------:R-:W-:Y:S01]  /*10e30*/  IADD3 R0, R4, 0x40, RZ ;  /* 0x0000004004007810 */ /* 0x000fe20007ffe0ff */
[----:B-1--4-:R1:W4:Y:S01]  /*10e40*/  SHFL.IDX PT, R11, R8, 0x2, 0x181f ;  /* 0x00581f00080b7f89 */ /* 0x01232200000e0000 */
[----:B------:R-:W-:Y:S02]  /*10e50*/  BSSY B0, `(.L_x_223) ;  /* 0x0000013000007945 */ /* 0x000fe40003800000 */
[----:B------:R-:W-:Y:S01]  /*10e60*/  ISETP.GE.AND P0, PT, R0, R3, PT ;  /* 0x000000030000720c */ /* 0x000fe20003f06270 */
[----:B------:R1:W3:-:S12]  /*10e70*/  SHFL.IDX PT, R10, R9, 0x2, 0x181f ;  /* 0x00581f00090a7f89 */ /* 0x0002d800000e0000 */
        /* <DEDUP_REMOVED lines=16> */
.L_x_224:
[----:B------:R-:W-:Y:S05]  /*10f80*/  BSYNC B0 ;  /* 0x0000000000007941 */ /* 0x000fea0003800000 */
.L_x_223:
[----:B------:R-:W-:Y:S01]  /*10f90*/  IADD3 R4, R4, 0x60, RZ ;  /* 0x0000006004047810 */ /* 0x000fe20007ffe0ff */
[----:B---34-:R3:W4:Y:S03]  /*10fa0*/  SHFL.IDX PT, R11, R8, 0x3, 0x181f ;  /* 0x00781f00080b7f89 */ /* 0x01872600000e0000 */
[----:B------:R-:W-:Y:S01]  /*10fb0*/  ISETP.GE.AND P0, PT, R4, R3, PT ;  /* 0x000000030400720c */ /* 0x000fe20003f06270 */
[----:B------:R3:W1:-:S12]  /*10fc0*/  SHFL.IDX PT, R10, R9, 0x3, 0x181f ;  /* 0x00781f00090a7f89 */ /* 0x00065800000e0000 */
[----:B------:R-:W-:Y:S05]  /*10fd0*/  @P0 EXIT ;  /* 0x000000000000094d */ /* 0x000fea0003800000 */
[----:B------:R-:W-:Y:S02]  /*10fe0*/  ISETP.GE.AND P0, PT, R6, c[0x0][0x3c8], PT ;  /* 0x0000f20006007a0c */ /* 0x000fe40003f06270 */
[----:B------:R-:W-:-:S11]  /*10ff0*/  ISETP.GE.AND P1, PT, R7, c[0x0][0x3c8], PT ;  /* 0x0000f20007007a0c */ /* 0x000fd60003f26270 */
[----:B------:R-:W-:-:S04]  /*11000*/  @!P0 SHF.R.S32.HI R3, RZ, 0x1f, R6 ;  /* 0x0000001fff038819 */ /* 0x000fc80000011406 */
[----:B------:R-:W-:Y:S01]  /*11010*/  @!P0 LEA.HI R3, R3, R6, RZ, 0x3 ;  /* 0x0000000603038211 */ /* 0x000fe200078f18ff */
[----:B-1--4-:R-:W-:-:S03]  /*11020*/  @!P1 IMAD.WIDE R6, R7, 0x2, R10 ;  /* 0x0000000207069825 */ /* 0x012fc600078e020a */
        /* <DEDUP_REMOVED lines=8> */
[----:B-1----:R-:W-:-:S05]  /*110b0*/  LOP3.LUT R3, R0, 0xfffffff8, RZ, 0xc0, !PT ;  /* 0xfffffff800037812 */ /* 0x002fca00078ec0ff */
[----:B------:R-:W-:-:S05]  /*110c0*/  IMAD.WIDE R10, R3, 0x2, R10 ;  /* 0x00000002030a7825 */ /* 0x000fca00078e020a */
[----:B------:R-:W-:Y:S01]  /*110d0*/  ST.E.128 [R10.64], RZ ;  /* 0x000000ff0a007985 */ /* 0x000fe2000c101d16 */
[----:B------:R-:W-:Y:S05]  /*110e0*/  EXIT ;  /* 0x000000000000794d */ /* 0x000fea0003800000 */
.L_x_225:
        /* <DEDUP_REMOVED lines=9> */
.L_x_1700:


//--------------------- .text._ZN7cutlass13device_kernelIN5flash19enable_sm80_to_sm89INS1_16FlashAttnFwdSm80INS1_25CollectiveMainloopFwdSm80ILi8ELi1ELb0EN4cute5tupleIJNS5_1CILi128EEENS7_ILi64EEENS7_ILi192EEEEEELi192ENS_10bfloat16_tEfNS_4arch4Sm80ELb0ELb1ELb0ELb1ELb1ELb0ELb1ELb0EEENS1_21CollectiveEpilogueFwdINS6_IJS8_SA_S9_EEENS6_IJNS7_ILi1EEESI_SI_EEESC_SE_Li256ELb1ELb1ELb0ELb0EEENS1_19SingleTileSchedulerILb1ELb0ELb1ELi128EEEEEEEEEvNT_6ParamsE --------------------------
	.section	.text._ZN7cutlass13device_kernelIN5flash19enable_sm80_to_sm89INS1_16FlashAttnFwdSm80INS1_25CollectiveMainloopFwdSm80ILi8ELi1ELb0EN4cute5tupleIJNS5_1CILi128EEENS7_ILi64EEENS7_ILi192EEEEEELi192ENS_10bfloat16_tEfNS_4arch4Sm80ELb0ELb1ELb0ELb1ELb1ELb0ELb1ELb0EEENS1_21CollectiveEpilogueFwdINS6_IJS8_SA_S9_EEENS6_IJNS7_ILi1EEESI_SI_EEESC_SE_Li256ELb1ELb1ELb0ELb0EEENS1_19SingleTileSchedulerILb1ELb0ELb1ELi128EEEEEEEEEvNT_6ParamsE,"ax",@progbits
	.sectioninfo	@"SHI_REGISTERS=237"
	.align	128
.text._ZN7cutlass13device_kernelIN5flash19enable_sm80_to_sm89INS1_16FlashAttnFwdSm80INS1_25CollectiveMainloopFwdSm80ILi8ELi1ELb0EN4cute5tupleIJNS5_1CILi128EEENS7_ILi64EEENS7_ILi192EEEEEELi192ENS_10bfloat16_tEfNS_4arch4Sm80ELb0ELb1ELb0ELb1ELb1ELb0ELb1ELb0EEENS1_21CollectiveEpilogueFwdINS6_IJS8_SA_S9_EEENS6_IJNS7_ILi1EEESI_SI_EEESC_SE_Li256ELb1ELb1ELb0ELb0EEENS1_19SingleTileSchedulerILb1ELb0ELb1ELi128EEEEEEEEEvNT_6ParamsE:
        .type           _ZN7cutlass13device_kernelIN5flash19enable_sm80_to_sm89INS1_16FlashAttnFwdSm80INS1_25CollectiveMainloopFwdSm80ILi8ELi1ELb0EN4cute5tupleIJNS5_1CILi128EEENS7_ILi64EEENS7_ILi192EEEEEELi192ENS_10bfloat16_tEfNS_4arch4Sm80ELb0ELb1ELb0ELb1ELb1ELb0ELb1ELb0EEENS1_21CollectiveEpilogueFwdINS6_IJS8_SA_S9_EEENS6_IJNS7_ILi1EEESI_SI_EEESC_SE_Li256ELb1ELb1ELb0ELb0EEENS1_19SingleTileSchedulerILb1ELb0ELb1ELi128EEEEEEEEEvNT_6ParamsE,@function
        .size           _ZN7cutlass13device_kernelIN5flash19enable_sm80_to_sm89INS1_16FlashAttnFwdSm80INS1_25CollectiveMainloopFwdSm80ILi8ELi1ELb0EN4cute5tupleIJNS5_1CILi128EEENS7_ILi64EEENS7_ILi192EEEEEELi192ENS_10bfloat16_tEfNS_4arch4Sm80ELb0ELb1ELb0ELb1ELb1ELb0ELb1ELb0EEENS1_21CollectiveEpilogueFwdINS6_IJS8_SA_S9_EEENS6_IJNS7_ILi1EEESI_SI_EEESC_SE_Li256ELb1ELb1ELb0ELb0EEENS1_19SingleTileSchedulerILb1ELb0ELb1ELi128EEEEEEEEEvNT_6ParamsE,(.L_x_1701 - _ZN7cutlass13device_kernelIN5flash19enable_sm80_to_sm89INS1_16FlashAttnFwdSm80INS1_25CollectiveMainloopFwdSm80ILi8ELi1ELb0EN4cute5tupleIJNS5_1CILi128EEENS7_ILi64EEENS7_ILi192EEEEEELi192ENS_10bfloat16_tEfNS_4arch4Sm80ELb0ELb1ELb0ELb1ELb1ELb0ELb1ELb0EEENS1_21CollectiveEpilogueFwdINS6_IJS8_SA_S9_EEENS6_IJNS7_ILi1EEESI_SI_EEESC_SE_Li256ELb1ELb1ELb0ELb0EEENS1_19SingleTileSchedulerILb1ELb0ELb1ELi128EEEEEEEEEvNT_6ParamsE)
        .other          _ZN7cutlass13device_kernelIN5flash19enable_sm80_to_sm89INS1_16FlashAttnFwdSm80INS1_25CollectiveMainloopFwdSm80ILi8ELi1ELb0EN4cute5tupleIJNS5_1CILi128EEENS7_ILi64EEENS7_ILi192EEEEEELi192ENS_10bfloat16_tEfNS_4arch4Sm80ELb0ELb1ELb0ELb1ELb1ELb0ELb1ELb0EEENS1_21CollectiveEpilogueFwdINS6_IJS8_SA_S9_EEENS6_IJNS7_ILi1EEESI_SI_EEESC_SE_Li256ELb1ELb1ELb0ELb0EEENS1_19SingleTileSchedulerILb1ELb0ELb1ELi128EEEEEEEEEvNT_6ParamsE,@"STO_CUDA_ENTRY STV_DEFAULT"
_ZN7cutlass13device_kernelIN5flash19enable_sm80_to_sm89INS1_16FlashAttnFwdSm80INS1_25CollectiveMainloopFwdSm80ILi8ELi1ELb0EN4cute5tupleIJNS5_1CILi128EEENS7_ILi64EEENS7_ILi192EEEEEELi192ENS_10bfloat16_tEfNS_4arch4Sm80ELb0ELb1ELb0ELb1ELb1ELb0ELb1ELb0EEENS1_21CollectiveEpilogueFwdINS6_IJS8_SA_S9_EEENS6_IJNS7_ILi1EEESI_SI_EEESC_SE_Li256ELb1ELb1ELb0ELb0EEENS1_19SingleTileSchedulerILb1ELb0ELb1ELi128EEEEEEEEEvNT_6ParamsE:
        /* <DEDUP_REMOVED lines=11> */
[----:B------:R-:W-:Y:S05]  /*00b0*/  @!P0 BRA `(.L_x_226) ;  /* 0x000001c000008947 */ /* 0x000fea0003800000 */
[----:B---3--:R-:W-:-:S04]  /*00c0*/  ISETP.NE.U32.AND P0, PT, RZ, c[0x0][0x568], PT ;  /* 0x00015a00ff007a0c */ /* 0x008fc80003f05070 */
[----:B------:R-:W-:-:S13]  /*00d0*/  ISETP.NE.AND.EX P0, PT, RZ, c[0x0][0x56c], PT, P0 ;  /* 0x00015b00ff007a0c */ /* 0x000fda0003f05300 */
[----:B------:R-:W-:Y:S05]  /*00e0*/  @!P0 BRA `(.L_x_227) ;  /* 0x0000005000008947 */ /* 0x000fea0003800000 */
[----:B------:R-:W-:Y:S02]  /*00f0*/  MOV R2, UR4 ;  /* 0x0000000400027c02 */ /* 0x000fe40008000f00 */
[----:B------:R-:W-:-:S05]  /*0100*/  MOV R3, UR5 ;  /* 0x0000000500037c02 */ /* 0x000fca0008000f00 */
[----:B------:R-:W2:Y:S02]  /*0110*/  LDG.E R2, [R2.64] ;  /* 0x0000001402027981 */ /* 0x000ea4000c1e1900 */
[----:B--2---:R1:W2:Y:S02]  /*0120*/  R2UR UR5, R2 ;  /* 0x00000000020573c2 */ /* 0x0042a400000e0000 */
[----:B-12---:R-:W-:Y:S05]  /*0130*/  BRA `(.L_x_228) ;  /* 0x000000e000007947 */ /* 0x006fea0003800000 */
.L_x_227:
        /* <DEDUP_REMOVED lines=13> */
.L_x_229:
[----:B------:R-:W-:Y:S02]  /*0210*/  ULDC UR5, c[0x0][0x54c] ;  /* 0x0001530000057ab9 */ /* 0x000fe40000000800 */
.L_x_228:
[----:B------:R-:W-:Y:S02]  /*0220*/  ULDC UR4, c[0x0][0x548] ;  /* 0x0001520000047ab9 */ /* 0x000fe40000000800 */
[----:B------:R-:W-:-:S02]  /*0230*/  USHF.L.U32 UR26, UR27, 0x7, URZ ;  /* 0x000000071b1a7899 */ /* 0x000fc4000800063f */
[----:B------:R-:W-:-:S04]  /*0240*/  UIMAD UR4, UR5, UR4, URZ ;  /* 0x00000004050472a4 */ /* 0x000fc8000f8e023f */
[----:B------:R-:W-:-:S04]  /*0250*/  UISETP.GE.AND UP0, UPT, UR26, UR4, UPT ;  /* 0x000000041a00728c */ /* 0x000fc8000bf06270 */
[----:B------:R-:W-:Y:S01]  /*0260*/  USEL UR13, UR13, 0xffffffff, !UP0 ;  /* 0xffffffff0d0d7887 */ /* 0x000fe2000c000000 */
[----:B------:R-:W-:Y:S05]  /*0270*/  BRA `(.L_x_230) ;  /* 0x000001b000007947 */ /* 0x000fea0003800000 */
.L_x_226:
        /* <DEDUP_REMOVED lines=8> */
.L_x_231:
        /* <DEDUP_REMOVED lines=13> */
.L_x_233:
[----:B------:R-:W-:Y:S02]  /*03d0*/  ULDC UR5, c[0x0][0x54c] ;  /* 0x0001530000057ab9 */ /* 0x000fe40000000800 */
.L_x_232:
[----:B------:R-:W-:Y:S02]  /*03e0*/  ULDC UR4, c[0x0][0x548] ;  /* 0x0001520000047ab9 */ /* 0x000fe40000000800 */
[----:B------:R-:W-:-:S02]  /*03f0*/  USHF.L.U32 UR26, UR27, 0x7, URZ ;  /* 0x000000071b1a7899 */ /* 0x000fc4000800063f */
[----:B------:R-:W-:-:S04]  /*0400*/  UIMAD UR4, UR5, UR4, URZ ;  /* 0x00000004050472a4 */ /* 0x000fc8000f8e023f */
[----:B------:R-:W-:-:S04]  /*0410*/  UISETP.GE.AND UP0, UPT, UR26, UR4, UPT ;  /* 0x000000041a00728c */ /* 0x000fc8000bf06270 */
[----:B------:R-:W-:-:S06]  /*0420*/  USEL UR13, UR13, 0xffffffff, !UP0 ;  /* 0xffffffff0d0d7887 */ /* 0x000fcc000c000000 */
.L_x_230:
[----:B------:R-:W-:-:S13]  /*0430*/  ISETP.LE.AND P0, PT, RZ, UR13, PT ;  /* 0x0000000dff007c0c */ /* 0x000fda000bf03270 */
[----:B------:R-:W-:Y:S05]  /*0440*/  @!P0 EXIT ;  /* 0x000000000000894d */ /* 0x000fea0003800000 */
[----:B------:R-:W-:Y:S02]  /*0450*/  ULDC.64 UR8, c[0x0][0x370] ;  /* 0x0000dc0000087ab9 */ /* 0x000fe40000000a00 */
[----:B------:R-:W-:Y:S02]  /*0460*/  ULDC.64 UR4, c[0x0][0x360] ;  /* 0x0000d80000047ab9 */ /* 0x000fe40000000a00 */
[----:B------:R-:W-:Y:S02]  /*0470*/  UISETP.NE.U32.AND UP1, UPT, URZ, UR8, UPT ;  /* 0x000000083f00728c */ /* 0x000fe4000bf25070 */
[----:B------:R-:W-:Y:S02]  /*0480*/  UISETP.NE.U32.AND UP0, UPT, URZ, UR4, UPT ;  /* 0x000000043f00728c */ /* 0x000fe4000bf05070 */
[----:B------:R-:W-:Y:S02]  /*0490*/  ULDC.64 UR6, c[0x0][0x348] ;  /* 0x0000d20000067ab9 */ /* 0x000fe40000000a00 */
[----:B------:R-:W-:-:S02]  /*04a0*/  UISETP.NE.U32.AND UP3, UPT, URZ, UR6, UPT ;  /* 0x000000063f00728c */ /* 0x000fc4000bf65070 */
[----:B------:R-:W-:Y:S02]  /*04b0*/  UISETP.NE.AND.EX UP1, UPT, URZ, UR9, UPT, UP1 ;  /* 0x000000093f00728c */ /* 0x000fe4000bf25310 */
[----:B------:R-:W-:Y:S02]  /*04c0*/  UISETP.NE.AND.EX UP0, UPT, URZ, UR5, UPT, UP0 ;  /* 0x000000053f00728c */ /* 0x000fe4000bf05300 */
[----:B------:R-:W-:Y:S02]  /*04d0*/  UISETP.NE.AND.EX UP3, UPT, URZ, UR7, UPT, UP3 ;  /* 0x000000073f00728c */ /* 0x000fe4000bf65330 */
[----:B------:R-:W-:Y:S01]  /*04e0*/  ULDC.64 UR8, c[0x0][0x370] ;  /* 0x0000dc0000087ab9 */ /* 0x000fe20000000a00 */
[----:B------:R-:W-:Y:S01]  /*04f0*/  PLOP3.LUT P2, PT, PT, PT, UP1, 0x80, 0x0 ;  /* 0x000000000000781c */ /* 0x000fe20003f4f018 */
[----:B------:R-:W-:Y:S01]  /*0500*/  ULDC.64 UR6, c[0x0][0x348] ;  /* 0x0000d20000067ab9 */ /* 0x000fe20000000a00 */
[----:B------:R-:W-:Y:S01]  /*0510*/  PLOP3.LUT P0, PT, PT, PT, UP0, 0x80, 0x0 ;  /* 0x000000000000781c */ /* 0x000fe20003f0f008 */
[----:B------:R-:W-:Y:S01]  /*0520*/  ULDC.64 UR4, c[0x0][0x360] ;  /* 0x0000d80000047ab9 */ /* 0x000fe20000000a00 */
[----:B------:R-:W-:Y:S01]  /*0530*/  PLOP3.LUT P1, PT, PT, PT, UP3, 0x80, 0x0 ;  /* 0x000000000000781c */ /* 0x000fe20003f2f038 */
[----:B------:R-:W-:-:S02]  /*0540*/  @UP1 UIMAD.WIDE UR8, UR13, UR14, UR8 ;  /* 0x0000000e0d0812a5 */ /* 0x000fc4000f8e0208 */
[----:B------:R-:W-:Y:S02]  /*0550*/  @UP0 UIMAD.WIDE UR4, UR13, UR14, UR4 ;  /* 0x0000000e0d0402a5 */ /* 0x000fe4000f8e0204 */
[----:B------:R-:W-:Y:S02]  /*0560*/  UIMAD.WIDE UR6, UR13, UR14, UR6 ;  /* 0x0000000e0d0672a5 */ /* 0x000fe4000f8e0206 */
[----:B------:R-:W-:Y:S02]  /*0570*/  IMAD.U32 R8, RZ, RZ, UR8 ;  /* 0x00000008ff087e24 */ /* 0x000fe4000f8e00ff */
[----:B------:R-:W-:Y:S01]  /*0580*/  IMAD.U32 R9, RZ, RZ, UR9 ;  /* 0x00000009ff097e24 */ /* 0x000fe2000f8e00ff */
[----:B------:R-:W-:Y:S01]  /*0590*/  MOV R6, UR4 ;  /* 0x0000000400067c02 */ /* 0x000fe20008000f00 */
[----:B------:R-:W-:Y:S01]  /*05a0*/  IMAD.U32 R7, RZ, RZ, UR5 ;  /* 0x00000005ff077e24 */ /* 0x000fe2000f8e00ff */
[----:B------:R-:W-:Y:S01]  /*05b0*/  MOV R4, UR6 ;  /* 0x0000000600047c02 */ /* 0x000fe20008000f00 */
[----:B------:R-:W-:Y:S01]  /*05c0*/  IMAD.U32 R5, RZ, RZ, UR7 ;  /* 0x00000007ff057e24 */ /* 0x000fe2000f8e00ff */
[----:B------:R-:W2:Y:S04]  /*05d0*/  @P2 LDG.E R3, [R8.64] ;  /* 0x0000001408032981 */ /* 0x000ea8000c1e1900 */
[----:B------:R-:W3:Y:S04]  /*05e0*/  @P0 LDG.E R0, [R6.64] ;  /* 0x0000001406000981 */ /* 0x000ee8000c1e1900 */
[----:B------:R-:W4:Y:S01]  /*05f0*/  @P1 LDG.E R2, [R4.64] ;  /* 0x0000001404021981 */ /* 0x000f22000c1e1900 */
[----:B------:R-:W1:Y:S01]  /*0600*/  S2UR UR10, SR_CTAID.Y ;  /* 0x00000000000a79c3 */ /* 0x000e620000002600 */
[----:B------:R-:W-:-:S02]  /*0610*/  UMOV UR11, URZ ;  /* 0x0000003f000b7c82 */ /* 0x000fc40008000000 */
[----:B------:R-:W-:Y:S02]  /*0620*/  ULDC UR12, c[0x0][0x168] ;  /* 0x00005a00000c7ab9 */ /* 0x000fe40000000800 */
[----:B------:R-:W-:Y:S02]  /*0630*/  UMOV UR9, URZ ;  /* 0x0000003f00097c82 */ /* 0x000fe40008000000 */
[----:B------:R-:W-:Y:S02]  /*0640*/  ULDC UR4, c[0x0][0x2ac] ;  /* 0x0000ab0000047ab9 */ /* 0x000fe40000000800 */
[----:B------:R-:W-:Y:S02]  /*0650*/  ULDC UR8, c[0x0][0x1d0] ;  /* 0x0000740000087ab9 */ /* 0x000fe40000000800 */
[----:B------:R-:W-:Y:S02]  /*0660*/  UIMAD UR8, UR4, UR8, URZ ;  /* 0x00000008040872a4 */ /* 0x000fe4000f8e023f */
[----:B-1----:R-:W-:Y:S01]  /*0670*/  USHF.R.S32.HI UR18, URZ, 0x1f, UR10 ;  /* 0x0000001f3f127899 */ /* 0x002fe2000801140a */
[----:B--2---:R1:W2:Y:S08]  /*0680*/  @P2 R2UR UR11, R3 ;  /* 0x00000000030b23c2 */ /* 0x0042b000000e0000 */
[----:B---3--:R1:W3:Y:S08]  /*0690*/  @P0 R2UR UR12, R0 ;  /* 0x00000000000c03c2 */ /* 0x0082f000000e0000 */
[----:B----4-:R1:W4:Y:S02]  /*06a0*/  @P1 R2UR UR9, R2 ;  /* 0x00000000020913c2 */ /* 0x01032400000e0000 */
[----:B-1--4-:R-:W-:Y:S05]  /*06b0*/  @P0 BRA `(.L_x_234) ;  /* 0x0000006000000947 */ /* 0x012fea0003800000 */
[----:B------:R-:W-:Y:S05]  /*06c0*/  @!P1 BRA `(.L_x_234) ;  /* 0x0000005000009947 */ /* 0x000fea0003800000 */
[----:B------:R-:W4:Y:S04]  /*06d0*/  LDG.E R0, [R4.64] ;  /* 0x0000001404007981 */ /* 0x000f28000c1e1900 */
[----:B------:R-:W5:Y:S01]  /*06e0*/  LDG.E R2, [R4.64+0x4] ;  /* 0x0000041404027981 */ /* 0x000f62000c1e1900 */
[----:B---34-:R-:W1:Y:S08]  /*06f0*/  R2UR UR12, R0 ;  /* 0x00000000000c73c2 */ /* 0x018e7000000e0000 */
[----:B-----5:R-:W1:Y:S02]  /*0700*/  R2UR UR4, R2 ;  /* 0x00000000020473c2 */ /* 0x020e6400000e0000 */
[----:B-1----:R-:W-:-:S06]  /*0710*/  UIADD3 UR12, -UR12, UR4, URZ ;  /* 0x000000040c0c7290 */ /* 0x002fcc000fffe13f */
.L_x_234:
[----:B------:R-:W-:-:S04]  /*0720*/  ISETP.NE.U32.AND P0, PT, RZ, c[0x0][0x368], PT ;  /* 0x0000da00ff007a0c */ /* 0x000fc80003f05070 */
[----:B------:R-:W-:-:S13]  /*0730*/  ISETP.NE.AND.EX P0, PT, RZ, c[0x0][0x36c], PT, P0 ;  /* 0x0000db00ff007a0c */ /* 0x000fda0003f05300 */
[----:B------:R-:W-:Y:S05]  /*0740*/  @!P0 BRA `(.L_x_235) ;  /* 0x0000007000008947 */ /* 0x000fea0003800000 */
[----:B------:R-:W-:Y:S02]  /*0750*/  ULDC.64 UR4, c[0x0][0x368] ;  /* 0x0000da0000047ab9 */ /* 0x000fe40000000a00 */
[----:B------:R-:W-:-:S06]  /*0760*/  UIMAD.WIDE UR4, UR13, UR14, UR4 ;  /* 0x0000000e0d0472a5 */ /* 0x000fcc000f8e0204 */
[----:B------:R-:W-:Y:S02]  /*0770*/  MOV R2, UR4 ;  /* 0x0000000400027c02 */ /* 0x000fe40008000f00 */
[----:B------:R-:W-:-:S05]  /*0780*/  MOV R3, UR5 ;  /* 0x0000000500037c02 */ /* 0x000fca0008000f00 */
[----:B------:R-:W4:Y:S02]  /*0790*/  LDG.E R2, [R2.64] ;  /* 0x0000001402027981 */ /* 0x000f24000c1e1900 */
[----:B----4-:R1:W4:Y:S02]  /*07a0*/  R2UR UR8, R2 ;  /* 0x00000000020873c2 */ /* 0x01032400000e0000 */
[----:B-1--4-:R-:W-:Y:S05]  /*07b0*/  BRA `(.L_x_236) ;  /* 0x000000c000007947 */ /* 0x012fea0003800000 */
.L_x_235:
[----:B------:R-:W-:-:S04]  /*07c0*/  ISETP.NE.U32.AND P0, PT, RZ, c[0x0][0x350], PT ;  /* 0x0000d400ff007a0c */ /* 0x000fc80003f05070 */
[----:B------:R-:W-:-:S13]  /*07d0*/  ISETP.NE.AND.EX P0, PT, RZ, c[0x0][0x354], PT, P0 ;  /* 0x0000d500ff007a0c */ /* 0x000fda0003f05300 */
[----:B------:R-:W-:Y:S05]  /*07e0*/  @!P0 BRA `(.L_x_236) ;  /* 0x0000009000008947 */ /* 0x000fea0003800000 */
[----:B------:R-:W-:Y:S02]  /*07f0*/  ULDC.64 UR4, c[0x0][0x350] ;  /* 0x0000d40000047ab9 */ /* 0x000fe40000000a00 */
[----:B------:R-:W-:-:S06]  /*0800*/  UIMAD.WIDE UR4, UR13, UR14, UR4 ;  /* 0x0000000e0d0472a5 */ /* 0x000fcc000f8e0204 */
[----:B------:R-:W-:Y:S02]  /*0810*/  MOV R4, UR4 ;  /* 0x0000000400047c02 */ /* 0x000fe40008000f00 */
[----:B------:R-:W-:-:S05]  /*0820*/  MOV R5, UR5 ;  /* 0x0000000500057c02 */ /* 0x000fca0008000f00 */
[----:B------:R-:W4:Y:S04]  /*0830*/  LDG.E R2, [R4.64] ;  /* 0x0000001404027981 */ /* 0x000f28000c1e1900 */
[----:B------:R-:W5:Y:S01]  /*0840*/  LDG.E R0, [R4.64+0x4] ;  /* 0x0000041404007981 */ /* 0x000f62000c1e1900 */
[----:B----4-:R-:W1:Y:S08]  /*0850*/  R2UR UR4, R2 ;  /* 0x00000000020473c2 */ /* 0x010e7000000e0000 */
[----:B-----5:R-:W1:Y:S02]  /*0860*/  R2UR UR8, R0 ;  /* 0x00000000000873c2 */ /* 0x020e6400000e0000 */
[----:B-1----:R-:W-:-:S06]  /*0870*/  UIADD3 UR8, -UR4, UR8, URZ ;  /* 0x0000000804087290 */ /* 0x002fcc000fffe13f */
.L_x_236:
[----:B------:R-:W-:Y:S02]  /*0880*/  ULDC UR4, c[0x0][0x2c4] ;  /* 0x0000b10000047ab9 */ /* 0x000fe40000000800 */
[----:B------:R-:W-:-:S02]  /*0890*/  UISETP.NE.AND UP2, UPT, UR4, 0x1, UPT ;  /* 0x000000010400788c */ /* 0x000fc4000bf45270 */
[----:B------:R-:W-:Y:S02]  /*08a0*/  ULDC.64 UR6, c[0x0][0x2c8] ;  /* 0x0000b20000067ab9 */ /* 0x000fe40000000a00 */
[----:B------:R-:W-:Y:S02]  /*08b0*/  ULDC.64 UR4, c[0x0][0x328] ;  /* 0x0000ca0000047ab9 */ /* 0x000fe40000000a00 */
[----:B------:R-:W-:Y:S02]  /*08c0*/  UISETP.GE.AND UP1, UPT, UR5, 0x1, UPT ;  /* 0x000000010500788c */ /* 0x000fe4000bf26270 */
[----:B--2---:R-:W-:Y:S02]  /*08d0*/  UIADD3 UR8, -UR11, UR8, URZ ;  /* 0x000000080b087290 */ /* 0x004fe4000fffe13f */
[----:B------:R-:W-:Y:S02]  /*08e0*/  UIADD3 UR15, UR26, 0x7f, URZ ;  /* 0x0000007f1a0f7890 */ /* 0x000fe4000fffe03f */
[----:B------:R-:W-:Y:S01]  /*08f0*/  @UP2 UIADD3 UR16, UR26, 0x7f, URZ ;  /* 0x0000007f1a102890 */ /* 0x000fe2000fffe03f */
[----:B------:R-:W-:-:S03]  /*0900*/  PLOP3.LUT P0, PT, PT, PT, UP1, 0x40, 0x0 ;  /* 0x000000000000781c */ /* 0x000fc60003f0e818 */
[----:B------:R-:W-:Y:S02]  /*0910*/  UIMAD.WIDE.U32 UR16, UR16, UR6, URZ ;  /* 0x00000006101072a5 */ /* 0x000fe4000f8e003f */
[----:B---3--:R-:W-:Y:S02]  /*0920*/  UIADD3 UR6, UR8, 0x1, -UR12 ;  /* 0x0000000108067890 */ /* 0x008fe4000fffe80c */
[----:B------:R-:W-:-:S04]  /*0930*/  @UP2 USHF.R.U32.HI UR15, URZ, UR7, UR17 ;  /* 0x000000073f0f2299 */ /* 0x000fc80008011611 */
[----:B------:R-:W-:-:S04]  /*0940*/  UIADD3 UR6, UR6, UR15, URZ ;  /* 0x0000000f06067290 */ /* 0x000fc8000fffe03f */
[----:B------:R-:W-:Y:S01]  /*0950*/  UIADD3 UR4, UR6, UR4, URZ ;  /* 0x0000000406047290 */ /* 0x000fe2000fffe03f */
[----:B------:R-:W-:Y:S05]  /*0960*/  @P0 BRA `(.L_x_237) ;  /* 0x0000012000000947 */ /* 0x000fea0003800000 */
[----:B------:R-:W-:Y:S01]  /*0970*/  ISETP.LT.AND P0, PT, RZ, UR6, PT ;  /* 0x00000006ff007c0c */ /* 0x000fe2000bf01270 */
[----:B------:R-:W-:-:S12]  /*0980*/  UIADD3 UR15, UR6, -0x1, URZ ;  /* 0xffffffff060f7890 */ /* 0x000fd8000fffe03f */
[----:B------:R-:W-:Y:S05]  /*0990*/  @P0 BRA `(.L_x_238) ;  /* 0x0000007000000947 */ /* 0x000fea0003800000 */
[----:B------:R-:W-:Y:S02]  /*09a0*/  UISETP.NE.AND UP0, UPT, UR5, 0x1, UPT ;  /* 0x000000010500788c */ /* 0x000fe4000bf05270 */
[----:B------:R-:W-:-:S03]  /*09b0*/  UIADD3 UR15, -UR6, URZ, URZ ;  /* 0x0000003f060f7290 */ /* 0x000fc6000fffe13f */
[----:B------:R-:W-:Y:S02]  /*09c0*/  ULDC.64 UR6, c[0x0][0x330] ;  /* 0x0000cc0000067ab9 */ /* 0x000fe40000000a00 */
[----:B------:R-:W-:-:S04]  /*09d0*/  UIMAD.WIDE.U32 UR16, UR15, UR6, URZ ;  /* 0x000000060f1072a5 */ /* 0x000fc8000f8e003f */
[----:B------:R-:W-:-:S04]  /*09e0*/  @UP0 USHF.R.U32.HI UR15, URZ, UR7, UR17 ;  /* 0x000000073f0f0299 */ /* 0x000fc80008011611 */
[----:B------:R-:W-:Y:S01]  /*09f0*/  ULOP3.LUT UR15, URZ, UR15, URZ, 0x33, !UPT ;  /* 0x0000000f3f0f7292 */ /* 0x000fe2000f8e333f */
[----:B------:R-:W-:Y:S05]  /*0a00*/  BRA `(.L_x_239) ;  /* 0x0000004000007947 */ /* 0x000fea0003800000 */
.L_x_238:
[----:B------:R-:W-:Y:S02]  /*0a10*/  UISETP.NE.AND UP0, UPT, UR5, 0x1, UPT ;  /* 0x000000010500788c */ /* 0x000fe4000bf05270 */
[----:B------:R-:W-:Y:S02]  /*0a20*/  ULDC.64 UR6, c[0x0][0x330] ;  /* 0x0000cc0000067ab9 */ /* 0x000fe40000000a00 */
[----:B------:R-:W-:-:S07]  /*0a30*/  UIMAD.WIDE.U32 UR16, UR15, UR6, URZ ;  /* 0x000000060f1072a5 */ /* 0x000fce000f8e003f */
[----:B------:R-:W-:Y:S02]  /*0a40*/  @UP0 USHF.R.U32.HI UR15, URZ, UR7, UR17 ;  /* 0x000000073f0f0299 */ /* 0x000fe40008011611 */
.L_x_239:
[----:B------:R-:W-:Y:S02]  /*0a50*/  ULDC UR6, c[0x0][0x32c] ;  /* 0x0000cb0000067ab9 */ /* 0x000fe40000000800 */
[----:B------:R-:W-:-:S04]  /*0a60*/  UIMAD UR6, UR15, UR5, UR6 ;  /* 0x000000050f0672a4 */ /* 0x000fc8000f8e0206 */
[----:B------:R-:W-:-:S04]  /*0a70*/  UISETP.LT.AND UP0, UPT, UR4, UR6, UPT ;  /* 0x000000060400728c */ /* 0x000fc8000bf01270 */
[----:B------:R-:W-:Y:S02]  /*0a80*/  USEL UR4, UR4, UR6, UP0 ;  /* 0x0000000604047287 */ /* 0x000fe40008000000 */
.L_x_237:
[----:B------:R-:W-:Y:S01]  /*0a90*/  UIADD3 UR17, UR8, 0x3f, URZ ;  /* 0x0000003f08117890 */ /* 0x000fe2000fffe03f */
[----:B------:R-:W-:Y:S01]  /*0aa0*/  PLOP3.LUT P0, PT, PT, PT, UP1, 0x40, 0x0 ;  /* 0x000000000000781c */ /* 0x000fe20003f0e818 */
[----:B------:R-:W-:Y:S02]  /*0ab0*/  UIADD3 UR15, UR4, 0x3f, URZ ;  /* 0x0000003f040f7890 */ /* 0x000fe4000fffe03f */
[----:B------:R-:W-:Y:S02]  /*0ac0*/  ULDC.64 UR6, c[0x0][0x2c8] ;  /* 0x0000b20000067ab9 */ /* 0x000fe40000000a00 */
[----:B------:R-:W-:Y:S02]  /*0ad0*/  UIMAD.WIDE.U32 UR22, UR26, UR6, URZ ;  /* 0x000000061a1672a5 */ /* 0x000fe4000f8e003f */
[----:B------:R-:W-:Y:S02]  /*0ae0*/  USHF.R.S32.HI UR16, URZ, 0x1f, UR17 ;  /* 0x0000001f3f107899 */ /* 0x000fe40008011411 */
[----:B------:R-:W-:-:S02]  /*0af0*/  USHF.R.S32.HI UR6, URZ, 0x1f, UR15 ;  /* 0x0000001f3f067899 */ /* 0x000fc4000801140f */
[----:B------:R-:W-:Y:S02]  /*0b00*/  ULEA.HI UR16, UR16, UR17, URZ, 0x6 ;  /* 0x0000001110107291 */ /* 0x000fe4000f8f303f */
[----:B------:R-:W-:Y:S02]  /*0b10*/  ULEA.HI UR6, UR6, UR15, URZ, 0x6 ;  /* 0x0000000f06067291 */ /* 0x000fe4000f8f303f */
[----:B------:R-:W-:Y:S02]  /*0b20*/  UMOV UR4, UR26 ;  /* 0x0000001a00047c82 */ /* 0x000fe40008000000 */
[----:B------:R-:W-:Y:S02]  /*0b30*/  @UP2 USHF.R.U32.HI UR4, URZ, UR7, UR23 ;  /* 0x000000073f042299 */ /* 0x000fe40008011617 */
[----:B------:R-:W-:Y:S02]  /*0b40*/  USHF.R.S32.HI UR16, URZ, 0x6, UR16 ;  /* 0x000000063f107899 */ /* 0x000fe40008011410 */
[----:B------:R-:W-:-:S02]  /*0b50*/  USHF.R.S32.HI UR22, URZ, 0x6, UR6 ;  /* 0x000000063f167899 */ /* 0x000fc40008011406 */
[----:B------:R-:W-:Y:S02]  /*0b60*/  UIADD3 UR23, UR8, -UR12, URZ ;  /* 0x8000000c08177290 */ /* 0x000fe4000fffe03f */
[----:B------:R-:W-:Y:S02]  /*0b70*/  UISETP.LT.AND UP0, UPT, UR16, UR22, UPT ;  /* 0x000000161000728c */ /* 0x000fe4000bf01270 */
[----:B------:R-:W-:Y:S02]  /*0b80*/  UIADD3 UR7, UR23, UR4, URZ ;  /* 0x0000000417077290 */ /* 0x000fe4000fffe03f */
[----:B------:R-:W-:Y:S02]  /*0b90*/  ULDC UR6, c[0x0][0x324] ;  /* 0x0000c90000067ab9 */ /* 0x000fe40000000800 */
[----:B------:R-:W-:Y:S02]  /*0ba0*/  USEL UR22, UR16, UR22, UP0 ;  /* 0x0000001610167287 */ /* 0x000fe40008000000 */
[----:B------:R-:W-:Y:S01]  /*0bb0*/  UIADD3 UR6, UR7, -UR6, URZ ;  /* 0x8000000607067290 */ /* 0x000fe2000fffe03f */
[----:B------:R-:W-:Y:S05]  /*0bc0*/  @P0 BRA `(.L_x_240) ;  /* 0x0000014000000947 */ /* 0x000fea0003800000 */
[----:B------:R-:W-:-:S06]  /*0bd0*/  UISETP.GT.AND UP0, UPT, UR7, -0x1, UPT ;  /* 0xffffffff0700788c */ /* 0x000fcc000bf04270 */
[----:B------:R-:W-:-:S13]  /*0be0*/  PLOP3.LUT P0, PT, PT, PT, UP0, 0x80, 0x0 ;  /* 0x000000000000781c */ /* 0x000fda0003f0f008 */
[----:B------:R-:W-:Y:S05]  /*0bf0*/  @P0 BRA `(.L_x_241) ;  /* 0x0000008000000947 */ /* 0x000fea0003800000 */
        /* <DEDUP_REMOVED lines=8> */
.L_x_241:
[----:B------:R-:W-:-:S03]  /*0c80*/  UISETP.NE.AND UP0, UPT, UR5, 0x1, UPT ;  /* 0x000000010500788c */ /* 0x000fc6000bf05270 */
[----:B------:R-:W-:Y:S02]  /*0c90*/  ULDC.64 UR4, c[0x0][0x330] ;  /* 0x0000cc0000047ab9 */ /* 0x000fe40000000a00 */
[----:B------:R-:W-:-:S07]  /*0ca0*/  UIMAD.WIDE.U32 UR16, UR7, UR4, URZ ;  /* 0x00000004071072a5 */ /* 0x000fce000f8e003f */
[----:B------:R-:W-:Y:S02]  /*0cb0*/  @UP0 UMOV UR15, UR17 ;  /* 0x00000011000f0c82 */ /* 0x000fe40008000000 */
[----:B------:R-:W-:Y:S02]  /*0cc0*/  @UP0 USHF.R.U32.HI UR7, URZ, UR5, UR15 ;  /* 0x000000053f070299 */ /* 0x000fe4000801160f */
.L_x_242:
[----:B------:R-:W-:Y:S02]  /*0cd0*/  ULDC UR4, c[0x0][0x32c] ;  /* 0x0000cb0000047ab9 */ /* 0x000fe40000000800 */
[----:B------:R-:W-:-:S04]  /*0ce0*/  UIMAD UR4, UR7, UR4, URZ ;  /* 0x00000004070472a4 */ /* 0x000fc8000f8e023f */
[----:B------:R-:W-:-:S04]  /*0cf0*/  UISETP.LT.AND UP0, UPT, UR6, UR4, UPT ;  /* 0x000000040600728c */ /* 0x000fc8000bf01270 */
[----:B------:R-:W-:-:S04]  /*0d00*/  USEL UR6, UR6, UR4, !UP0 ;  /* 0x0000000406067287 */ /* 0x000fc8000c000000 */
.L_x_240:
[----:B------:R-:W-:Y:S01]  /*0d10*/  USHF.R.S32.HI UR4, URZ, 0x1f, UR6 ;  /* 0x0000001f3f047899 */ /* 0x000fe20008011406 */
[----:B------:R-:W-:Y:S01]  /*0d20*/  PLOP3.LUT P2, PT, PT, PT, PT, 0x80, 0x0 ;  /* 0x000000000000781c */ /* 0x000fe20003f4f070 */
[----:B------:R-:W-:Y:S01]  /*0d30*/  IMAD.MOV.U32 R3, RZ, RZ, RZ ;  /* 0x000000ffff037224 */ /* 0x000fe200078e00ff */
[----:B------:R-:W-:Y:S01]  /*0d40*/  CS2R R96, SRZ ;  /* 0x0000000000607805 */ /* 0x000fe2000001ff00 */
[----:B------:R-:W-:Y:S01]  /*0d50*/  ULEA.HI UR4, UR4, UR6, URZ, 0x6 ;  /* 0x0000000604047291 */ /* 0x000fe2000f8f303f */
[----:B------:R-:W-:Y:S01]  /*0d60*/  IMAD.MOV.U32 R98, RZ, RZ, RZ ;  /* 0x000000ffff627224 */ /* 0x000fe200078e00ff */
[----:B------:R-:W-:Y:S01]  /*0d70*/  CS2R R94, SRZ ;  /* 0x00000000005e7805 */ /* 0x000fe2000001ff00 */
[----:B------:R-:W-:Y:S01]  /*0d80*/  CS2R R92, SRZ ;  /* 0x00000000005c7805 */ /* 0x000fe2000001ff00 */
[----:B------:R-:W-:Y:S01]  /*0d90*/  USHF.R.S32.HI UR7, URZ, 0x6, UR4 ;  /* 0x000000063f077899 */ /* 0x000fe20008011404 */
[----:B------:R-:W-:Y:S01]  /*0da0*/  CS2R R90, SRZ ;  /* 0x00000000005a7805 */ /* 0x000fe2000001ff00 */
[----:B------:R-:W-:Y:S01]  /*0db0*/  CS2R R88, SRZ ;  /* 0x0000000000587805 */ /* 0x000fe2000001ff00 */
[----:B------:R-:W-:Y:S01]  /*0dc0*/  CS2R R86, SRZ ;  /* 0x0000000000567805 */ /* 0x000fe2000001ff00 */
[----:B------:R-:W-:Y:S01]  /*0dd0*/  UISETP.LT.AND UP0, UPT, URZ, UR7, UPT ;  /* 0x000000073f00728c */ /* 0x000fe2000bf01270 */
[----:B------:R-:W-:Y:S01]  /*0de0*/  CS2R R84, SRZ ;  /* 0x0000000000547805 */ /* 0x000fe2000001ff00 */
[----:B------:R-:W-:Y:S01]  /*0df0*/  CS2R R82, SRZ ;  /* 0x0000000000527805 */ /* 0x000fe2000001ff00 */
[----:B------:R-:W-:Y:S01]  /*0e00*/  CS2R R80, SRZ ;  /* 0x0000000000507805 */ /* 0x000fe2000001ff00 */
[----:B------:R-:W-:Y:S01]  /*0e10*/  USEL UR7, URZ, UR7, !UP0 ;  /* 0x000000073f077287 */ /* 0x000fe2000c000000 */
[----:B------:R-:W-:Y:S01]  /*0e20*/  MOV R79, RZ ;  /* 0x000000ff004f7202 */ /* 0x000fe20000000f00 */
[----:B------:R-:W-:Y:S01]  /*0e30*/  IMAD.MOV.U32 R4, RZ, RZ, RZ ;  /* 0x000000ffff047224 */ /* 0x000fe200078e00ff */
        /* <DEDUP_REMOVED lines=49> */
[----:B------:R-:W-:Y:S01]  /*1150*/  SHF.R.S32.HI R81, RZ, 0x1f, R78 ;  /* 0x0000001fff517819 */ /* 0x000fe2000001144e */
[----:B------:R-:W-:Y:S02]  /*1160*/  USHF.R.S32.HI UR6, URZ, 0x1f, UR9 ;  /* 0x0000001f3f067899 */ /* 0x000fe40008011409 */
[----:B------:R-:W-:Y:S01]  /*1170*/  ULDC.64 UR4, c[0x0][0x178] ;  /* 0x00005e0000047ab9 */ /* 0x000fe20000000a00 */
[----:B------:R1:W2:Y:S01]  /*1180*/  @P2 LDG.E R3, [R2.64] ;  /* 0x0000001402032981 */ /* 0x0002a2000c1e1900 */
[-C--:B------:R-:W-:Y:S01]  /*1190*/  LEA.HI R40, R81, R78.reuse, RZ, 0x3 ;  /* 0x0000004e51287211 */ /* 0x080fe200078f18ff */
[----:B------:R-:W-:Y:S01]  /*11a0*/  UIMAD UR6, UR6, UR4, URZ ;  /* 0x00000004060672a4 */ /* 0x000fe2000f8e023f */
[----:B------:R-:W-:Y:S01]  /*11b0*/  PLOP3.LUT P1, PT, PT, PT, UP2, 0x80, 0x0 ;  /* 0x000000000000781c */ /* 0x000fe20003f2f028 */
[----:B------:R-:W-:Y:S01]  /*11c0*/  UIMAD.WIDE.U32 UR14, UR9, UR4, URZ ;  /* 0x00000004090e72a5 */ /* 0x000fe2000f8e003f */
[----:B------:R-:W-:Y:S01]  /*11d0*/  LOP3.LUT R5, R40, 0xfffffff8, RZ, 0xc0, !PT ;  /* 0xfffffff828057812 */ /* 0x000fe200078ec0ff */
[----:B------:R-:W-:Y:S01]  /*11e0*/  UIMAD UR6, UR9, UR5, UR6 ;  /* 0x00000005090672a4 */ /* 0x000fe2000f8e0206 */
[----:B------:R-:W-:Y:S01]  /*11f0*/  SHF.R.S32.HI R40, RZ, 0x3, R40 ;  /* 0x00000003ff287819 */ /* 0x000fe20000011428 */
[----:B------:R-:W-:Y:S01]  /*1200*/  USHF.R.S32.HI UR9, URZ, 0x1f, UR13 ;  /* 0x0000001f3f097899 */ /* 0x000fe2000801140d */
[----:B------:R-:W-:Y:S01]  /*1210*/  PLOP3.LUT P0, PT, PT, PT, UP2, 0x80, 0x0 ;  /* 0x000000000000781c */ /* 0x000fe20003f0f028 */
[----:B------:R-:W-:Y:S01]  /*1220*/  IMAD.IADD R0, R78, 0x1, -R5 ;  /* 0x000000014e007824 */ /* 0x000fe200078e0a05 */
[----:B------:R-:W-:Y:S01]  /*1230*/  ULDC.64 UR4, c[0x0][0x1b8] ;  /* 0x00006e0000047ab9 */ /* 0x000fe20000000a00 */
[----:B------:R-:W-:Y:S01]  /*1240*/  IMAD.SHL.U32 R199, R40, 0x40, RZ ;  /* 0x0000004028c77824 */ /* 0x000fe200078e00ff */
[----:B------:R-:W-:Y:S01]  /*1250*/  UIADD3 UR15, UR15, UR6, URZ ;  /* 0x000000060f0f7290 */ /* 0x000fe2000fffe03f */
[C---:B------:R-:W-:Y:S01]  /*1260*/  IMAD R202, R0.reuse, 0x20, R40 ;  /* 0x0000002000ca7824 */ /* 0x040fe200078e0228 */
[----:B------:R-:W-:Y:S01]  /*1270*/  UIMAD UR6, UR18, UR4, URZ ;  /* 0x00000004120672a4 */ /* 0x000fe2000f8e023f */
[----:B------:R-:W-:Y:S01]  /*1280*/  IMAD.SHL.U32 R210, R0, 0x8, RZ ;  /* 0x0000000800d27824 */ /* 0x000fe200078e00ff */
[----:B------:R-:W-:Y:S01]  /*1290*/  USEL UR9, UR9, URZ, !UP3 ;  /* 0x0000003f09097287 */ /* 0x000fe2000d800000 */
[----:B------:R-:W-:Y:S01]  /*12a0*/  LOP3.LUT R199, R199, 0x1c0, RZ, 0xc0, !PT ;  /* 0x000001c0c7c77812 */ /* 0x000fe200078ec0ff */
[----:B------:R-:W-:Y:S01]  /*12b0*/  UIMAD UR6, UR10, UR5, UR6 ;  /* 0x000000050a0672a4 */ /* 0x000fe2000f8e0206 */
[----:B------:R-:W-:Y:S01]  /*12c0*/  LEA.HI R12, R81, R78, RZ, 0x6 ;  /* 0x0000004e510c7211 */ /* 0x000fe200078f30ff */
[----:B------:R-:W-:Y:S01]  /*12d0*/  UIMAD.WIDE.U32 UR16, UR10, UR4, UR14 ;  /* 0x000000040a1072a5 */ /* 0x000fe2000f8e000e */
[----:B------:R-:W-:Y:S01]  /*12e0*/  ISETP.GE.AND P4, PT, R210, c[0x0][0x198], PT ;  /* 0x00006600d2007a0c */ /* 0x000fe20003f86270 */
[----:B------:R-:W-:Y:S01]  /*12f0*/  USEL UR14, UR13, URZ, !UP3 ;  /* 0x0000003f0d0e7287 */ /* 0x000fe2000d800000 */
[----:B------:R-:W-:Y:S01]  /*1300*/  BSSY B0, `(.L_x_244) ;  /* 0x0000048000007945 */ /* 0x000fe20003800000 */
[----:B-1----:R-:W-:Y:S01]  /*1310*/  IADD3 R2, R202, UR26, RZ ;  /* 0x0000001aca027c10 */ /* 0x002fe2000fffe0ff */
[----:B------:R-:W-:Y:S01]  /*1320*/  ULDC.64 UR4, c[0x0][0x1c0] ;  /* 0x0000700000047ab9 */ /* 0x000fe20000000a00 */
[----:B------:R-:W-:Y:S01]  /*1330*/  IMAD.SHL.U32 R12, R12, 0x8, RZ ;  /* 0x000000080c0c7824 */ /* 0x000fe200078e00ff */
[----:B------:R-:W-:-:S02]  /*1340*/  UIMAD UR9, UR9, UR4, URZ ;  /* 0x00000004090972a4 */ /* 0x000fc4000f8e023f */
[----:B------:R-:W-:Y:S01]  /*1350*/  @P1 IMAD.HI.U32 R4, R2, c[0x0][0x2c8], RZ ;  /* 0x0000b20002041a27 */ /* 0x000fe200078e00ff */
[----:B------:R-:W-:Y:S02]  /*1360*/  UIADD3 UR17, UR17, UR6, URZ ;  /* 0x0000000611117290 */ /* 0x000fe4000fffe03f */
[----:B------:R-:W-:Y:S01]  /*1370*/  UIMAD UR5, UR14, UR5, UR9 ;  /* 0x000000050e0572a4 */ /* 0x000fe2000f8e0209 */
[----:B------:R-:W-:Y:S01]  /*1380*/  IMAD.MOV.U32 R7, RZ, RZ, R2 ;  /* 0x000000ffff077224 */ /* 0x000fe200078e0002 */
[----:B------:R-:W-:Y:S01]  /*1390*/  @P0 SHF.R.U32.HI R7, RZ, c[0x0][0x2cc], R4 ;  /* 0x0000b300ff070a19 */ /* 0x000fe20000011604 */
[----:B------:R-:W-:-:S03]  /*13a0*/  UIMAD.WIDE.U32 UR14, UR14, UR4, UR16 ;  /* 0x000000040e0e72a5 */ /* 0x000fc6000f8e0010 */
[--C-:B------:R-:W-:Y:S01]  /*13b0*/  SHF.R.S32.HI R4, RZ, 0x1f, R7.reuse ;  /* 0x0000001fff047819 */ /* 0x100fe20000011407 */
[----:B------:R-:W-:Y:S01]  /*13c0*/  IMAD.MOV R5, RZ, RZ, -R7 ;  /* 0x000000ffff057224 */ /* 0x000fe200078e0a07 */
[----:B------:R-:W-:Y:S01]  /*13d0*/  UIADD3 UR5, UR15, UR5, URZ ;  /* 0x000000050f057290 */ /* 0x000fe2000fffe03f */
[----:B------:R-:W-:Y:S01]  /*13e0*/  IMAD.U32 R9, RZ, RZ, UR15 ;  /* 0x0000000fff097e24 */ /* 0x000fe2000f8e00ff */
[----:B------:R-:W-:Y:S01]  /*13f0*/  ULDC UR4, c[0x0][0x2c4] ;  /* 0x0000b10000047ab9 */ /* 0x000fe20000000800 */
[----:B------:R-:W-:Y:S01]  /*1400*/  IMAD R5, R5, c[0x0][0x2c4], R2 ;  /* 0x0000b10005057a24 */ /* 0x000fe200078e0202 */
[----:B------:R-:W-:Y:S01]  /*1410*/  UIMAD UR4, UR12, UR4, URZ ;  /* 0x000000040c0472a4 */ /* 0x000fe2000f8e023f */
[----:B------:R-:W-:Y:S02]  /*1420*/  IMAD.U32 R8, RZ, RZ, UR14 ;  /* 0x0000000eff087e24 */ /* 0x000fe4000f8e00ff */
[----:B------:R-:W-:Y:S01]  /*1430*/  IMAD.U32 R9, RZ, RZ, UR5 ;  /* 0x00000005ff097e24 */ /* 0x000fe2000f8e00ff */
[----:B------:R-:W-:Y:S01]  /*1440*/  SHF.R.S32.HI R2, RZ, 0x1f, R5 ;  /* 0x0000001fff027819 */ /* 0x000fe20000011405 */
[----:B------:R-:W-:-:S02]  /*1450*/  IMAD R4, R4, c[0x0][0x1b0], RZ ;  /* 0x00006c0004047a24 */ /* 0x000fc400078e02ff */
[----:B------:R-:W-:-:S04]  /*1460*/  IMAD.WIDE.U32 R8, R7, c[0x0][0x1b0], R8 ;  /* 0x00006c0007087a25 */ /* 0x000fc800078e0008 */
[----:B------:R-:W-:Y:S01]  /*1470*/  IMAD R4, R7, c[0x0][0x1b4], R4 ;  /* 0x00006d0007047a24 */ /* 0x000fe200078e0204 */
[----:B------:R-:W-:Y:S01]  /*1480*/  LEA.HI R7, R81, R78, RZ, 0x4 ;  /* 0x0000004e51077211 */ /* 0x000fe200078f20ff */
[----:B------:R-:W-:Y:S02]  /*1490*/  IMAD R2, R2, c[0x0][0x1a8], RZ ;  /* 0x00006a0002027a24 */ /* 0x000fe400078e02ff */
[----:B------:R-:W-:Y:S02]  /*14a0*/  IMAD.IADD R9, R9, 0x1, R4 ;  /* 0x0000000109097824 */ /* 0x000fe400078e0204 */
[C---:B------:R-:W-:Y:S02]  /*14b0*/  IMAD R11, R5.reuse, c[0x0][0x1ac], R2 ;  /* 0x00006b00050b7a24 */ /* 0x040fe400078e0202 */
[----:B------:R-:W-:Y:S01]  /*14c0*/  IMAD.WIDE.U32 R4, R5, c[0x0][0x1a8], R8 ;  /* 0x00006a0005047a25 */ /* 0x000fe200078e0008 */
[----:B------:R-:W-:Y:S02]  /*14d0*/  LOP3.LUT R9, R7, 0xfffffff0, RZ, 0xc0, !PT ;  /* 0xfffffff007097812 */ /* 0x000fe400078ec0ff */
[----:B------:R-:W-:Y:S01]  /*14e0*/  IADD3 R8, R40, UR26, RZ ;  /* 0x0000001a28087c10 */ /* 0x000fe2000fffe0ff */
[----:B------:R-:W-:Y:S01]  /*14f0*/  IMAD.IADD R10, R5, 0x1, R11 ;  /* 0x00000001050a7824 */ /* 0x000fe200078e020b */
[----:B------:R-:W-:Y:S01]  /*1500*/  LEA R14, P0, R4, c[0x0][0x160], 0x1 ;  /* 0x00005800040e7a11 */ /* 0x000fe200078008ff */
[----:B------:R-:W-:Y:S01]  /*1510*/  IMAD.IADD R2, R78, 0x1, -R9 ;  /* 0x000000014e027824 */ /* 0x000fe200078e0a09 */
[----:B------:R-:W-:-:S02]  /*1520*/  ISETP.GE.AND P5, PT, R8, UR4, PT ;  /* 0x0000000408007c0c */ /* 0x000fc4000bfa6270 */
[----:B------:R-:W-:Y:S01]  /*1530*/  LEA.HI.X R10, R4, c[0x0][0x164], R10, 0x1, P0 ;  /* 0x00005900040a7a11 */ /* 0x000fe200000f0c0a */
[----:B------:R1:W3:Y:S01]  /*1540*/  SHFL.IDX PT, R16, R14, RZ, 0x181f ;  /* 0x00181fff0e107589 */ /* 0x0002e200000e0000 */
[----:B------:R-:W-:Y:S02]  /*1550*/  SHF.R.S32.HI R5, RZ, 0x1f, R2 ;  /* 0x0000001fff057819 */ /* 0x000fe40000011402 */
[----:B------:R-:W-:Y:S01]  /*1560*/  SHF.R.U32.HI R4, RZ, 0x3, R199 ;  /* 0x00000003ff047819 */ /* 0x000fe200000116c7 */
[----:B------:R1:W4:Y:S01]  /*1570*/  SHFL.IDX PT, R17, R10, RZ, 0x181f ;  /* 0x00181fff0a117589 */ /* 0x00032200000e0000 */
[----:B------:R-:W-:Y:S02]  /*1580*/  LEA.HI R6, R5, R2, RZ, 0x3 ;  /* 0x0000000205067211 */ /* 0x000fe400078f18ff */
[----:B------:R-:W-:Y:S02]  /*1590*/  LOP3.LUT R199, R199, 0x38, R210, 0xf8, !PT ;  /* 0x00000038c7c77812 */ /* 0x000fe400078ef8d2 */
[----:B------:R-:W-:-:S02]  /*15a0*/  LOP3.LUT R9, R6, 0xfffffff8, RZ, 0xc0, !PT ;  /* 0xfffffff806097812 */ /* 0x000fc400078ec0ff */
[----:B------:R-:W-:Y:S02]  /*15b0*/  LOP3.LUT R199, R199, R4, RZ, 0x3c, !PT ;  /* 0x00000004c7c77212 */ /* 0x000fe400078e3cff */
[----:B------:R-:W-:Y:S01]  /*15c0*/  IADD3 R5, R210, 0x40, RZ ;  /* 0x00000040d2057810 */ /* 0x000fe20007ffe0ff */
[----:B------:R-:W-:Y:S01]  /*15d0*/  IMAD.IADD R9, R2, 0x1, -R9 ;  /* 0x0000000102097824 */ /* 0x000fe200078e0a09 */
[----:B------:R-:W-:Y:S01]  /*15e0*/  IADD3 R4, R210, 0x80, RZ ;  /* 0x00000080d2047810 */ /* 0x000fe20007ffe0ff */
[----:B------:R-:W-:Y:S01]  /*15f0*/  IMAD.MOV.U32 R2, RZ, RZ, 0x10 ;  /* 0x00000010ff027424 */ /* 0x000fe200078e00ff */
[----:B------:R-:W-:Y:S02]  /*1600*/  ISETP.GE.AND P3, PT, R5, c[0x0][0x198], PT ;  /* 0x0000660005007a0c */ /* 0x000fe40003f66270 */
[----:B------:R-:W-:Y:S02]  /*1610*/  ISETP.GE.AND P0, PT, R4, c[0x0][0x198], PT ;  /* 0x0000660004007a0c */ /* 0x000fe40003f06270 */
[----:B------:R-:W-:Y:S01]  /*1620*/  LOP3.LUT R199, R199, 0xfffffe00, R12, 0xf8, !PT ;  /* 0xfffffe00c7c77812 */ /* 0x000fe200078ef80c */
[----:B--2---:R2:W5:Y:S01]  /*1630*/  @P2 R2UR UR9, R3 ;  /* 0x00000000030923c2 */ /* 0x00456200000e0000 */
[----:B------:R-:W-:Y:S01]  /*1640*/  R2P PR, R9, 0x6 ;  /* 0x0000000609007804 */ /* 0x000fe20000000000 */
[----:B-----5:R-:W-:-:S04]  /*1650*/  @!UP0 UMOV UR9, UR13 ;  /* 0x0000000d00098c82 */ /* 0x020fc80008000000 */
[----:B------:R-:W-:Y:S01]  /*1660*/  SEL R2, R2, 0xfffffff0, !P1 ;  /* 0xfffffff002027807 */ /* 0x000fe20004800000 */
[----:B--2---:R-:W-:-:S05]  /*1670*/  IMAD.MOV.U32 R3, RZ, RZ, 0x20 ;  /* 0x00000020ff037424 */ /* 0x004fca00078e00ff */
[----:B------:R-:W-:Y:S01]  /*1680*/  SEL R3, R3, 0xffffffe0, !P2 ;  /* 0xffffffe003037807 */ /* 0x000fe20005000000 */
[----:B------:R-:W-:Y:S05]  /*1690*/  @P5 BRA `(.L_x_245) ;  /* 0x000000e000005947 */ /* 0x000fea0003800000 */
[----:B-1-34-:R-:W-:Y:S01]  /*16a0*/  SHF.R.S32.HI R12, RZ, 0x1f, R5 ;  /* 0x0000001fff0c7819 */ /* 0x01afe20000011405 */
[----:B------:R-:W-:Y:S01]  /*16b0*/  IMAD.SHL.U32 R13, R199, 0x2, RZ ;  /* 0x00000002c70d7824 */ /* 0x000fe200078e00ff */
[----:B------:R-:W-:Y:S01]  /*16c0*/  SHF.R.S32.HI R11, RZ, 0x1f, R4 ;  /* 0x0000001fff0b7819 */ /* 0x000fe20000011404 */
[----:B------:R-:W-:Y:S01]  /*16d0*/  IMAD.WIDE R18, R210, 0x2, R16 ;  /* 0x00000002d2127825 */ /* 0x000fe200078e0210 */
[----:B------:R-:W-:Y:S02]  /*16e0*/  LEA.HI R12, R12, R5, RZ, 0x3 ;  /* 0x000000050c0c7211 */ /* 0x000fe400078f18ff */
[----:B------:R-:W-:Y:S02]  /*16f0*/  LEA.HI R11, R11, R4, RZ, 0x3 ;  /* 0x000000040b0b7211 */ /* 0x000fe400078f18ff */
[----:B------:R-:W-:Y:S01]  /*1700*/  LOP3.LUT R12, R12, 0xfffffff8, RZ, 0xc0, !PT ;  /* 0xfffffff80c0c7812 */ /* 0x000fe200078ec0ff */
[----:B------:R-:W-:Y:S01]  /*1710*/  @!PT LDS RZ, [RZ] ;  /* 0x00000000fffff984 */ /* 0x000fe20000000800 */
[----:B------:R1:W-:Y:S01]  /*1720*/  LDGSTS.E.BYPASS.LTC128B.128 [R13+0xc100], [R18.64], !P4 ;  /* 0x0c100000120d7fae */ /* 0x0003e2000e101d54 */
[----:B------:R-:W-:-:S03]  /*1730*/  LOP3.LUT R11, R11, 0xfffffff8, RZ, 0xc0, !PT ;  /* 0xfffffff80b0b7812 */ /* 0x000fc600078ec0ff */
[----:B------:R-:W-:-:S04]  /*1740*/  IMAD.WIDE R20, R12, 0x2, R16 ;  /* 0x000000020c147825 */ /* 0x000fc800078e0210 */
[----:B------:R-:W-:Y:S01]  /*1750*/  IMAD.WIDE R16, R11, 0x2, R16 ;  /* 0x000000020b107825 */ /* 0x000fe200078e0210 */
[----:B------:R1:W-:Y:S04]  /*1760*/  LDGSTS.E.BYPASS.LTC128B.128 [R13+0x10100], [R20.64], !P3 ;  /* 0x10100000140d7fae */ /* 0x0003e8000d901d54 */
[----:B------:R1:W-:Y:S02]  /*1770*/  LDGSTS.E.BYPASS.LTC128B.128 [R13+0x14100], [R16.64], !P0 ;  /* 0x14100000100d7fae */ /* 0x0003e4000c101d54 */
.L_x_245:
[----:B-1-34-:R-:W-:Y:S05]  /*1780*/  BSYNC B0 ;  /* 0x0000000000007941 */ /* 0x01afea0003800000 */
.L_x_244:
[----:B------:R-:W-:Y:S01]  /*1790*/  IADD3 R11, R8, 0x20, RZ ;  /* 0x00000020080b7810 */ /* 0x000fe20007ffe0ff */
[----:B------:R1:W2:Y:S01]  /*17a0*/  SHFL.IDX PT, R17, R10, 0x1, 0x181f ;  /* 0x00381f000a117f89 */ /* 0x0002a200000e0000 */
[----:B------:R-:W-:Y:S02]  /*17b0*/  BSSY B0, `(.L_x_246) ;  /* 0x0000012000007945 */ /* 0x000fe40003800000 */
[----:B------:R-:W-:Y:S01]  /*17c0*/  ISETP.GE.AND P1, PT, R11, UR4, PT ;  /* 0x000000040b007c0c */ /* 0x000fe2000bf26270 */
[----:B------:R1:W3:-:S12]  /*17d0*/  SHFL.IDX PT, R16, R14, 0x1, 0x181f ;  /* 0x00381f000e107f89 */ /* 0x0002d800000e0000 */
[----:B------:R-:W-:Y:S05]  /*17e0*/  @P1 BRA `(.L_x_247) ;  /* 0x000000e000001947 */ /* 0x000fea0003800000 */
[----:B------:R-:W-:Y:S01]  /*17f0*/  SHF.R.S32.HI R12, RZ, 0x1f, R5 ;  /* 0x0000001fff0c7819 */ /* 0x000fe20000011405 */
[----:B------:R-:W-:Y:S01]  /*1800*/  IMAD.SHL.U32 R13, R199, 0x2, RZ ;  /* 0x00000002c70d7824 */ /* 0x000fe200078e00ff */
[----:B------:R-:W-:Y:S01]  /*1810*/  SHF.R.S32.HI R11, RZ, 0x1f, R4 ;  /* 0x0000001fff0b7819 */ /* 0x000fe20000011404 */
[----:B--23--:R-:W-:Y:S01]  /*1820*/  IMAD.WIDE R18, R210, 0x2, R16 ;  /* 0x00000002d2127825 */ /* 0x00cfe200078e0210 */
        /* <DEDUP_REMOVED lines=10> */
.L_x_247:
[----:B------:R-:W-:Y:S05]  /*18d0*/  BSYNC B0 ;  /* 0x0000000000007941 */ /* 0x000fea0003800000 */
.L_x_246:
[----:B------:R-:W-:Y:S01]  /*18e0*/  IADD3 R11, R8, 0x40, RZ ;  /* 0x00000040080b7810 */ /* 0x000fe20007ffe0ff */
[----:B--2---:R2:W4:Y:S01]  /*18f0*/  SHFL.IDX PT, R17, R10, 0x2, 0x181f ;  /* 0x00581f000a117f89 */ /* 0x00452200000e0000 */
[----:B------:R-:W-:Y:S02]  /*1900*/  BSSY B0, `(.L_x_248) ;  /* 0x0000012000007945 */ /* 0x000fe40003800000 */
[----:B------:R-:W-:Y:S01]  /*1910*/  ISETP.GE.AND P1, PT, R11, UR4, PT ;  /* 0x000000040b007c0c */ /* 0x000fe2000bf26270 */
[----:B---3--:R2:W3:-:S12]  /*1920*/  SHFL.IDX PT, R16, R14, 0x2, 0x181f ;  /* 0x00581f000e107f89 */ /* 0x0084d800000e0000 */
[----:B------:R-:W-:Y:S05]  /*1930*/  @P1 BRA `(.L_x_249) ;  /* 0x000000e000001947 */ /* 0x000fea0003800000 */
[----:B------:R-:W-:Y:S01]  /*1940*/  SHF.R.S32.HI R12, RZ, 0x1f, R5 ;  /* 0x0000001fff0c7819 */ /* 0x000fe20000011405 */
[----:B------:R-:W-:Y:S01]  /*1950*/  IMAD.SHL.U32 R13, R199, 0x2, RZ ;  /* 0x00000002c70d7824 */ /* 0x000fe200078e00ff */
[----:B------:R-:W-:Y:S01]  /*1960*/  SHF.R.S32.HI R11, RZ, 0x1f, R4 ;  /* 0x0000001fff0b7819 */ /* 0x000fe20000011404 */
[----:B---34-:R-:W-:Y:S01]  /*1970*/  IMAD.WIDE R18, R210, 0x2, R16 ;  /* 0x00000002d2127825 */ /* 0x018fe200078e0210 */
        /* <DEDUP_REMOVED lines=10> */
.L_x_249:
[----:B------:R-:W-:Y:S05]  /*1a20*/  BSYNC B0 ;  /* 0x0000000000007941 */ /* 0x000fea0003800000 */
.L_x_248:
[----:B------:R-:W-:Y:S01]  /*1a30*/  UIADD3 UR28, UR22, -0x1, URZ ;  /* 0xffffffff161c7890 */ /* 0x000fe2000fffe03f */
[----:B------:R-:W-:Y:S01]  /*1a40*/  IMAD.MOV.U32 R11, RZ, RZ, c[0x0][0x2b8] ;  /* 0x0000ae00ff0b7624 */ /* 0x000fe200078e00ff */
[----:B---3--:R-:W-:Y:S01]  /*1a50*/  SHFL.IDX PT, R18, R14, 0x3, 0x181f ;  /* 0x00781f000e127f89 */ /* 0x008fe200000e0000 */
[----:B------:R-:W-:Y:S01]  /*1a60*/  SHF.R.S32.HI R12, RZ, 0x1f, R5 ;  /* 0x0000001fff0c7819 */ /* 0x000fe20000011405 */
[----:B------:R-:W-:Y:S01]  /*1a70*/  USHF.L.U32 UR19, UR28, 0x6, URZ ;  /* 0x000000061c137899 */ /* 0x000fe2000800063f */
[----:B------:R-:W-:Y:S01]  /*1a80*/  IMAD.SHL.U32 R199, R199, 0x2, RZ ;  /* 0x00000002c7c77824 */ /* 0x000fe200078e00ff */
[----:B------:R-:W-:Y:S01]  /*1a90*/  ISETP.NE.AND P2, PT, R11, 0x1, PT ;  /* 0x000000010b00780c */ /* 0x000fe20003f45270 */
[----:B------:R-:W3:Y:S01]  /*1aa0*/  SHFL.IDX PT, R19, R10, 0x3, 0x181f ;  /* 0x00781f000a137f89 */ /* 0x000ee200000e0000 */
[----:B------:R-:W-:Y:S01]  /*1ab0*/  IADD3 R11, R8, 0x60, RZ ;  /* 0x00000060080b7810 */ /* 0x000fe20007ffe0ff */
[----:B------:R-:W-:Y:S01]  /*1ac0*/  USHF.R.S32.HI UR6, URZ, 0x1f, UR9 ;  /* 0x0000001f3f067899 */ /* 0x000fe20008011409 */
[----:B------:R-:W-:Y:S01]  /*1ad0*/  IADD3 R8, R202, UR19, RZ ;  /* 0x00000013ca087c10 */ /* 0x000fe2000fffe0ff */
[----:B------:R-:W-:Y:S01]  /*1ae0*/  IMAD.MOV.U32 R200, RZ, RZ, RZ ;  /* 0x000000ffffc87224 */ /* 0x000fe200078e00ff */
[----:B------:R-:W-:Y:S01]  /*1af0*/  ISETP.GE.AND P5, PT, R11, UR4, PT ;  /* 0x000000040b007c0c */ /* 0x000fe2000bfa6270 */
[----:B------:R-:W-:Y:S01]  /*1b00*/  ULDC.64 UR4, c[0x0][0x2b0] ;  /* 0x0000ac0000047ab9 */ /* 0x000fe20000000a00 */
[C---:B------:R-:W-:Y:S01]  /*1b10*/  IADD3 R201, R8.reuse, UR11, RZ ;  /* 0x0000000b08c97c10 */ /* 0x040fe2000fffe0ff */
[----:B------:R-:W-:Y:S01]  /*1b20*/  UIMAD UR6, UR6, UR4, URZ ;  /* 0x00000004060672a4 */ /* 0x000fe2000f8e023f */
[----:B------:R-:W-:Y:S01]  /*1b30*/  ISETP.GE.AND P6, PT, R8, UR8, PT ;  /* 0x0000000808007c0c */ /* 0x000fe2000bfc6270 */
[----:B------:R-:W-:Y:S01]  /*1b40*/  UIMAD.WIDE.U32 UR14, UR9, UR4, URZ ;  /* 0x00000004090e72a5 */ /* 0x000fe2000f8e003f */
[----:B------:R-:W-:Y:S01]  /*1b50*/  LEA.HI R209, R12, R5, RZ, 0x3 ;  /* 0x000000050cd17211 */ /* 0x000fe200078f18ff */
[----:B------:R-:W-:Y:S01]  /*1b60*/  @P2 IMAD.HI.U32 R11, R201, c[0x0][0x2bc], RZ ;  /* 0x0000af00c90b2a27 */ /* 0x000fe200078e00ff */
[----:B------:R-:W-:Y:S01]  /*1b70*/  ISETP.GT.OR P6, PT, R202, 0x3f, P6 ;  /* 0x0000003fca00780c */ /* 0x000fe200037c4670 */
[----:B------:R-:W-:Y:S01]  /*1b80*/  UIMAD UR6, UR9, UR5, UR6 ;  /* 0x00000005090672a4 */ /* 0x000fe2000f8e0206 */
[----:B------:R-:W-:Y:S01]  /*1b90*/  LOP3.LUT R209, R209, 0xfffffff8, RZ, 0xc0, !PT ;  /* 0xfffffff8d1d17812 */ /* 0x000fe200078ec0ff */
[----:B------:R-:W-:Y:S01]  /*1ba0*/  IMAD.MOV.U32 R8, RZ, RZ, R201 ;  /* 0x000000ffff087224 */ /* 0x000fe200078e00c9 */
[----:B------:R-:W-:Y:S01]  /*1bb0*/  @P2 SHF.R.U32.HI R8, RZ, c[0x0][0x2c0], R11 ;  /* 0x0000b000ff082a19 */ /* 0x000fe2000001160b */
[----:B------:R-:W-:Y:S01]  /*1bc0*/  UIADD3 UR6, UR15, UR6, URZ ;  /* 0x000000060f067290 */ /* 0x000fe2000fffe03f */
[----:B------:R-:W-:Y:S01]  /*1bd0*/  SHF.R.S32.HI R11, RZ, 0x1f, R4 ;  /* 0x0000001fff0b7819 */ /* 0x000fe20000011404 */
[----:B------:R-:W-:-:S03]  /*1be0*/  ULDC.64 UR4, c[0x0][0x1e8] ;  /* 0x00007a0000047ab9 */ /* 0x000fc60000000a00 */
[----:B------:R-:W-:Y:S01]  /*1bf0*/  LEA.HI R208, R11, R4, RZ, 0x3 ;  /* 0x000000040bd07211 */ /* 0x000fe200078f18ff */
[--C-:B-123--:R-:W-:Y:S02]  /*1c00*/  @!P5 IMAD.WIDE R14, R210, 0x2, R18.reuse ;  /* 0x00000002d20ed825 */ /* 0x10efe400078e0212 */
[----:B------:R-:W-:Y:S02]  /*1c10*/  @!P6 IADD3 R12, P1, R8, UR14, RZ ;  /* 0x0000000e080cec10 */ /* 0x000fe4000ff3e0ff */
[----:B------:R-:W-:Y:S01]  /*1c20*/  LOP3.LUT R208, R208, 0xfffffff8, RZ, 0xc0, !PT ;  /* 0xfffffff8d0d07812 */ /* 0x000fe200078ec0ff */
[--C-:B----4-:R-:W-:Y:S01]  /*1c30*/  @!P5 IMAD.WIDE R16, R209, 0x2, R18.reuse ;  /* 0x00000002d110d825 */ /* 0x110fe200078e0212 */
[----:B------:R-:W-:Y:S01]  /*1c40*/  @!PT LDS RZ, [RZ] ;  /* 0x00000000fffff984 */ /* 0x000fe20000000800 */
[----:B------:R1:W-:Y:S01]  /*1c50*/  @!P5 LDGSTS.E.BYPASS.LTC128B.128 [R199+0xf100], [R14.64], !P4 ;  /* 0x0f1000000ec7dfae */ /* 0x0003e2000e101d54 */
[----:B------:R-:W-:Y:S02]  /*1c60*/  @!P6 LEA.HI.X.SX32 R11, R8, UR6, 0x1, P1 ;  /* 0x00000006080bec11 */ /* 0x000fe400088f0eff */
[----:B------:R-:W-:Y:S01]  /*1c70*/  @!P5 IMAD.WIDE R18, R208, 0x2, R18 ;  /* 0x00000002d012d825 */ /* 0x000fe200078e0212 */
[----:B------:R2:W-:Y:S01]  /*1c80*/  @!P5 LDGSTS.E.BYPASS.LTC128B.128 [R199+0x13100], [R16.64], !P3 ;  /* 0x1310000010c7dfae */ /* 0x0005e2000d901d54 */
[----:B------:R-:W-:-:S03]  /*1c90*/  @!P6 LEA R10, P1, R12, c[0x0][0x2a0], 0x2 ;  /* 0x0000a8000c0aea11 */ /* 0x000fc600078210ff */
[----:B------:R3:W-:Y:S01]  /*1ca0*/  @!P5 LDGSTS.E.BYPASS.LTC128B.128 [R199+0x17100], [R18.64], !P0 ;  /* 0x1710000012c7dfae */ /* 0x0007e2000c101d54 */
[----:B------:R-:W-:-:S03]  /*1cb0*/  @!P6 LEA.HI.X R11, R12, c[0x0][0x2a4], R11, 0x2, P1 ;  /* 0x0000a9000c0bea11 */ /* 0x000fc600008f140b */
[----:B------:R-:W0:Y:S04]  /*1cc0*/  LDGDEPBAR ;  /* 0x00000000000079af */ /* 0x000e280000000000 */
[----:B------:R-:W-:Y:S06]  /*1cd0*/  BAR.SYNC.DEFER_BLOCKING 0x0 ;  /* 0x0000000000007b1d */ /* 0x000fec0000010000 */
[----:B------:R4:W5:Y:S01]  /*1ce0*/  @!P6 LDG.E R200, [R10.64] ;  /* 0x000000140ac8e981 */ /* 0x000962000c1e1900 */
[----:B------:R-:W-:Y:S01]  /*1cf0*/  IMAD.MOV R8, RZ, RZ, -R8 ;  /* 0x000000ffff087224 */ /* 0x000fe200078e0a08 */
[----:B------:R-:W-:Y:S01]  /*1d00*/  UIMAD UR9, UR18, UR4, URZ ;  /* 0x00000004120972a4 */ /* 0x000fe2000f8e023f */
[----:B-1----:R-:W-:Y:S01]  /*1d10*/  IMAD.SHL.U32 R15, R0, 0x40, RZ ;  /* 0x00000040000f7824 */ /* 0x002fe200078e00ff */
[----:B------:R-:W-:Y:S01]  /*1d20*/  UIMAD.WIDE.U32 UR16, UR10, UR4, URZ ;  /* 0x000000040a1072a5 */ /* 0x000fe2000f8e003f */
[----:B------:R-:W-:Y:S01]  /*1d30*/  IMAD R201, R8, c[0x0][0x2b8], R201 ;  /* 0x0000ae0008c97a24 */ /* 0x000fe200078e02c9 */
[----:B------:R-:W-:Y:S01]  /*1d40*/  UIMAD UR9, UR10, UR5, UR9 ;  /* 0x000000050a0972a4 */ /* 0x000fe2000f8e0209 */
[----:B------:R-:W-:Y:S01]  /*1d50*/  IMAD.U32 R77, RZ, RZ, UR19 ;  /* 0x00000013ff4d7e24 */ /* 0x000fe2000f8e00ff */
[----:B------:R-:W-:Y:S01]  /*1d60*/  LOP3.LUT R15, R15, 0x1c0, RZ, 0xc0, !PT ;  /* 0x000001c00f0f7812 */ /* 0x000fe200078ec0ff */
[C---:B------:R-:W-:Y:S01]  /*1d70*/  IMAD.WIDE.U32 R12, R201.reuse, c[0x0][0x1e0], RZ ;  /* 0x00007800c90c7a25 */ /* 0x040fe200078e00ff */
[----:B------:R-:W-:Y:S01]  /*1d80*/  SHF.R.S32.HI R14, RZ, 0x1f, R201 ;  /* 0x0000001fff0e7819 */ /* 0x000fe200000114c9 */
[----:B------:R-:W-:Y:S01]  /*1d90*/  UIADD3 UR9, UR17, UR9, URZ ;  /* 0x0000000911097290 */ /* 0x000fe2000fffe03f */
[----:B------:R-:W-:Y:S01]  /*1da0*/  LOP3.LUT P3, RZ, R0, 0x2, RZ, 0xc0, !PT ;  /* 0x0000000200ff7812 */ /* 0x000fe2000786c0ff */
[C---:B---3--:R-:W-:Y:S01]  /*1db0*/  IMAD.WIDE.U32 R18, R201.reuse, c[0x0][0x208], RZ ;  /* 0x00008200c9127a25 */ /* 0x048fe200078e00ff */
[----:B------:R-:W-:Y:S01]  /*1dc0*/  ULDC.64 UR4, c[0x0][0x210] ;  /* 0x0000840000047ab9 */ /* 0x000fe20000000a00 */
[----:B------:R-:W-:Y:S01]  /*1dd0*/  ISETP.GE.AND P5, PT, R210, c[0x0][0x1d4], PT ;  /* 0x00007500d2007a0c */ /* 0x000fe20003fa6270 */
[----:B------:R-:W-:Y:S01]  /*1de0*/  UIMAD UR18, UR18, UR4, URZ ;  /* 0x00000004121272a4 */ /* 0x000fe2000f8e023f */
[C---:B------:R-:W-:Y:S01]  /*1df0*/  IMAD R8, R14.reuse, c[0x0][0x1e0], RZ ;  /* 0x000078000e087a24 */ /* 0x040fe200078e02ff */
[----:B------:R-:W-:Y:S01]  /*1e00*/  UIMAD.WIDE.U32 UR24, UR10, UR4, URZ ;  /* 0x000000040a1872a5 */ /* 0x000fe2000f8e003f */
[----:B------:R-:W-:Y:S01]  /*1e10*/  IMAD R14, R14, c[0x0][0x208], RZ ;  /* 0x000082000e0e7a24 */ /* 0x000fe200078e02ff */
[----:B------:R-:W-:Y:S01]  /*1e20*/  UIMAD UR18, UR10, UR5, UR18 ;  /* 0x000000050a1272a4 */ /* 0x000fe2000f8e0212 */
[----:B--2---:R-:W-:Y:S01]  /*1e30*/  IMAD R16, R201, c[0x0][0x1e4], R8 ;  /* 0x00007900c9107a24 */ /* 0x004fe200078e0208 */
[----:B------:R-:W-:Y:S01]  /*1e40*/  ISETP.GE.AND P4, PT, R5, c[0x0][0x1d4], PT ;  /* 0x0000750005007a0c */ /* 0x000fe20003f86270 */
[----:B------:R-:W-:Y:S01]  /*1e50*/  IMAD.SHL.U32 R79, R6, 0x40, RZ ;  /* 0x00000040064f7824 */ /* 0x000fe200078e00ff */
[----:B------:R-:W-:Y:S01]  /*1e60*/  UIADD3 UR18, UR25, UR18, URZ ;  /* 0x0000001219127290 */ /* 0x000fe2000fffe03f */
[----:B------:R-:W-:Y:S01]  /*1e70*/  IMAD.IADD R17, R13, 0x1, R16 ;  /* 0x000000010d117824 */ /* 0x000fe200078e0210 */
[----:B------:R-:W-:Y:S01]  /*1e80*/  LEA.HI R82, R81, R78, RZ, 0x5 ;  /* 0x0000004e51527211 */ /* 0x000fe200078f28ff */
[----:B------:R-:W-:Y:S01]  /*1e90*/  IMAD.MOV.U32 R16, RZ, RZ, R12 ;  /* 0x000000ffff107224 */ /* 0x000fe200078e000c */
[----:B------:R-:W-:Y:S01]  /*1ea0*/  SHF.R.S32.HI R12, RZ, 0x4, R7 ;  /* 0x00000004ff0c7819 */ /* 0x000fe20000011407 */
[C---:B----4-:R-:W-:Y:S01]  /*1eb0*/  IMAD.SHL.U32 R10, R40.reuse, 0x8, RZ ;  /* 0x00000008280a7824 */ /* 0x050fe200078e00ff */
[----:B------:R-:W-:Y:S01]  /*1ec0*/  IADD3 R40, -R40, UR8, -R77 ;  /* 0x0000000828287c10 */ /* 0x000fe2000fffe94d */
[----:B------:R-:W-:Y:S01]  /*1ed0*/  IMAD R13, R201, c[0x0][0x20c], R14 ;  /* 0x00008300c90d7a24 */ /* 0x000fe200078e020e */
[----:B------:R-:W-:Y:S01]  /*1ee0*/  LEA.HI R7, R7, R12, RZ, 0x1 ;  /* 0x0000000c07077211 */ /* 0x000fe200078f08ff */
[----:B------:R-:W-:Y:S01]  /*1ef0*/  UISETP.GT.AND UP0, UPT, UR28, UR7, UPT ;  /* 0x000000071c00728c */ /* 0x000fe2000bf04270 */
[----:B------:R-:W-:Y:S01]  /*1f00*/  LOP3.LUT R10, R15, 0x8, R10, 0xf8, !PT ;  /* 0x000000080f0a7812 */ /* 0x000fe200078ef80a */
[----:B------:R-:W-:Y:S01]  /*1f10*/  IMAD.IADD R13, R19, 0x1, R13 ;  /* 0x00000001130d7824 */ /* 0x000fe200078e020d */
[----:B------:R-:W-:-:S02]  /*1f20*/  LOP3.LUT R7, R7, 0xfffffffe, RZ, 0xc0, !PT ;  /* 0xfffffffe07077812 */ /* 0x000fc400078ec0ff */
[----:B------:R-:W-:Y:S02]  /*1f30*/  SHF.R.U32.HI R15, RZ, 0x3, R15 ;  /* 0x00000003ff0f7819 */ /* 0x000fe4000001160f */
[----:B------:R-:W-:Y:S01]  /*1f40*/  ISETP.GE.AND P1, PT, R40, 0x1, PT ;  /* 0x000000012800780c */ /* 0x000fe20003f26270 */
[----:B------:R-:W-:Y:S01]  /*1f50*/  IMAD.IADD R7, R12, 0x1, -R7 ;  /* 0x000000010c077824 */ /* 0x000fe200078e0a07 */
[----:B------:R-:W-:Y:S01]  /*1f60*/  LOP3.LUT R10, R10, R15, RZ, 0x3c, !PT ;  /* 0x0000000f0a0a7212 */ /* 0x000fe200078e3cff */
[----:B------:R-:W-:Y:S01]  /*1f70*/  IMAD.MOV.U32 R12, RZ, RZ, R18 ;  /* 0x000000ffff0c7224 */ /* 0x000fe200078e0012 */
[----:B------:R-:W-:Y:S01]  /*1f80*/  LOP3.LUT R79, R79, 0xfffffe00, RZ, 0xc0, !PT ;  /* 0xfffffe004f4f7812 */ /* 0x000fe200078ec0ff */
[----:B------:R-:W-:Y:S01]  /*1f90*/  IMAD.SHL.U32 R15, R9, 0x40, RZ ;  /* 0x00000040090f7824 */ /* 0x000fe200078e00ff */
[----:B------:R-:W-:Y:S01]  /*1fa0*/  SHF.R.S32.HI R80, RZ, 0x5, R82 ;  /* 0x00000005ff507819 */ /* 0x000fe20000011452 */
[----:B------:R-:W-:Y:S01]  /*1fb0*/  IMAD R197, R7, 0x200, R10 ;  /* 0x0000020007c57824 */ /* 0x000fe200078e020a */
[----:B------:R-:W-:Y:S01]  /*1fc0*/  IADD3 R205, R199, 0x100, RZ ;  /* 0x00000100c7cd7810 */ /* 0x000fe20007ffe0ff */
[----:B------:R-:W-:Y:S01]  /*1fd0*/  IMAD.SHL.U32 R76, R7, 0x8, RZ ;  /* 0x00000008074c7824 */ /* 0x000fe200078e00ff */
[----:B------:R-:W-:Y:S01]  /*1fe0*/  LOP3.LUT R15, R15, 0x1c0, RZ, 0xc0, !PT ;  /* 0x000001c00f0f7812 */ /* 0x000fe200078ec0ff */
[----:B------:R-:W-:Y:S01]  /*1ff0*/  IMAD.SHL.U32 R197, R197, 0x2, RZ ;  /* 0x00000002c5c57824 */ /* 0x000fe200078e00ff */
[----:B------:R-:W-:-:S02]  /*2000*/  SHF.R.S32.HI R212, RZ, 0x1f, R209 ;  /* 0x0000001fffd47819 */ /* 0x000fc400000114d1 */
[----:B------:R-:W-:Y:S02]  /*2010*/  LOP3.LUT R76, R15, 0x8, R76, 0xf8, !PT ;  /* 0x000000080f4c7812 */ /* 0x000fe400078ef84c */
[----:B------:R-:W-:Y:S02]  /*2020*/  IADD3 R196, R197, 0x6120, RZ ;  /* 0x00006120c5c47810 */ /* 0x000fe40007ffe0ff */
[----:B------:R-:W-:Y:S02]  /*2030*/  SHF.R.U32.HI R15, RZ, 0x3, R15 ;  /* 0x00000003ff0f7819 */ /* 0x000fe4000001160f */
[----:B------:R-:W-:Y:S02]  /*2040*/  SHF.R.S32.HI R211, RZ, 0x1f, R208 ;  /* 0x0000001fffd37819 */ /* 0x000fe400000114d0 */
[----:B------:R-:W-:Y:S02]  /*2050*/  LOP3.LUT R76, R76, R15, RZ, 0x3c, !PT ;  /* 0x0000000f4c4c7212 */ /* 0x000fe400078e3cff */
[----:B-----5:R-:W-:Y:S01]  /*2060*/  SHF.R.S32.HI R8, RZ, 0x1f, R200 ;  /* 0x0000001fff087819 */ /* 0x020fe200000114c8 */
[----:B------:R-:W-:-:S04]  /*2070*/  IMAD.WIDE.U32 R16, R200, c[0x0][0x1f0], R16 ;  /* 0x00007c00c8107a25 */ /* 0x000fc800078e0010 */
[----:B------:R-:W-:Y:S01]  /*2080*/  IMAD R11, R8, c[0x0][0x1f0], RZ ;  /* 0x00007c00080b7a24 */ /* 0x000fe200078e02ff */
[----:B------:R-:W-:-:S03]  /*2090*/  IADD3 R16, P0, R16, UR16, RZ ;  /* 0x0000001010107c10 */ /* 0x000fc6000ff1e0ff */
[----:B------:R-:W-:-:S05]  /*20a0*/  IMAD R11, R200, c[0x0][0x1f4], R11 ;  /* 0x00007d00c80b7a24 */ /* 0x000fca00078e020b */
[----:B------:R-:W-:Y:S02]  /*20b0*/  IADD3.X R11, R17, UR9, R11, P0, !PT ;  /* 0x00000009110b7c10 */ /* 0x000fe400087fe40b */
[----:B------:R-:W-:-:S04]  /*20c0*/  LEA R17, P0, R16, c[0x0][0x1c8], 0x1 ;  /* 0x0000720010117a11 */ /* 0x000fc800078008ff */
[----:B------:R-:W-:Y:S01]  /*20d0*/  LEA.HI.X R16, R16, c[0x0][0x1cc], R11, 0x1, P0 ;  /* 0x0000730010107a11 */ /* 0x000fe200000f0c0b */
[----:B------:R-:W-:Y:S01]  /*20e0*/  IMAD R11, R8, c[0x0][0x218], RZ ;  /* 0x00008600080b7a24 */ /* 0x000fe200078e02ff */
[----:B------:R-:W-:Y:S01]  /*20f0*/  SHFL.IDX PT, R10, R17, 0x1, 0x181f ;  /* 0x00381f00110a7f89 */ /* 0x000fe200000e0000 */
[----:B------:R-:W-:-:S03]  /*2100*/  IMAD.WIDE.U32 R8, R200, c[0x0][0x218], R12 ;  /* 0x00008600c8087a25 */ /* 0x000fc600078e000c */
[----:B------:R-:W-:Y:S01]  /*2110*/  SHFL.IDX PT, R12, R17, RZ, 0x181f ;  /* 0x00181fff110c7589 */ /* 0x000fe200000e0000 */
[----:B------:R-:W-:Y:S01]  /*2120*/  IMAD R7, R200, c[0x0][0x21c], R11 ;  /* 0x00008700c8077a24 */ /* 0x000fe200078e020b */
[----:B------:R-:W-:Y:S02]  /*2130*/  IADD3 R8, P0, R8, UR24, RZ ;  /* 0x0000001808087c10 */ /* 0x000fe4000ff1e0ff */
[----:B------:R-:W1:Y:S02]  /*2140*/  SHFL.IDX PT, R13, R16, RZ, 0x181f ;  /* 0x00181fff100d7589 */ /* 0x000e6400000e0000 */
[----:B------:R-:W-:Y:S02]  /*2150*/  IADD3.X R7, R9, UR18, R7, P0, !PT ;  /* 0x0000001209077c10 */ /* 0x000fe400087fe407 */
[----:B------:R2:W3:Y:S01]  /*2160*/  SHFL.IDX PT, R11, R16, 0x1, 0x181f ;  /* 0x00381f00100b7f89 */ /* 0x0004e200000e0000 */
[----:B------:R-:W-:Y:S02]  /*2170*/  LEA R14, P0, R8, c[0x0][0x1f8], 0x1 ;  /* 0x00007e00080e7a11 */ /* 0x000fe400078008ff */
[----:B------:R-:W-:-:S02]  /*2180*/  IADD3 R9, R197, 0x6100, RZ ;  /* 0x00006100c5097810 */ /* 0x000fc40007ffe0ff */
[----:B------:R-:W-:Y:S01]  /*2190*/  LEA.HI.X R7, R8, c[0x0][0x1fc], R7, 0x1, P0 ;  /* 0x00007f0008077a11 */ /* 0x000fe200000f0c07 */
[----:B------:R-:W-:Y:S01]  /*21a0*/  SHFL.IDX PT, R44, R14, RZ, 0x181f ;  /* 0x00181fff0e2c7589 */ /* 0x000fe200000e0000 */
[----:B------:R-:W-:Y:S02]  /*21b0*/  ISETP.GT.AND P0, PT, R40, 0x20, PT ;  /* 0x000000202800780c */ /* 0x000fe40003f04270 */
[----:B------:R-:W-:Y:S01]  /*21c0*/  @P3 IADD3 R196, R9, -0x20, RZ ;  /* 0xffffffe009c43810 */ /* 0x000fe20007ffe0ff */
[----:B------:R4:W5:Y:S01]  /*21d0*/  SHFL.IDX PT, R68, R14, 0x1, 0x181f ;  /* 0x00381f000e447f89 */ /* 0x00096200000e0000 */
[----:B------:R-:W-:Y:S02]  /*21e0*/  ISETP.GE.AND P3, PT, R4, c[0x0][0x1d4], PT ;  /* 0x0000750004007a0c */ /* 0x000fe40003f66270 */
[----:B------:R-:W-:Y:S01]  /*21f0*/  IADD3 R187, R196, 0x800, RZ ;  /* 0x00000800c4bb7810 */ /* 0x000fe20007ffe0ff */
[----:B------:R-:W-:Y:S01]  /*2200*/  SHFL.IDX PT, R9, R7, RZ, 0x181f ;  /* 0x00181fff07097589 */ /* 0x000fe200000e0000 */
[----:B------:R-:W-:-:S02]  /*2210*/  SEL R213, RZ, 0x10, P3 ;  /* 0x00000010ffd57807 */ /* 0x000fc40001800000 */
[C---:B------:R-:W-:Y:S01]  /*2220*/  IADD3 R186, R196.reuse, 0x1000, RZ ;  /* 0x00001000c4ba7810 */ /* 0x040fe20007ffe0ff */
[----:B------:R5:W5:Y:S01]  /*2230*/  SHFL.IDX PT, R8, R7, 0x1, 0x181f ;  /* 0x00381f0007087f89 */ /* 0x000b6200000e0000 */
[----:B------:R-:W-:Y:S01]  /*2240*/  IADD3 R185, R196, 0x1800, RZ ;  /* 0x00001800c4b97810 */ /* 0x000fe20007ffe0ff */
[--C-:B-1----:R-:W-:Y:S01]  /*2250*/  @P1 IMAD.WIDE R18, R210, 0x2, R12.reuse ;  /* 0x00000002d2121825 */ /* 0x102fe200078e020c */
[C---:B------:R-:W-:Y:S02]  /*2260*/  IADD3 R183, R196.reuse, 0x2000, RZ ;  /* 0x00002000c4b77810 */ /* 0x040fe40007ffe0ff */
[C---:B------:R-:W-:Y:S01]  /*2270*/  IADD3 R182, R196.reuse, 0x2800, RZ ;  /* 0x00002800c4b67810 */ /* 0x040fe20007ffe0ff */
[--C-:B--2---:R-:W-:Y:S01]  /*2280*/  @P1 IMAD.WIDE R16, R209, 0x2, R12.reuse ;  /* 0x00000002d1101825 */ /* 0x104fe200078e020c */
[----:B------:R1:W-:Y:S01]  /*2290*/  @P1 LDGSTS.E.BYPASS.LTC128B.128 [R199+0x6100], [R18.64], !P5 ;  /* 0x0610000012c71fae */ /* 0x0003e2000e901d54 */
[----:B------:R-:W-:Y:S02]  /*22a0*/  IADD3 R181, R196, 0x3000, RZ ;  /* 0x00003000c4b57810 */ /* 0x000fe40007ffe0ff */
[----:B------:R-:W-:Y:S01]  /*22b0*/  @P1 IMAD.WIDE R12, R208, 0x2, R12 ;  /* 0x00000002d00c1825 */ /* 0x000fe200078e020c */
[----:B------:R2:W-:Y:S01]  /*22c0*/  @P1 LDGSTS.E.BYPASS.LTC128B.128 [R199+0x8100], [R16.64], !P4 ;  /* 0x0810000010c71fae */ /* 0x0005e2000e101d54 */
[----:B------:R-:W-:-:S02]  /*22d0*/  IADD3 R180, R196, 0x3800, RZ ;  /* 0x00003800c4b47810 */ /* 0x000fc40007ffe0ff */
[--C-:B---3--:R-:W-:Y:S01]  /*22e0*/  @P0 IMAD.WIDE R20, R210, 0x2, R10.reuse ;  /* 0x00000002d2140825 */ /* 0x108fe200078e020a */
[----:B------:R3:W-:Y:S01]  /*22f0*/  @P1 LDGSTS.E.BYPASS.LTC128B.128 [R199+0xa100], [R12.64], !P3 ;  /* 0x0a1000000cc71fae */ /* 0x0007e2000d901d54 */
[C---:B------:R-:W-:Y:S02]  /*2300*/  IADD3 R179, R196.reuse, 0x4000, RZ ;  /* 0x00004000c4b37810 */ /* 0x040fe40007ffe0ff */
[--C-:B------:R-:W-:Y:S01]  /*2310*/  @P0 IMAD.WIDE R22, R209, 0x2, R10.reuse ;  /* 0x00000002d1160825 */ /* 0x100fe200078e020a */
[----:B------:R1:W-:Y:S01]  /*2320*/  @P0 LDGSTS.E.BYPASS.LTC128B.128 [R199+0x7100], [R20.64], !P5 ;  /* 0x0710000014c70fae */ /* 0x0003e2000e901d54 */
[----:B------:R-:W-:Y:S02]  /*2330*/  IADD3 R178, R196, 0x4800, RZ ;  /* 0x00004800c4b27810 */ /* 0x000fe40007ffe0ff */
[----:B----4-:R-:W-:Y:S01]  /*2340*/  @P0 IMAD.WIDE R14, R208, 0x2, R10 ;  /* 0x00000002d00e0825 */ /* 0x010fe200078e020a */
[----:B------:R4:W-:Y:S01]  /*2350*/  @P0 LDGSTS.E.BYPASS.LTC128B.128 [R199+0x9100], [R22.64], !P4 ;  /* 0x0910000016c70fae */ /* 0x0009e2000e101d54 */
[----:B------:R-:W-:-:S02]  /*2360*/  IADD3 R177, R196, 0x5000, RZ ;  /* 0x00005000c4b17810 */ /* 0x000fc40007ffe0ff */
[----:B-----5:R-:W-:Y:S01]  /*2370*/  IMAD.WIDE R6, R210, 0x2, RZ ;  /* 0x00000002d2067825 */ /* 0x020fe200078e02ff */
[----:B------:R5:W-:Y:S01]  /*2380*/  @P0 LDGSTS.E.BYPASS.LTC128B.128 [R199+0xb100], [R14.64], !P3 ;  /* 0x0b1000000ec70fae */ /* 0x000be2000d901d54 */
[----:B------:R-:W-:Y:S02]  /*2390*/  IADD3 R176, R196, 0x5800, RZ ;  /* 0x00005800c4b07810 */ /* 0x000fe40007ffe0ff */
[----:B------:R-:W-:Y:S01]  /*23a0*/  IMAD R11, R80, 0x400, R79 ;  /* 0x00000400500b7824 */ /* 0x000fe200078e024f */
[----:B------:R-:W0:Y:S01]  /*23b0*/  LDGDEPBAR ;  /* 0x00000000000079af */ /* 0x000e220000000000 */
[----:B------:R-:W-:Y:S02]  /*23c0*/  IADD3 R42, P1, R6, R68, RZ ;  /* 0x00000044062a7210 */ /* 0x000fe40007f3e0ff */
[----:B------:R-:W-:-:S03]  /*23d0*/  IMAD.IADD R198, R76, 0x1, R11 ;  /* 0x000000014cc67824 */ /* 0x000fc600078e020b */
[----:B------:R-:W-:Y:S02]  /*23e0*/  IMAD.X R43, R7, 0x1, R8, P1 ;  /* 0x00000001072b7824 */ /* 0x000fe400008e0608 */
[----:B--2---:R-:W-:Y:S01]  /*23f0*/  IMAD.WIDE R16, R209, 0x2, RZ ;  /* 0x00000002d1107825 */ /* 0x004fe200078e02ff */
[----:B---3--:R-:W-:-:S03]  /*2400*/  IADD3 R12, P0, R44, R6, RZ ;  /* 0x000000062c0c7210 */ /* 0x008fc60007f1e0ff */
[----:B------:R-:W-:Y:S01]  /*2410*/  IMAD.SHL.U32 R198, R198, 0x2, RZ ;  /* 0x00000002c6c67824 */ /* 0x000fe200078e00ff */
[----:B------:R-:W-:Y:S01]  /*2420*/  IADD3 R6, P6, R44, R16, RZ ;  /* 0x000000102c067210 */ /* 0x000fe20007fde0ff */
[C---:B------:R-:W-:Y:S01]  /*2430*/  IMAD.X R13, R9.reuse, 0x1, R7, P0 ;  /* 0x00000001090d7824 */ /* 0x040fe200000e0607 */
[----:B------:R-:W-:Y:S01]  /*2440*/  IADD3 R70, P0, R16, R68, RZ ;  /* 0x0000004410467210 */ /* 0x000fe20007f1e0ff */
[----:B------:R-:W-:Y:S02]  /*2450*/  IMAD R194, R2, 0x2, R198 ;  /* 0x0000000202c27824 */ /* 0x000fe400078e02c6 */
[----:B------:R-:W-:Y:S01]  /*2460*/  IMAD.X R7, R9, 0x1, R17, P6 ;  /* 0x0000000109077824 */ /* 0x000fe200030e0611 */
[----:B------:R-:W-:Y:S01]  /*2470*/  ISETP.GE.AND P6, PT, R5, c[0x0][0x1d4], PT ;  /* 0x0000750005007a0c */ /* 0x000fe20003fc6270 */
[----:B------:R-:W-:Y:S02]  /*2480*/  IMAD.X R71, R17, 0x1, R8, P0 ;  /* 0x0000000111477824 */ /* 0x000fe400000e0608 */
[----:B-----5:R-:W-:Y:S01]  /*2490*/  IMAD.WIDE R14, R208, 0x2, RZ ;  /* 0x00000002d00e7825 */ /* 0x020fe200078e02ff */
[----:B------:R-:W-:-:S04]  /*24a0*/  DEPBAR.LE SB0, 0x1 ;  /* 0x000080400000791a */ /* 0x000fc80000000000 */
[----:B------:R-:W-:-:S04]  /*24b0*/  DEPBAR.LE SB0, 0x0 ;  /* 0x000080000000791a */ /* 0x000fc80000000000 */
[----:B------:R-:W-:Y:S01]  /*24c0*/  BAR.SYNC.DEFER_BLOCKING 0x0 ;  /* 0x0000000000007b1d */ /* 0x000fe20000010000 */
[----:B------:R-:W-:Y:S01]  /*24d0*/  IADD3 R44, P1, R44, R14, RZ ;  /* 0x0000000e2c2c7210 */ /* 0x000fe20007f3e0ff */
[C---:B------:R-:W-:Y:S01]  /*24e0*/  IMAD R193, R3.reuse, 0x2, R198 ;  /* 0x0000000203c17824 */ /* 0x040fe200078e02c6 */
[----:B------:R-:W-:Y:S01]  /*24f0*/  IADD3 R68, P0, R14, R68, RZ ;  /* 0x000000440e447210 */ /* 0x000fe20007f1e0ff */
[----:B------:R-:W-:Y:S02]  /*2500*/  IMAD R191, R3, 0x2, R194 ;  /* 0x0000000203bf7824 */ /* 0x000fe400078e02c2 */
[----:B------:R-:W-:Y:S01]  /*2510*/  IMAD.X R45, R9, 0x1, R15, P1 ;  /* 0x00000001092d7824 */ /* 0x000fe200008e060f */
[----:B------:R-:W-:Y:S01]  /*2520*/  ISETP.GE.AND P1, PT, R210, c[0x0][0x1d4], PT ;  /* 0x00007500d2007a0c */ /* 0x000fe20003f26270 */
[----:B------:R-:W-:-:S03]  /*2530*/  IMAD.X R69, R15, 0x1, R8, P0 ;  /* 0x000000010f457824 */ /* 0x000fc600000e0608 */
[----:B------:R-:W-:Y:S02]  /*2540*/  ISETP.LT.OR P0, PT, R40, 0x1, P1 ;  /* 0x000000012800780c */ /* 0x000fe40000f01670 */
[----:B------:R-:W-:Y:S01]  /*2550*/  ISETP.GE.AND P1, PT, R4, c[0x0][0x1d4], PT ;  /* 0x0000750004007a0c */ /* 0x000fe20003f26270 */
[----:B------:R-:W-:Y:S04]  /*2560*/  LDSM.16.M88.4 R72, [R198+0xc100] ;  /* 0x00c10000c648783b */ /* 0x000fe80000000200 */
[----:B------:R-:W2:Y:S04]  /*2570*/  LDSM.16.M88.4 R24, [R197+0x6100] ;  /* 0x00610000c518783b */ /* 0x000ea80000000200 */
[----:B------:R-:W-:Y:S04]  /*2580*/  LDSM.16.M88.4 R52, [R194+0xc100] ;  /* 0x00c10000c234783b */ /* 0x000fe80000000200 */
[----:B-1----:R-:W4:Y:S04]  /*2590*/  LDSM.16.M88.4 R16, [R197+0x6900] ;  /* 0x00690000c510783b */ /* 0x002f280000000200 */
[----:B------:R-:W1:Y:S04]  /*25a0*/  LDSM.16.M88.4 R8, [R197+0x7100] ;  /* 0x00710000c508783b */ /* 0x000e680000000200 */
[----:B------:R-:W3:Y:S04]  /*25b0*/  LDSM.16.M88.4 R36, [R197+0x7900] ;  /* 0x00790000c524783b */ /* 0x000ee80000000200 */
[----:B------:R-:W5:Y:S04]  /*25c0*/  LDSM.16.M88.4 R32, [R196] ;  /* 0x00000000c420783b */ /* 0x000f680000000200 */
[----:B------:R-:W-:Y:S04]  /*25d0*/  LDSM.16.M88.4 R64, [R196+0x800] ;  /* 0x00080000c440783b */ /* 0x000fe80000000200 */
[----:B------:R-:W3:Y:S04]  /*25e0*/  LDSM.16.M88.4 R60, [R196+0x1000] ;  /* 0x00100000c43c783b */ /* 0x000ee80000000200 */
[----:B------:R-:W3:Y:S04]  /*25f0*/  LDSM.16.M88.4 R56, [R196+0x1800] ;  /* 0x00180000c438783b */ /* 0x000ee80000000200 */
[----:B------:R-:W-:Y:S01]  /*2600*/  @!PT LDS RZ, [RZ] ;  /* 0x00000000fffff984 */ /* 0x000fe20000000800 */
[----:B------:R-:W-:Y:S01]  /*2610*/  @!PT LDS RZ, [RZ] ;  /* 0x00000000fffff984 */ /* 0x000fe20000000800 */
[----:B------:R-:W-:Y:S01]  /*2620*/  @!PT LDS RZ, [RZ] ;  /* 0x00000000fffff984 */ /* 0x000fe20000000800 */
[----:B------:R1:W-:Y:S01]  /*2630*/  LDGSTS.E.BYPASS.LTC128B.128 [R199+0x100], [R12.64], !P0 ;  /* 0x001000000cc77fae */ /* 0x0003e2000c101d54 */
[----:B------:R-:W-:-:S02]  /*2640*/  ISETP.LT.OR P0, PT, R40, 0x1, P6 ;  /* 0x000000012800780c */ /* 0x000fc40003701670 */
[C---:B------:R-:W-:Y:S01]  /*2650*/  ISETP.LT.OR P6, PT, R40.reuse, 0x21, P6 ;  /* 0x000000212800780c */ /* 0x040fe200037c1670 */
[C---:B--2---:R-:W-:Y:S08]  /*2660*/  HMMA.16816.F32.BF16 R28, R72.reuse, R24, RZ ;  /* 0x00000018481c723c */ /* 0x044ff000000418ff */
[----:B------:R-:W-:Y:S02]  /*2670*/  HMMA.16816.F32.BF16 R24, R72, R26, RZ ;  /* 0x0000001a4818723c */ /* 0x000fe400000418ff */
[----:B------:R3:W-:Y:S01]  /*2680*/  LDGSTS.E.BYPASS.LTC128B.128 [R199+0x2100], [R6.64], !P0 ;  /* 0x0210000006c77fae */ /* 0x0007e2000c101d54 */
[----:B------:R-:W-:-:S02]  /*2690*/  ISETP.LT.OR P0, PT, R40, 0x1, P1 ;  /* 0x000000012800780c */ /* 0x000fc40000f01670 */
[----:B------:R-:W-:-:S03]  /*26a0*/  ISETP.LT.OR P1, PT, R40, 0x21, P1 ;  /* 0x000000212800780c */ /* 0x000fc60000f21670 */
[C---:B----4-:R-:W-:Y:S08]  /*26b0*/  HMMA.16816.F32.BF16 R20, R72.reuse, R16, RZ ;  /* 0x000000104814723c */ /* 0x050ff000000418ff */
[----:B------:R2:W-:Y:S01]  /*26c0*/  LDGSTS.E.BYPASS.LTC128B.128 [R199+0x4100], [R44.64], !P0 ;  /* 0x041000002cc77fae */ /* 0x0005e2000c101d54 */
[----:B------:R-:W-:Y:S01]  /*26d0*/  ISETP.GE.AND P0, PT, R210, c[0x0][0x1d4], PT ;  /* 0x00007500d2007a0c */ /* 0x000fe20003f06270 */
[----:B-1----:R-:W-:Y:S03]  /*26e0*/  HMMA.16816.F32.BF16 R12, R72, R8, RZ ;  /* 0x00000008480c723c */ /* 0x002fe600000418ff */
[----:B------:R-:W-:-:S05]  /*26f0*/  ISETP.LT.OR P0, PT, R40, 0x21, P0 ;  /* 0x000000212800780c */ /* 0x000fca0000701670 */
[C---:B------:R-:W-:Y:S08]  /*2700*/  HMMA.16816.F32.BF16 R16, R72.reuse, R18, RZ ;  /* 0x000000124810723c */ /* 0x040ff000000418ff */
[----:B------:R1:W-:Y:S01]  /*2710*/  LDGSTS.E.BYPASS.LTC128B.128 [R199+0x1100], [R42.64], !P0 ;  /* 0x011000002ac77fae */ /* 0x0003e2000c101d54 */
[----:B------:R-:W-:Y:S01]  /*2720*/  LOP3.LUT P0, RZ, R0, 0x4, RZ, 0xc0, !PT ;  /* 0x0000000400ff7812 */ /* 0x000fe2000780c0ff */
[----:B------:R-:W-:Y:S01]  /*2730*/  IMAD.MOV.U32 R0, RZ, RZ, 0x40 ;  /* 0x00000040ff007424 */ /* 0x000fe200078e00ff */
[----:B------:R-:W-:Y:S01]  /*2740*/  HMMA.16816.F32.BF16 R8, R72, R10, RZ ;  /* 0x0000000a4808723c */ /* 0x000fe200000418ff */
[----:B------:R4:W-:Y:S03]  /*2750*/  LDGSTS.E.BYPASS.LTC128B.128 [R199+0x3100], [R70.64], !P6 ;  /* 0x0310000046c77fae */ /* 0x0009e6000f101d54 */
[----:B------:R-:W-:Y:S01]  /*2760*/  SEL R0, R0, 0xffffffc0, !P0 ;  /* 0xffffffc000007807 */ /* 0x000fe20004000000 */
[----:B------:R4:W-:Y:S01]  /*2770*/  LDGSTS.E.BYPASS.LTC128B.128 [R199+0x5100], [R68.64], !P1 ;  /* 0x0510000044c77fae */ /* 0x0009e2000c901d54 */
[----:B------:R-:W-:-:S02]  /*2780*/  PLOP3.LUT P0, PT, PT, PT, UP0, 0x40, 0x0 ;  /* 0x000000000000781c */ /* 0x000fc40003f0e808 */
[C---:B---3--:R-:W-:Y:S01]  /*2790*/  HMMA.16816.F32.BF16 R4, R72.reuse, R36, RZ ;  /* 0x000000244804723c */ /* 0x048fe200000418ff */
[----:B------:R-:W-:Y:S01]  /*27a0*/  IMAD.IADD R192, R197, 0x1, R0 ;  /* 0x00000001c5c07824 */ /* 0x000fe200078e0200 */
[----:B------:R-:W-:Y:S01]  /*27b0*/  LDSM.16.M88.4 R48, [R193+0xc100] ;  /* 0x00c10000c130783b */ /* 0x000fe20000000200 */
[----:B------:R-:W-:Y:S01]  /*27c0*/  IMAD.IADD R184, R0, 0x1, R196 ;  /* 0x0000000100b87824 */ /* 0x000fe200078e02c4 */
[----:B------:R-:W-:Y:S02]  /*27d0*/  ISETP.GT.AND P1, PT, R202, 0x3f, PT ;  /* 0x0000003fca00780c */ /* 0x000fe40003f24270 */
[----:B--2---:R-:W-:Y:S02]  /*27e0*/  LDSM.16.M88.4 R44, [R192+0x6100] ;  /* 0x00610000c02c783b */ /* 0x004fe40000000200 */
[----:B------:R-:W-:Y:S02]  /*27f0*/  HMMA.16816.F32.BF16 R72, R72, R38, RZ ;  /* 0x000000264848723c */ /* 0x000fe400000418ff */
[----:B------:R-:W2:Y:S04]  /*2800*/  LDSM.16.M88.4 R36, [R192+0x7100] ;  /* 0x00710000c024783b */ /* 0x000ea80000000200 */
[----:B------:R-:W0:Y:S02]  /*2810*/  LDGDEPBAR ;  /* 0x00000000000079af */ /* 0x000e240000000000 */
[C---:B-----5:R-:W-:Y:S02]  /*2820*/  HMMA.16816.F32.BF16 R28, R52.reuse, R32, R28 ;  /* 0x00000020341c723c */ /* 0x060fe4000004181c */
[----:B-1----:R-:W1:Y:S06]  /*2830*/  LDSM.16.M88.4 R40, [R192+0x6900] ;  /* 0x00690000c028783b */ /* 0x002e6c0000000200 */
[C---:B------:R-:W-:Y:S01]  /*2840*/  HMMA.16816.F32.BF16 R24, R52.reuse, R34, R24 ;  /* 0x000000223418723c */ /* 0x040fe20000041818 */
[----:B------:R-:W3:Y:S04]  /*2850*/  LDSM.16.M88.4 R32, [R192+0x7900] ;  /* 0x00790000c020783b */ /* 0x000ee80000000200 */
[----:B----4-:R-:W-:Y:S03]  /*2860*/  LDSM.16.M88.4 R68, [R191+0xc100] ;  /* 0x00c10000bf44783b */ /* 0x010fe60000000200 */
[C---:B------:R-:W-:Y:S08]  /*2870*/  HMMA.16816.F32.BF16 R12, R52.reuse, R60, R12 ;  /* 0x0000003c340c723c */ /* 0x040ff0000004180c */
[C---:B------:R-:W-:Y:S08]  /*2880*/  HMMA.16816.F32.BF16 R20, R52.reuse, R64, R20 ;  /* 0x000000403414723c */ /* 0x040ff00000041814 */
[C---:B------:R-:W-:Y:S01]  /*2890*/  HMMA.16816.F32.BF16 R16, R52.reuse, R66, R16 ;  /* 0x000000423410723c */ /* 0x040fe20000041810 */
[----:B------:R-:W-:Y:S07]  /*28a0*/  LDSM.16.M88.4 R64, [R184] ;  /* 0x00000000b840783b */ /* 0x000fee0000000200 */
[C---:B------:R-:W-:Y:S01]  /*28b0*/  HMMA.16816.F32.BF16 R8, R52.reuse, R62, R8 ;  /* 0x0000003e3408723c */ /* 0x040fe20000041808 */
[----:B------:R-:W-:Y:S07]  /*28c0*/  LDSM.16.M88.4 R60, [R184+0x800] ;  /* 0x00080000b83c783b */ /* 0x000fee0000000200 */
[C---:B------:R-:W-:Y:S08]  /*28d0*/  HMMA.16816.F32.BF16 R4, R52.reuse, R56, R4 ;  /* 0x000000383404723c */ /* 0x040ff00000041804 */
[----:B------:R-:W-:Y:S01]  /*28e0*/  HMMA.16816.F32.BF16 R72, R52, R58, R72 ;  /* 0x0000003a3448723c */ /* 0x000fe20000041848 */
[----:B------:R-:W4:Y:S04]  /*28f0*/  LDSM.16.M88.4 R56, [R184+0x1000] ;  /* 0x00100000b838783b */ /* 0x000f280000000200 */
[----:B------:R-:W5:Y:S03]  /*2900*/  LDSM.16.M88.4 R52, [R184+0x1800] ;  /* 0x00180000b834783b */ /* 0x000f660000000200 */
[C---:B--2---:R-:W-:Y:S08]  /*2910*/  HMMA.16816.F32.BF16 R12, R48.reuse, R36, R12 ;  /* 0x00000024300c723c */ /* 0x044ff0000004180c */
[C---:B------:R-:W-:Y:S08]  /*2920*/  HMMA.16816.F32.BF16 R28, R48.reuse, R44, R28 ;  /* 0x0000002c301c723c */ /* 0x040ff0000004181c */
[C---:B------:R-:W-:Y:S01]  /*2930*/  HMMA.16816.F32.BF16 R24, R48.reuse, R46, R24 ;  /* 0x0000002e3018723c */ /* 0x040fe20000041818 */
[----:B------:R-:W-:Y:S07]  /*2940*/  LDSM.16.M88.4 R44, [R197+0x8100] ;  /* 0x00810000c52c783b */ /* 0x000fee0000000200 */
[C---:B-1----:R-:W-:Y:S08]  /*2950*/  HMMA.16816.F32.BF16 R20, R48.reuse, R40, R20 ;  /* 0x000000283014723c */ /* 0x042ff00000041814 */
[C---:B------:R-:W-:Y:S01]  /*2960*/  HMMA.16816.F32.BF16 R16, R48.reuse, R42, R16 ;  /* 0x0000002a3010723c */ /* 0x040fe20000041810 */
[----:B------:R-:W-:Y:S07]  /*2970*/  LDSM.16.M88.4 R40, [R197+0x8900] ;  /* 0x00890000c528783b */ /* 0x000fee0000000200 */
[C---:B------:R-:W-:Y:S01]  /*2980*/  HMMA.16816.F32.BF16 R8, R48.reuse, R38, R8 ;  /* 0x000000263008723c */ /* 0x040fe20000041808 */
[----:B------:R-:W-:Y:S07]  /*2990*/  LDSM.16.M88.4 R36, [R197+0x9100] ;  /* 0x00910000c524783b */ /* 0x000fee0000000200 */
[C---:B---3--:R-:W-:Y:S08]  /*29a0*/  HMMA.16816.F32.BF16 R4, R48.reuse, R32, R4 ;  /* 0x000000203004723c */ /* 0x048ff00000041804 */
[----:B------:R-:W-:Y:S01]  /*29b0*/  HMMA.16816.F32.BF16 R72, R48, R34, R72 ;  /* 0x000000223048723c */ /* 0x000fe20000041848 */
[----:B------:R-:W1:Y:S04]  /*29c0*/  LDSM.16.M88.4 R48, [R198+0x10100] ;  /* 0x01010000c630783b */ /* 0x000e680000000200 */
[----:B------:R-:W2:Y:S03]  /*29d0*/  LDSM.16.M88.4 R32, [R197+0x9900] ;  /* 0x00990000c520783b */ /* 0x000ea60000000200 */
[C---:B----4-:R-:W-:Y:S08]  /*29e0*/  HMMA.16816.F32.BF16 R12, R68.reuse, R56, R12 ;  /* 0x00000038440c723c */ /* 0x050ff0000004180c */
[C---:B------:R-:W-:Y:S08]  /*29f0*/  HMMA.16816.F32.BF16 R28, R68.reuse, R64, R28 ;  /* 0x00000040441c723c */ /* 0x040ff0000004181c */
[C---:B------:R-:W-:Y:S01]  /*2a00*/  HMMA.16816.F32.BF16 R24, R68.reuse, R66, R24 ;  /* 0x000000424418723c */ /* 0x040fe20000041818 */
[----:B------:R-:W-:Y:S07]  /*2a10*/  LDSM.16.M88.4 R64, [R196+0x2000] ;  /* 0x00200000c440783b */ /* 0x000fee0000000200 */
[C---:B------:R-:W-:Y:S08]  /*2a20*/  HMMA.16816.F32.BF16 R20, R68.reuse, R60, R20 ;  /* 0x0000003c4414723c */ /* 0x040ff00000041814 */
[C---:B------:R-:W-:Y:S01]  /*2a30*/  HMMA.16816.F32.BF16 R16, R68.reuse, R62, R16 ;  /* 0x0000003e4410723c */ /* 0x040fe20000041810 */
[----:B------:R-:W-:Y:S07]  /*2a40*/  LDSM.16.M88.4 R60, [R196+0x2800] ;  /* 0x00280000c43c783b */ /* 0x000fee0000000200 */
[C---:B------:R-:W-:Y:S01]  /*2a50*/  HMMA.16816.F32.BF16 R8, R68.reuse, R58, R8 ;  /* 0x0000003a4408723c */ /* 0x040fe20000041808 */
[----:B------:R-:W-:Y:S07]  /*2a60*/  LDSM.16.M88.4 R56, [R196+0x3000] ;  /* 0x00300000c438783b */ /* 0x000fee0000000200 */
[C---:B-----5:R-:W-:Y:S08]  /*2a70*/  HMMA.16816.F32.BF16 R4, R68.reuse, R52, R4 ;  /* 0x000000344404723c */ /* 0x060ff00000041804 */
[----:B------:R-:W-:Y:S01]  /*2a80*/  HMMA.16816.F32.BF16 R72, R68, R54, R72 ;  /* 0x000000364448723c */ /* 0x000fe20000041848 */
[----:B------:R-:W3:Y:S04]  /*2a90*/  LDSM.16.M88.4 R68, [R194+0x10100] ;  /* 0x01010000c244783b */ /* 0x000ee80000000200 */
[----:B------:R-:W4:Y:S03]  /*2aa0*/  LDSM.16.M88.4 R52, [R196+0x3800] ;  /* 0x00380000c434783b */ /* 0x000f260000000200 */
[C---:B-1----:R-:W-:Y:S08]  /*2ab0*/  HMMA.16816.F32.BF16 R12, R48.reuse, R36, R12 ;  /* 0x00000024300c723c */ /* 0x042ff0000004180c */
        /* <DEDUP_REMOVED lines=8> */
[C---:B--2---:R-:W-:Y:S08]  /*2b40*/  HMMA.16816.F32.BF16 R4, R48.reuse, R32, R4 ;  /* 0x000000203004723c */ /* 0x044ff00000041804 */
[----:B------:R-:W-:Y:S01]  /*2b50*/  HMMA.16816.F32.BF16 R72, R48, R34, R72 ;  /* 0x000000223048723c */ /* 0x000fe20000041848 */
[----:B------:R-:W1:Y:S04]  /*2b60*/  LDSM.16.M88.4 R48, [R193+0x10100] ;  /* 0x01010000c130783b */ /* 0x000e680000000200 */
[----:B------:R-:W2:Y:S03]  /*2b70*/  LDSM.16.M88.4 R32, [R192+0x9900] ;  /* 0x00990000c020783b */ /* 0x000ea60000000200 */
[C---:B---3--:R-:W-:Y:S08]  /*2b80*/  HMMA.16816.F32.BF16 R12, R68.reuse, R56, R12 ;  /* 0x00000038440c723c */ /* 0x048ff0000004180c */
        /* <DEDUP_REMOVED lines=8> */
[C---:B----4-:R-:W-:Y:S08]  /*2c10*/  HMMA.16816.F32.BF16 R4, R68.reuse, R52, R4 ;  /* 0x000000344404723c */ /* 0x050ff00000041804 */
        /* <DEDUP_REMOVED lines=69> */
[C---:B------:R-:W-:Y:S07]  /*3070*/  HMMA.16816.F32.BF16 R56, R68.reuse, R58, R8 ;  /* 0x0000003a4438723c */ /* 0x040fee0000041808 */
[----:B------:R-:W-:Y:S01]  /*3080*/  SHF.R.S32.HI R9, RZ, 0x1f, R210 ;  /* 0x0000001fff097819 */ /* 0x000fe200000114d2 */
[C---:B----4-:R-:W-:Y:S08]  /*3090*/  HMMA.16816.F32.BF16 R32, R68.reuse, R52, R4 ;  /* 0x000000344420723c */ /* 0x050ff00000041804 */
        /* <DEDUP_REMOVED lines=15> */
[----:B------:R-:W-:Y:S01]  /*3190*/  SHF.L.U64.HI R6, R209, 0x1, R212 ;  /* 0x00000001d1067819 */ /* 0x000fe200000102d4 */
[----:B------:R-:W-:Y:S02]  /*31a0*/  IMAD.SHL.U32 R8, R210, 0x2, RZ ;  /* 0x00000002d2087824 */ /* 0x000fe400078e00ff */
[----:B------:R-:W-:-:S04]  /*31b0*/  IMAD R201, R0, c[0x0][0x2b8], R201 ;  /* 0x0000ae0000c97a24 */ /* 0x000fc800078e02c9 */
[----:B------:R-:W-:Y:S01]  /*31c0*/  IMAD.WIDE.U32 R10, R201, c[0x0][0x1e0], RZ ;  /* 0x00007800c90a7a25 */ /* 0x000fe200078e00ff */
[----:B------:R-:W-:-:S05]  /*31d0*/  SHF.R.S32.HI R0, RZ, 0x1f, R201 ;  /* 0x0000001fff007819 */ /* 0x000fca00000114c9 */
[----:B------:R-:W-:-:S04]  /*31e0*/  IMAD R0, R0, c[0x0][0x1e0], RZ ;  /* 0x0000780000007a24 */ /* 0x000fc800078e02ff */
[----:B------:R-:W-:-:S04]  /*31f0*/  IMAD R7, R201, c[0x0][0x1e4], R0 ;  /* 0x00007900c9077a24 */ /* 0x000fc800078e0200 */
[----:B------:R-:W-:Y:S01]  /*3200*/  IMAD.IADD R11, R11, 0x1, R7 ;  /* 0x000000010b0b7824 */ /* 0x000fe200078e0207 */
[----:B--2---:R-:W-:-:S03]  /*3210*/  SHF.R.S32.HI R7, RZ, 0x1f, R200 ;  /* 0x0000001fff077819 */ /* 0x004fc600000114c8 */
[----:B------:R-:W-:Y:S01]  /*3220*/  IMAD.WIDE.U32 R4, R200, c[0x0][0x1f0], R10 ;  /* 0x00007c00c8047a25 */ /* 0x000fe200078e000a */
[----:B------:R-:W-:Y:S02]  /*3230*/  SHF.L.U64.HI R10, R210, 0x1, R9 ;  /* 0x00000001d20a7819 */ /* 0x000fe40000010209 */
[----:B------:R-:W-:Y:S01]  /*3240*/  IADD3 R11, -R213, 0x10, RZ ;  /* 0x00000010d50b7810 */ /* 0x000fe20007ffe1ff */
[----:B------:R-:W-:Y:S01]  /*3250*/  IMAD R7, R7, c[0x0][0x1f0], RZ ;  /* 0x00007c0007077a24 */ /* 0x000fe200078e02ff */
[----:B------:R-:W-:Y:S02]  /*3260*/  IADD3 R38, P0, R4, UR16, RZ ;  /* 0x0000001004267c10 */ /* 0x000fe4000ff1e0ff */
[----:B------:R-:W-:Y:S01]  /*3270*/  SEL R4, RZ, 0x10, P4 ;  /* 0x00000010ff047807 */ /* 0x000fe20002000000 */
[----:B------:R-:W-:Y:S01]  /*3280*/  IMAD R0, R200, c[0x0][0x1f4], R7 ;  /* 0x00007d00c8007a24 */ /* 0x000fe200078e0207 */
[----:B------:R-:W-:Y:S02]  /*3290*/  SEL R7, RZ, 0x10, P5 ;  /* 0x00000010ff077807 */ /* 0x000fe40002800000 */
[----:B------:R-:W-:-:S02]  /*32a0*/  IADD3 R42, -R4, 0x10, RZ ;  /* 0x00000010042a7810 */ /* 0x000fc40007ffe1ff */
[----:B------:R-:W-:Y:S02]  /*32b0*/  IADD3.X R5, R5, UR9, R0, P0, !PT ;  /* 0x0000000905057c10 */ /* 0x000fe400087fe400 */
[C---:B------:R-:W-:Y:S02]  /*32c0*/  LEA R0, P0, R38.reuse, c[0x0][0x1c8], 0x1 ;  /* 0x0000720026007a11 */ /* 0x040fe400078008ff */
[----:B------:R-:W-:Y:S02]  /*32d0*/  IADD3 R45, -R7, 0x10, RZ ;  /* 0x00000010072d7810 */ /* 0x000fe40007ffe1ff */
[----:B------:R-:W-:Y:S01]  /*32e0*/  LEA.HI.X R38, R38, c[0x0][0x1cc], R5, 0x1, P0 ;  /* 0x0000730026267a11 */ /* 0x000fe200000f0c05 */
[----:B------:R-:W1:Y:S01]  /*32f0*/  SHFL.IDX PT, R36, R0, 0x1, 0x181f ;  /* 0x00381f0000247f89 */ /* 0x000e6200000e0000 */
[----:B------:R-:W-:Y:S01]  /*3300*/  LOP3.LUT R45, R45, 0xf, RZ, 0xc0, !PT ;  /* 0x0000000f2d2d7812 */ /* 0x000fe200078ec0ff */
[----:B------:R-:W-:Y:S01]  /*3310*/  IMAD.SHL.U32 R5, R209, 0x2, RZ ;  /* 0x00000002d1057824 */ /* 0x000fe200078e00ff */
[----:B------:R-:W-:Y:S01]  /*3320*/  LOP3.LUT R42, R42, 0xf, RZ, 0xc0, !PT ;  /* 0x0000000f2a2a7812 */ /* 0x000fe200078ec0ff */
[----:B------:R-:W2:Y:S01]  /*3330*/  SHFL.IDX PT, R37, R38, 0x1, 0x181f ;  /* 0x00381f0026257f89 */ /* 0x000ea200000e0000 */
[----:B------:R-:W-:-:S03]  /*3340*/  LOP3.LUT R11, R11, 0xf, RZ, 0xc0, !PT ;  /* 0x0000000f0b0b7812 */ /* 0x000fc600078ec0ff */
[----:B------:R3:W4:Y:S04]  /*3350*/  SHFL.IDX PT, R39, R0, RZ, 0x181f ;  /* 0x00181fff00277589 */ /* 0x00072800000e0000 */
[----:B------:R-:W5:Y:S01]  /*3360*/  SHFL.IDX PT, R41, R38, RZ, 0x181f ;  /* 0x00181fff26297589 */ /* 0x000f6200000e0000 */
[----:B-1----:R-:W-:-:S04]  /*3370*/  IADD3 R44, P6, P0, R45, R36, R8 ;  /* 0x000000242d2c7210 */ /* 0x002fc800078de008 */
[----:B--2---:R-:W-:Y:S02]  /*3380*/  IADD3.X R45, RZ, R37, R10, P6, P0 ;  /* 0x00000025ff2d7210 */ /* 0x004fe400037e040a */
[----:B------:R-:W-:Y:S01]  /*3390*/  IADD3 R42, P6, P0, R42, R36, R5 ;  /* 0x000000242a2a7210 */ /* 0x000fe200078de005 */
[----:B---3--:R-:W-:-:S03]  /*33a0*/  IMAD.SHL.U32 R0, R208, 0x2, RZ ;  /* 0x00000002d0007824 */ /* 0x008fc600078e00ff */
[----:B------:R-:W-:Y:S02]  /*33b0*/  IADD3.X R43, RZ, R37, R6, P6, P0 ;  /* 0x00000025ff2b7210 */ /* 0x000fe400037e0406 */
[----:B------:R-:W-:Y:S02]  /*33c0*/  IADD3 R46, P6, P0, R11, R36, R0 ;  /* 0x000000240b2e7210 */ /* 0x000fe400078de000 */
[----:B------:R-:W-:-:S04]  /*33d0*/  SHF.L.U64.HI R36, R208, 0x1, R211 ;  /* 0x00000001d0247819 */ /* 0x000fc800000102d3 */
[----:B------:R-:W-:Y:S02]  /*33e0*/  IADD3.X R47, RZ, R37, R36, P6, P0 ;  /* 0x00000025ff2f7210 */ /* 0x000fe400037e0424 */
[C---:B----4-:R-:W-:Y:S02]  /*33f0*/  IADD3 R48, P6, R39.reuse, R8, RZ ;  /* 0x0000000827307210 */ /* 0x050fe40007fde0ff */
[----:B------:R-:W-:-:S03]  /*3400*/  IADD3 R50, P0, R39, R5, RZ ;  /* 0x0000000527327210 */ /* 0x000fc60007f1e0ff */
[----:B-----5:R-:W-:Y:S01]  /*3410*/  IMAD.X R49, R41, 0x1, R10, P6 ;  /* 0x0000000129317824 */ /* 0x020fe200030e060a */
[----:B------:R-:W-:Y:S01]  /*3420*/  ISETP.NE.U32.AND P6, PT, R7, RZ, PT ;  /* 0x000000ff0700720c */ /* 0x000fe20003fc5070 */
[----:B------:R-:W-:Y:S01]  /*3430*/  IMAD.X R51, R41, 0x1, R6, P0 ;  /* 0x0000000129337824 */ /* 0x000fe200000e0606 */
        /* <DEDUP_REMOVED lines=10> */
.L_x_250:
[----:B------:R-:W-:Y:S01]  /*34e0*/  LOP3.LUT R5, R82, 0xffffffe0, RZ, 0xc0, !PT ;  /* 0xffffffe052057812 */ /* 0x000fe200078ec0ff */
[----:B------:R-:W-:Y:S01]  /*34f0*/  UIADD3 UR19, UR8, 0x1, -UR19 ;  /* 0x0000000108137890 */ /* 0x000fe2000fffe813 */
[----:B------:R-:W-:Y:S01]  /*3500*/  LEA.HI R11, R81, R78, RZ, 0x2 ;  /* 0x0000004e510b7211 */ /* 0x000fe200078f10ff */
[----:B------:R-:W0:Y:S01]  /*3510*/  LDGDEPBAR ;  /* 0x00000000000079af */ /* 0x000e220000000000 */
[----:B-1----:R-:W-:Y:S01]  /*3520*/  SHF.R.S32.HI R7, RZ, 0x1f, R80 ;  /* 0x0000001fff077819 */ /* 0x002fe20000011450 */
[----:B------:R-:W-:Y:S01]  /*3530*/  IMAD.IADD R0, R78, 0x1, -R5 ;  /* 0x000000014e007824 */ /* 0x000fe200078e0a05 */
[----:B------:R-:W-:-:S02]  /*3540*/  LOP3.LUT R11, R11, 0xfffffffc, RZ, 0xc0, !PT ;  /* 0xfffffffc0b0b7812 */ /* 0x000fc400078ec0ff */
[----:B------:R-:W-:Y:S02]  /*3550*/  LEA.HI R7, R7, R80, RZ, 0x3 ;  /* 0x0000005007077211 */ /* 0x000fe400078f18ff */
[----:B------:R-:W-:Y:S01]  /*3560*/  SHF.R.S32.HI R5, RZ, 0x1f, R0 ;  /* 0x0000001fff057819 */ /* 0x000fe20000011400 */
[----:B------:R-:W-:Y:S01]  /*3570*/  IMAD.IADD R78, R78, 0x1, -R11 ;  /* 0x000000014e4e7824 */ /* 0x000fe200078e0a0b */
[----:B------:R-:W-:Y:S02]  /*3580*/  LOP3.LUT R7, R7, 0xffffff8, RZ, 0xc0, !PT ;  /* 0x0ffffff807077812 */ /* 0x000fe400078ec0ff */
[----:B------:R-:W-:Y:S02]  /*3590*/  LEA.HI R4, R5, R0, RZ, 0x2 ;  /* 0x0000000005047211 */ /* 0x000fe400078f10ff */
[----:B------:R-:W-:Y:S01]  /*35a0*/  LEA.HI R5, R78, R78, RZ, 0x1 ;  /* 0x0000004e4e057211 */ /* 0x000fe200078f08ff */
[----:B------:R-:W-:Y:S01]  /*35b0*/  IMAD.IADD R7, R80, 0x1, -R7 ;  /* 0x0000000150077824 */ /* 0x000fe200078e0a07 */
[----:B------:R-:W-:-:S02]  /*35c0*/  PLOP3.LUT P6, PT, PT, PT, UP2, 0x80, 0x0 ;  /* 0x000000000000781c */ /* 0x000fc40003fcf028 */
[C---:B------:R-:W-:Y:S02]  /*35d0*/  LEA.HI.SX32 R6, R4.reuse, UR26, 0x1e ;  /* 0x0000001a04067c11 */ /* 0x040fe4000f8ff2ff */
[----:B------:R-:W-:Y:S02]  /*35e0*/  LOP3.LUT R5, R5, 0x1ffffffe, RZ, 0xc0, !PT ;  /* 0x1ffffffe05057812 */ /* 0x000fe400078ec0ff */
[----:B------:R-:W-:Y:S01]  /*35f0*/  PLOP3.LUT P0, PT, PT, PT, UP2, 0x80, 0x0 ;  /* 0x000000000000781c */ /* 0x000fe20003f0f028 */
[----:B------:R-:W-:Y:S01]  /*3600*/  IMAD R6, R7, 0x10, R6 ;  /* 0x0000001007067824 */ /* 0x000fe200078e0206 */
[----:B------:R-:W-:Y:S01]  /*3610*/  LOP3.LUT R7, R4, 0x7ffffffc, RZ, 0xc0, !PT ;  /* 0x7ffffffc04077812 */ /* 0x000fe200078ec0ff */
[----:B------:R-:W-:Y:S02]  /*3620*/  IMAD.IADD R5, R78, 0x1, -R5 ;  /* 0x000000014e057824 */ /* 0x000fe400078e0a05 */
[----:B------:R-:W-:Y:S02]  /*3630*/  IMAD.IADD R4, R79, 0x1, R76 ;  /* 0x000000014f047824 */ /* 0x000fe400078e024c */
[----:B------:R-:W-:-:S02]  /*3640*/  IMAD R203, R5, 0x8, R6 ;  /* 0x0000000805cb7824 */ /* 0x000fc400078e0206 */
[----:B------:R-:W-:Y:S02]  /*3650*/  IMAD.IADD R204, R0, 0x1, -R7 ;  /* 0x0000000100cc7824 */ /* 0x000fe400078e0a07 */
[----:B------:R-:W-:-:S04]  /*3660*/  @P6 IMAD.HI.U32 R5, R203, c[0x0][0x2c8], RZ ;  /* 0x0000b200cb056a27 */ /* 0x000fc800078e00ff */
[----:B------:R-:W-:Y:S01]  /*3670*/  IMAD.MOV.U32 R37, RZ, RZ, R203 ;  /* 0x000000ffff257224 */ /* 0x000fe200078e00cb */
[----:B------:R-:W-:Y:S01]  /*3680*/  @P0 SHF.R.U32.HI R37, RZ, c[0x0][0x2cc], R5 ;  /* 0x0000b300ff250a19 */ /* 0x000fe20000011605 */
[----:B------:R-:W-:Y:S01]  /*3690*/  IMAD.U32 R7, RZ, RZ, UR19 ;  /* 0x00000013ff077e24 */ /* 0x000fe2000f8e00ff */
[----:B------:R-:W-:Y:S01]  /*36a0*/  PLOP3.LUT P0, PT, PT, PT, UP1, 0x40, 0x0 ;  /* 0x000000000000781c */ /* 0x000fe20003f0e818 */
[----:B------:R-:W-:Y:S01]  /*36b0*/  IMAD.SHL.U32 R204, R204, 0x2, RZ ;  /* 0x00000002cccc7824 */ /* 0x000fe200078e00ff */
[----:B------:R-:W-:Y:S01]  /*36c0*/  ULDC UR19, c[0x0][0x324] ;  /* 0x0000c90000137ab9 */ /* 0x000fe20000000800 */
[----:B------:R-:W1:Y:S01]  /*36d0*/  SHFL.IDX PT, R5, R37, RZ, 0x1c1f ;  /* 0x001c1fff25057589 */ /* 0x000e6200000e0000 */
[----:B------:R-:W-:Y:S02]  /*36e0*/  ULOP3.LUT UR19, URZ, UR19, URZ, 0x33, !UPT ;  /* 0x000000133f137292 */ /* 0x000fe4000f8e333f */
[----:B------:R-:W-:Y:S02]  /*36f0*/  IADD3 R6, R7, -UR12, -R204 ;  /* 0x8000000c07067c10 */ /* 0x000fe4000fffe8cc */
[----:B------:R-:W-:-:S02]  /*3700*/  IADD3 R0, -R204, UR8, -R77 ;  /* 0x00000008cc007c10 */ /* 0x000fc4000fffe94d */
        /* <DEDUP_REMOVED lines=8> */
[----:B------:R-:W-:-:S04]  /*3790*/  IADD3 R38, -R38, UR8, R5 ;  /* 0x0000000826267c10 */ /* 0x000fc8000fffe105 */
[----:B------:R-:W-:-:S13]  /*37a0*/  ISETP.GT.AND P0, PT, R38, -0x1, PT ;  /* 0xffffffff2600780c */ /* 0x000fda0003f04270 */
[----:B------:R-:W-:Y:S05]  /*37b0*/  @P0 BRA `(.L_x_253) ;  /* 0x0000007000000947 */ /* 0x000fea0003800000 */
[----:B------:R-:W-:Y:S01]  /*37c0*/  IMAD.MOV.U32 R5, RZ, RZ, 0x1 ;  /* 0x00000001ff057424 */ /* 0x000fe200078e00ff */
[----:B------:R-:W-:-:S04]  /*37d0*/  LOP3.LUT R38, RZ, R38, RZ, 0x33, !PT ;  /* 0x00000026ff267212 */ /* 0x000fc800078e33ff */
[----:B------:R-:W-:-:S13]  /*37e0*/  ISETP.NE.AND P0, PT, R5, c[0x0][0x32c], PT ;  /* 0x0000cb0005007a0c */ /* 0x000fda0003f05270 */
[----:B------:R-:W-:-:S05]  /*37f0*/  @P0 IMAD.HI.U32 R5, R38, c[0x0][0x330], RZ ;  /* 0x0000cc0026050a27 */ /* 0x000fca00078e00ff */
[----:B------:R-:W-:-:S04]  /*3800*/  @P0 SHF.R.U32.HI R38, RZ, c[0x0][0x334], R5 ;  /* 0x0000cd00ff260a19 */ /* 0x000fc80000011605 */
[----:B------:R-:W-:Y:S01]  /*3810*/  LOP3.LUT R38, RZ, R38, RZ, 0x33, !PT ;  /* 0x00000026ff267212 */ /* 0x000fe200078e33ff */
[----:B------:R-:W-:Y:S05]  /*3820*/  BRA `(.L_x_254) ;  /* 0x0000004000007947 */ /* 0x000fea0003800000 */
.L_x_253:
[----:B------:R-:W-:-:S04]  /*3830*/  MOV R5, 0x1 ;  /* 0x0000000100057802 */ /* 0x000fc80000000f00 */
[----:B------:R-:W-:-:S13]  /*3840*/  ISETP.NE.AND P0, PT, R5, c[0x0][0x32c], PT ;  /* 0x0000cb0005007a0c */ /* 0x000fda0003f05270 */
[----:B------:R-:W-:-:S05]  /*3850*/  @P0 IMAD.HI.U32 R5, R38, c[0x0][0x330], RZ ;  /* 0x0000cc0026050a27 */ /* 0x000fca00078e00ff */
[----:B------:R-:W-:Y:S02]  /*3860*/  @P0 SHF.R.U32.HI R38, RZ, c[0x0][0x334], R5 ;  /* 0x0000cd00ff260a19 */ /* 0x000fe40000011605 */
.L_x_254:
[----:B------:R-:W-:Y:S05]  /*3870*/  BSYNC B0 ;  /* 0x0000000000007941 */ /* 0x000fea0003800000 */
.L_x_252:
[----:B------:R-:W-:-:S04]  /*3880*/  IMAD R7, R38, c[0x0][0x32c], -R77 ;  /* 0x0000cb0026077a24 */ /* 0x000fc800078e0a4d */
[----:B------:R-:W-:-:S05]  /*3890*/  IMAD.IADD R7, R7, 0x1, -R204 ;  /* 0x0000000107077824 */ /* 0x000fca00078e0acc */
[----:B------:R-:W-:Y:S02]  /*38a0*/  IADD3 R5, R7, c[0x0][0x32c], RZ ;  /* 0x0000cb0007057a10 */ /* 0x000fe40007ffe0ff */
[----:B------:R-:W-:Y:S02]  /*38b0*/  IMNMX R10, R10, R7, !PT ;  /* 0x000000070a0a7217 */ /* 0x000fe40007800200 */
[----:B------:R-:W-:Y:S02]  /*38c0*/  IMNMX R36, R36, R5, PT ;  /* 0x0000000524247217 */ /* 0x000fe40003800200 */
.L_x_251:
[----:B------:R-:W-:-:S04]  /*38d0*/  ISETP.LT.AND P6, PT, RZ, UR22, PT ;  /* 0x00000016ff007c0c */ /* 0x000fc8000bfc1270 */
[----:B------:R-:W-:-:S04]  /*38e0*/  ISETP.GT.AND P0, PT, R10, RZ, P6 ;  /* 0x000000ff0a00720c */ /* 0x000fc80003704270 */
        /* <DEDUP_REMOVED lines=29> */
[----:B------:R-:W-:Y:S01]  /*3ac0*/  ISETP.GT.AND P0, PT, R10, 0x28, P6 ;  /* 0x000000280a00780c */ /* 0x000fe20003704270 */
[----:B------:R-:W1:Y:S03]  /*3ad0*/  SHFL.IDX PT, R13, R37, 0x1, 0x1c1f ;  /* 0x003c1f00250d7f89 */ /* 0x000e6600000e0000 */
        /* <DEDUP_REMOVED lines=10> */
[----:B------:R-:W-:Y:S01]  /*3b80*/  FSEL R167, R33, -INF , !P0 ;  /* 0xff80000021a77808 */ /* 0x000fe20004000000 */
[--C-:B-1----:R-:W-:Y:S01]  /*3b90*/  IMAD.IADD R33, R8, 0x1, R13.reuse ;  /* 0x0000000108217824 */ /* 0x102fe200078e020d */
[----:B------:R-:W-:Y:S01]  /*3ba0*/  ISETP.GT.AND P0, PT, R10, 0x38, P6 ;  /* 0x000000380a00780c */ /* 0x000fe20003704270 */
[----:B------:R-:W-:-:S03]  /*3bb0*/  IMAD.IADD R8, R6, 0x1, R13 ;  /* 0x0000000106087824 */ /* 0x000fc600078e020d */
[----:B------:R-:W-:Y:S02]  /*3bc0*/  ISETP.LT.OR P0, PT, R36, 0x39, P0 ;  /* 0x000000392400780c */ /* 0x000fe40000701670 */
[----:B------:R-:W-:Y:S02]  /*3bd0*/  IMNMX R0, R33, R0, PT ;  /* 0x0000000021007217 */ /* 0x000fe40003800200 */
        /* <DEDUP_REMOVED lines=18> */
.L_x_257:
[----:B------:R-:W-:-:S04]  /*3d00*/  MOV R6, 0x1 ;  /* 0x0000000100067802 */ /* 0x000fc80000000f00 */
[----:B------:R-:W-:-:S13]  /*3d10*/  ISETP.NE.AND P0, PT, R6, c[0x0][0x32c], PT ;  /* 0x0000cb0006007a0c */ /* 0x000fda0003f05270 */
[----:B------:R-:W-:-:S05]  /*3d20*/  @P0 IMAD.HI.U32 R6, R10, c[0x0][0x330], RZ ;  /* 0x0000cc000a060a27 */ /* 0x000fca00078e00ff */
[----:B------:R-:W-:Y:S02]  /*3d30*/  @P0 SHF.R.U32.HI R10, RZ, c[0x0][0x334], R6 ;  /* 0x0000cd00ff0a0a19 */ /* 0x000fe40000011606 */
.L_x_258:
[----:B------:R-:W-:Y:S05]  /*3d40*/  BSYNC B0 ;  /* 0x0000000000007941 */ /* 0x000fea0003800000 */
.L_x_256:
[----:B------:R-:W-:-:S04]  /*3d50*/  IMAD R33, R10, c[0x0][0x32c], -R77 ;  /* 0x0000cb000a217a24 */ /* 0x000fc800078e0a4d */
[----:B------:R-:W-:-:S05]  /*3d60*/  IMAD.IADD R33, R33, 0x1, -R204 ;  /* 0x0000000121217824 */ /* 0x000fca00078e0acc */
[----:B------:R-:W-:Y:S02]  /*3d70*/  IADD3 R13, R33, c[0x0][0x32c], RZ ;  /* 0x0000cb00210d7a10 */ /* 0x000fe40007ffe0ff */
[----:B------:R-:W-:Y:S02]  /*3d80*/  IMNMX R8, R8, R33, !PT ;  /* 0x0000002108087217 */ /* 0x000fe40007800200 */
[----:B------:R-:W-:Y:S02]  /*3d90*/  IMNMX R0, R0, R13, PT ;  /* 0x0000000d00007217 */ /* 0x000fe40003800200 */
.L_x_255:
[----:B------:R-:W-:Y:S01]  /*3da0*/  ISETP.GT.AND P0, PT, R8, 0x1, P6 ;  /* 0x000000010800780c */ /* 0x000fe20003704270 */
[----:B------:R-:W-:Y:S01]  /*3db0*/  IMAD.SHL.U32 R195, R4, 0x2, RZ ;  /* 0x0000000204c37824 */ /* 0x000fe200078e00ff */
[----:B------:R-:W-:Y:S01]  /*3dc0*/  FMNMX.FTZ R20, R28, R29, !PT ;  /* 0x0000001d1c147209 */ /* 0x000fe20007810000 */
[----:B------:R-:W-:Y:S01]  /*3dd0*/  @UP2 USHF.L.U32 UR27, UR27, 0x7, URZ ;  /* 0x000000071b1b2899 */ /* 0x000fe2000800063f */
[----:B------:R-:W-:Y:S01]  /*3de0*/  ISETP.LT.OR P0, PT, R0, 0x2, P0 ;  /* 0x000000020000780c */ /* 0x000fe20000701670 */
[--C-:B------:R-:W-:Y:S01]  /*3df0*/  IMAD R189, R3, 0x2, R195.reuse ;  /* 0x0000000203bd7824 */ /* 0x100fe200078e02c3 */
[----:B------:R-:W-:Y:S01]  /*3e00*/  LDSM.16.MT88.4 R40, [R195+0x2100] ;  /* 0x00210000c328783b */ /* 0x000fe20000004200 */
[----:B------:R-:W-:Y:S01]  /*3e10*/  IMAD R190, R2, 0x2, R195 ;  /* 0x0000000202be7824 */ /* 0x000fe200078e02c3 */
[----:B------:R-:W-:Y:S01]  /*3e20*/  FSEL R16, R31, -INF , !P0 ;  /* 0xff8000001f107808 */ /* 0x000fe20004000000 */
[----:B------:R-:W-:Y:S01]  /*3e30*/  ULDC.64 UR4, c[0x0][0x2c8] ;  /* 0x0000b20000047ab9 */ /* 0x000fe20000000a00 */
[----:B------:R-:W-:Y:S01]  /*3e40*/  ISETP.GT.AND P0, PT, R8, 0x8, P6 ;  /* 0x000000080800780c */ /* 0x000fe20003704270 */
[----:B------:R-:W-:Y:S01]  /*3e50*/  IMAD R188, R3, 0x2, R190 ;  /* 0x0000000203bc7824 */ /* 0x000fe200078e02be */
[----:B------:R-:W-:Y:S01]  /*3e60*/  LDSM.16.MT88.4 R100, [R195+0x100] ;  /* 0x00010000c364783b */ /* 0x000fe20000004200 */
[----:B------:R-:W-:Y:S01]  /*3e70*/  UIMAD.WIDE.U32 UR28, UR27, UR4, URZ ;  /* 0x000000041b1c72a5 */ /* 0x000fe2000f8e003f */
[----:B------:R-:W-:Y:S01]  /*3e80*/  ISETP.LT.OR P0, PT, R0, 0x9, P0 ;  /* 0x000000090000780c */ /* 0x000fe20000701670 */
[----:B------:R-:W-:Y:S01]  /*3e90*/  UIADD3 UR22, UR22, -0x2, URZ ;  /* 0xfffffffe16167890 */ /* 0x000fe2000fffe03f */
[----:B------:R-:W-:Y:S02]  /*3ea0*/  LDSM.16.MT88.4 R108, [R190+0x100] ;  /* 0x00010000be6c783b */ /* 0x000fe40000004200 */
[----:B------:R-:W-:-:S02]  /*3eb0*/  FSEL R26, R26, -INF , !P0 ;  /* 0xff8000001a1a7808 */ /* 0x000fc40004000000 */
[----:B------:R-:W-:Y:S01]  /*3ec0*/  ISETP.GT.AND P0, PT, R8, 0x9, P6 ;  /* 0x000000090800780c */ /* 0x000fe20003704270 */
[----:B------:R-:W-:Y:S01]  /*3ed0*/  LDSM.16.MT88.4 R116, [R189+0x100] ;  /* 0x00010000bd74783b */ /* 0x000fe20000004200 */
[----:B------:R-:W-:Y:S02]  /*3ee0*/  @UP2 UMOV UR27, UR29 ;  /* 0x0000001d001b2c82 */ /* 0x000fe40008000000 */
[----:B------:R-:W-:Y:S01]  /*3ef0*/  ISETP.LT.OR P0, PT, R0, 0xa, P0 ;  /* 0x0000000a0000780c */ /* 0x000fe20000701670 */
[----:B------:R-:W-:Y:S01]  /*3f00*/  LDSM.16.MT88.4 R124, [R188+0x100] ;  /* 0x00010000bc7c783b */ /* 0x000fe20000004200 */
[----:B------:R-:W-:Y:S02]  /*3f10*/  @UP2 USHF.R.U32.HI UR26, URZ, UR5, UR27 ;  /* 0x000000053f1a2299 */ /* 0x000fe4000801161b */
[----:B------:R-:W-:Y:S01]  /*3f20*/  FSEL R6, R27, -INF , !P0 ;  /* 0xff8000001b067808 */ /* 0x000fe20004000000 */
[----:B------:R-:W-:Y:S01]  /*3f30*/  LDSM.16.MT88.4 R48, [R190+0x2100] ;  /* 0x00210000be30783b */ /* 0x000fe20000004200 */
[----:B------:R-:W-:Y:S01]  /*3f40*/  ISETP.GT.AND P0, PT, R8, 0x10, P6 ;  /* 0x000000100800780c */ /* 0x000fe20003704270 */
[----:B------:R-:W-:-:S02]  /*3f50*/  UIADD3 UR4, UR23, UR26, URZ ;  /* 0x0000001a17047290 */ /* 0x000fc4000fffe03f */
[----:B------:R-:W-:Y:S01]  /*3f60*/  LDSM.16.MT88.4 R64, [R188+0x2100] ;  /* 0x00210000bc40783b */ /* 0x000fe20000004200 */
[----:B------:R-:W-:Y:S01]  /*3f70*/  ISETP.LT.OR P0, PT, R0, 0x11, P0 ;  /* 0x000000110000780c */ /* 0x000fe20000701670 */
[----:B------:R-:W-:Y:S02]  /*3f80*/  ULDC UR23, c[0x0][0x328] ;  /* 0x0000ca0000177ab9 */ /* 0x000fe40000000800 */
[----:B------:R-:W-:Y:S01]  /*3f90*/  LDSM.16.MT88.4 R80, [R190+0x4100] ;  /* 0x00410000be50783b */ /* 0x000fe20000004200 */
[----:B------:R-:W-:Y:S01]  /*3fa0*/  FSEL R22, R22, -INF , !P0 ;  /* 0xff80000016167808 */ /* 0x000fe20004000000 */
[----:B------:R-:W-:Y:S01]  /*3fb0*/  UIADD3 UR23, UR4, UR23, URZ ;  /* 0x0000001704177290 */ /* 0x000fe2000fffe03f */
[----:B------:R-:W-:Y:S01]  /*3fc0*/  ISETP.GT.AND P0, PT, R8, 0x11, P6 ;  /* 0x000000110800780c */ /* 0x000fe20003704270 */
[----:B------:R-:W-:Y:S03]  /*3fd0*/  LDSM.16.MT88.4 R88, [R189+0x4100] ;  /* 0x00410000bd58783b */ /* 0x000fe60000004200 */
[----:B------:R-:W-:Y:S01]  /*3fe0*/  ISETP.LT.OR P0, PT, R0, 0x12, P0 ;  /* 0x000000120000780c */ /* 0x000fe20000701670 */
[----:B------:R-:W-:Y:S03]  /*3ff0*/  LDSM.16.MT88.4 R136, [R190+0x900] ;  /* 0x00090000be88783b */ /* 0x000fe60000004200 */
[----:B------:R-:W-:Y:S01]  /*4000*/  FSEL R10, R23, -INF , !P0 ;  /* 0xff800000170a7808 */ /* 0x000fe20004000000 */
[----:B------:R-:W-:Y:S01]  /*4010*/  LDSM.16.MT88.4 R132, [R189+0x900] ;  /* 0x00090000bd84783b */ /* 0x000fe20000004200 */
        /* <DEDUP_REMOVED lines=9> */
[----:B------:R-:W-:Y:S02]  /*40b0*/  ISETP.GT.AND P0, PT, R8, 0x21, P6 ;  /* 0x000000210800780c */ /* 0x000fe40003704270 */
[----:B------:R-:W-:Y:S02]  /*40c0*/  FMNMX.FTZ R14, R11, R20, !PT ;  /* 0x000000140b0e7209 */ /* 0x000fe40007810000 */
[----:B------:R-:W-:Y:S02]  /*40d0*/  ISETP.LT.OR P0, PT, R0, 0x22, P0 ;  /* 0x000000220000780c */ /* 0x000fe40000701670 */
[----:B------:R-:W-:Y:S02]  /*40e0*/  FMNMX.FTZ R14, R25, R14, !PT ;  /* 0x0000000e190e7209 */ /* 0x000fe40007810000 */
[----:B------:R-:W-:-:S02]  /*40f0*/  FSEL R172, R15, -INF , !P0 ;  /* 0xff8000000fac7808 */ /* 0x000fc40004000000 */
[----:B------:R-:W-:Y:S02]  /*4100*/  ISETP.GT.AND P0, PT, R8, RZ, P6 ;  /* 0x000000ff0800720c */ /* 0x000fe40003704270 */
[----:B------:R-:W-:Y:S02]  /*4110*/  FMNMX.FTZ R14, R7, R14, !PT ;  /* 0x0000000e070e7209 */ /* 0x000fe40007810000 */
[----:B------:R-:W-:Y:S02]  /*4120*/  ISETP.LT.OR P0, PT, R0, 0x1, P0 ;  /* 0x000000010000780c */ /* 0x000fe40000701670 */
[----:B------:R-:W-:Y:S02]  /*4130*/  FMNMX.FTZ R14, R21, R14, !PT ;  /* 0x0000000e150e7209 */ /* 0x000fe40007810000 */
[----:B------:R-:W-:Y:S02]  /*4140*/  FSEL R30, R30, -INF , !P0 ;  /* 0xff8000001e1e7808 */ /* 0x000fe40004000000 */
[----:B------:R-:W-:-:S02]  /*4150*/  ISETP.GT.AND P0, PT, R8, 0x28, P6 ;  /* 0x000000280800780c */ /* 0x000fc40003704270 */
[----:B------:R-:W-:Y:S02]  /*4160*/  FMNMX.FTZ R15, R30, R16, !PT ;  /* 0x000000101e0f7209 */ /* 0x000fe40007810000 */
[----:B------:R-:W-:Y:S02]  /*4170*/  ISETP.LT.OR P0, PT, R0, 0x29, P0 ;  /* 0x000000290000780c */ /* 0x000fe40000701670 */
[----:B------:R-:W-:Y:S02]  /*4180*/  FMNMX.FTZ R15, R26, R15, !PT ;  /* 0x0000000f1a0f7209 */ /* 0x000fe40007810000 */
[----:B------:R-:W-:Y:S02]  /*4190*/  FSEL R164, R58, -INF , !P0 ;  /* 0xff8000003aa47808 */ /* 0x000fe40004000000 */
[----:B------:R-:W-:Y:S02]  /*41a0*/  FMNMX.FTZ R15, R6, R15, !PT ;  /* 0x0000000f060f7209 */ /* 0x000fe40007810000 */
[----:B------:R-:W-:-:S02]  /*41b0*/  ISETP.GT.AND P0, PT, R8, 0x29, P6 ;  /* 0x000000290800780c */ /* 0x000fc40003704270 */
[----:B------:R-:W-:Y:S02]  /*41c0*/  FMNMX.FTZ R15, R22, R15, !PT ;  /* 0x0000000f160f7209 */ /* 0x000fe40007810000 */
[----:B------:R-:W-:Y:S02]  /*41d0*/  FMNMX.FTZ R14, R5, R14, !PT ;  /* 0x0000000e050e7209 */ /* 0x000fe40007810000 */
[----:B------:R-:W-:Y:S02]  /*41e0*/  FMNMX.FTZ R15, R10, R15, !PT ;  /* 0x0000000f0a0f7209 */ /* 0x000fe40007810000 */
[----:B------:R-:W-:Y:S02]  /*41f0*/  ISETP.LT.OR P0, PT, R0, 0x2a, P0 ;  /* 0x0000002a0000780c */ /* 0x000fe40000701670 */
[----:B------:R-:W-:Y:S02]  /*4200*/  FMNMX.FTZ R14, R17, R14, !PT ;  /* 0x0000000e110e7209 */ /* 0x000fe40007810000 */
[----:B------:R-:W-:-:S02]  /*4210*/  FMNMX.FTZ R15, R18, R15, !PT ;  /* 0x0000000f120f7209 */ /* 0x000fc40007810000 */
[----:B------:R-:W-:Y:S02]  /*4220*/  FSEL R170, R59, -INF , !P0 ;  /* 0xff8000003baa7808 */ /* 0x000fe40004000000 */
[----:B------:R-:W-:Y:S01]  /*4230*/  ISETP.GT.AND P0, PT, R8, 0x30, P6 ;  /* 0x000000300800780c */ /* 0x000fe20003704270 */
[----:B------:R-:W-:Y:S01]  /*4240*/  LDSM.16.MT88.4 R56, [R189+0x2100] ;  /* 0x00210000bd38783b */ /* 0x000fe20000004200 */
[----:B------:R-:W-:Y:S02]  /*4250*/  FMNMX.FTZ R14, R165, R14, !PT ;  /* 0x0000000ea50e7209 */ /* 0x000fe40007810000 */
[----:B------:R-:W-:Y:S02]  /*4260*/  FMNMX.FTZ R15, R12, R15, !PT ;  /* 0x0000000f0c0f7209 */ /* 0x000fe40007810000 */
[----:B------:R-:W-:Y:S02]  /*4270*/  ISETP.LT.OR P0, PT, R0, 0x31, P0 ;  /* 0x000000310000780c */ /* 0x000fe40000701670 */
[----:B------:R-:W-:-:S02]  /*4280*/  FMNMX.FTZ R14, R159, R14, !PT ;  /* 0x0000000e9f0e7209 */ /* 0x000fc40007810000 */
[----:B------:R-:W-:Y:S02]  /*4290*/  FMNMX.FTZ R15, R162, R15, !PT ;  /* 0x0000000fa20f7209 */ /* 0x000fe40007810000 */
[----:B------:R-:W-:Y:S02]  /*42a0*/  FSEL R166, R34, -INF , !P0 ;  /* 0xff80000022a67808 */ /* 0x000fe40004000000 */
[----:B------:R-:W-:Y:S02]  /*42b0*/  FMNMX.FTZ R14, R157, R14, !PT ;  /* 0x0000000e9d0e7209 */ /* 0x000fe40007810000 */
[----:B------:R-:W-:Y:S02]  /*42c0*/  ISETP.GT.AND P0, PT, R8, 0x31, P6 ;  /* 0x000000310800780c */ /* 0x000fe40003704270 */
[----:B------:R-:W-:Y:S02]  /*42d0*/  FMNMX.FTZ R15, R172, R15, !PT ;  /* 0x0000000fac0f7209 */ /* 0x000fe40007810000 */
[----:B------:R-:W-:-:S02]  /*42e0*/  FMNMX.FTZ R14, R163, R14, !PT ;  /* 0x0000000ea30e7209 */ /* 0x000fc40007810000 */
[----:B------:R-:W-:Y:S02]  /*42f0*/  ISETP.LT.OR P0, PT, R0, 0x32, P0 ;  /* 0x000000320000780c */ /* 0x000fe40000701670 */
[----:B------:R-:W-:Y:S02]  /*4300*/  FMNMX.FTZ R15, R164, R15, !PT ;  /* 0x0000000fa40f7209 */ /* 0x000fe40007810000 */
[----:B------:R-:W-:Y:S02]  /*4310*/  FMNMX.FTZ R14, R169, R14, !PT ;  /* 0x0000000ea90e7209 */ /* 0x000fe40007810000 */
[----:B------:R-:W-:Y:S02]  /*4320*/  FSEL R142, R35, -INF , !P0 ;  /* 0xff800000238e7808 */ /* 0x000fe40004000000 */
[----:B------:R-:W-:Y:S01]  /*4330*/  ISETP.GT.AND P0, PT, R8, 0x38, P6 ;  /* 0x000000380800780c */ /* 0x000fe20003704270 */
[----:B------:R-:W-:Y:S01]  /*4340*/  LDSM.16.MT88.4 R32, [R188+0x900] ;  /* 0x00090000bc20783b */ /* 0x000fe20000004200 */
[----:B------:R-:W-:-:S02]  /*4350*/  FMNMX.FTZ R15, R170, R15, !PT ;  /* 0x0000000faa0f7209 */ /* 0x000fc40007810000 */
[----:B------:R-:W-:Y:S02]  /*4360*/  FMNMX.FTZ R14, R167, R14, !PT ;  /* 0x0000000ea70e7209 */ /* 0x000fe40007810000 */
[----:B------:R-:W-:Y:S02]  /*4370*/  ISETP.GT.AND P6, PT, R8, 0x39, P6 ;  /* 0x000000390800780c */ /* 0x000fe400037c4270 */
[----:B------:R-:W-:Y:S02]  /*4380*/  ISETP.LT.OR P0, PT, R0, 0x39, P0 ;  /* 0x000000390000780c */ /* 0x000fe40000701670 */
[----:B------:R-:W-:Y:S02]  /*4390*/  FMNMX.FTZ R15, R166, R15, !PT ;  /* 0x0000000fa60f7209 */ /* 0x000fe40007810000 */
[----:B------:R-:W-:Y:S02]  /*43a0*/  FMNMX.FTZ R14, R143, R14, !PT ;  /* 0x0000000e8f0e7209 */ /* 0x000fe40007810000 */
[----:B------:R-:W-:-:S02]  /*43b0*/  ISETP.LT.OR P6, PT, R0, 0x3a, P6 ;  /* 0x0000003a0000780c */ /* 0x000fc400037c1670 */
[----:B------:R-:W-:Y:S02]  /*43c0*/  FSEL R140, R74, -INF , !P0 ;  /* 0xff8000004a8c7808 */ /* 0x000fe40004000000 */
[----:B------:R-:W-:Y:S02]  /*43d0*/  FMNMX.FTZ R15, R142, R15, !PT ;  /* 0x0000000f8e0f7209 */ /* 0x000fe40007810000 */
[----:B------:R-:W-:Y:S02]  /*43e0*/  FMNMX.FTZ R13, R141, R14, !PT ;  /* 0x0000000e8d0d7209 */ /* 0x000fe40007810000 */
[----:B------:R-:W-:Y:S02]  /*43f0*/  FSEL R160, R75, -INF , !P6 ;  /* 0xff8000004ba07808 */ /* 0x000fe40007000000 */
[----:B------:R-:W-:Y:S01]  /*4400*/  FMNMX.FTZ R15, R140, R15, !PT ;  /* 0x0000000f8c0f7209 */ /* 0x000fe20007810000 */
[----:B------:R-:W1:Y:S03]  /*4410*/  SHFL.BFLY PT, R14, R13, 0x2, 0x1f ;  /* 0x0c401f000d0e7f89 */ /* 0x000e6600000e0000 */
[----:B------:R-:W-:Y:S01]  /*4420*/  FMNMX.FTZ R15, R160, R15, !PT ;  /* 0x0000000fa00f7209 */ /* 0x000fe20007810000 */
[----:B------:R-:W-:Y:S04]  /*4430*/  LDSM.16.MT88.4 R72, [R195+0x4100] ;  /* 0x00410000c348783b */ /* 0x000fe80000004200 */
[----:B------:R-:W2:Y:S01]  /*4440*/  SHFL.BFLY PT, R0, R15, 0x2, 0x1f ;  /* 0x0c401f000f007f89 */ /* 0x000ea200000e0000 */
[----:B-1----:R-:W-:-:S05]  /*4450*/  FMNMX.FTZ R14, R13, R14, !PT ;  /* 0x0000000e0d0e7209 */ /* 0x002fca0007810000 */
[----:B------:R-:W1:Y:S01]  /*4460*/  SHFL.BFLY PT, R19, R14, 0x1, 0x1f ;  /* 0x0c201f000e137f89 */ /* 0x000e6200000e0000 */
[----:B--2---:R-:W-:-:S05]  /*4470*/  FMNMX.FTZ R13, R15, R0, !PT ;  /* 0x000000000f0d7209 */ /* 0x004fca0007810000 */
[----:B------:R-:W2:Y:S01]  /*4480*/  SHFL.BFLY PT, R8, R13, 0x1, 0x1f ;  /* 0x0c201f000d087f89 */ /* 0x000ea200000e0000 */
[----:B-1----:R-:W-:-:S04]  /*4490*/  FMNMX.FTZ R0, R14, R19, !PT ;  /* 0x000000130e007209 */ /* 0x002fc80007810000 */
[C---:B------:R-:W-:Y:S01]  /*44a0*/  FSETP.NEU.FTZ.AND P0, PT, R0.reuse, -INF , PT ;  /* 0xff8000000000780b */ /* 0x040fe20003f1d000 */
[----:B------:R-:W-:Y:S01]  /*44b0*/  FMUL.FTZ R168, R0, c[0x0][0x2d0] ;  /* 0x0000b40000a87a20 */ /* 0x000fe20000410000 */
[----:B--2---:R-:W-:-:S04]  /*44c0*/  FMNMX.FTZ R8, R8, R13, !PT ;  /* 0x0000000d08087209 */ /* 0x004fc80007810000 */
[----:B------:R-:W-:Y:S02]  /*44d0*/  FSEL R168, R168, RZ, P0 ;  /* 0x000000ffa8a87208 */ /* 0x000fe40000000000 */
[C---:B------:R-:W-:Y:S01]  /*44e0*/  FSETP.NEU.FTZ.AND P0, PT, R8.reuse, -INF , PT ;  /* 0xff8000000800780b */ /* 0x040fe20003f1d000 */
[----:B------:R-:W-:Y:S02]  /*44f0*/  FMUL.FTZ R161, R8, c[0x0][0x2d0] ;  /* 0x0000b40008a17a20 */ /* 0x000fe40000410000 */
[--C-:B------:R-:W-:Y:S02]  /*4500*/  FFMA.FTZ R155, R28, c[0x0][0x2d0], -R168.reuse ;  /* 0x0000b4001c9b7a23 */ /* 0x100fe400000108a8 */
[--C-:B------:R-:W-:Y:S01]  /*4510*/  FFMA.FTZ R154, R29, c[0x0][0x2d0], -R168.reuse ;  /* 0x0000b4001d9a7a23 */ /* 0x100fe200000108a8 */
[----:B------:R-:W-:Y:S01]  /*4520*/  FSEL R161, R161, RZ, P0 ;  /* 0x000000ffa1a17208 */ /* 0x000fe20000000000 */
[--C-:B------:R-:W-:Y:S01]  /*4530*/  FFMA.FTZ R153, R11, c[0x0][0x2d0], -R168.reuse ;  /* 0x0000b4000b997a23 */ /* 0x100fe200000108a8 */
[----:B------:R-:W-:Y:S01]  /*4540*/  PLOP3.LUT P0, PT, PT, PT, UP1, 0x40, 0x0 ;  /* 0x000000000000781c */ /* 0x000fe20003f0e818 */
[----:B------:R-:W-:Y:S01]  /*4550*/  FFMA.FTZ R148, R25, c[0x0][0x2d0], -R168 ;  /* 0x0000b40019947a23 */ /* 0x000fe200000108a8 */
[----:B------:R-:W-:Y:S01]  /*4560*/  MUFU.EX2 R155, R155 ;  /* 0x0000009b009b7308 */ /* 0x000fe20000000800 */
[----:B------:R-:W-:-:S02]  /*4570*/  FFMA.FTZ R149, R30, c[0x0][0x2d0], -R161 ;  /* 0x0000b4001e957a23 */ /* 0x000fc400000108a1 */
[--C-:B------:R-:W-:Y:S01]  /*4580*/  FFMA.FTZ R150, R16, c[0x0][0x2d0], -R161.reuse ;  /* 0x0000b40010967a23 */ /* 0x100fe200000108a1 */
[----:B------:R-:W-:Y:S01]  /*4590*/  LDSM.16.MT88.4 R28, [R190+0x2900] ;  /* 0x00290000be1c783b */ /* 0x000fe20000004200 */
[--C-:B------:R-:W-:Y:S02]  /*45a0*/  FFMA.FTZ R151, R26, c[0x0][0x2d0], -R161.reuse ;  /* 0x0000b4001a977a23 */ /* 0x100fe400000108a1 */
[--C-:B------:R-:W-:Y:S01]  /*45b0*/  FFMA.FTZ R144, R6, c[0x0][0x2d0], -R161.reuse ;  /* 0x0000b40006907a23 */ /* 0x100fe200000108a1 */
[----:B------:R-:W1:Y:S01]  /*45c0*/  MUFU.EX2 R154, R154 ;  /* 0x0000009a009a7308 */ /* 0x000e620000000800 */
[--C-:B------:R-:W-:Y:S01]  /*45d0*/  FFMA.FTZ R152, R7, c[0x0][0x2d0], -R168.reuse ;  /* 0x0000b40007987a23 */ /* 0x100fe200000108a8 */
[----:B------:R-:W-:Y:S01]  /*45e0*/  LDSM.16.MT88.4 R24, [R195+0x900] ;  /* 0x00090000c318783b */ /* 0x000fe20000004200 */
[--C-:B------:R-:W-:Y:S02]  /*45f0*/  FFMA.FTZ R146, R5, c[0x0][0x2d0], -R168.reuse ;  /* 0x0000b40005927a23 */ /* 0x100fe400000108a8 */
[--C-:B------:R-:W-:Y:S01]  /*4600*/  FFMA.FTZ R147, R21, c[0x0][0x2d0], -R168.reuse ;  /* 0x0000b40015937a23 */ /* 0x100fe200000108a8 */
[----:B------:R-:W2:Y:S01]  /*4610*/  LDSM.16.MT88.4 R4, [R188+0x4100] ;  /* 0x00410000bc04783b */ /* 0x000ea20000004200 */
[--C-:B------:R-:W-:Y:S01]  /*4620*/  FFMA.FTZ R145, R22, c[0x0][0x2d0], -R161.reuse ;  /* 0x0000b40016917a23 */ /* 0x100fe200000108a1 */
[----:B------:R-:W-:Y:S01]  /*4630*/  MUFU.EX2 R153, R153 ;  /* 0x0000009900997308 */ /* 0x000fe20000000800 */
[----:B------:R-:W-:Y:S01]  /*4640*/  FFMA.FTZ R2, R12, c[0x0][0x2d0], -R161 ;  /* 0x0000b4000c027a23 */ /* 0x000fe200000108a1 */
[----:B------:R-:W-:Y:S01]  /*4650*/  LDSM.16.MT88.4 R20, [R189+0x2900] ;  /* 0x00290000bd14783b */ /* 0x000fe20000004200 */
[----:B------:R-:W-:-:S02]  /*4660*/  FFMA.FTZ R11, R17, c[0x0][0x2d0], -R168 ;  /* 0x0000b400110b7a23 */ /* 0x000fc400000108a8 */
[--C-:B------:R-:W-:Y:S01]  /*4670*/  FFMA.FTZ R10, R10, c[0x0][0x2d0], -R161.reuse ;  /* 0x0000b4000a0a7a23 */ /* 0x100fe200000108a1 */
[----:B------:R-:W3:Y:S01]  /*4680*/  LDSM.16.MT88.4 R12, [R195+0x2900] ;  /* 0x00290000c30c783b */ /* 0x000ee20000004200 */
[----:B------:R-:W-:Y:S01]  /*4690*/  FFMA.FTZ R3, R18, c[0x0][0x2d0], -R161 ;  /* 0x0000b40012037a23 */ /* 0x000fe200000108a1 */
[----:B------:R-:W4:Y:S01]  /*46a0*/  MUFU.EX2 R148, R148 ;  /* 0x0000009400947308 */ /* 0x000f220000000800 */
[----:B-1----:R-:W-:Y:S01]  /*46b0*/  F2FP.BF16.PACK_AB R96, R154, R155 ;  /* 0x0000009b9a60723e */ /* 0x002fe200000010ff */
[----:B------:R-:W1:Y:S01]  /*46c0*/  LDSM.16.MT88.4 R16, [R188+0x2900] ;  /* 0x00290000bc10783b */ /* 0x000e620000004200 */
[--C-:B------:R-:W-:Y:S02]  /*46d0*/  FFMA.FTZ R156, R165, c[0x0][0x2d0], -R168.reuse ;  /* 0x0000b400a59c7a23 */ /* 0x100fe400000108a8 */
[--C-:B------:R-:W-:Y:S02]  /*46e0*/  FFMA.FTZ R158, R163, c[0x0][0x2d0], -R168.reuse ;  /* 0x0000b400a39e7a23 */ /* 0x100fe400000108a8 */
[--C-:B------:R-:W-:Y:S01]  /*46f0*/  FFMA.FTZ R159, R159, c[0x0][0x2d0], -R168.reuse ;  /* 0x0000b4009f9f7a23 */ /* 0x100fe200000108a8 */
[----:B------:R-:W-:Y:S01]  /*4700*/  MUFU.EX2 R149, R149 ;  /* 0x0000009500957308 */ /* 0x000fe20000000800 */
[----:B------:R-:W-:-:S02]  /*4710*/  FFMA.FTZ R157, R157, c[0x0][0x2d0], -R168 ;  /* 0x0000b4009d9d7a23 */ /* 0x000fc400000108a8 */
[--C-:B------:R-:W-:Y:S02]  /*4720*/  FFMA.FTZ R162, R162, c[0x0][0x2d0], -R161.reuse ;  /* 0x0000b400a2a27a23 */ /* 0x100fe400000108a1 */
[--C-:B------:R-:W-:Y:S02]  /*4730*/  FFMA.FTZ R163, R172, c[0x0][0x2d0], -R161.reuse ;  /* 0x0000b400aca37a23 */ /* 0x100fe400000108a1 */
[--C-:B------:R-:W-:Y:S01]  /*4740*/  FFMA.FTZ R164, R164, c[0x0][0x2d0], -R161.reuse ;  /* 0x0000b400a4a47a23 */ /* 0x100fe200000108a1 */
[----:B------:R-:W5:Y:S01]  /*4750*/  MUFU.EX2 R150, R150 ;  /* 0x0000009600967308 */ /* 0x000f620000000800 */
[----:B----4-:R-:W-:Y:S01]  /*4760*/  F2FP.BF16.PACK_AB R98, R148, R153 ;  /* 0x000000999462723e */ /* 0x010fe200000010ff */
[----:B------:R-:W-:Y:S02]  /*4770*/  FFMA.FTZ R165, R170, c[0x0][0x2d0], -R161 ;  /* 0x0000b400aaa57a23 */ /* 0x000fe400000108a1 */
[--C-:B------:R-:W-:Y:S02]  /*4780*/  FFMA.FTZ R170, R167, c[0x0][0x2d0], -R168.reuse ;  /* 0x0000b400a7aa7a23 */ /* 0x100fe400000108a8 */
[----:B------:R-:W-:-:S02]  /*4790*/  FFMA.FTZ R169, R169, c[0x0][0x2d0], -R168 ;  /* 0x0000b400a9a97a23 */ /* 0x000fc400000108a8 */
[----:B------:R-:W-:Y:S01]  /*47a0*/  MUFU.EX2 R151, R151 ;  /* 0x0000009700977308 */ /* 0x000fe20000000800 */
[--C-:B------:R-:W-:Y:S02]  /*47b0*/  FFMA.FTZ R167, R143, c[0x0][0x2d0], -R168.reuse ;  /* 0x0000b4008fa77a23 */ /* 0x100fe400000108a8 */
[----:B------:R-:W-:Y:S02]  /*47c0*/  FFMA.FTZ R206, R141, c[0x0][0x2d0], -R168 ;  /* 0x0000b4008dce7a23 */ /* 0x000fe400000108a8 */
[--C-:B------:R-:W-:Y:S02]  /*47d0*/  FFMA.FTZ R166, R166, c[0x0][0x2d0], -R161.reuse ;  /* 0x0000b400a6a67a23 */ /* 0x100fe400000108a1 */
[--C-:B------:R-:W-:Y:S01]  /*47e0*/  FFMA.FTZ R171, R142, c[0x0][0x2d0], -R161.reuse ;  /* 0x0000b4008eab7a23 */ /* 0x100fe200000108a1 */
[----:B------:R-:W4:Y:S01]  /*47f0*/  MUFU.EX2 R144, R144 ;  /* 0x0000009000907308 */ /* 0x000f220000000800 */
[----:B-----5:R-:W-:Y:S01]  /*4800*/  F2FP.BF16.PACK_AB R97, R150, R149 ;  /* 0x000000959661723e */ /* 0x020fe200000010ff */
        /* <DEDUP_REMOVED lines=9> */
[----:B------:R-:W4:Y:S01]  /*48a0*/  MUFU.EX2 R147, R147 ;  /* 0x0000009300937308 */ /* 0x000f220000000800 */
        /* <DEDUP_REMOVED lines=47> */
[----:B----4-:R-:W-:Y:S01]  /*4ba0*/  F2FP.BF16.PACK_AB R4, R147, R152 ;  /* 0x000000989304723e */ /* 0x010fe200000010ff */
        /* <DEDUP_REMOVED lines=11> */
[----:B---3--:R-:W-:Y:S01]  /*4c60*/  HMMA.16816.F32.BF16 R36, R4, R12, R36 ;  /* 0x0000000c0424723c */ /* 0x008fe20000041824 */
        /* <DEDUP_REMOVED lines=125> */
[----:B------:R-:W-:-:S12]  /*5440*/  UIADD3 UR26, UR4, -0x1, URZ ;  /* 0xffffffff041a7890 */ /* 0x000fd8000fffe03f */
[----:B------:R-:W-:Y:S05]  /*5450*/  @P0 BRA `(.L_x_260) ;  /* 0x000000a000000947 */ /* 0x000fea0003800000 */
[----:B------:R-:W-:Y:S02]  /*5460*/  UMOV UR26, 0x1 ;  /* 0x00000001001a7882 */ /* 0x000fe40000000000 */
        /* <DEDUP_REMOVED lines=9> */
.L_x_260:
[----:B------:R-:W-:Y:S02]  /*5500*/  UMOV UR5, 0x1 ;  /* 0x0000000100057882 */ /* 0x000fe40000000000 */
[----:B------:R-:W-:Y:S02]  /*5510*/  ULDC UR4, c[0x0][0x32c] ;  /* 0x0000cb0000047ab9 */ /* 0x000fe40000000800 */
[----:B------:R-:W-:-:S03]  /*5520*/  UISETP.NE.AND UP0, UPT, UR5, UR4, UPT ;  /* 0x000000040500728c */ /* 0x000fc6000bf05270 */
[----:B------:R-:W-:Y:S02]  /*5530*/  ULDC.64 UR4, c[0x0][0x330] ;  /* 0x0000cc0000047ab9 */ /* 0x000fe40000000a00 */
[----:B------:R-:W-:-:S07]  /*5540*/  UIMAD.WIDE.U32 UR28, UR26, UR4, URZ ;  /* 0x000000041a1c72a5 */ /* 0x000fce000f8e003f */
[----:B------:R-:W-:Y:S02]  /*5550*/  @UP0 UMOV UR27, UR29 ;  /* 0x0000001d001b0c82 */ /* 0x000fe40008000000 */
[----:B------:R-:W-:Y:S02]  /*5560*/  @UP0 USHF.R.U32.HI UR26, URZ, UR5, UR27 ;  /* 0x000000053f1a0299 */ /* 0x000fe4000801161b */
.L_x_261:
[----:B------:R-:W-:Y:S02]  /*5570*/  ULDC UR4, c[0x0][0x32c] ;  /* 0x0000cb0000047ab9 */ /* 0x000fe40000000800 */
[----:B------:R-:W-:-:S04]  /*5580*/  UIMAD UR4, UR26, UR4, UR4 ;  /* 0x000000041a0472a4 */ /* 0x000fc8000f8e0204 */
[----:B------:R-:W-:-:S04]  /*5590*/  UISETP.LT.AND UP0, UPT, UR23, UR4, UPT ;  /* 0x000000041700728c */ /* 0x000fc8000bf01270 */
[----:B------:R-:W-:-:S04]  /*55a0*/  USEL UR23, UR23, UR4, UP0 ;  /* 0x0000000417177287 */ /* 0x000fc80008000000 */
.L_x_259:
        /* <DEDUP_REMOVED lines=17> */
.L_x_273:
        /* <DEDUP_REMOVED lines=23> */
[C---:B------:R-:W-:Y:S02]  /*5830*/  IMAD R4, R200.reuse, c[0x0][0x21c], R4 ;  /* 0x00008700c8047a24 */ /* 0x040fe400078e0204 */
        /* <DEDUP_REMOVED lines=32> */
.L_x_263:
        /* <DEDUP_REMOVED lines=159> */
[--C-:B------:R-:W-:Y:S01]  /*6430*/  IMAD.MOV.U32 R0, RZ, RZ, R201.reuse ;  /* 0x000000ffff007224 */ /* 0x100fe200078e00c9 */
[----:B------:R-:W-:Y:S04]  /*6440*/  @P2 SHF.R.U32.HI R0, RZ, c[0x0][0x2c0], R134 ;  /* 0x0000b000ff002a19 */ /* 0x000fe80000011686 */
[C---:B------:R-:W-:Y:S04]  /*6450*/  @!P1 IADD3 R135, P0, R0.reuse, UR14, RZ ;  /* 0x0000000e00879c10 */ /* 0x040fe8000ff1e0ff */
[----:B------:R-:W-:Y:S01]  /*6460*/  @!P1 LEA.HI.X.SX32 R134, R0, UR6, 0x1, P0 ;  /* 0x0000000600869c11 */ /* 0x000fe200080f0eff */
[----:B------:R-:W-:Y:S01]  /*6470*/  IMAD.MOV R0, RZ, RZ, -R0 ;  /* 0x000000ffff007224 */ /* 0x000fe200078e0a00 */
[C---:B------:R-:W-:Y:S03]  /*6480*/  @!P1 LEA R132, P0, R135.reuse, c[0x0][0x2a0], 0x2 ;  /* 0x0000a80087849a11 */ /* 0x040fe600078010ff */
        /* <DEDUP_REMOVED lines=42> */
.L_x_264:
        /* <DEDUP_REMOVED lines=12> */
[----:B------:R-:W-:Y:S04]  /*67f0*/  IADD3 R0, -R0, UR8, R133 ;  /* 0x0000000800007c10 */ /* 0x000fe8000fffe185 */
[C---:B------:R-:W-:Y:S02]  /*6800*/  IADD3 R132, R0.reuse, c[0x0][0x328], RZ ;  /* 0x0000ca0000847a10 */ /* 0x040fe40007ffe0ff */
[----:B------:R-:W-:Y:S03]  /*6810*/  IADD3 R0, R0, UR19, RZ ;  /* 0x0000001300007c10 */ /* 0x000fe6000fffe0ff */
[--C-:B-1----:R-:W-:Y:S02]  /*6820*/  IMAD.IADD R135, R132, 0x1, R141.reuse ;  /* 0x0000000184877824 */ /* 0x102fe400078e028d */
[----:B------:R-:W-:Y:S01]  /*6830*/  IMAD.IADD R133, R0, 0x1, R141 ;  /* 0x0000000100857824 */ /* 0x000fe200078e028d */
[----:B------:R-:W-:-:S05]  /*6840*/  @P0 BRA `(.L_x_265) ;  /* 0x000001a000000947 */ /* 0x000fca0003800000 */
[----:B------:R-:W-:Y:S01]  /*6850*/  IMAD.U32 R139, RZ, RZ, UR12 ;  /* 0x0000000cff8b7e24 */ /* 0x000fe2000f8e00ff */
[----:B------:R-:W-:Y:S04]  /*6860*/  BSSY B0, `(.L_x_266) ;  /* 0x0000012000007945 */ /* 0x000fe80003800000 */
[----:B------:R-:W-:Y:S04]  /*6870*/  IADD3 R139, -R139, UR8, R141 ;  /* 0x000000088b8b7c10 */ /* 0x000fe8000fffe18d */
[----:B------:R-:W-:Y:S11]  /*6880*/  ISETP.GT.AND P0, PT, R139, -0x1, PT ;  /* 0xffffffff8b00780c */ /* 0x000ff60003f04270 */
[----:B------:R-:W-:Y:S02]  /*6890*/  @!UPT UIADD3 URZ, URZ, URZ, URZ ;  /* 0x0000003f3f3ff290 */ /* 0x000fe4000fffe03f */
[----:B------:R-:W-:-:S05]  /*68a0*/  @P0 BRA `(.L_x_267) ;  /* 0x0000008000000947 */ /* 0x000fca0003800000 */
[----:B------:R-:W-:Y:S01]  /*68b0*/  LOP3.LUT R139, RZ, R139, RZ, 0x33, !PT ;  /* 0x0000008bff8b7212 */ /* 0x000fe200078e33ff */
[----:B------:R-:W-:Y:S05]  /*68c0*/  IMAD.MOV.U32 R134, RZ, RZ, 0x1 ;  /* 0x00000001ff867424 */ /* 0x000fea00078e00ff */
[----:B------:R-:W-:Y:S11]  /*68d0*/  ISETP.NE.AND P0, PT, R134, c[0x0][0x32c], PT ;  /* 0x0000cb0086007a0c */ /* 0x000ff60003f05270 */
[----:B------:R-:W-:Y:S02]  /*68e0*/  @!UPT UIADD3 URZ, URZ, URZ, URZ ;  /* 0x0000003f3f3ff290 */ /* 0x000fe4000fffe03f */
[----:B------:R-:W-:Y:S05]  /*68f0*/  @P0 IMAD.HI.U32 R134, R139, c[0x0][0x330], RZ ;  /* 0x0000cc008b860a27 */ /* 0x000fea00078e00ff */
[----:B------:R-:W-:Y:S04]  /*6900*/  @P0 SHF.R.U32.HI R139, RZ, c[0x0][0x334], R134 ;  /* 0x0000cd00ff8b0a19 */ /* 0x000fe80000011686 */
[----:B------:R-:W-:Y:S01]  /*6910*/  LOP3.LUT R139, RZ, R139, RZ, 0x33, !PT ;  /* 0x0000008bff8b7212 */ /* 0x000fe200078e33ff */
[----:B------:R-:W-:-:S05]  /*6920*/  BRA `(.L_x_268) ;  /* 0x0000005000007947 */ /* 0x000fca0003800000 */
.L_x_267:
[----:B------:R-:W-:Y:S04]  /*6930*/  MOV R134, 0x1 ;  /* 0x0000000100867802 */ /* 0x000fe80000000f00 */
[----:B------:R-:W-:Y:S11]  /*6940*/  ISETP.NE.AND P0, PT, R134, c[0x0][0x32c], PT ;  /* 0x0000cb0086007a0c */ /* 0x000ff60003f05270 */
[----:B------:R-:W-:Y:S02]  /*6950*/  @!UPT UIADD3 URZ, URZ, URZ, URZ ;  /* 0x0000003f3f3ff290 */ /* 0x000fe4000fffe03f */
[----:B------:R-:W-:Y:S05]  /*6960*/  @P0 IMAD.HI.U32 R134, R139, c[0x0][0x330], RZ ;  /* 0x0000cc008b860a27 */ /* 0x000fea00078e00ff */
[----:B------:R-:W-:Y:S02]  /*6970*/  @P0 SHF.R.U32.HI R139, RZ, c[0x0][0x334], R134 ;  /* 0x0000cd00ff8b0a19 */ /* 0x000fe40000011686 */
.L_x_268:
[----:B------:R-:W-:Y:S05]  /*6980*/  BSYNC B0 ;  /* 0x0000000000007941 */ /* 0x000fea0003800000 */
.L_x_266:
[----:B------:R-:W-:Y:S04]  /*6990*/  IMAD.MOV.U32 R134, RZ, RZ, c[0x0][0x32c] ;  /* 0x0000cb00ff867624 */ /* 0x000fe800078e00ff */
[----:B------:R-:W-:Y:S04]  /*69a0*/  IMAD R139, R139, R134, -UR5 ;  /* 0x800000058b8b7e24 */ /* 0x000fe8000f8e0286 */
[----:B------:R-:W-:Y:S05]  /*69b0*/  IMAD.IADD R136, R139, 0x1, -R204 ;  /* 0x000000018b887824 */ /* 0x000fea00078e0acc */
[----:B------:R-:W-:Y:S02]  /*69c0*/  IADD3 R134, R136, c[0x0][0x32c], RZ ;  /* 0x0000cb0088867a10 */ /* 0x000fe40007ffe0ff */
[----:B------:R-:W-:Y:S02]  /*69d0*/  IMNMX R133, R133, R136, !PT ;  /* 0x0000008885857217 */ /* 0x000fe40007800200 */
[----:B------:R-:W-:Y:S02]  /*69e0*/  IMNMX R135, R135, R134, PT ;  /* 0x0000008687877217 */ /* 0x000fe40003800200 */
.L_x_265:
        /* <DEDUP_REMOVED lines=84> */
.L_x_271:
[----:B------:R-:W-:Y:S04]  /*6f30*/  MOV R4, 0x1 ;  /* 0x0000000100047802 */ /* 0x000fe80000000f00 */
[----:B------:R-:W-:Y:S11]  /*6f40*/  ISETP.NE.AND P0, PT, R4, c[0x0][0x32c], PT ;  /* 0x0000cb0004007a0c */ /* 0x000ff60003f05270 */
[----:B------:R-:W-:Y:S02]  /*6f50*/  @!UPT UIADD3 URZ, URZ, URZ, URZ ;  /* 0x0000003f3f3ff290 */ /* 0x000fe4000fffe03f */
[----:B------:R-:W-:Y:S05]  /*6f60*/  @P0 IMAD.HI.U32 R4, R5, c[0x0][0x330], RZ ;  /* 0x0000cc0005040a27 */ /* 0x000fea00078e00ff */
[----:B------:R-:W-:Y:S02]  /*6f70*/  @P0 SHF.R.U32.HI R5, RZ, c[0x0][0x334], R4 ;  /* 0x0000cd00ff050a19 */ /* 0x000fe40000011604 */
.L_x_272:
[----:B------:R-:W-:Y:S05]  /*6f80*/  BSYNC B0 ;  /* 0x0000000000007941 */ /* 0x000fea0003800000 */
.L_x_270:
[----:B------:R-:W-:Y:S04]  /*6f90*/  IMAD.MOV.U32 R4, RZ, RZ, c[0x0][0x32c] ;  /* 0x0000cb00ff047624 */ /* 0x000fe800078e00ff */
[----:B------:R-:W-:Y:S04]  /*6fa0*/  IMAD R9, R5, R4, -UR5 ;  /* 0x8000000505097e24 */ /* 0x000fe8000f8e0204 */
[----:B------:R-:W-:Y:S05]  /*6fb0*/  IMAD.IADD R9, R9, 0x1, -R204 ;  /* 0x0000000109097824 */ /* 0x000fea00078e0acc */
[----:B------:R-:W-:Y:S02]  /*6fc0*/  IADD3 R5, R9, c[0x0][0x32c], RZ ;  /* 0x0000cb0009057a10 */ /* 0x000fe40007ffe0ff */
[----:B------:R-:W-:Y:S02]  /*6fd0*/  IMNMX R0, R0, R9, !PT ;  /* 0x0000000900007217 */ /* 0x000fe40007800200 */
[----:B------:R-:W-:Y:S02]  /*6fe0*/  IMNMX R132, R132, R5, PT ;  /* 0x0000000584847217 */ /* 0x000fe40003800200 */
.L_x_269:
        /* <DEDUP_REMOVED lines=59> */
[----:B------:R-:W-:Y:S01]  /*73a0*/  ISETP.GT.AND P6, PT, R0, 0x28, P6 ;  /* 0x000000280000780c */ /* 0x000fe200037c4270 */
        /* <DEDUP_REMOVED lines=14> */
[C---:B------:R-:W-:Y:S01]  /*7490*/  ISETP.GT.AND P6, PT, R0.reuse, 0x30, P6 ;  /* 0x000000300000780c */ /* 0x040fe200037c4270 */
[----:B------:R-:W1:Y:S01]  /*74a0*/  SHFL.BFLY PT, R5, R4, 0x2, 0x1f ;  /* 0x0c401f0004057f89 */ /* 0x000e6200000e0000 */
[----:B------:R-:W-:Y:S02]  /*74b0*/  FMNMX.FTZ R6, R219, R6, !PT ;  /* 0x00000006db067209 */ /* 0x000fe40007810000 */
        /* <DEDUP_REMOVED lines=22> */
[----:B------:R-:W-:Y:S02]  /*7620*/  FSEL R133, R35, -INF , !P0 ;  /* 0xff80000023857808 */ /* 0x000fe40004000000 */
[----:B-1----:R-:W-:Y:S02]  /*7630*/  FMNMX.FTZ R6, R4, R5, !PT ;  /* 0x0000000504067209 */ /* 0x002fe40007810000 */
[----:B------:R-:W-:Y:S03]  /*7640*/  FMNMX.FTZ R4, R133, R0, !PT ;  /* 0x0000000085047209 */ /* 0x000fe60007810000 */
[----:B------:R-:W1:Y:S08]  /*7650*/  SHFL.BFLY PT, R15, R6, 0x1, 0x1f ;  /* 0x0c201f00060f7f89 */ /* 0x000e7000000e0000 */
[----:B------:R-:W2:Y:S01]  /*7660*/  SHFL.BFLY PT, R7, R4, 0x2, 0x1f ;  /* 0x0c401f0004077f89 */ /* 0x000ea200000e0000 */
[----:B-1----:R-:W-:Y:S04]  /*7670*/  FMNMX.FTZ R0, R6, R15, !PT ;  /* 0x0000000f06007209 */ /* 0x002fe80007810000 */
[C---:B------:R-:W-:Y:S01]  /*7680*/  FSETP.NEU.FTZ.AND P0, PT, R0.reuse, -INF , PT ;  /* 0xff8000000000780b */ /* 0x040fe20003f1d000 */
[----:B------:R-:W-:Y:S01]  /*7690*/  FMUL.FTZ R153, R0, c[0x0][0x2d0] ;  /* 0x0000b40000997a20 */ /* 0x000fe20000410000 */
[----:B--2---:R-:W-:Y:S04]  /*76a0*/  FMNMX.FTZ R5, R4, R7, !PT ;  /* 0x0000000704057209 */ /* 0x004fe80007810000 */
[----:B------:R-:W-:Y:S02]  /*76b0*/  FSEL R153, R153, RZ, P0 ;  /* 0x000000ff99997208 */ /* 0x000fe40000000000 */
[----:B------:R-:W-:Y:S01]  /*76c0*/  FSEL R4, R0, RZ, P0 ;  /* 0x000000ff00047208 */ /* 0x000fe20000000000 */
[----:B------:R-:W1:Y:S02]  /*76d0*/  SHFL.BFLY PT, R132, R5, 0x1, 0x1f ;  /* 0x0c201f0005847f89 */ /* 0x000e6400000e0000 */
[----:B------:R-:W-:Y:S02]  /*76e0*/  FFMA.FTZ R160, R138, c[0x0][0x2d0], -R153 ;  /* 0x0000b4008aa07a23 */ /* 0x000fe40000010899 */
[----:B------:R-:W-:Y:S02]  /*76f0*/  FADD.FTZ R3, -R4, R3 ;  /* 0x0000000304037221 */ /* 0x000fe40000010100 */
[--C-:B------:R-:W-:Y:S02]  /*7700*/  FFMA.FTZ R135, R136, c[0x0][0x2d0], -R153.reuse ;  /* 0x0000b40088877a23 */ /* 0x100fe40000010899 */
[--C-:B------:R-:W-:Y:S01]  /*7710*/  FFMA.FTZ R134, R134, c[0x0][0x2d0], -R153.reuse ;  /* 0x0000b40086867a23 */ /* 0x100fe20000010899 */
[----:B------:R-:W-:Y:S01]  /*7720*/  MUFU.EX2 R160, R160 ;  /* 0x000000a000a07308 */ /* 0x000fe20000000800 */
[--C-:B------:R-:W-:Y:S02]  /*7730*/  FFMA.FTZ R161, R8, c[0x0][0x2d0], -R153.reuse ;  /* 0x0000b40008a17a23 */ /* 0x100fe40000010899 */
[----:B------:R-:W-:Y:S02]  /*7740*/  FMUL.FTZ R6, R3, c[0x0][0x2d0] ;  /* 0x0000b40003067a20 */ /* 0x000fe40000410000 */
[--C-:B------:R-:W-:Y:S02]  /*7750*/  FFMA.FTZ R169, R140, c[0x0][0x2d0], -R153.reuse ;  /* 0x0000b4008ca97a23 */ /* 0x100fe40000010899 */
[--C-:B------:R-:W-:Y:S02]  /*7760*/  FFMA.FTZ R220, R158, c[0x0][0x2d0], -R153.reuse ;  /* 0x0000b4009edc7a23 */ /* 0x100fe40000010899 */
[--C-:B------:R-:W-:Y:S01]  /*7770*/  FFMA.FTZ R221, R156, c[0x0][0x2d0], -R153.reuse ;  /* 0x0000b4009cdd7a23 */ /* 0x100fe20000010899 */
[----:B------:R-:W2:Y:S01]  /*7780*/  MUFU.EX2 R135, R135 ;  /* 0x0000008700877308 */ /* 0x000ea20000000800 */
[--C-:B------:R-:W-:Y:S02]  /*7790*/  FFMA.FTZ R222, R154, c[0x0][0x2d0], -R153.reuse ;  /* 0x0000b4009ade7a23 */ /* 0x100fe40000010899 */
[--C-:B------:R-:W-:Y:S01]  /*77a0*/  FFMA.FTZ R223, R152, c[0x0][0x2d0], -R153.reuse ;  /* 0x0000b40098df7a23 */ /* 0x100fe20000010899 */
[----:B-1----:R-:W-:Y:S01]  /*77b0*/  FMNMX.FTZ R132, R132, R5, !PT ;  /* 0x0000000584847209 */ /* 0x002fe20007810000 */
[--C-:B------:R-:W-:Y:S02]  /*77c0*/  FFMA.FTZ R227, R151, c[0x0][0x2d0], -R153.reuse ;  /* 0x0000b40097e37a23 */ /* 0x100fe40000010899 */
[--C-:B------:R-:W-:Y:S01]  /*77d0*/  FFMA.FTZ R228, R150, c[0x0][0x2d0], -R153.reuse ;  /* 0x0000b40096e47a23 */ /* 0x100fe20000010899 */
[C---:B------:R-:W-:Y:S01]  /*77e0*/  FSETP.NEU.FTZ.AND P0, PT, R132.reuse, -INF , PT ;  /* 0xff8000008400780b */ /* 0x040fe20003f1d000 */
[----:B------:R-:W-:Y:S01]  /*77f0*/  FMUL.FTZ R144, R132, c[0x0][0x2d0] ;  /* 0x0000b40084907a20 */ /* 0x000fe20000410000 */
[----:B------:R-:W-:Y:S01]  /*7800*/  MUFU.EX2 R134, R134 ;  /* 0x0000008600867308 */ /* 0x000fe20000000800 */
[--C-:B------:R-:W-:Y:S01]  /*7810*/  FFMA.FTZ R229, R148, c[0x0][0x2d0], -R153.reuse ;  /* 0x0000b40094e57a23 */ /* 0x100fe20000010899 */
[----:B------:R-:W-:Y:S01]  /*7820*/  FSEL R5, R132, RZ, P0 ;  /* 0x000000ff84057208 */ /* 0x000fe20000000000 */
[--C-:B------:R-:W-:Y:S01]  /*7830*/  FFMA.FTZ R166, R166, c[0x0][0x2d0], -R153.reuse ;  /* 0x0000b400a6a67a23 */ /* 0x100fe20000010899 */
[----:B------:R-:W-:Y:S01]  /*7840*/  FSEL R144, R144, RZ, P0 ;  /* 0x000000ff90907208 */ /* 0x000fe20000000000 */
[--C-:B------:R-:W-:Y:S01]  /*7850*/  FFMA.FTZ R167, R168, c[0x0][0x2d0], -R153.reuse ;  /* 0x0000b400a8a77a23 */ /* 0x100fe20000010899 */
[----:B------:R-:W-:Y:S01]  /*7860*/  PLOP3.LUT P0, PT, PT, PT, UP0, 0x80, 0x0 ;  /* 0x000000000000781c */ /* 0x000fe20003f0f008 */
[----:B------:R-:W-:Y:S02]  /*7870*/  FADD.FTZ R5, -R5, R2 ;  /* 0x0000000205057221 */ /* 0x000fe40000010100 */
[--C-:B------:R-:W-:Y:S01]  /*7880*/  FFMA.FTZ R164, R13, c[0x0][0x2d0], -R144.reuse ;  /* 0x0000b4000da47a23 */ /* 0x100fe20000010890 */
[----:B------:R-:W1:Y:S01]  /*7890*/  MUFU.EX2 R161, R161 ;  /* 0x000000a100a17308 */ /* 0x000e620000000800 */
[----:B------:R-:W3:Y:S01]  /*78a0*/  LDSM.16.MT88.4 R12, [R195+0x100] ;  /* 0x00010000c30c783b */ /* 0x000ee20000004200 */
[--C-:B------:R-:W-:Y:S01]  /*78b0*/  FFMA.FTZ R165, R17, c[0x0][0x2d0], -R144.reuse ;  /* 0x0000b40011a57a23 */ /* 0x100fe20000010890 */
[----:B--2---:R-:W-:Y:S01]  /*78c0*/  F2FP.BF16.PACK_AB R136, R135, R160 ;  /* 0x000000a08788723e */ /* 0x004fe200000010ff */
[--C-:B------:R-:W-:Y:S02]  /*78d0*/  FFMA.FTZ R163, R9, c[0x0][0x2d0], -R144.reuse ;  /* 0x0000b40009a37a23 */ /* 0x100fe40000010890 */
[--C-:B------:R-:W-:Y:S02]  /*78e0*/  FFMA.FTZ R162, R11, c[0x0][0x2d0], -R144.reuse ;  /* 0x0000b4000ba27a23 */ /* 0x100fe40000010890 */
[----:B------:R-:W-:Y:S02]  /*78f0*/  FMUL.FTZ R2, R5, c[0x0][0x2d0] ;  /* 0x0000b40005027a20 */ /* 0x000fe40000410000 */
[----:B------:R-:W2:Y:S01]  /*7900*/  MUFU.EX2 R3, R6 ;  /* 0x0000000600037308 */ /* 0x000ea20000000800 */
[--C-:B------:R-:W-:Y:S02]  /*7910*/  FFMA.FTZ R168, R142, c[0x0][0x2d0], -R153.reuse ;  /* 0x0000b4008ea87a23 */ /* 0x100fe40000010899 */
[--C-:B------:R-:W-:Y:S02]  /*7920*/  FFMA.FTZ R218, R141, c[0x0][0x2d0], -R144.reuse ;  /* 0x0000b4008dda7a23 */ /* 0x100fe40000010890 */
[--C-:B------:R-:W-:Y:S02]  /*7930*/  FFMA.FTZ R224, R159, c[0x0][0x2d0], -R144.reuse ;  /* 0x0000b4009fe07a23 */ /* 0x100fe40000010890 */
[--C-:B------:R-:W-:Y:S02]  /*7940*/  FFMA.FTZ R225, R157, c[0x0][0x2d0], -R144.reuse ;  /* 0x0000b4009de17a23 */ /* 0x100fe40000010890 */
[----:B------:R-:W-:Y:S01]  /*7950*/  LDSM.16.MT88.4 R156, [R195+0x5900] ;  /* 0x00590000c39c783b */ /* 0x000fe20000004200 */
[----:B------:R-:W-:Y:S01]  /*7960*/  MUFU.EX2 R165, R165 ;  /* 0x000000a500a57308 */ /* 0x000fe20000000800 */
[--C-:B------:R-:W-:Y:S02]  /*7970*/  FFMA.FTZ R226, R155, c[0x0][0x2d0], -R144.reuse ;  /* 0x0000b4009be27a23 */ /* 0x100fe40000010890 */
[--C-:B------:R-:W-:Y:S01]  /*7980*/  FFMA.FTZ R231, R149, c[0x0][0x2d0], -R144.reuse ;  /* 0x0000b40095e77a23 */ /* 0x100fe20000010890 */
[----:B-1----:R-:W-:Y:S01]  /*7990*/  F2FP.BF16.PACK_AB R138, R161, R134 ;  /* 0x00000086a18a723e */ /* 0x002fe200000010ff */
[--C-:B------:R-:W-:Y:S02]  /*79a0*/  FFMA.FTZ R232, R147, c[0x0][0x2d0], -R144.reuse ;  /* 0x0000b40093e87a23 */ /* 0x100fe40000010890 */
[----:B------:R-:W-:Y:S01]  /*79b0*/  LDSM.16.MT88.4 R148, [R189+0x3900] ;  /* 0x00390000bd94783b */ /* 0x000fe20000004200 */
[--C-:B------:R-:W-:Y:S02]  /*79c0*/  FFMA.FTZ R233, R145, c[0x0][0x2d0], -R144.reuse ;  /* 0x0000b40091e97a23 */ /* 0x100fe40000010890 */
[----:B------:R-:W1:Y:S01]  /*79d0*/  MUFU.EX2 R164, R164 ;  /* 0x000000a400a47308 */ /* 0x000e620000000800 */
[----:B------:R-:W-:Y:S02]  /*79e0*/  FFMA.FTZ R153, R146, c[0x0][0x2d0], -R153 ;  /* 0x0000b40092997a23 */ /* 0x000fe40000010899 */
[--C-:B------:R-:W-:Y:S02]  /*79f0*/  FFMA.FTZ R170, R217, c[0x0][0x2d0], -R144.reuse ;  /* 0x0000b400d9aa7a23 */ /* 0x100fe40000010890 */
[C---:B--2---:R-:W-:Y:S02]  /*7a00*/  FMUL.FTZ R4, R3.reuse, R128 ;  /* 0x0000008003047220 */ /* 0x044fe40000410000 */
        /* <DEDUP_REMOVED lines=12> */
[--C-:B------:R-:W-:Y:S02]  /*7ad0*/  FFMA.FTZ R217, R143, c[0x0][0x2d0], -R144.reuse ;  /* 0x0000b4008fd97a23 */ /* 0x100fe40000010890 */
[----:B------:R-:W-:Y:S01]  /*7ae0*/  LDSM.16.MT88.4 R140, [R189+0x2900] ;  /* 0x00290000bd8c783b */ /* 0x000fe20000004200 */
[C---:B------:R-:W-:Y:S02]  /*7af0*/  FMUL.FTZ R36, R3.reuse, R36 ;  /* 0x0000002403247220 */ /* 0x040fe40000410000 */
[----:B------:R-:W1:Y:S01]  /*7b00*/  MUFU.EX2 R2, R2 ;  /* 0x0000000200027308 */ /* 0x000e620000000800 */
        /* <DEDUP_REMOVED lines=8> */
[----:B--2---:R-:W-:Y:S01]  /*7b90*/  F2FP.BF16.PACK_AB R139, R162, R163 ;  /* 0x000000a3a28b723e */ /* 0x004fe200000010ff */
[C---:B------:R-:W-:Y:S02]  /*7ba0*/  FMUL.FTZ R52, R3.reuse, R52 ;  /* 0x0000003403347220 */ /* 0x040fe40000410000 */
[C---:B------:R-:W-:Y:S02]  /*7bb0*/  FMUL.FTZ R53, R3.reuse, R53 ;  /* 0x0000003503357220 */ /* 0x040fe40000410000 */
[C---:B------:R-:W-:Y:S01]  /*7bc0*/  FMUL.FTZ R56, R3.reuse, R56 ;  /* 0x0000003803387220 */ /* 0x040fe20000410000 */
[----:B------:R-:W-:Y:S01]  /*7bd0*/  MUFU.EX2 R166, R166 ;  /* 0x000000a600a67308 */ /* 0x000fe20000000800 */
[C---:B------:R-:W-:Y:S02]  /*7be0*/  FMUL.FTZ R57, R3.reuse, R57 ;  /* 0x0000003903397220 */ /* 0x040fe40000410000 */
[C---:B------:R-:W-:Y:S02]  /*7bf0*/  FMUL.FTZ R60, R3.reuse, R60 ;  /* 0x0000003c033c7220 */ /* 0x040fe40000410000 */
[C---:B-1----:R-:W-:Y:S02]  /*7c00*/  FMUL.FTZ R6, R2.reuse, R130 ;  /* 0x0000008202067220 */ /* 0x042fe40000410000 */
[C---:B------:R-:W-:Y:S02]  /*7c10*/  FMUL.FTZ R7, R2.reuse, R131 ;  /* 0x0000008302077220 */ /* 0x040fe40000410000 */
[----:B------:R-:W-:Y:S01]  /*7c20*/  LDSM.16.MT88.4 R128, [R190+0x2900] ;  /* 0x00290000be80783b */ /* 0x000fe20000004200 */
[C---:B------:R-:W-:Y:S01]  /*7c30*/  FMUL.FTZ R10, R2.reuse, R102 ;  /* 0x00000066020a7220 */ /* 0x040fe20000410000 */
[----:B------:R-:W1:Y:S01]  /*7c40*/  MUFU.EX2 R167, R167 ;  /* 0x000000a700a77308 */ /* 0x000e620000000800 */
[C---:B------:R-:W-:Y:S02]  /*7c50*/  FMUL.FTZ R11, R2.reuse, R103 ;  /* 0x00000067020b7220 */ /* 0x040fe40000410000 */
[C---:B---3--:R-:W-:Y:S03]  /*7c60*/  HMMA.16816.F32.BF16 R4, R136.reuse, R12, R4 ;  /* 0x0000000c8804723c */ /* 0x048fe60000041804 */
        /* <DEDUP_REMOVED lines=101> */
[----:B------:R-:W-:Y:S02]  /*82c0*/  FMUL.FTZ R85, R3, R85 ;  /* 0x0000005503557220 */ /* 0x000fe40000410000 */
[C---:B------:R-:W-:Y:S01]  /*82d0*/  FMUL.FTZ R86, R2.reuse, R86 ;  /* 0x0000005602567220 */ /* 0x040fe20000410000 */
[C---:B--2---:R-:W-:Y:S03]  /*82e0*/  HMMA.16816.F32.BF16 R76, R136.reuse, R100, R76 ;  /* 0x00000064884c723c */ /* 0x044fe6000004184c */
[C---:B------:R-:W-:Y:S01]  /*82f0*/  FMUL.FTZ R87, R2.reuse, R87 ;  /* 0x0000005702577220 */ /* 0x040fe20000410000 */
[----:B------:R-:W-:Y:S01]  /*8300*/  MUFU.EX2 R232, R232 ;  /* 0x000000e800e87308 */ /* 0x000fe20000000800 */
[--C-:B------:R-:W-:Y:S02]  /*8310*/  FFMA.FTZ R171, R171, c[0x0][0x2d0], -R144.reuse ;  /* 0x0000b400abab7a23 */ /* 0x100fe40000010890 */
[C---:B------:R-:W-:Y:S01]  /*8320*/  FMUL.FTZ R88, R3.reuse, R88 ;  /* 0x0000005803587220 */ /* 0x040fe20000410000 */
[C---:B------:R-:W-:Y:S04]  /*8330*/  HMMA.16816.F32.BF16 R80, R136.reuse, R102, R80 ;  /* 0x000000668850723c */ /* 0x040fe80000041850 */
[----:B------:R-:W-:Y:S01]  /*8340*/  FMUL.FTZ R89, R3, R89 ;  /* 0x0000005903597220 */ /* 0x000fe20000410000 */
[----:B------:R-:W-:Y:S01]  /*8350*/  F2FP.BF16.PACK_AB R100, R167, R166 ;  /* 0x000000a6a764723e */ /* 0x000fe200000010ff */
[C---:B------:R-:W-:Y:S01]  /*8360*/  FMUL.FTZ R90, R2.reuse, R90 ;  /* 0x0000005a025a7220 */ /* 0x040fe20000410000 */
[----:B---3--:R-:W-:Y:S01]  /*8370*/  F2FP.BF16.PACK_AB R102, R169, R168 ;  /* 0x000000a8a966723e */ /* 0x008fe200000010ff */
[C---:B----4-:R-:W-:Y:S01]  /*8380*/  HMMA.16816.F32.BF16 R84, R136.reuse, R104, R84 ;  /* 0x000000688854723c */ /* 0x050fe20000041854 */
[----:B------:R-:W2:Y:S03]  /*8390*/  MUFU.EX2 R171, R171 ;  /* 0x000000ab00ab7308 */ /* 0x000ea60000000800 */
[----:B------:R-:W-:Y:S01]  /*83a0*/  FMUL.FTZ R91, R2, R91 ;  /* 0x0000005b025b7220 */ /* 0x000fe20000410000 */
[----:B-----5:R-:W-:Y:S01]  /*83b0*/  F2FP.BF16.PACK_AB R103, R218, R217 ;  /* 0x000000d9da67723e */ /* 0x020fe200000010ff */
[C---:B------:R-:W-:Y:S02]  /*83c0*/  FMUL.FTZ R92, R3.reuse, R92 ;  /* 0x0000005c035c7220 */ /* 0x040fe40000410000 */
[C---:B------:R-:W-:Y:S03]  /*83d0*/  FMUL.FTZ R93, R3.reuse, R93 ;  /* 0x0000005d035d7220 */ /* 0x040fe60000410000 */
[C---:B------:R-:W-:Y:S01]  /*83e0*/  HMMA.16816.F32.BF16 R88, R136.reuse, R106, R88 ;  /* 0x0000006a8858723c */ /* 0x040fe20000041858 */
[----:B------:R-:W3:Y:S01]  /*83f0*/  LDSM.16.MT88.4 R104, [R189+0x900] ;  /* 0x00090000bd68783b */ /* 0x000ee20000004200 */
[----:B------:R-:W-:Y:S01]  /*8400*/  MUFU.EX2 R233, R233 ;  /* 0x000000e900e97308 */ /* 0x000fe20000000800 */
[C---:B------:R-:W-:Y:S02]  /*8410*/  FMUL.FTZ R94, R2.reuse, R94 ;  /* 0x0000005e025e7220 */ /* 0x040fe40000410000 */
[C---:B------:R-:W-:Y:S02]  /*8420*/  FMUL.FTZ R95, R2.reuse, R95 ;  /* 0x0000005f025f7220 */ /* 0x040fe40000410000 */
[C---:B------:R-:W-:Y:S02]  /*8430*/  FMUL.FTZ R96, R3.reuse, R96 ;  /* 0x0000006003607220 */ /* 0x040fe40000410000 */
[----:B------:R-:W-:Y:S03]  /*8440*/  FMUL.FTZ R97, R3, R97 ;  /* 0x0000006103617220 */ /* 0x000fe60000410000 */
[C---:B-1----:R-:W-:Y:S03]  /*8450*/  HMMA.16816.F32.BF16 R92, R136.reuse, R108, R92 ;  /* 0x0000006c885c723c */ /* 0x042fe6000004185c */
[C---:B------:R-:W-:Y:S01]  /*8460*/  FMUL.FTZ R98, R2.reuse, R98 ;  /* 0x0000006202627220 */ /* 0x040fe20000410000 */
[----:B--2---:R-:W-:Y:S01]  /*8470*/  F2FP.BF16.PACK_AB R101, R171, R170 ;  /* 0x000000aaab65723e */ /* 0x004fe200000010ff */
[C---:B------:R-:W-:Y:S02]  /*8480*/  FMUL.FTZ R99, R2.reuse, R99 ;  /* 0x0000006302637220 */ /* 0x040fe40000410000 */
        /* <DEDUP_REMOVED lines=147> */
.L_x_262:
[----:B------:R-:W1:Y:S01]  /*8dc0*/  S2UR UR23, SR_CTAID.X ;  /* 0x00000000001779c3 */ /* 0x000e620000002500 */
[----:B------:R-:W-:Y:S01]  /*8dd0*/  ULDC.64 UR4, c[0x0][0x2c8] ;  /* 0x0000b20000047ab9 */ /* 0x000fe20000000a00 */
[----:B------:R-:W-:Y:S01]  /*8de0*/  PLOP3.LUT P0, PT, PT, PT, UP1, 0x40, 0x0 ;  /* 0x000000000000781c */ /* 0x000fe20003f0e818 */
[----:B-1----:R-:W-:-:S04]  /*8df0*/  ULEA UR23, UR23, 0x7f, 0x7 ;  /* 0x0000007f17177891 */ /* 0x002fc8000f8e383f */
[----:B------:R-:W-:Y:S02]  /*8e00*/  UIMAD.WIDE.U32 UR28, UR23, UR4, URZ ;  /* 0x00000004171c72a5 */ /* 0x000fe4000f8e003f */
[----:B------:R-:W-:Y:S02]  /*8e10*/  UIADD3 UR4, UR8, 0x1, -UR12 ;  /* 0x0000000108047890 */ /* 0x000fe4000fffe80c */
[----:B------:R-:W-:-:S03]  /*8e20*/  UMOV UR26, UR23 ;  /* 0x00000017001a7c82 */ /* 0x000fc60008000000 */
[----:B------:R-:W-:Y:S02]  /*8e30*/  @UP2 UMOV UR23, UR29 ;  /* 0x0000001d00172c82 */ /* 0x000fe40008000000 */
[----:B------:R-:W-:-:S03]  /*8e40*/  @UP2 USHF.R.U32.HI UR26, URZ, UR5, UR23 ;  /* 0x000000053f1a2299 */ /* 0x000fc60008011617 */
[----:B------:R-:W-:Y:S02]  /*8e50*/  ULDC UR23, c[0x0][0x324] ;  /* 0x0000c90000177ab9 */ /* 0x000fe40000000800 */
[----:B------:R-:W-:-:S04]  /*8e60*/  UIADD3 UR26, UR4, UR26, URZ ;  /* 0x0000001a041a7290 */ /* 0x000fc8000fffe03f */
[----:B------:R-:W-:Y:S01]  /*8e70*/  UIADD3 UR23, UR26, -UR23, URZ ;  /* 0x800000171a177290 */ /* 0x000fe2000fffe03f */
[----:B------:R-:W-:Y:S05]  /*8e80*/  @P0 BRA `(.L_x_274) ;  /* 0x0000018000000947 */ /* 0x000fea0003800000 */
[----:B------:R-:W-:-:S06]  /*8e90*/  UISETP.GT.AND UP0, UPT, UR26, -0x1, UPT ;  /* 0xffffffff1a00788c */ /* 0x000fcc000bf04270 */
[----:B------:R-:W-:-:S13]  /*8ea0*/  PLOP3.LUT P0, PT, PT, PT, UP0, 0x80, 0x0 ;  /* 0x000000000000781c */ /* 0x000fda0003f0f008 */
[----:B------:R-:W-:Y:S05]  /*8eb0*/  @P0 BRA `(.L_x_275) ;  /* 0x000000a000000947 */ /* 0x000fea0003800000 */
[----:B------:R-:W-:Y:S02]  /*8ec0*/  UMOV UR5, 0x1 ;  /* 0x0000000100057882 */ /* 0x000fe40000000000 */
[----:B------:R-:W-:Y:S02]  /*8ed0*/  ULDC UR4, c[0x0][0x32c] ;  /* 0x0000cb0000047ab9 */ /* 0x000fe40000000800 */
[----:B------:R-:W-:Y:S02]  /*8ee0*/  UISETP.NE.AND UP0, UPT, UR5, UR4, UPT ;  /* 0x000000040500728c */ /* 0x000fe4000bf05270 */
[----:B------:R-:W-:Y:S02]  /*8ef0*/  ULOP3.LUT UR26, URZ, UR26, URZ, 0x33, !UPT ;  /* 0x0000001a3f1a7292 */ /* 0x000fe4000f8e333f */
[----:B------:R-:W-:Y:S02]  /*8f00*/  ULDC.64 UR4, c[0x0][0x330] ;  /* 0x0000cc0000047ab9 */ /* 0x000fe40000000a00 */
[----:B------:R-:W-:-:S07]  /*8f10*/  UIMAD.WIDE.U32 UR28, UR26, UR4, URZ ;  /* 0x000000041a1c72a5 */ /* 0x000fce000f8e003f */
[----:B------:R-:W-:Y:S02]  /*8f20*/  @UP0 UMOV UR27, UR29 ;  /* 0x0000001d001b0c82 */ /* 0x000fe40008000000 */
[----:B------:R-:W-:-:S04]  /*8f30*/  @UP0 USHF.R.U32.HI UR26, URZ, UR5, UR27 ;  /* 0x000000053f1a0299 */ /* 0x000fc8000801161b */
[----:B------:R-:W-:Y:S01]  /*8f40*/  ULOP3.LUT UR26, URZ, UR26, URZ, 0x33, !UPT ;  /* 0x0000001a3f1a7292 */ /* 0x000fe2000f8e333f */
[----:B------:R-:W-:Y:S05]  /*8f50*/  BRA `(.L_x_276) ;  /* 0x0000007000007947 */ /* 0x000fea0003800000 */
.L_x_275:
[----:B------:R-:W-:Y:S02]  /*8f60*/  UMOV UR5, 0x1 ;  /* 0x0000000100057882 */ /* 0x000fe40000000000 */
[----:B------:R-:W-:Y:S02]  /*8f70*/  ULDC UR4, c[0x0][0x32c] ;  /* 0x0000cb0000047ab9 */ /* 0x000fe40000000800 */
[----:B------:R-:W-:-:S03]  /*8f80*/  UISETP.NE.AND UP0, UPT, UR5, UR4, UPT ;  /* 0x000000040500728c */ /* 0x000fc6000bf05270 */
[----:B------:R-:W-:Y:S02]  /*8f90*/  ULDC.64 UR4, c[0x0][0x330] ;  /* 0x0000cc0000047ab9 */ /* 0x000fe40000000a00 */
[----:B------:R-:W-:-:S07]  /*8fa0*/  UIMAD.WIDE.U32 UR28, UR26, UR4, URZ ;  /* 0x000000041a1c72a5 */ /* 0x000fce000f8e003f */
[----:B------:R-:W-:Y:S02]  /*8fb0*/  @UP0 UMOV UR27, UR29 ;  /* 0x0000001d001b0c82 */ /* 0x000fe40008000000 */
[----:B------:R-:W-:Y:S02]  /*8fc0*/  @UP0 USHF.R.U32.HI UR26, URZ, UR5, UR27 ;  /* 0x000000053f1a0299 */ /* 0x000fe4000801161b */
.L_x_276:
[----:B------:R-:W-:Y:S02]  /*8fd0*/  ULDC UR4, c[0x0][0x32c] ;  /* 0x0000cb0000047ab9 */ /* 0x000fe40000000800 */
[----:B------:R-:W-:-:S04]  /*8fe0*/  UIMAD UR4, UR26, UR4, URZ ;  /* 0x000000041a0472a4 */ /* 0x000fc8000f8e023f */
[----:B------:R-:W-:-:S04]  /*8ff0*/  UISETP.LT.AND UP0, UPT, UR23, UR4, UPT ;  /* 0x000000041700728c */ /* 0x000fc8000bf01270 */
[----:B------:R-:W-:-:S04]  /*9000*/  USEL UR23, UR23, UR4, !UP0 ;  /* 0x0000000417177287 */ /* 0x000fc8000c000000 */
.L_x_274:
        /* <DEDUP_REMOVED lines=19> */
.L_x_280:
        /* <DEDUP_REMOVED lines=56> */
.L_x_278:
        /* <DEDUP_REMOVED lines=173> */
[----:B------:R-:W-:Y:S04]  /*9f90*/  IADD3 R139, -R213, 0x10, RZ ;  /* 0x00000010d58b7810 */ /* 0x000fe80007ffe1ff */
[----:B------:R-:W-:Y:S02]  /*9fa0*/  LOP3.LUT R139, R139, 0xf, RZ, 0xc0, !PT ;  /* 0x0000000f8b8b7812 */ /* 0x000fe400078ec0ff */
[----:B--2---:R-:W-:Y:S01]  /*9fb0*/  SHF.R.S32.HI R0, RZ, 0x1f, R200 ;  /* 0x0000001fff007819 */ /* 0x004fe200000114c8 */
[----:B------:R-:W-:Y:S04]  /*9fc0*/  IMAD.WIDE.U32 R136, R200, c[0x0][0x1f0], R136 ;  /* 0x00007c00c8887a25 */ /* 0x000fe800078e0088 */
[----:B------:R-:W-:Y:S01]  /*9fd0*/  IMAD R0, R0, c[0x0][0x1f0], RZ ;  /* 0x00007c0000007a24 */ /* 0x000fe200078e02ff */
[----:B------:R-:W-:Y:S03]  /*9fe0*/  IADD3 R135, P0, R136, UR16, RZ ;  /* 0x0000001088877c10 */ /* 0x000fe6000ff1e0ff */
[----:B------:R-:W-:Y:S05]  /*9ff0*/  IMAD R0, R200, c[0x0][0x1f4], R0 ;  /* 0x00007d00c8007a24 */ /* 0x000fea00078e0200 */
        /* <DEDUP_REMOVED lines=27> */
.L_x_279:
        /* <DEDUP_REMOVED lines=59> */
[----:B------:R-:W-:Y:S02]  /*a560*/  FMUL.FTZ R133, R2, c[0x0][0x2d0] ;  /* 0x0000b40002857a20 */ /* 0x000fe40000410000 */
[--C-:B------:R-:W-:Y:S01]  /*a570*/  FFMA.FTZ R5, R5, c[0x0][0x2d0], -R163.reuse ;  /* 0x0000b40005057a23 */ /* 0x100fe200000108a3 */
[----:B------:R-:W-:Y:S01]  /*a580*/  MUFU.EX2 R7, R7 ;  /* 0x0000000700077308 */ /* 0x000fe20000000800 */
[--C-:B------:R-:W-:Y:S02]  /*a590*/  FFMA.FTZ R134, R8, c[0x0][0x2d0], -R163.reuse ;  /* 0x0000b40008867a23 */ /* 0x100fe400000108a3 */
[----:B------:R-:W-:Y:S02]  /*a5a0*/  FFMA.FTZ R135, R9, c[0x0][0x2d0], -R163 ;  /* 0x0000b40009877a23 */ /* 0x000fe400000108a3 */
[----:B------:R-:W-:Y:S02]  /*a5b0*/  FFMA.FTZ R162, R11, c[0x0][0x2d0], -R161 ;  /* 0x0000b4000ba27a23 */ /* 0x000fe400000108a1 */
[--C-:B------:R-:W-:Y:S02]  /*a5c0*/  FFMA.FTZ R164, R12, c[0x0][0x2d0], -R163.reuse ;  /* 0x0000b4000ca47a23 */ /* 0x100fe400000108a3 */
[----:B------:R-:W-:Y:S01]  /*a5d0*/  FFMA.FTZ R165, R13, c[0x0][0x2d0], -R163 ;  /* 0x0000b4000da57a23 */ /* 0x000fe200000108a3 */
[----:B------:R2:W3:Y:S01]  /*a5e0*/  MUFU.EX2 R2, R133 ;  /* 0x0000008500027308 */ /* 0x0004e20000000800 */
[--C-:B------:R-:W-:Y:S02]  /*a5f0*/  FFMA.FTZ R166, R14, c[0x0][0x2d0], -R161.reuse ;  /* 0x0000b4000ea67a23 */ /* 0x100fe400000108a1 */
[----:B------:R-:W-:Y:S02]  /*a600*/  FFMA.FTZ R167, R15, c[0x0][0x2d0], -R161 ;  /* 0x0000b4000fa77a23 */ /* 0x000fe400000108a1 */
[----:B------:R-:W-:Y:S01]  /*a610*/  LDSM.16.MT88.4 R12, [R188+0x4100] ;  /* 0x00410000bc0c783b */ /* 0x000fe20000004200 */
[--C-:B------:R-:W-:Y:S02]  /*a620*/  FFMA.FTZ R168, R16, c[0x0][0x2d0], -R163.reuse ;  /* 0x0000b40010a87a23 */ /* 0x100fe400000108a3 */
[----:B------:R-:W-:Y:S02]  /*a630*/  FFMA.FTZ R169, R17, c[0x0][0x2d0], -R163 ;  /* 0x0000b40011a97a23 */ /* 0x000fe400000108a3 */
[----:B------:R-:W-:Y:S01]  /*a640*/  MUFU.EX2 R160, R160 ;  /* 0x000000a000a07308 */ /* 0x000fe20000000800 */
[--C-:B------:R-:W-:Y:S02]  /*a650*/  FFMA.FTZ R170, R18, c[0x0][0x2d0], -R161.reuse ;  /* 0x0000b40012aa7a23 */ /* 0x100fe400000108a1 */
[----:B------:R-:W-:Y:S02]  /*a660*/  FFMA.FTZ R171, R19, c[0x0][0x2d0], -R161 ;  /* 0x0000b40013ab7a23 */ /* 0x000fe400000108a1 */
[----:B------:R-:W-:Y:S01]  /*a670*/  LDSM.16.MT88.4 R16, [R190+0x900] ;  /* 0x00090000be10783b */ /* 0x000fe20000004200 */
[--C-:B------:R-:W-:Y:S02]  /*a680*/  FFMA.FTZ R172, R28, c[0x0][0x2d0], -R163.reuse ;  /* 0x0000b4001cac7a23 */ /* 0x100fe400000108a3 */
[----:B------:R-:W-:Y:S02]  /*a690*/  FFMA.FTZ R173, R29, c[0x0][0x2d0], -R163 ;  /* 0x0000b4001dad7a23 */ /* 0x000fe400000108a3 */
[----:B------:R-:W-:Y:S01]  /*a6a0*/  MUFU.EX2 R5, R5 ;  /* 0x0000000500057308 */ /* 0x000fe20000000800 */
[--C-:B------:R-:W-:Y:S02]  /*a6b0*/  FFMA.FTZ R174, R30, c[0x0][0x2d0], -R161.reuse ;  /* 0x0000b4001eae7a23 */ /* 0x100fe400000108a1 */
[--C-:B------:R-:W-:Y:S02]  /*a6c0*/  FFMA.FTZ R175, R31, c[0x0][0x2d0], -R161.reuse ;  /* 0x0000b4001faf7a23 */ /* 0x100fe400000108a1 */
[----:B--2---:R-:W-:Y:S01]  /*a6d0*/  FFMA.FTZ R133, R10, c[0x0][0x2d0], -R161 ;  /* 0x0000b4000a857a23 */ /* 0x004fe200000108a1 */
[----:B------:R-:W-:Y:S01]  /*a6e0*/  LDSM.16.MT88.4 R28, [R189+0x1900] ;  /* 0x00190000bd1c783b */ /* 0x000fe20000004200 */
[C---:B---3--:R-:W-:Y:S02]  /*a6f0*/  FMUL.FTZ R10, R2.reuse, R130 ;  /* 0x00000082020a7220 */ /* 0x048fe40000410000 */
        /* <DEDUP_REMOVED lines=9> */
[C---:B------:R-:W-:Y:S02]  /*a790*/  FMUL.FTZ R114, R2.reuse, R114 ;  /* 0x0000007202727220 */ /* 0x040fe40000410000 */
[----:B------:R-:W-:Y:S02]  /*a7a0*/  FMUL.FTZ R115, R2, R115 ;  /* 0x0000007302737220 */ /* 0x000fe40000410000 */
[----:B------:R-:W-:Y:S02]  /*a7b0*/  FFMA.FTZ R221, R32, c[0x0][0x2d0], -R163 ;  /* 0x0000b40020dd7a23 */ /* 0x000fe400000108a3 */
[----:B------:R-:W-:Y:S01]  /*a7c0*/  FFMA.FTZ R223, R34, c[0x0][0x2d0], -R161 ;  /* 0x0000b40022df7a23 */ /* 0x000fe200000108a1 */
        /* <DEDUP_REMOVED lines=21> */
[----:B------:R-:W-:Y:S01]  /*a920*/  FMUL.FTZ R58, R2, R58 ;  /* 0x0000003a023a7220 */ /* 0x000fe20000410000 */
[----:B---3--:R-:W-:Y:S01]  /*a930*/  F2FP.BF16.PACK_AB R131, R162, R133 ;  /* 0x00000085a283723e */ /* 0x008fe200000010ff */
[C---:B------:R-:W-:Y:S02]  /*a940*/  FMUL.FTZ R59, R2.reuse, R59 ;  /* 0x0000003b023b7220 */ /* 0x040fe40000410000 */
[C---:B------:R-:W-:Y:S02]  /*a950*/  FMUL.FTZ R62, R2.reuse, R62 ;  /* 0x0000003e023e7220 */ /* 0x040fe40000410000 */
[C---:B------:R-:W-:Y:S01]  /*a960*/  FMUL.FTZ R63, R2.reuse, R63 ;  /* 0x0000003f023f7220 */ /* 0x040fe20000410000 */
[----:B------:R-:W3:Y:S01]  /*a970*/  MUFU.EX2 R165, R165 ;  /* 0x000000a500a57308 */ /* 0x000ee20000000800 */
[C---:B------:R-:W-:Y:S02]  /*a980*/  FMUL.FTZ R66, R2.reuse, R66 ;  /* 0x0000004202427220 */ /* 0x040fe40000410000 */
[C---:B------:R-:W-:Y:S02]  /*a990*/  FMUL.FTZ R67, R2.reuse, R67 ;  /* 0x0000004302437220 */ /* 0x040fe40000410000 */
[----:B--2---:R-:W-:Y:S01]  /*a9a0*/  FMUL.FTZ R8, R3, R128 ;  /* 0x0000008003087220 */ /* 0x004fe20000410000 */
[----:B------:R-:W-:Y:S01]  /*a9b0*/  F2FP.BF16.PACK_AB R128, R5, R160 ;  /* 0x000000a00580723e */ /* 0x000fe200000010ff */
[----:B------:R-:W-:Y:S01]  /*a9c0*/  FMUL.FTZ R9, R3, R129 ;  /* 0x0000008103097220 */ /* 0x000fe20000410000 */
[----:B------:R-:W-:Y:S01]  /*a9d0*/  F2FP.BF16.PACK_AB R129, R7, R6 ;  /* 0x000000060781723e */ /* 0x000fe200000010ff */
[C---:B------:R-:W-:Y:S01]  /*a9e0*/  FMUL.FTZ R100, R3.reuse, R100 ;  /* 0x0000006403647220 */ /* 0x040fe20000410000 */
[----:B------:R-:W-:Y:S01]  /*a9f0*/  MUFU.EX2 R166, R166 ;  /* 0x000000a600a67308 */ /* 0x000fe20000000800 */
[C---:B------:R-:W-:Y:S02]  /*aa00*/  FMUL.FTZ R101, R3.reuse, R101 ;  /* 0x0000006503657220 */ /* 0x040fe40000410000 */
[C---:B------:R-:W-:Y:S02]  /*aa10*/  FMUL.FTZ R104, R3.reuse, R104 ;  /* 0x0000006803687220 */ /* 0x040fe40000410000 */
[C---:B-1----:R-:W-:Y:S05]  /*aa20*/  HMMA.16816.F32.BF16 R8, R128.reuse, R136, R8 ;  /* 0x000000888008723c */ /* 0x042fea0000041808 */
[C---:B------:R-:W-:Y:S01]  /*aa30*/  FMUL.FTZ R105, R3.reuse, R105 ;  /* 0x0000006903697220 */ /* 0x040fe20000410000 */
[----:B------:R-:W1:Y:S01]  /*aa40*/  MUFU.EX2 R167, R167 ;  /* 0x000000a700a77308 */ /* 0x000e620000000800 */
[C---:B------:R-:W-:Y:S01]  /*aa50*/  FMUL.FTZ R108, R3.reuse, R108 ;  /* 0x0000006c036c7220 */ /* 0x040fe20000410000 */
[C---:B------:R-:W-:Y:S01]  /*aa60*/  HMMA.16816.F32.BF16 R100, R128.reuse, R138, R100 ;  /* 0x0000008a8064723c */ /* 0x040fe20000041864 */
[----:B------:R-:W2:Y:S03]  /*aa70*/  LDSM.16.MT88.4 R136, [R188+0x100] ;  /* 0x00010000bc88783b */ /* 0x000ea60000004200 */
[C---:B------:R-:W-:Y:S02]  /*aa80*/  FMUL.FTZ R109, R3.reuse, R109 ;  /* 0x0000006d036d7220 */ /* 0x040fe40000410000 */
[C---:B------:R-:W-:Y:S02]  /*aa90*/  FMUL.FTZ R112, R3.reuse, R112 ;  /* 0x0000007003707220 */ /* 0x040fe40000410000 */
[C---:B------:R-:W-:Y:S01]  /*aaa0*/  HMMA.16816.F32.BF16 R104, R128.reuse, R140, R104 ;  /* 0x0000008c8068723c */ /* 0x040fe20000041868 */
[----:B------:R-:W-:Y:S03]  /*aab0*/  MUFU.EX2 R168, R168 ;  /* 0x000000a800a87308 */ /* 0x000fe60000000800 */
[C---:B------:R-:W-:Y:S02]  /*aac0*/  FMUL.FTZ R113, R3.reuse, R113 ;  /* 0x0000007103717220 */ /* 0x040fe40000410000 */
[C---:B------:R-:W-:Y:S02]  /*aad0*/  FMUL.FTZ R116, R3.reuse, R116 ;  /* 0x0000007403747220 */ /* 0x040fe40000410000 */
[C---:B------:R-:W-:Y:S01]  /*aae0*/  HMMA.16816.F32.BF16 R108, R128.reuse, R142, R108 ;  /* 0x0000008e806c723c */ /* 0x040fe2000004186c */
[----:B------:R-:W4:Y:S02]  /*aaf0*/  LDSM.16.MT88.4 R140, [R195+0x2100] ;  /* 0x00210000c38c783b */ /* 0x000f240000004200 */
[----:B------:R-:W5:Y:S01]  /*ab00*/  MUFU.EX2 R169, R169 ;  /* 0x000000a900a97308 */ /* 0x000f620000000800 */
        /* <DEDUP_REMOVED lines=10> */
[----:B------:R-:W1:Y:S01]  /*abb0*/  MUFU.EX2 R171, R171 ;  /* 0x000000ab00ab7308 */ /* 0x000e620000000800 */
        /* <DEDUP_REMOVED lines=27> */
[C---:B------:R-:W-:Y:S01]  /*ad70*/  FMUL.FTZ R65, R3.reuse, R65 ;  /* 0x0000004103417220 */ /* 0x040fe20000410000 */
        /* <DEDUP_REMOVED lines=14> */
[----:B------:R-:W4:Y:S03]  /*ae60*/  LDSM.16.MT88.4 R140, [R189+0x4100] ;  /* 0x00410000bd8c783b */ /* 0x000f260000004200 */
[C---:B------:R-:W-:Y:S02]  /*ae70*/  FMUL.FTZ R75, R2.reuse, R75 ;  /* 0x0000004b024b7220 */ /* 0x040fe40000410000 */
[C---:B------:R-:W-:Y:S02]  /*ae80*/  FMUL.FTZ R76, R3.reuse, R76 ;  /* 0x0000004c034c7220 */ /* 0x040fe40000410000 */
[C---:B-1----:R-:W-:Y:S04]  /*ae90*/  HMMA.16816.F32.BF16 R68, R128.reuse, R144, R68 ;  /* 0x000000908044723c */ /* 0x042fe80000041844 */
[C---:B------:R-:W-:Y:S02]  /*aea0*/  FMUL.FTZ R77, R3.reuse, R77 ;  /* 0x0000004d034d7220 */ /* 0x040fe40000410000 */
[C---:B------:R-:W-:Y:S02]  /*aeb0*/  FMUL.FTZ R78, R2.reuse, R78 ;  /* 0x0000004e024e7220 */ /* 0x040fe40000410000 */
[C---:B------:R-:W-:Y:S01]  /*aec0*/  HMMA.16816.F32.BF16 R72, R128.reuse, R146, R72 ;  /* 0x000000928048723c */ /* 0x040fe20000041848 */
[----:B------:R-:W-:Y:S03]  /*aed0*/  LDSM.16.MT88.4 R144, [R188+0x900] ;  /* 0x00090000bc90783b */ /* 0x000fe60000004200 */
[C---:B------:R-:W-:Y:S02]  /*aee0*/  FMUL.FTZ R79, R2.reuse, R79 ;  /* 0x0000004f024f7220 */ /* 0x040fe40000410000 */
[C---:B------:R-:W-:Y:S02]  /*aef0*/  FMUL.FTZ R80, R3.reuse, R80 ;  /* 0x0000005003507220 */ /* 0x040fe40000410000 */
[C---:B------:R-:W-:Y:S03]  /*af00*/  FMUL.FTZ R81, R3.reuse, R81 ;  /* 0x0000005103517220 */ /* 0x040fe60000410000 */
[C---:B--2---:R-:W-:Y:S03]  /*af10*/  HMMA.16816.F32.BF16 R76, R128.reuse, R136, R76 ;  /* 0x00000088804c723c */ /* 0x044fe6000004184c */
        /* <DEDUP_REMOVED lines=10> */
[C---:B----4-:R-:W-:Y:S03]  /*afc0*/  HMMA.16816.F32.BF16 R84, R128.reuse, R140, R84 ;  /* 0x0000008c8054723c */ /* 0x050fe60000041854 */
        /* <DEDUP_REMOVED lines=9> */
[----:B------:R-:W-:Y:S03]  /*b060*/  FMUL.FTZ R97, R3, R97 ;  /* 0x0000006103617220 */ /* 0x000fe60000410000 */
[C---:B------:R-:W-:Y:S03]  /*b070*/  HMMA.16816.F32.BF16 R92, R128.reuse, R12, R92 ;  /* 0x0000000c805c723c */ /* 0x040fe6000004185c */
[C---:B------:R-:W-:Y:S02]  /*b080*/  FMUL.FTZ R98, R2.reuse, R98 ;  /* 0x0000006202627220 */ /* 0x040fe40000410000 */
[C---:B------:R-:W-:Y:S02]  /*b090*/  FMUL.FTZ R99, R2.reuse, R99 ;  /* 0x0000006302637220 */ /* 0x040fe40000410000 */
[----:B---3--:R-:W-:Y:S01]  /*b0a0*/  F2FP.BF16.PACK_AB R12, R165, R164 ;  /* 0x000000a4a50c723e */ /* 0x008fe200000010ff */
[----:B------:R-:W-:Y:S01]  /*b0b0*/  FFMA.FTZ R160, R3, R206, R160 ;  /* 0x000000ce03a07223 */ /* 0x000fe200000100a0 */
[----:B------:R-:W-:Y:S03]  /*b0c0*/  F2FP.BF16.PACK_AB R13, R167, R166 ;  /* 0x000000a6a70d723e */ /* 0x000fe600000010ff */
        /* <DEDUP_REMOVED lines=9> */
[----:B------:R-:W-:Y:S01]  /*b160*/  FADD.FTZ R5, R133, R6 ;  /* 0x0000000685057221 */ /* 0x000fe20000010000 */
[----:B------:R-:W-:Y:S01]  /*b170*/  MOV R133, R132 ;  /* 0x0000008400857202 */ /* 0x000fe20000000f00 */
[C---:B-1----:R-:W-:Y:S05]  /*b180*/  HMMA.16816.F32.BF16 R8, R12.reuse, R136, R8 ;  /* 0x000000880c08723c */ /* 0x042fea0000041808 */
[----:B------:R-:W-:Y:S02]  /*b190*/  FADD.FTZ R135, R135, R134 ;  /* 0x0000008687877221 */ /* 0x000fe40000010000 */
[----:B------:R-:W-:Y:S01]  /*b1a0*/  FADD.FTZ R5, R162, R5 ;  /* 0x00000005a2057221 */ /* 0x000fe20000010000 */
[C---:B------:R-:W-:Y:S01]  /*b1b0*/  HMMA.16816.F32.BF16 R100, R12.reuse, R138, R100 ;  /* 0x0000008a0c64723c */ /* 0x040fe20000041864 */
[----:B------:R-:W-:Y:S03]  /*b1c0*/  LDSM.16.MT88.4 R136, [R190+0x4900] ;  /* 0x00490000be88783b */ /* 0x000fe60000004200 */
[----:B------:R-:W-:Y:S02]  /*b1d0*/  FADD.FTZ R164, R164, R135 ;  /* 0x00000087a4a47221 */ /* 0x000fe40000010000 */
[----:B------:R-:W-:Y:S02]  /*b1e0*/  FADD.FTZ R166, R166, R5 ;  /* 0x00000005a6a67221 */ /* 0x000fe40000010000 */
[C---:B------:R-:W-:Y:S04]  /*b1f0*/  HMMA.16816.F32.BF16 R104, R12.reuse, R16, R104 ;  /* 0x000000100c68723c */ /* 0x040fe80000041868 */
[----:B------:R-:W-:Y:S02]  /*b200*/  FADD.FTZ R165, R165, R164 ;  /* 0x000000a4a5a57221 */ /* 0x000fe40000010000 */
[----:B------:R-:W-:Y:S02]  /*b210*/  FADD.FTZ R167, R167, R166 ;  /* 0x000000a6a7a77221 */ /* 0x000fe40000010000 */
[C---:B------:R-:W-:Y:S01]  /*b220*/  HMMA.16816.F32.BF16 R108, R12.reuse, R18, R108 ;  /* 0x000000120c6c723c */ /* 0x040fe2000004186c */
[----:B------:R-:W1:Y:S03]  /*b230*/  LDSM.16.MT88.4 R16, [R195+0x4900] ;  /* 0x00490000c310783b */ /* 0x000e660000004200 */
[----:B------:R-:W-:Y:S02]  /*b240*/  FADD.FTZ R168, R168, R165 ;  /* 0x000000a5a8a87221 */ /* 0x000fe40000010000 */
[----:B------:R-:W-:Y:S02]  /*b250*/  FADD.FTZ R170, R170, R167 ;  /* 0x000000a7aaaa7221 */ /* 0x000fe40000010000 */
[C---:B--2---:R-:W-:Y:S04]  /*b260*/  HMMA.16816.F32.BF16 R112, R12.reuse, R140, R112 ;  /* 0x0000008c0c70723c */ /* 0x044fe80000041870 */
[----:B------:R-:W-:Y:S02]  /*b270*/  FADD.FTZ R169, R169, R168 ;  /* 0x000000a8a9a97221 */ /* 0x000fe40000010000 */
[----:B------:R-:W-:Y:S02]  /*b280*/  FADD.FTZ R171, R171, R170 ;  /* 0x000000aaabab7221 */ /* 0x000fe40000010000 */
        /* <DEDUP_REMOVED lines=30> */
[C---:B-1----:R-:W-:Y:S01]  /*b470*/  HMMA.16816.F32.BF16 R68, R12.reuse, R16, R68 ;  /* 0x000000100c44723c */ /* 0x042fe20000041844 */
[----:B------:R-:W-:Y:S06]  /*b480*/  LDSM.16.MT88.4 R24, [R189+0x1100] ;  /* 0x00110000bd18783b */ /* 0x000fec0000004200 */
[----:B------:R-:W-:Y:S01]  /*b490*/  MUFU.EX2 R156, R156 ;  /* 0x0000009c009c7308 */ /* 0x000fe20000000800 */
[C---:B------:R-:W-:Y:S01]  /*b4a0*/  HMMA.16816.F32.BF16 R72, R12.reuse, R18, R72 ;  /* 0x000000120c48723c */ /* 0x040fe20000041848 */
[----:B------:R-:W1:Y:S07]  /*b4b0*/  LDSM.16.MT88.4 R16, [R195+0x1100] ;  /* 0x00110000c310783b */ /* 0x000e6e0000004200 */
[C---:B------:R-:W-:Y:S01]  /*b4c0*/  HMMA.16816.F32.BF16 R76, R12.reuse, R136, R76 ;  /* 0x000000880c4c723c */ /* 0x040fe2000004184c */
[----:B------:R-:W-:Y:S01]  /*b4d0*/  LDSM.16.MT88.4 R32, [R188+0x1900] ;  /* 0x00190000bc20783b */ /* 0x000fe20000004200 */
[----:B------:R-:W1:Y:S06]  /*b4e0*/  MUFU.EX2 R157, R157 ;  /* 0x0000009d009d7308 */ /* 0x000e6c0000000800 */
[C---:B------:R-:W-:Y:S01]  /*b4f0*/  HMMA.16816.F32.BF16 R80, R12.reuse, R138, R80 ;  /* 0x0000008a0c50723c */ /* 0x040fe20000041850 */
[----:B------:R-:W1:Y:S03]  /*b500*/  LDSM.16.MT88.4 R136, [R188+0x1100] ;  /* 0x00110000bc88783b */ /* 0x000e660000004200 */
[----:B------:R-:W-:Y:S04]  /*b510*/  MUFU.EX2 R158, R158 ;  /* 0x0000009e009e7308 */ /* 0x000fe80000000800 */
[C---:B--2---:R-:W-:Y:S06]  /*b520*/  HMMA.16816.F32.BF16 R84, R12.reuse, R140, R84 ;  /* 0x0000008c0c54723c */ /* 0x044fec0000041854 */
[----:B------:R-:W2:Y:S02]  /*b530*/  MUFU.EX2 R159, R159 ;  /* 0x0000009f009f7308 */ /* 0x000ea40000000800 */
[C---:B------:R-:W-:Y:S01]  /*b540*/  HMMA.16816.F32.BF16 R88, R12.reuse, R142, R88 ;  /* 0x0000008e0c58723c */ /* 0x040fe20000041858 */
[----:B------:R-:W2:Y:S07]  /*b550*/  LDSM.16.MT88.4 R140, [R195+0x3100] ;  /* 0x00310000c38c783b */ /* 0x000eae0000004200 */
        /* <DEDUP_REMOVED lines=8> */
[----:B-1----:R-:W-:Y:S01]  /*b5e0*/  F2FP.BF16.PACK_AB R14, R157, R156 ;  /* 0x0000009c9d0e723e */ /* 0x002fe200000010ff */
[----:B------:R-:W-:Y:S01]  /*b5f0*/  FADD.FTZ R154, R154, R171 ;  /* 0x000000ab9a9a7221 */ /* 0x000fe20000010000 */
[----:B--2---:R-:W-:Y:S01]  /*b600*/  F2FP.BF16.PACK_AB R15, R159, R158 ;  /* 0x0000009e9f0f723e */ /* 0x004fe200000010ff */
        /* <DEDUP_REMOVED lines=82> */
.L_x_277:
        /* <DEDUP_REMOVED lines=12> */
.L_x_291:
        /* <DEDUP_REMOVED lines=9> */
[C---:B------:R-:W-:Y:S02]  /*bc80*/  IMAD R4, R200.reuse, c[0x0][0x21c], R4 ;  /* 0x00008700c8047a24 */ /* 0x040fe400078e0204 */
        /* <DEDUP_REMOVED lines=238> */
.L_x_282:
        /* <DEDUP_REMOVED lines=32> */
.L_x_285:
[----:B------:R-:W-:Y:S04]  /*cd70*/  MOV R132, 0x1 ;  /* 0x0000000100847802 */ /* 0x000fe80000000f00 */
[----:B------:R-:W-:Y:S11]  /*cd80*/  ISETP.NE.AND P0, PT, R132, c[0x0][0x32c], PT ;  /* 0x0000cb0084007a0c */ /* 0x000ff60003f05270 */
[----:B------:R-:W-:Y:S02]  /*cd90*/  @!UPT UIADD3 URZ, URZ, URZ, URZ ;  /* 0x0000003f3f3ff290 */ /* 0x000fe4000fffe03f */
[----:B------:R-:W-:Y:S05]  /*cda0*/  @P0 IMAD.HI.U32 R132, R141, c[0x0][0x330], RZ ;  /* 0x0000cc008d840a27 */ /* 0x000fea00078e00ff */
[----:B------:R-:W-:Y:S02]  /*cdb0*/  @P0 SHF.R.U32.HI R141, RZ, c[0x0][0x334], R132 ;  /* 0x0000cd00ff8d0a19 */ /* 0x000fe40000011684 */
.L_x_286:
[----:B------:R-:W-:Y:S05]  /*cdc0*/  BSYNC B0 ;  /* 0x0000000000007941 */ /* 0x000fea0003800000 */
.L_x_284:
[----:B------:R-:W-:Y:S04]  /*cdd0*/  IMAD.MOV.U32 R132, RZ, RZ, c[0x0][0x32c] ;  /* 0x0000cb00ff847624 */ /* 0x000fe800078e00ff */
[----:B------:R-:W-:Y:S04]  /*cde0*/  IMAD R141, R141, R132, -UR4 ;  /* 0x800000048d8d7e24 */ /* 0x000fe8000f8e0284 */
[----:B------:R-:W-:Y:S05]  /*cdf0*/  IMAD.IADD R134, R141, 0x1, -R204 ;  /* 0x000000018d867824 */ /* 0x000fea00078e0acc */
[----:B------:R-:W-:Y:S02]  /*ce00*/  IADD3 R132, R134, c[0x0][0x32c], RZ ;  /* 0x0000cb0086847a10 */ /* 0x000fe40007ffe0ff */
[----:B------:R-:W-:Y:S02]  /*ce10*/  IMNMX R135, R135, R134, !PT ;  /* 0x0000008687877217 */ /* 0x000fe40007800200 */
[----:B------:R-:W-:Y:S02]  /*ce20*/  IMNMX R137, R137, R132, PT ;  /* 0x0000008489897217 */ /* 0x000fe40003800200 */
.L_x_283:
        /* <DEDUP_REMOVED lines=84> */
.L_x_289:
[----:B------:R-:W-:Y:S04]  /*d370*/  MOV R5, 0x1 ;  /* 0x0000000100057802 */ /* 0x000fe80000000f00 */
[----:B------:R-:W-:Y:S11]  /*d380*/  ISETP.NE.AND P0, PT, R5, c[0x0][0x32c], PT ;  /* 0x0000cb0005007a0c */ /* 0x000ff60003f05270 */
[----:B------:R-:W-:Y:S02]  /*d390*/  @!UPT UIADD3 URZ, URZ, URZ, URZ ;  /* 0x0000003f3f3ff290 */ /* 0x000fe4000fffe03f */
[----:B------:R-:W-:Y:S05]  /*d3a0*/  @P0 IMAD.HI.U32 R5, R8, c[0x0][0x330], RZ ;  /* 0x0000cc0008050a27 */ /* 0x000fea00078e00ff */
[----:B------:R-:W-:Y:S02]  /*d3b0*/  @P0 SHF.R.U32.HI R8, RZ, c[0x0][0x334], R5 ;  /* 0x0000cd00ff080a19 */ /* 0x000fe40000011605 */
.L_x_290:
[----:B------:R-:W-:Y:S05]  /*d3c0*/  BSYNC B0 ;  /* 0x0000000000007941 */ /* 0x000fea0003800000 */
.L_x_288:
[----:B------:R-:W-:Y:S04]  /*d3d0*/  IMAD.MOV.U32 R5, RZ, RZ, c[0x0][0x32c] ;  /* 0x0000cb00ff057624 */ /* 0x000fe800078e00ff */
[----:B------:R-:W-:Y:S04]  /*d3e0*/  IMAD R5, R8, R5, -UR4 ;  /* 0x8000000408057e24 */ /* 0x000fe8000f8e0205 */
[----:B------:R-:W-:Y:S05]  /*d3f0*/  IMAD.IADD R9, R5, 0x1, -R204 ;  /* 0x0000000105097824 */ /* 0x000fea00078e0acc */
[----:B------:R-:W-:Y:S02]  /*d400*/  IADD3 R5, R9, c[0x0][0x32c], RZ ;  /* 0x0000cb0009057a10 */ /* 0x000fe40007ffe0ff */
[----:B------:R-:W-:Y:S02]  /*d410*/  IMNMX R0, R0, R9, !PT ;  /* 0x0000000900007217 */ /* 0x000fe40007800200 */
[----:B------:R-:W-:Y:S02]  /*d420*/  IMNMX R4, R4, R5, PT ;  /* 0x0000000504047217 */ /* 0x000fe40003800200 */
.L_x_287:
        /* <DEDUP_REMOVED lines=19> */
[----:B------:R-:W-:Y:S02]  /*d560*/  PLOP3.LUT P6, PT, PT, PT, UP0, 0x80, 0x0 ;  /* 0x000000000000781c */ /* 0x000fe40003fcf008 */
[----:B------:R-:W-:Y:S02]  /*d570*/  ISETP.LT.OR P0, PT, R4, 0xa, P0 ;  /* 0x0000000a0400780c */ /* 0x000fe40000701670 */
        /* <DEDUP_REMOVED lines=455> */
.L_x_281:
[----:B------:R-:W1:Y:S01]  /*f1f0*/  SHFL.BFLY PT, R3, R206, 0x2, 0x1f ;  /* 0x0c401f00ce037f89 */ /* 0x000e6200000e0000 */
[----:B------:R-:W-:-:S02]  /*f200*/  MOV R4, RZ ;  /* 0x000000ff00047202 */ /* 0x000fc40000000f00 */
[----:B------:R-:W-:Y:S01]  /*f210*/  PLOP3.LUT P2, PT, PT, PT, PT, 0x8, 0x0 ;  /* 0x000000000000781c */ /* 0x000fe20003f4e170 */
[----:B------:R-:W2:Y:S01]  /*f220*/  SHFL.BFLY PT, R2, R207, 0x2, 0x1f ;  /* 0x0c401f00cf027f89 */ /* 0x000ea200000e0000 */
[----:B-1----:R-:W-:Y:S01]  /*f230*/  FADD.FTZ R6, R3, R206 ;  /* 0x000000ce03067221 */ /* 0x002fe20000010000 */
[----:B------:R-:W-:Y:S01]  /*f240*/  MOV R3, RZ ;  /* 0x000000ff00037202 */ /* 0x000fe20000000f00 */
[----:B--2---:R-:W-:-:S03]  /*f250*/  FADD.FTZ R7, R2, R207 ;  /* 0x000000cf02077221 */ /* 0x004fc60000010000 */
[----:B------:R-:W1:Y:S04]  /*f260*/  SHFL.BFLY PT, R5, R6, 0x1, 0x1f ;  /* 0x0c201f0006057f89 */ /* 0x000e6800000e0000 */
[----:B------:R-:W2:Y:S01]  /*f270*/  SHFL.BFLY PT, R2, R7, 0x1, 0x1f ;  /* 0x0c201f0007027f89 */ /* 0x000ea200000e0000 */
[----:B-1----:R-:W-:Y:S01]  /*f280*/  FADD.FTZ R5, R6, R5 ;  /* 0x0000000506057221 */ /* 0x002fe20000010000 */
[----:B------:R-:W-:Y:S01]  /*f290*/  MOV R6, 0xff800000 ;  /* 0xff80000000067802 */ /* 0x000fe20000000f00 */
        /* <DEDUP_REMOVED lines=19> */
[C---:B------:R-:W-:Y:S02]  /*f3d0*/  FMUL.FTZ R109, R4.reuse, R109 ;  /* 0x0000006d046d7220 */ /* 0x040fe40000410000 */
        /* <DEDUP_REMOVED lines=92> */
.L_x_243:
        /* <DEDUP_REMOVED lines=64> */
[----:B------:R-:W-:Y:S02]  /*fda0*/  F2FP.BF16.PACK_AB R54, R55, R54 ;  /* 0x000000363736723e */ /* 0x000fe400000010ff */
        /* <DEDUP_REMOVED lines=9> */
[----:B------:R-:W-:Y:S01]  /*fe40*/  F2FP.BF16.PACK_AB R62, R63, R62 ;  /* 0x0000003e3f3e723e */ /* 0x000fe200000010ff */
[----:B------:R-:W-:Y:S01]  /*fe50*/  IMAD.U32 R12, RZ, RZ, UR4 ;  /* 0x00000004ff0c7e24 */ /* 0x000fe2000f8e00ff */
        /* <DEDUP_REMOVED lines=55> */
[----:B------:R-:W-:Y:S04]  /*101d0*/  STS [R9+0x8000], R80 ;  /* 0x0080005009007388 */ /* 0x000fe80000000800 */
        /* <DEDUP_REMOVED lines=14> */
[----:B--2---:R-:W2:Y:S02]  /*102c0*/  @P1 LDG.E R4, [R12.64] ;  /* 0x000000140c041981 */ /* 0x004ea4000c1e1900 */
[----:B------:R-:W-:-:S03]  /*102d0*/  ULDC.64 UR4, c[0x0][0x508] ;  /* 0x0001420000047ab9 */ /* 0x000fc60000000a00 */
[----:B------:R-:W-:-:S05]  /*102e0*/  PLOP3.LUT P0, PT, PT, PT, UP0, 0x80, 0x0 ;  /* 0x000000000000781c */ /* 0x000fca0003f0f008 */
[----:B------:R-:W-:Y:S01]  /*102f0*/  @UP0 UIMAD.WIDE UR4, UR13, UR6, UR4 ;  /* 0x000000060d0402a5 */ /* 0x000fe2000f8e0204 */
[----:B---3--:R-:W-:-:S05]  /*10300*/  IMAD.MOV.U32 R9, RZ, RZ, c[0x0][0x388] ;  /* 0x0000e200ff097624 */ /* 0x008fca00078e00ff */
[----:B------:R-:W-:Y:S02]  /*10310*/  IMAD.U32 R14, RZ, RZ, UR4 ;  /* 0x00000004ff0e7e24 */ /* 0x000fe4000f8e00ff */
        /* <DEDUP_REMOVED lines=13> */
.L_x_293:
[----:B-1----:R-:W-:Y:S01]  /*103f0*/  SHF.R.S32.HI R13, RZ, 0x1f, R2 ;  /* 0x0000001fff0d7819 */ /* 0x002fe20000011402 */
        /* <DEDUP_REMOVED lines=25> */
[----:B------:R-:W-:Y:S01]  /*10590*/  UIMAD.WIDE.U32 UR14, UR10, UR6, UR14 ;  /* 0x000000060a0e72a5 */ /* 0x000fe2000f8e000e */
[-C--:B------:R-:W-:Y:S01]  /*105a0*/  LEA.HI R4, R5, R0.reuse, RZ, 0x3 ;  /* 0x0000000005047211 */ /* 0x080fe200078f18ff */
[----:B------:R-:W-:Y:S01]  /*105b0*/  UIMAD UR9, UR10, UR7, UR9 ;  /* 0x000000070a0972a4 */ /* 0x000fe2000f8e0209 */
[----:B------:R-:W-:Y:S01]  /*105c0*/  IMAD R8, R11, 0x8, R2 ;  /* 0x000000080b087824 */ /* 0x000fe200078e0202 */
[----:B------:R-:W-:Y:S01]  /*105d0*/  UIMAD.WIDE.U32 UR16, UR18, UR4, URZ ;  /* 0x00000004121072a5 */ /* 0x000fe2000f8e003f */
[----:B------:R-:W-:Y:S01]  /*105e0*/  LEA.HI R5, R5, R0, RZ, 0x6 ;  /* 0x0000000005057211 */ /* 0x000fe200078f30ff */
[----:B------:R-:W-:-:S02]  /*105f0*/  ULDC.64 UR6, c[0x0][0x498] ;  /* 0x0001260000067ab9 */ /* 0x000fc40000000a00 */
[----:B-1----:R-:W-:Y:S01]  /*10600*/  LEA R8, R57, R8, 0x7 ;  /* 0x0000000839087211 */ /* 0x002fe200078e38ff */
[----:B------:R-:W-:Y:S02]  /*10610*/  UIMAD UR12, UR18, UR5, UR12 ;  /* 0x00000005120c72a4 */ /* 0x000fe4000f8e020c */
[----:B------:R-:W-:Y:S02]  /*10620*/  USEL UR13, UR13, URZ, !UP1 ;  /* 0x0000003f0d0d7287 */ /* 0x000fe4000c800000 */
[----:B------:R-:W-:Y:S01]  /*10630*/  @P1 IMAD.HI.U32 R3, R8, c[0x0][0x4ec], RZ ;  /* 0x00013b0008031a27 */ /* 0x000fe200078e00ff */
[----:B------:R-:W-:Y:S02]  /*10640*/  UIMAD UR18, UR11, UR6, URZ ;  /* 0x000000060b1272a4 */ /* 0x000fe4000f8e023f */
[----:B------:R-:W-:Y:S01]  /*10650*/  UIADD3 UR15, UR15, UR9, URZ ;  /* 0x000000090f0f7290 */ /* 0x000fe2000fffe03f */
[----:B------:R-:W-:Y:S01]  /*10660*/  IMAD.MOV.U32 R14, RZ, RZ, R8 ;  /* 0x000000ffff0e7224 */ /* 0x000fe200078e0008 */
[----:B------:R-:W-:Y:S01]  /*10670*/  @P1 SHF.R.U32.HI R14, RZ, c[0x0][0x4f0], R3 ;  /* 0x00013c00ff0e1a19 */ /* 0x000fe20000011603 */
[----:B------:R-:W-:Y:S01]  /*10680*/  UIMAD UR7, UR13, UR7, UR18 ;  /* 0x000000070d0772a4 */ /* 0x000fe2000f8e0212 */
[----:B------:R-:W-:Y:S01]  /*10690*/  LOP3.LUT R3, R4, 0xfffffff8, RZ, 0xc0, !PT ;  /* 0xfffffff804037812 */ /* 0x000fe200078ec0ff */
[----:B------:R-:W-:Y:S01]  /*106a0*/  UIMAD.WIDE.U32 UR14, UR13, UR6, UR14 ;  /* 0x000000060d0e72a5 */ /* 0x000fe2000f8e000e */
[--C-:B------:R-:W-:Y:S01]  /*106b0*/  SHF.R.S32.HI R13, RZ, 0x1f, R14.reuse ;  /* 0x0000001fff0d7819 */ /* 0x100fe2000001140e */
[----:B------:R-:W-:Y:S01]  /*106c0*/  IMAD.MOV R11, RZ, RZ, -R14 ;  /* 0x000000ffff0b7224 */ /* 0x000fe200078e0a0e */
[----:B------:R-:W-:Y:S01]  /*106d0*/  SHF.R.S32.HI R4, RZ, 0x3, R4 ;  /* 0x00000003ff047819 */ /* 0x000fe20000011404 */
[----:B------:R-:W-:Y:S01]  /*106e0*/  IMAD.IADD R3, R0, 0x1, -R3 ;  /* 0x0000000100037824 */ /* 0x000fe200078e0a03 */
[----:B------:R-:W-:Y:S01]  /*106f0*/  ULDC.64 UR4, c[0x0][0x3e8] ;  /* 0x0000fa0000047ab9 */ /* 0x000fe20000000a00 */
[----:B------:R-:W-:Y:S01]  /*10700*/  IMAD R8, R11, c[0x0][0x4e8], R8 ;  /* 0x00013a000b087a24 */ /* 0x000fe200078e0208 */
[----:B------:R-:W-:Y:S01]  /*10710*/  IADD3 R14, P0, R14, UR14, RZ ;  /* 0x0000000e0e0e7c10 */ /* 0x000fe2000ff1e0ff */
[----:B------:R-:W-:Y:S01]  /*10720*/  IMAD.U32 R0, RZ, RZ, UR7 ;  /* 0x00000007ff007e24 */ /* 0x000fe2000f8e00ff */
[----:B------:R-:W-:Y:S01]  /*10730*/  UIMAD UR8, UR8, UR4, URZ ;  /* 0x00000004080872a4 */ /* 0x000fe2000f8e023f */
[----:B------:R-:W-:Y:S01]  /*10740*/  IMAD.SHL.U32 R17, R4, 0x40, RZ ;  /* 0x0000004004117824 */ /* 0x000fe200078e00ff */
[----:B------:R-:W-:Y:S01]  /*10750*/  SHF.R.S32.HI R11, RZ, 0x1f, R8 ;  /* 0x0000001fff0b7819 */ /* 0x000fe20000011408 */
[----:B------:R-:W-:Y:S01]  /*10760*/  UIADD3 UR17, UR17, UR12, URZ ;  /* 0x0000000c11117290 */ /* 0x000fe2000fffe03f */
[----:B------:R-:W-:Y:S01]  /*10770*/  IADD3.X R15, R13, UR15, R0, P0, !PT ;  /* 0x0000000f0d0f7c10 */ /* 0x000fe200087fe400 */
[----:B------:R-:W-:Y:S01]  /*10780*/  UIMAD UR5, UR10, UR5, UR8 ;  /* 0x000000050a0572a4 */ /* 0x000fe2000f8e0208 */
[----:B------:R-:W-:Y:S01]  /*10790*/  LEA R0, R3, R4, 0x5 ;  /* 0x0000000403007211 */ /* 0x000fe200078e28ff */
[----:B------:R-:W-:Y:S01]  /*107a0*/  IMAD R11, R11, c[0x0][0x488], RZ ;  /* 0x000122000b0b7a24 */ /* 0x000fe200078e02ff */
[----:B------:R-:W-:Y:S01]  /*107b0*/  UIMAD.WIDE.U32 UR16, UR10, UR4, UR16 ;  /* 0x000000040a1072a5 */ /* 0x000fe2000f8e0010 */
[----:B------:R-:W-:Y:S01]  /*107c0*/  IMAD.WIDE.U32 R14, R8, c[0x0][0x488], R14 ;  /* 0x00012200080e7a25 */ /* 0x000fe200078e000e */
[----:B------:R-:W-:Y:S01]  /*107d0*/  ULDC.64 UR6, c[0x0][0x3f0] ;  /* 0x0000fc0000067ab9 */ /* 0x000fe20000000a00 */
[----:B------:R-:W-:Y:S01]  /*107e0*/  LOP3.LUT R17, R17, 0x1c0, RZ, 0xc0, !PT ;  /* 0x000001c011117812 */ /* 0x000fe200078ec0ff */
[----:B------:R-:W-:Y:S01]  /*107f0*/  UIMAD UR11, UR11, UR6, URZ ;  /* 0x000000060b0b72a4 */ /* 0x000fe2000f8e023f */
[----:B------:R-:W-:Y:S01]  /*10800*/  IMAD R13, R57, 0x80, R0 ;  /* 0x00000080390d7824 */ /* 0x000fe200078e0200 */
[----:B------:R-:W-:Y:S01]  /*10810*/  LEA R12, P0, R14, c[0x0][0x450], 0x2 ;  /* 0x000114000e0c7a11 */ /* 0x000fe200078010ff */
[----:B------:R-:W-:Y:S01]  /*10820*/  IMAD R11, R8, c[0x0][0x48c], R11 ;  /* 0x00012300080b7a24 */ /* 0x000fe200078e020b */
[----:B------:R-:W-:Y:S01]  /*10830*/  UIADD3 UR17, UR17, UR5, URZ ;  /* 0x0000000511117290 */ /* 0x000fe2000fffe03f */
[----:B------:R-:W-:Y:S01]  /*10840*/  @P1 IMAD.HI.U32 R16, R13, c[0x0][0x4ec], RZ ;  /* 0x00013b000d101a27 */ /* 0x000fe200078e00ff */
[----:B------:R-:W-:Y:S01]  /*10850*/  UIMAD UR7, UR13, UR7, UR11 ;  /* 0x000000070d0772a4 */ /* 0x000fe2000f8e020b */
[----:B------:R-:W-:Y:S01]  /*10860*/  SHFL.IDX PT, R48, R12, RZ, 0x1c1f ;  /* 0x001c1fff0c307589 */ /* 0x000fe200000e0000 */
[----:B------:R-:W-:Y:S01]  /*10870*/  UIMAD.WIDE.U32 UR16, UR13, UR6, UR16 ;  /* 0x000000060d1072a5 */ /* 0x000fe2000f8e0010 */
[----:B------:R-:W-:-:S02]  /*10880*/  IMAD.IADD R11, R15, 0x1, R11 ;  /* 0x000000010f0b7824 */ /* 0x000fc400078e020b */
[----:B------:R-:W-:Y:S01]  /*10890*/  IMAD.MOV.U32 R8, RZ, RZ, R13 ;  /* 0x000000ffff087224 */ /* 0x000fe200078e000d */
[----:B------:R-:W-:Y:S01]  /*108a0*/  @P1 SHF.R.U32.HI R8, RZ, c[0x0][0x4f0], R16 ;  /* 0x00013c00ff081a19 */ /* 0x000fe20000011610 */
[----:B------:R-:W-:Y:S01]  /*108b0*/  IMAD.SHL.U32 R0, R3, 0x8, RZ ;  /* 0x0000000803007824 */ /* 0x000fe200078e00ff */
[----:B------:R-:W-:Y:S01]  /*108c0*/  LEA.HI.X R11, R14, c[0x0][0x454], R11, 0x2, P0 ;  /* 0x000115000e0b7a11 */ /* 0x000fe200000f140b */
[----:B------:R-:W-:Y:S01]  /*108d0*/  SHFL.IDX PT, R34, R12, 0x1, 0x1c1f ;  /* 0x003c1f000c227f89 */ /* 0x000fe200000e0000 */
[----:B------:R-:W-:Y:S01]  /*108e0*/  SHF.R.U32.HI R3, RZ, 0x3, R17 ;  /* 0x00000003ff037819 */ /* 0x000fe20000011611 */
[----:B------:R-:W-:Y:S01]  /*108f0*/  IMAD.MOV R32, RZ, RZ, -R8 ;  /* 0x000000ffff207224 */ /* 0x000fe200078e0a08 */
[----:B------:R-:W-:Y:S01]  /*10900*/  LOP3.LUT R10, R17, 0x38, R0, 0xf8, !PT ;  /* 0x00000038110a7812 */ /* 0x000fe200078ef800 */
[----:B------:R-:W1:Y:S01]  /*10910*/  SHFL.IDX PT, R49, R11, RZ, 0x1c1f ;  /* 0x001c1fff0b317589 */ /* 0x000e6200000e0000 */
[----:B------:R-:W-:Y:S01]  /*10920*/  UIADD3 UR7, UR17, UR7, URZ ;  /* 0x0000000711077290 */ /* 0x000fe2000fffe03f */
[----:B------:R-:W-:Y:S01]  /*10930*/  IMAD R32, R32, c[0x0][0x4e8], R13 ;  /* 0x00013a0020207a24 */ /* 0x000fe200078e020d */
[----:B------:R-:W-:Y:S01]  /*10940*/  LOP3.LUT R3, R10, R3, RZ, 0x3c, !PT ;  /* 0x000000030a037212 */ /* 0x000fe200078e3cff */
[----:B------:R-:W2:Y:S01]  /*10950*/  SHFL.IDX PT, R35, R11, 0x1, 0x1c1f ;  /* 0x003c1f000b237f89 */ /* 0x000ea200000e0000 */
[----:B------:R-:W-:Y:S01]  /*10960*/  IMAD R13, R57, 0x80, R2 ;  /* 0x00000080390d7824 */ /* 0x000fe200078e0202 */
[----:B------:R-:W-:Y:S01]  /*10970*/  SHF.R.S32.HI R10, RZ, 0x1f, R8 ;  /* 0x0000001fff0a7819 */ /* 0x000fe20000011408 */
[----:B-----5:R-:W-:Y:S01]  /*10980*/  IMAD R2, R9, c[0x0][0x4e8], RZ ;  /* 0x00013a0009027a24 */ /* 0x020fe200078e02ff */
[----:B------:R-:W-:Y:S01]  /*10990*/  MOV R14, UR16 ;  /* 0x00000010000e7c02 */ /* 0x000fe20008000f00 */
[----:B------:R-:W-:Y:S01]  /*109a0*/  IMAD.U32 R15, RZ, RZ, UR17 ;  /* 0x00000011ff0f7e24 */ /* 0x000fe2000f8e00ff */
[C---:B------:R-:W-:Y:S01]  /*109b0*/  IADD3 R9, R13.reuse, 0x8, RZ ;  /* 0x000000080d097810 */ /* 0x040fe20007ffe0ff */
[----:B------:R-:W-:Y:S01]  /*109c0*/  IMAD.U32 R15, RZ, RZ, UR7 ;  /* 0x00000007ff0f7e24 */ /* 0x000fe2000f8e00ff */
[-C--:B------:R-:W-:Y:S01]  /*109d0*/  ISETP.GE.OR P0, PT, R13, R2.reuse, P2 ;  /* 0x000000020d00720c */ /* 0x080fe20001706670 */
[----:B------:R-:W-:Y:S01]  /*109e0*/  IMAD R17, R10, c[0x0][0x3e0], RZ ;  /* 0x0000f8000a117a24 */ /* 0x000fe200078e02ff */
[----:B------:R-:W-:Y:S01]  /*109f0*/  ISETP.GE.OR P2, PT, R9, R2, P2 ;  /* 0x000000020900720c */ /* 0x000fe20001746670 */
[----:B------:R-:W-:-:S02]  /*10a00*/  IMAD.SHL.U32 R10, R5, 0x8, RZ ;  /* 0x00000008050a7824 */ /* 0x000fc400078e00ff */
        /* <DEDUP_REMOVED lines=9> */
[C---:B------:R-:W-:Y:S01]  /*10aa0*/  IMAD R3, R32.reuse, c[0x0][0x3dc], R5 ;  /* 0x0000f70020037a24 */ /* 0x040fe200078e0205 */
[----:B--2---:R1:W-:Y:S01]  /*10ab0*/  @!P2 ST.E [R34.64], R7 ;  /* 0x000000072200a985 */ /* 0x0043e2000c101914 */
[----:B------:R-:W-:-:S03]  /*10ac0*/  IMAD.WIDE.U32 R32, R32, c[0x0][0x3d8], R14 ;  /* 0x0000f60020207a25 */ /* 0x000fc600078e000e */
[----:B------:R1:W2:Y:S01]  /*10ad0*/  LDS.128 R44, [R58+0x1080] ;  /* 0x001080003a2c7984 */ /* 0x0002a20000000c00 */
[----:B------:R-:W-:Y:S01]  /*10ae0*/  IMAD.IADD R3, R33, 0x1, R3 ;  /* 0x0000000121037824 */ /* 0x000fe200078e0203 */
[C---:B------:R-:W-:Y:S02]  /*10af0*/  LEA R56, P0, R32.reuse, c[0x0][0x380], 0x1 ;  /* 0x0000e00020387a11 */ /* 0x040fe400078008ff */
[----:B------:R1:W3:Y:S02]  /*10b00*/  LDS.128 R40, [R58+0x2080] ;  /* 0x002080003a287984 */ /* 0x0002e40000000c00 */
[----:B------:R-:W-:Y:S02]  /*10b10*/  LEA.HI.X R55, R32, c[0x0][0x384], R3, 0x1, P0 ;  /* 0x0000e10020377a11 */ /* 0x000fe400000f0c03 */
[----:B------:R1:W4:Y:S01]  /*10b20*/  LDS.128 R36, [R58+0x3080] ;  /* 0x003080003a247984 */ /* 0x0003220000000c00 */
[----:B------:R-:W-:-:S03]  /*10b30*/  ISETP.GE.AND P0, PT, R57, R2, PT ;  /* 0x000000023900720c */ /* 0x000fc60003f06270 */
        /* <DEDUP_REMOVED lines=29> */
.L_x_295:
[----:B--2---:R-:W-:Y:S05]  /*10d10*/  BSYNC B0 ;  /* 0x0000000000007941 */ /* 0x004fea0003800000 */
.L_x_294:
        /* <DEDUP_REMOVED lines=23> */
.L_x_297:
[----:B------:R-:W-:Y:S05]  /*10e90*/  BSYNC B0 ;  /* 0x0000000000007941 */ /* 0x000fea0003800000 */
.L_x_296:
[----:B------:R-:W-:Y:S01]  /*10ea0*/  IADD3 R3, R57, 0x40, RZ ;  /* 0x0000004039037810 */ /* 0x000fe20007ffe0ff */
[----:B--2---:R2:W1:Y:S01]  /*10eb0*/  SHFL.IDX PT, R17, R55, 0x2, 0x181f ;  /* 0x00581f0037117f89 */ /* 0x00446200000e0000 */
        /* <DEDUP_REMOVED lines=21> */
.L_x_299:
[----:B------:R-:W-:Y:S05]  /*11010*/  BSYNC B0 ;  /* 0x0000000000007941 */ /* 0x000fea0003800000 */
.L_x_298:
        /* <DEDUP_REMOVED lines=24> */
.L_x_292:
        /* <DEDUP_REMOVED lines=31> */
.L_x_300:
[----:B-1----:R-:W1:Y:S01]  /*11390*/  S2R R7, SR_TID.X ;  /* 0x0000000000077919 */ /* 0x002e620000002100 */
[----:B------:R-:W-:Y:S01]  /*113a0*/  USHF.R.S32.HI UR6, URZ, 0x1f, UR13 ;  /* 0x0000001f3f067899 */ /* 0x000fe2000801140d */
[----:B------:R-:W-:Y:S01]  /*113b0*/  BSSY B0, `(.L_x_301) ;  /* 0x0000029000007945 */ /* 0x000fe20003800000 */
[----:B------:R-:W-:-:S02]  /*113c0*/  USEL UR13, UR13, URZ, !UP1 ;  /* 0x0000003f0d0d7287 */ /* 0x000fc4000c800000 */
[----:B------:R-:W-:Y:S01]  /*113d0*/  USEL UR6, UR6, URZ, !UP1 ;  /* 0x0000003f06067287 */ /* 0x000fe2000c800000 */
[----:B-1----:R-:W-:-:S13]  /*113e0*/  ISETP.GT.AND P0, PT, R7, 0x7f, PT ;  /* 0x0000007f0700780c */ /* 0x002fda0003f04270 */
        /* <DEDUP_REMOVED lines=22> */
[----:B------:R-:W-:-:S03]  /*11550*/  IADD3 R4, -R8, RZ, RZ ;  /* 0x000000ff08047210 */ /* 0x000fc60007ffe1ff */
[----:B------:R-:W-:Y:S02]  /*11560*/  IMAD.U32 R0, RZ, RZ, UR5 ;  /* 0x00000005ff007e24 */ /* 0x000fe4000f8e00ff */
[----:B------:R-:W-:Y:S01]  /*11570*/  IMAD R4, R4, c[0x0][0x4e8], R5 ;  /* 0x00013a0004047a24 */ /* 0x000fe200078e0205 */
[----:B------:R-:W-:Y:S02]  /*11580*/  SHF.R.S32.HI R5, RZ, 0x1f, R8 ;  /* 0x0000001fff057819 */ /* 0x000fe40000011408 */
[----:B------:R-:W-:Y:S02]  /*11590*/  IADD3 R8, P0, R8, UR16, RZ ;  /* 0x0000001008087c10 */ /* 0x000fe4000ff1e0ff */
[----:B------:R-:W-:Y:S02]  /*115a0*/  SHF.R.S32.HI R2, RZ, 0x1f, R4 ;  /* 0x0000001fff027819 */ /* 0x000fe40000011404 */
[----:B------:R-:W-:-:S03]  /*115b0*/  IADD3.X R9, R5, UR17, R0, P0, !PT ;  /* 0x0000001105097c10 */ /* 0x000fc600087fe400 */
[----:B------:R-:W-:Y:S02]  /*115c0*/  IMAD R5, R2, c[0x0][0x488], RZ ;  /* 0x0001220002057a24 */ /* 0x000fe400078e02ff */
[----:B------:R-:W-:-:S04]  /*115d0*/  IMAD.WIDE.U32 R8, R4, c[0x0][0x488], R8 ;  /* 0x0001220004087a25 */ /* 0x000fc800078e0008 */
[----:B------:R-:W-:Y:S01]  /*115e0*/  IMAD R0, R4, c[0x0][0x48c], R5 ;  /* 0x0001230004007a24 */ /* 0x000fe200078e0205 */
[----:B------:R-:W-:-:S04]  /*115f0*/  LEA R4, P0, R8, c[0x0][0x450], 0x2 ;  /* 0x0001140008047a11 */ /* 0x000fc800078010ff */
[----:B------:R-:W-:Y:S01]  /*11600*/  IADD3 R5, R9, R0, RZ ;  /* 0x0000000009057210 */ /* 0x000fe20007ffe0ff */
[----:B------:R-:W-:-:S03]  /*11610*/  IMAD.MOV.U32 R9, RZ, RZ, -0x800000 ;  /* 0xff800000ff097424 */ /* 0x000fc600078e00ff */
[----:B------:R-:W-:-:S05]  /*11620*/  LEA.HI.X R5, R8, c[0x0][0x454], R5, 0x2, P0 ;  /* 0x0001150008057a11 */ /* 0x000fca00000f1405 */
[----:B------:R1:W-:Y:S02]  /*11630*/  STG.E [R4.64], R9 ;  /* 0x0000000904007986 */ /* 0x0003e4000c101914 */
.L_x_302:
[----:B------:R-:W-:Y:S05]  /*11640*/  BSYNC B0 ;  /* 0x0000000000007941 */ /* 0x000fea0003800000 */
.L_x_301:
        /* <DEDUP_REMOVED lines=17> */
[C---:B------:R-:W-:Y:S02]  /*11760*/  LEA R0, R7.reuse, R4, 0x5 ;  /* 0x0000000407007211 */ /* 0x040fe400078e28ff */
[----:B------:R-:W-:Y:S01]  /*11770*/  UIMAD UR7, UR10, UR5, UR7 ;  /* 0x000000050a0772a4 */ /* 0x000fe2000f8e0207 */
[----:B------:R-:W-:Y:S01]  /*11780*/  SHF.L.U32 R7, R7, 0x3, RZ ;  /* 0x0000000307077819 */ /* 0x000fe200000006ff */
[----:B------:R-:W-:Y:S01]  /*11790*/  UIMAD.WIDE.U32 UR10, UR10, UR4, UR16 ;  /* 0x000000040a0a72a5 */ /* 0x000fe2000f8e0010 */
[----:B-1----:R-:W-:-:S02]  /*117a0*/  IMAD R0, R5, 0x80, R0 ;  /* 0x0000008005007824 */ /* 0x002fc400078e0200 */
[----:B------:R-:W-:Y:S01]  /*117b0*/  ULDC.64 UR4, c[0x0][0x3f0] ;  /* 0x0000fc0000047ab9 */ /* 0x000fe20000000a00 */
[----:B------:R-:W-:Y:S01]  /*117c0*/  IMAD R4, R5, 0x80, R4 ;  /* 0x0000008005047824 */ /* 0x000fe200078e0204 */
[----:B------:R-:W-:Y:S01]  /*117d0*/  UIMAD UR6, UR6, UR4, URZ ;  /* 0x00000004060672a4 */ /* 0x000fe2000f8e023f */
[----:B------:R-:W-:Y:S01]  /*117e0*/  @P0 IMAD.HI.U32 R2, R0, c[0x0][0x4ec], RZ ;  /* 0x00013b0000020a27 */ /* 0x000fe200078e00ff */
[----:B------:R-:W-:Y:S01]  /*117f0*/  UIADD3 UR11, UR7, UR11, URZ ;  /* 0x0000000b070b7290 */ /* 0x000fe2000fffe03f */
[----:B------:R-:W-:Y:S01]  /*11800*/  MOV R8, R0 ;  /* 0x0000000000087202 */ /* 0x000fe20000000f00 */
[----:B------:R-:W-:Y:S01]  /*11810*/  UIMAD UR5, UR13, UR5, UR6 ;  /* 0x000000050d0572a4 */ /* 0x000fe2000f8e0206 */
[----:B------:R-:W-:Y:S01]  /*11820*/  IADD3 R5, R7, 0x80, RZ ;  /* 0x0000008007057810 */ /* 0x000fe20007ffe0ff */
[----:B------:R-:W-:Y:S01]  /*11830*/  UIMAD.WIDE.U32 UR10, UR13, UR4, UR10 ;  /* 0x000000040d0a72a5 */ /* 0x000fe2000f8e000a */
[----:B------:R-:W-:-:S03]  /*11840*/  @P0 SHF.R.U32.HI R8, RZ, c[0x0][0x4f0], R2 ;  /* 0x00013c00ff080a19 */ /* 0x000fc60000011602 */
[----:B------:R-:W-:Y:S01]  /*11850*/  UIADD3 UR5, UR11, UR5, URZ ;  /* 0x000000050b057290 */ /* 0x000fe2000fffe03f */
[--C-:B------:R-:W-:Y:S01]  /*11860*/  SHF.R.S32.HI R9, RZ, 0x1f, R8.reuse ;  /* 0x0000001fff097819 */ /* 0x100fe20000011408 */
[----:B------:R-:W-:Y:S01]  /*11870*/  IMAD.MOV R11, RZ, RZ, -R8 ;  /* 0x000000ffff0b7224 */ /* 0x000fe200078e0a08 */
[----:B------:R-:W-:-:S03]  /*11880*/  MOV R10, UR10 ;  /* 0x0000000a000a7c02 */ /* 0x000fc60008000f00 */
[----:B------:R-:W-:Y:S02]  /*11890*/  IMAD R6, R11, c[0x0][0x4e8], R0 ;  /* 0x00013a000b067a24 */ /* 0x000fe400078e0200 */
[----:B------:R-:W-:Y:S01]  /*118a0*/  IMAD.U32 R11, RZ, RZ, UR11 ;  /* 0x0000000bff0b7e24 */ /* 0x000fe2000f8e00ff */
[----:B------:R-:W-:Y:S01]  /*118b0*/  MOV R11, UR5 ;  /* 0x00000005000b7c02 */ /* 0x000fe20008000f00 */
[----:B------:R-:W-:Y:S01]  /*118c0*/  IMAD R9, R9, c[0x0][0x3e0], RZ ;  /* 0x0000f80009097a24 */ /* 0x000fe200078e02ff */
[----:B------:R-:W-:-:S03]  /*118d0*/  SHF.R.S32.HI R2, RZ, 0x1f, R6 ;  /* 0x0000001fff027819 */ /* 0x000fc60000011406 */
[C---:B------:R-:W-:Y:S02]  /*118e0*/  IMAD R0, R8.reuse, c[0x0][0x3e4], R9 ;  /* 0x0000f90008007a24 */ /* 0x040fe400078e0209 */
        /* <DEDUP_REMOVED lines=8> */
[----:B------:R-:W-:Y:S02]  /*11970*/  LEA.HI.X R8, R10, c[0x0][0x384], R11, 0x1, P0 ;  /* 0x0000e1000a087a11 */ /* 0x000fe400000f0c0b */
[----:B------:R-:W-:Y:S01]  /*11980*/  ISETP.GE.AND P0, PT, R4, R3, PT ;  /* 0x000000030400720c */ /* 0x000fe20003f06270 */
[----:B------:R1:W2:Y:S04]  /*11990*/  SHFL.IDX PT, R10, R9, RZ, 0x181f ;  /* 0x00181fff090a7589 */ /* 0x0002a800000e0000 */
        /* <DEDUP_REMOVED lines=17> */
.L_x_304:
[----:B------:R-:W-:Y:S05]  /*11ab0*/  BSYNC B0 ;  /* 0x0000000000007941 */ /* 0x000fea0003800000 */
.L_x_303:
        /* <DEDUP_REMOVED lines=21> */
.L_x_306:
[----:B------:R-:W-:Y:S05]  /*11c10*/  BSYNC B0 ;  /* 0x0000000000007941 */ /* 0x000fea0003800000 */
.L_x_305:
        /* <DEDUP_REMOVED lines=21> */
.L_x_308:
[----:B------:R-:W-:Y:S05]  /*11d70*/  BSYNC B0 ;  /* 0x0000000000007941 */ /* 0x000fea0003800000 */
.L_x_307:
        /* <DEDUP_REMOVED lines=22> */
.L_x_309:
        /* <DEDUP_REMOVED lines=10> */
.L_x_1701:


//--------------------- .text._ZN7cutlass13device_kernelIN5flash19enable_sm80_to_sm89INS1_16FlashAttnFwdSm80INS1_25CollectiveMainloopFwdSm80ILi8ELi1ELb0EN4cute5tupleIJNS5_1CILi128EEENS7_ILi64EEENS7_ILi192EEEEEELi192ENS_10bfloat16_tEfNS_4arch4Sm80ELb0ELb1ELb0ELb1ELb1ELb1ELb1ELb0EEENS1_21CollectiveEpilogueFwdINS6_IJS8_SA_S9_EEENS6_IJNS7_ILi1EEESI_SI_EEESC_SE_Li256ELb1ELb1ELb0ELb0EEENS1_19SingleTileSchedulerILb1ELb0ELb1ELi128EEEEEEEEEvNT_6ParamsE --------------------------
	.section	.text._ZN7cutlass13device_kernelIN5flash19enable_sm80_to_sm89INS1_16FlashAttnFwdSm80INS1_25CollectiveMainloopFwdSm80ILi8ELi1ELb0EN4cute5tupleIJNS5_1CILi128EEENS7_ILi64EEENS7_ILi192EEEEEELi192ENS_10bfloat16_tEfNS_4arch4Sm80ELb0ELb1ELb0ELb1ELb1ELb1ELb1ELb0EEENS1_21CollectiveEpilogueFwdINS6_IJS8_SA_S9_EEENS6_IJNS7_ILi1EEESI_SI_EEESC_SE_Li256ELb1ELb1ELb0ELb0EEENS1_19SingleTileSchedulerILb1ELb0ELb1ELi128EEEEEEEEEvNT_6ParamsE,"ax",@progbits
	.sectioninfo	@"SHI_REGISTERS=250"
	.align	128
.text._ZN7cutlass13device_kernelIN5flash19enable_sm80_to_sm89INS1_16FlashAttnFwdSm80INS1_25CollectiveMainloopFwdSm80ILi8ELi1ELb0EN4cute5tupleIJNS5_1CILi128EEENS7_ILi64EEENS7_ILi192EEEEEELi192ENS_10bfloat16_tEfNS_4arch4Sm80ELb0ELb1ELb0ELb1ELb1ELb1ELb1ELb0EEENS1_21CollectiveEpilogueFwdINS6_IJS8_SA_S9_EEENS6_IJNS7_ILi1EEESI_SI_EEESC_SE_Li256ELb1ELb1ELb0ELb0EEENS1_19SingleTileSchedulerILb1ELb0ELb1ELi128EEEEEEEEEvNT_6ParamsE:
        .type           _ZN7cutlass13device_kernelIN5flash19enable_sm80_to_sm89INS1_16FlashAttnFwdSm80INS1_25CollectiveMainloopFwdSm80ILi8ELi1ELb0EN4cute5tupleIJNS5_1CILi128EEENS7_ILi64EEENS7_ILi192EEEEEELi192ENS_10bfloat16_tEfNS_4arch4Sm80ELb0ELb1ELb0ELb1ELb1ELb1ELb1ELb0EEENS1_21CollectiveEpilogueFwdINS6_IJS8_SA_S9_EEENS6_IJNS7_ILi1EEESI_SI_EEESC_SE_Li256ELb1ELb1ELb0ELb0EEENS1_19SingleTileSchedulerILb1ELb0ELb1ELi128EEEEEEEEEvNT_6ParamsE,@function
        .size           _ZN7cutlass13device_kernelIN5flash19enable_sm80_to_sm89INS1_16FlashAttnFwdSm80INS1_25CollectiveMainloopFwdSm80ILi8ELi1ELb0EN4cute5tupleIJNS5_1CILi128EEENS7_ILi64EEENS7_ILi192EEEEEELi192ENS_10bfloat16_tEfNS_4arch4Sm80ELb0ELb1ELb0ELb1ELb1ELb1ELb1ELb0EEENS1_21CollectiveEpilogueFwdINS6_IJS8_SA_S9_EEENS6_IJNS7_ILi1EEESI_SI_EEESC_SE_Li256ELb1ELb1ELb0ELb0EEENS1_19SingleTileSchedulerILb1ELb0ELb1ELi128EEEEEEEEEvNT_6ParamsE,(.L_x_1702 - _ZN7cutlass13device_kernelIN5flash19enable_sm80_to_sm89INS1_16FlashAttnFwdSm80INS1_25CollectiveMainloopFwdSm80ILi8ELi1ELb0EN4cute5tupleIJNS5_1CILi128EEENS7_ILi64EEENS7_ILi192EEEEEELi192ENS_10bfloat16_tEfNS_4arch4Sm80ELb0ELb1ELb0ELb1ELb1ELb1ELb1ELb0EEENS1_21CollectiveEpilogueFwdINS6_IJS8_SA_S9_EEENS6_IJNS7_ILi1EEESI_SI_EEESC_SE_Li256ELb1ELb1ELb0ELb0EEENS1_19SingleTileSchedulerILb1ELb0ELb1ELi128EEEEEEEEEvNT_6ParamsE)
        .other          _ZN7cutlass13device_kernelIN5flash19enable_sm80_to_sm89INS1_16FlashAttnFwdSm80INS1_25CollectiveMainloopFwdSm80ILi8ELi1ELb0EN4cute5tupleIJNS5_1CILi128EEENS7_ILi64EEENS7_ILi192EEEEEELi192ENS_10bfloat16_tEfNS_4arch4Sm80ELb0ELb1ELb0ELb1ELb1ELb1ELb1ELb0EEENS1_21CollectiveEpilogueFwdINS6_IJS8_SA_S9_EEENS6_IJNS7_ILi1EEESI_SI_EEESC_SE_Li256ELb1ELb1ELb0ELb0EEENS1_19SingleTileSchedulerILb1ELb0ELb1ELi128EEEEEEEEEvNT_6ParamsE,@"STO_CUDA_ENTRY STV_DEFAULT"
_ZN7cutlass13device_kernelIN5flash19enable_sm80_to_sm89INS1_16FlashAttnFwdSm80INS1_25CollectiveMainloopFwdSm80ILi8ELi1ELb0EN4cute5tupleIJNS5_1CILi128EEENS7_ILi64EEENS7_ILi192EEEEEELi192ENS_10bfloat16_tEfNS_4arch4Sm80ELb0ELb1ELb0ELb1ELb1ELb1ELb1ELb0EEENS1_21CollectiveEpilogueFwdINS6_IJS8_SA_S9_EEENS6_IJNS7_ILi1EEESI_SI_EEESC_SE_Li256ELb1ELb1ELb0ELb0EEENS1_19SingleTileSchedulerILb1ELb0ELb1ELi128EEEEEEEEEvNT_6ParamsE:
[----:B------:R-:W-:Y:S02]  /*0000*/  MOV R1, c[0x0][0x28] ;  /* 0x00000a0000017a02 */ /* 0x000fe40000000f00 */
[----:B------:R-:W1:Y:S01]  /*0010*/  S2R R84, SR_TID.X ;  /* 0x0000000000547919 */ /* 0x000e620000002100 */
[----:B------:R-:W-:Y:S01]  /*0020*/  IMAD.MOV.U32 R3, RZ, RZ, 0x4 ;  /* 0x00000004ff037424 */ /* 0x000fe200078e00ff */
[----:B------:R-:W-:Y:S01]  /*0030*/  ULDC.64 UR6, c[0x0][0x118] ;  /* 0x0000460000067ab9 */ /* 0x000fe20000000a00 */
[----:B------:R-:W-:Y:S01]  /*0040*/  IADD3 R1, R1, -0x70, RZ ;  /* 0xffffff9001017810 */ /* 0x000fe20007ffe0ff */
[----:B------:R-:W2:Y:S04]  /*0050*/  S2R R192, SR_CTAID.Z ;  /* 0x0000000000c07919 */ /* 0x000ea80000002700 */
[----:B------:R-:W3:Y:S01]  /*0060*/  S2R R85, SR_CTAID.X ;  /* 0x0000000000557919 */ /* 0x000ee20000002500 */
[----:B-1----:R-:W-:Y:S01]  /*0070*/  SHF.R.U32.HI R0, RZ, 0x5, R84 ;  /* 0x00000005ff007819 */ /* 0x002fe20000011654 */
[----:B--2---:R-:W-:-:S05]  /*0080*/  IMAD.WIDE R4, R192, R3, c[0x0][0x568] ;  /* 0x00015a00c0047625 */ /* 0x004fca00078e0203 */
[----:B------:R-:W1:Y:S02]  /*0090*/  SHFL.IDX PT, R0, R0, RZ, 0x1f ;  /* 0x00001fff00007589 */ /* 0x000e6400000e0000 */
[----:B-1----:R-:W-:-:S13]  /*00a0*/  ISETP.NE.AND P0, PT, R0, RZ, PT ;  /* 0x000000ff0000720c */ /* 0x002fda0003f05270 */
[----:B------:R-:W-:Y:S05]  /*00b0*/  @!P0 BRA `(.L_x_310) ;  /* 0x0000013000008947 */ /* 0x000fea0003800000 */
[----:B---3--:R-:W-:-:S04]  /*00c0*/  ISETP.NE.U32.AND P0, PT, RZ, c[0x0][0x568], PT ;  /* 0x00015a00ff007a0c */ /* 0x008fc80003f05070 */
[----:B------:R-:W-:-:S13]  /*00d0*/  ISETP.NE.AND.EX P0, PT, RZ, c[0x0][0x56c], PT, P0 ;  /* 0x00015b00ff007a0c */ /* 0x000fda0003f05300 */
[----:B------:R-:W-:Y:S05]  /*00e0*/  @!P0 BRA `(.L_x_311) ;  /* 0x0000002000008947 */ /* 0x000fea0003800000 */
[----:B------:R1:W5:Y:S01]  /*00f0*/  LDG.E R0, [R4.64] ;  /* 0x0000000604007981 */ /* 0x000362000c1e1900 */
[----:B------:R-:W-:Y:S05]  /*0100*/  BRA `(.L_x_312) ;  /* 0x0000009000007947 */ /* 0x000fea0003800000 */
.L_x_311:
        /* <DEDUP_REMOVED lines=8> */
.L_x_313:
[----:B------:R-:W-:-:S05]  /*0190*/  MOV R0, c[0x0][0x54c] ;  /* 0x0001530000007a02 */ /* 0x000fca0000000f00 */
.L_x_312:
[----:B-----5:R-:W-:Y:S01]  /*01a0*/  IMAD R0, R0, c[0x0][0x548], RZ ;  /* 0x0001520000007a24 */ /* 0x020fe200078e02ff */
[----:B------:R-:W-:-:S04]  /*01b0*/  SHF.L.U32 R83, R85, 0x7, RZ ;  /* 0x0000000755537819 */ /* 0x000fc800000006ff */
[----:B------:R-:W-:-:S04]  /*01c0*/  ISETP.GE.AND P0, PT, R83, R0, PT ;  /* 0x000000005300720c */ /* 0x000fc80003f06270 */
[----:B------:R-:W-:Y:S01]  /*01d0*/  SEL R192, R192, 0xffffffff, !P0 ;  /* 0xffffffffc0c07807 */ /* 0x000fe20004000000 */
[----:B------:R-:W-:Y:S05]  /*01e0*/  BRA `(.L_x_314) ;  /* 0x0000012000007947 */ /* 0x000fea0003800000 */
.L_x_310:
[----:B---3--:R-:W-:-:S04]  /*01f0*/  ISETP.NE.U32.AND P0, PT, RZ, c[0x0][0x568], PT ;  /* 0x00015a00ff007a0c */ /* 0x008fc80003f05070 */
[----:B------:R-:W-:-:S13]  /*0200*/  ISETP.NE.AND.EX P0, PT, RZ, c[0x0][0x56c], PT, P0 ;  /* 0x00015b00ff007a0c */ /* 0x000fda0003f05300 */
[----:B------:R-:W-:Y:S05]  /*0210*/  @!P0 BRA `(.L_x_315) ;  /* 0x0000002000008947 */ /* 0x000fea0003800000 */
[----:B------:R1:W5:Y:S01]  /*0220*/  LDG.E R0, [R4.64] ;  /* 0x0000000604007981 */ /* 0x000362000c1e1900 */
[----:B------:R-:W-:Y:S05]  /*0230*/  BRA `(.L_x_316) ;  /* 0x0000009000007947 */ /* 0x000fea0003800000 */
.L_x_315:
        /* <DEDUP_REMOVED lines=8> */
.L_x_317:
[----:B------:R-:W-:-:S05]  /*02c0*/  MOV R0, c[0x0][0x54c] ;  /* 0x0001530000007a02 */ /* 0x000fca0000000f00 */
.L_x_316:
[----:B-----5:R-:W-:Y:S01]  /*02d0*/  IMAD R0, R0, c[0x0][0x548], RZ ;  /* 0x0001520000007a24 */ /* 0x020fe200078e02ff */
[----:B------:R-:W-:-:S04]  /*02e0*/  SHF.L.U32 R83, R85, 0x7, RZ ;  /* 0x0000000755537819 */ /* 0x000fc800000006ff */
[----:B------:R-:W-:-:S04]  /*02f0*/  ISETP.GE.AND P0, PT, R83, R0, PT ;  /* 0x000000005300720c */ /* 0x000fc80003f06270 */
[----:B------:R-:W-:-:S04]  /*0300*/  SEL R192, R192, 0xffffffff, !P0 ;  /* 0xffffffffc0c07807 */ /* 0x000fc80004000000 */
.L_x_314:
[----:B------:R-:W-:-:S13]  /*0310*/  ISETP.GE.AND P0, PT, R192, RZ, PT ;  /* 0x000000ffc000720c */ /* 0x000fda0003f06270 */
[----:B------:R-:W-:Y:S05]  /*0320*/  @!P0 EXIT ;  /* 0x000000000000894d */ /* 0x000fea0003800000 */
[----:B------:R-:W-:Y:S01]  /*0330*/  ISETP.NE.U32.AND P0, PT, RZ, c[0x0][0x370], PT ;  /* 0x0000dc00ff007a0c */ /* 0x000fe20003f05070 */
[----:B------:R-:W-:Y:S01]  /*0340*/  IMAD.MOV.U32 R2, RZ, RZ, RZ ;  /* 0x000000ffff027224 */ /* 0x000fe200078e00ff */
[----:B------:R-:W-:Y:S01]  /*0350*/  ISETP.NE.U32.AND P2, PT, RZ, c[0x0][0x350], PT ;  /* 0x0000d400ff007a0c */ /* 0x000fe20003f45070 */
[----:B------:R-:W-:Y:S01]  /*0360*/  IMAD.MOV.U32 R94, RZ, RZ, RZ ;  /* 0x000000ffff5e7224 */ /* 0x000fe200078e00ff */
[----:B------:R-:W-:Y:S01]  /*0370*/  ISETP.NE.AND.EX P0, PT, RZ, c[0x0][0x374], PT, P0 ;  /* 0x0000dd00ff007a0c */ /* 0x000fe20003f05300 */
[----:B------:R-:W-:Y:S01]  /*0380*/  IMAD.WIDE R10, R192, R3, c[0x0][0x350] ;  /* 0x0000d400c00a7625 */ /* 0x000fe200078e0203 */
[----:B------:R-:W-:Y:S02]  /*0390*/  ISETP.NE.AND.EX P2, PT, RZ, c[0x0][0x354], PT, P2 ;  /* 0x0000d500ff007a0c */ /* 0x000fe40003f45320 */
[----:B------:R-:W-:Y:S02]  /*03a0*/  ISETP.NE.U32.AND P1, PT, RZ, c[0x0][0x348], PT ;  /* 0x0000d200ff007a0c */ /* 0x000fe40003f25070 */
[----:B------:R-:W-:-:S02]  /*03b0*/  ISETP.NE.U32.AND P3, PT, RZ, c[0x0][0x358], PT ;  /* 0x0000d600ff007a0c */ /* 0x000fc40003f65070 */
[----:B------:R-:W-:Y:S02]  /*03c0*/  ISETP.NE.AND.EX P1, PT, RZ, c[0x0][0x34c], PT, P1 ;  /* 0x0000d300ff007a0c */ /* 0x000fe40003f25310 */
[----:B------:R-:W-:-:S03]  /*03d0*/  ISETP.NE.AND.EX P3, PT, RZ, c[0x0][0x35c], PT, P3 ;  /* 0x0000d700ff007a0c */ /* 0x000fc60003f65330 */
[CC--:B------:R-:W-:Y:S02]  /*03e0*/  @P0 IMAD.WIDE R6, R192.reuse, R3.reuse, c[0x0][0x370] ;  /* 0x0000dc00c0060625 */ /* 0x0c0fe400078e0203 */
[----:B------:R-:W2:Y:S02]  /*03f0*/  @P2 LDG.E R94, [R10.64] ;  /* 0x000000060a5e2981 */ /* 0x000ea4000c1e1900 */
[----:B------:R-:W-:Y:S02]  /*0400*/  IMAD.MOV.U32 R8, RZ, RZ, RZ ;  /* 0x000000ffff087224 */ /* 0x000fe400078e00ff */
[----:B------:R-:W-:Y:S01]  /*0410*/  IMAD.MOV.U32 R166, RZ, RZ, RZ ;  /* 0x000000ffffa67224 */ /* 0x000fe200078e00ff */
[----:B------:R-:W2:Y:S01]  /*0420*/  @P0 LDG.E R2, [R6.64] ;  /* 0x0000000606020981 */ /* 0x000ea2000c1e1900 */
[----:B------:R-:W-:-:S04]  /*0430*/  IMAD.WIDE R12, R192, R3, c[0x0][0x348] ;  /* 0x0000d200c00c7625 */ /* 0x000fc800078e0203 */
[----:B-1----:R-:W-:Y:S01]  /*0440*/  IMAD.WIDE R4, R192, R3, c[0x0][0x358] ;  /* 0x0000d600c0047625 */ /* 0x002fe200078e0203 */
[----:B------:R-:W3:Y:S01]  /*0450*/  @P1 LDG.E R8, [R12.64] ;  /* 0x000000060c081981 */ /* 0x000ee2000c1e1900 */
[----:B------:R-:W-:-:S03]  /*0460*/  ISETP.NE.U32.AND P0, PT, RZ, c[0x0][0x360], PT ;  /* 0x0000d800ff007a0c */ /* 0x000fc60003f05070 */
[----:B------:R-:W4:Y:S01]  /*0470*/  @P3 LDG.E R166, [R4.64] ;  /* 0x0000000604a63981 */ /* 0x000f22000c1e1900 */
[----:B------:R-:W-:Y:S02]  /*0480*/  ISETP.NE.AND.EX P0, PT, RZ, c[0x0][0x364], PT, P0 ;  /* 0x0000d900ff007a0c */ /* 0x000fe40003f05300 */
[----:B------:R-:W-:-:S11]  /*0490*/  MOV R0, c[0x0][0x168] ;  /* 0x00005a0000007a02 */ /* 0x000fd60000000f00 */
[----:B------:R-:W-:-:S05]  /*04a0*/  @P0 IMAD.WIDE R14, R192, R3, c[0x0][0x360] ;  /* 0x0000d800c00e0625 */ /* 0x000fca00078e0203 */
[----:B------:R1:W5:Y:S04]  /*04b0*/  @P0 LDG.E R0, [R14.64] ;  /* 0x000000060e000981 */ /* 0x000368000c1e1900 */
[----:B------:R-:W1:Y:S01]  /*04c0*/  S2R R191, SR_CTAID.Y ;  /* 0x0000000000bf7919 */ /* 0x000e620000002600 */
[----:B------:R-:W-:Y:S02]  /*04d0*/  ULDC UR5, c[0x0][0x2ac] ;  /* 0x0000ab0000057ab9 */ /* 0x000fe40000000800 */
[----:B------:R-:W-:Y:S02]  /*04e0*/  ULDC UR4, c[0x0][0x1d0] ;  /* 0x0000740000047ab9 */ /* 0x000fe40000000800 */
[----:B------:R-:W-:Y:S01]  /*04f0*/  UIMAD UR4, UR5, UR4, URZ ;  /* 0x00000004050472a4 */ /* 0x000fe2000f8e023f */
[----:B------:R-:W-:-:S05]  /*0500*/  IMAD.MOV.U32 R188, RZ, RZ, c[0x0][0x228] ;  /* 0x00008a00ffbc7624 */ /* 0x000fca00078e00ff */
[----:B------:R-:W-:Y:S02]  /*0510*/  MOV R9, UR4 ;  /* 0x0000000400097c02 */ /* 0x000fe40008000f00 */
[----:B-1----:R-:W-:Y:S01]  /*0520*/  SHF.R.S32.HI R190, RZ, 0x1f, R191 ;  /* 0x0000001fffbe7819 */ /* 0x002fe200000114bf */
[----:B--2---:R-:W-:Y:S01]  /*0530*/  IMAD.IADD R6, R94, 0x1, R2 ;  /* 0x000000015e067824 */ /* 0x004fe200078e0202 */
[----:B------:R1:W-:Y:S04]  /*0540*/  STL [R1+0x48], R2 ;  /* 0x0000480201007387 */ /* 0x0003e80000100800 */
[----:B------:R1:W-:Y:S04]  /*0550*/  STL [R1+0x50], R6 ;  /* 0x0000500601007387 */ /* 0x0003e80000100800 */
[----:B---3--:R1:W-:Y:S04]  /*0560*/  STL [R1+0x4c], R8 ;  /* 0x00004c0801007387 */ /* 0x0083e80000100800 */
[----:B----4-:R1:W-:Y:S01]  /*0570*/  STL [R1+0x54], R166 ;  /* 0x000054a601007387 */ /* 0x0103e20000100800 */
[----:B------:R-:W-:Y:S05]  /*0580*/  @P0 BRA `(.L_x_318) ;  /* 0x0000004000000947 */ /* 0x000fea0003800000 */
[----:B------:R-:W-:Y:S05]  /*0590*/  @!P1 BRA `(.L_x_318) ;  /* 0x0000003000009947 */ /* 0x000fea0003800000 */
[----:B-----5:R-:W2:Y:S04]  /*05a0*/  LDG.E R0, [R12.64] ;  /* 0x000000060c007981 */ /* 0x020ea8000c1e1900 */
[----:B------:R-:W2:Y:S02]  /*05b0*/  LDG.E R7, [R12.64+0x4] ;  /* 0x000004060c077981 */ /* 0x000ea4000c1e1900 */
[----:B--2---:R-:W-:-:S05]  /*05c0*/  IADD3 R0, -R0, R7, RZ ;  /* 0x0000000700007210 */ /* 0x004fca0007ffe1ff */
.L_x_318:
[----:B-----5:R2:W-:Y:S01]  /*05d0*/  STL [R1+0x58], R0 ;  /* 0x0000580001007387 */ /* 0x0205e20000100800 */
[----:B------:R-:W-:-:S04]  /*05e0*/  ISETP.NE.U32.AND P0, PT, RZ, c[0x0][0x368], PT ;  /* 0x0000da00ff007a0c */ /* 0x000fc80003f05070 */
[----:B------:R-:W-:-:S13]  /*05f0*/  ISETP.NE.AND.EX P0, PT, RZ, c[0x0][0x36c], PT, P0 ;  /* 0x0000db00ff007a0c */ /* 0x000fda0003f05300 */
[----:B------:R-:W-:Y:S05]  /*0600*/  @!P0 BRA `(.L_x_319) ;  /* 0x0000003000008947 */ /* 0x000fea0003800000 */
[----:B-1----:R-:W-:-:S05]  /*0610*/  IMAD.WIDE R6, R192, R3, c[0x0][0x368] ;  /* 0x0000da00c0067625 */ /* 0x002fca00078e0203 */
[----:B------:R1:W5:Y:S01]  /*0620*/  LDG.E R9, [R6.64] ;  /* 0x0000000606097981 */ /* 0x000362000c1e1900 */
[----:B------:R-:W-:Y:S05]  /*0630*/  BRA `(.L_x_320) ;  /* 0x0000004000007947 */ /* 0x000fea0003800000 */
.L_x_319:
[----:B------:R-:W-:Y:S05]  /*0640*/  @!P2 BRA `(.L_x_320) ;  /* 0x000000300000a947 */ /* 0x000fea0003800000 */
[----:B------:R-:W3:Y:S04]  /*0650*/  LDG.E R9, [R10.64] ;  /* 0x000000060a097981 */ /* 0x000ee8000c1e1900 */
[----:B-1----:R-:W3:Y:S02]  /*0660*/  LDG.E R6, [R10.64+0x4] ;  /* 0x000004060a067981 */ /* 0x002ee4000c1e1900 */
[----:B---3--:R-:W-:Y:S02]  /*0670*/  IADD3 R9, -R9, R6, RZ ;  /* 0x0000000609097210 */ /* 0x008fe40007ffe1ff */
.L_x_320:
[----:B------:R-:W-:Y:S01]  /*0680*/  ISETP.NE.U32.AND P0, PT, RZ, c[0x0][0x378], PT ;  /* 0x0000de00ff007a0c */ /* 0x000fe20003f05070 */
[----:B-1----:R1:W3:Y:S03]  /*0690*/  @P3 LDG.E R6, [R4.64] ;  /* 0x0000000604063981 */ /* 0x0022e6000c1e1900 */
[----:B------:R-:W-:Y:S01]  /*06a0*/  ISETP.NE.AND.EX P0, PT, RZ, c[0x0][0x37c], PT, P0 ;  /* 0x0000df00ff007a0c */ /* 0x000fe20003f05300 */
[----:B------:R1:W3:Y:S01]  /*06b0*/  @P3 LDG.E R11, [R4.64+0x4] ;  /* 0x00000406040b3981 */ /* 0x0002e2000c1e1900 */
[----:B-----5:R-:W-:-:S11]  /*06c0*/  IMAD.MOV.U32 R154, RZ, RZ, R9 ;  /* 0x000000ffff9a7224 */ /* 0x020fd600078e0009 */
[----:B------:R-:W-:-:S05]  /*06d0*/  @P0 IMAD.WIDE R12, R192, R3, c[0x0][0x378] ;  /* 0x0000de00c00c0625 */ /* 0x000fca00078e0203 */
[----:B------:R-:W4:Y:S01]  /*06e0*/  @P0 LDG.E R154, [R12.64] ;  /* 0x000000060c9a0981 */ /* 0x000f22000c1e1900 */
[----:B------:R-:W-:-:S05]  /*06f0*/  IMAD.MOV.U32 R7, RZ, RZ, c[0x0][0x2c4] ;  /* 0x0000b100ff077624 */ /* 0x000fca00078e00ff */
[----:B------:R-:W-:Y:S02]  /*0700*/  ISETP.NE.AND P1, PT, R7, 0x1, PT ;  /* 0x000000010700780c */ /* 0x000fe40003f25270 */
[----:B------:R-:W-:Y:S01]  /*0710*/  IADD3 R8, R83, 0x7f, RZ ;  /* 0x0000007f53087810 */ /* 0x000fe20007ffe0ff */
[----:B------:R-:W-:-:S10]  /*0720*/  IMAD.IADD R2, R9, 0x1, -R2 ;  /* 0x0000000109027824 */ /* 0x000fd400078e0a02 */
[----:B-1----:R-:W-:Y:S01]  /*0730*/  @P1 IMAD.HI.U32 R4, R8, c[0x0][0x2c8], RZ ;  /* 0x0000b20008041a27 */ /* 0x002fe200078e00ff */
[----:B------:R1:W-:Y:S04]  /*0740*/  STL [R1+0x5c], R2 ;  /* 0x00005c0201007387 */ /* 0x0003e80000100800 */
[----:B------:R-:W-:Y:S01]  /*0750*/  @P1 SHF.R.U32.HI R8, RZ, c[0x0][0x2cc], R4 ;  /* 0x0000b300ff081a19 */ /* 0x000fe20000011604 */
[----:B------:R-:W-:-:S05]  /*0760*/  IMAD.MOV.U32 R4, RZ, RZ, c[0x0][0x32c] ;  /* 0x0000cb00ff047624 */ /* 0x000fca00078e00ff */
[----:B------:R-:W-:Y:S01]  /*0770*/  ISETP.GE.AND P2, PT, R4, 0x1, PT ;  /* 0x000000010400780c */ /* 0x000fe20003f46270 */
[----:B---3--:R-:W-:-:S04]  /*0780*/  @P3 IMAD.IADD R188, R11, 0x1, -R6 ;  /* 0x000000010bbc3824 */ /* 0x008fc800078e0a06 */
[----:B------:R-:W-:-:S05]  /*0790*/  IMAD.IADD R189, R2, 0x1, R188 ;  /* 0x0000000102bd7824 */ /* 0x000fca00078e02bc */
[----:B------:R1:W-:Y:S04]  /*07a0*/  STL.64 [R1+0x60], R188 ;  /* 0x000060bc01007387 */ /* 0x0003e80000100a00 */
[----:B----4-:R1:W-:Y:S01]  /*07b0*/  STL [R1+0x68], R154 ;  /* 0x0000689a01007387 */ /* 0x0103e20000100800 */
[----:B------:R-:W-:Y:S02]  /*07c0*/  IADD3 R6, R189, 0x3f, RZ ;  /* 0x0000003fbd067810 */ /* 0x000fe40007ffe0ff */
[----:B------:R-:W-:Y:S02]  /*07d0*/  IADD3 R7, R8, 0x1, R189 ;  /* 0x0000000108077810 */ /* 0x000fe40007ffe0bd */
[----:B------:R-:W-:-:S03]  /*07e0*/  SHF.R.S32.HI R5, RZ, 0x1f, R6 ;  /* 0x0000001fff057819 */ /* 0x000fc60000011406 */
[----:B------:R-:W-:Y:S01]  /*07f0*/  IMAD.IADD R7, R7, 0x1, -R0 ;  /* 0x0000000107077824 */ /* 0x000fe200078e0a00 */
[----:B------:R-:W-:-:S04]  /*0800*/  LEA.HI R5, R5, R6, RZ, 0x6 ;  /* 0x0000000605057211 */ /* 0x000fc800078f30ff */
[----:B------:R-:W-:Y:S02]  /*0810*/  SHF.R.S32.HI R160, RZ, 0x6, R5 ;  /* 0x00000006ffa07819 */ /* 0x000fe40000011405 */
[----:B------:R-:W-:Y:S01]  /*0820*/  IADD3 R6, R7, c[0x0][0x328], RZ ;  /* 0x0000ca0007067a10 */ /* 0x000fe20007ffe0ff */
[----:B------:R-:W-:Y:S05]  /*0830*/  @!P2 BRA `(.L_x_321) ;  /* 0x000000e00000a947 */ /* 0x000fea0003800000 */
[C---:B------:R-:W-:Y:S02]  /*0840*/  ISETP.GT.AND P0, PT, R7.reuse, RZ, PT ;  /* 0x000000ff0700720c */ /* 0x040fe40003f04270 */
[----:B------:R-:W-:-:S11]  /*0850*/  IADD3 R5, R7, -0x1, RZ ;  /* 0xffffffff07057810 */ /* 0x000fd60007ffe0ff */
[----:B------:R-:W-:Y:S05]  /*0860*/  @P0 BRA `(.L_x_322) ;  /* 0x0000006000000947 */ /* 0x000fea0003800000 */
[----:B------:R-:W-:Y:S01]  /*0870*/  ISETP.NE.AND P0, PT, R4, 0x1, PT ;  /* 0x000000010400780c */ /* 0x000fe20003f05270 */
[----:B------:R-:W-:-:S12]  /*0880*/  IMAD.MOV R7, RZ, RZ, -R7 ;  /* 0x000000ffff077224 */ /* 0x000fd800078e0a07 */
[----:B------:R-:W-:-:S05]  /*0890*/  @P0 IMAD.HI.U32 R5, R7, c[0x0][0x330], RZ ;  /* 0x0000cc0007050a27 */ /* 0x000fca00078e00ff */
[----:B------:R-:W-:-:S04]  /*08a0*/  @P0 SHF.R.U32.HI R7, RZ, c[0x0][0x334], R5 ;  /* 0x0000cd00ff070a19 */ /* 0x000fc80000011605 */
[----:B------:R-:W-:Y:S01]  /*08b0*/  LOP3.LUT R5, RZ, R7, RZ, 0x33, !PT ;  /* 0x00000007ff057212 */ /* 0x000fe200078e33ff */
[----:B------:R-:W-:Y:S05]  /*08c0*/  BRA `(.L_x_323) ;  /* 0x0000003000007947 */ /* 0x000fea0003800000 */
.L_x_322:
[----:B------:R-:W-:-:S13]  /*08d0*/  ISETP.NE.AND P0, PT, R4, 0x1, PT ;  /* 0x000000010400780c */ /* 0x000fda0003f05270 */
[----:B------:R-:W-:-:S05]  /*08e0*/  @P0 IMAD.HI.U32 R7, R5, c[0x0][0x330], RZ ;  /* 0x0000cc0005070a27 */ /* 0x000fca00078e00ff */
[----:B------:R-:W-:-:S05]  /*08f0*/  @P0 SHF.R.U32.HI R5, RZ, c[0x0][0x334], R7 ;  /* 0x0000cd00ff050a19 */ /* 0x000fca0000011607 */
.L_x_323:
[----:B------:R-:W-:-:S05]  /*0900*/  IMAD R5, R5, R4, c[0x0][0x32c] ;  /* 0x0000cb0005057624 */ /* 0x000fca00078e0204 */
[----:B------:R-:W-:Y:S02]  /*0910*/  IMNMX R6, R6, R5, PT ;  /* 0x0000000506067217 */ /* 0x000fe40003800200 */
.L_x_321:
[----:B------:R-:W-:-:S04]  /*0920*/  @P1 IMAD.HI.U32 R5, R83, c[0x0][0x2c8], RZ ;  /* 0x0000b20053051a27 */ /* 0x000fc800078e00ff */
[----:B------:R-:W-:Y:S01]  /*0930*/  IMAD.MOV.U32 R7, RZ, RZ, R83 ;  /* 0x000000ffff077224 */ /* 0x000fe200078e0053 */
[----:B------:R-:W-:-:S04]  /*0940*/  @P1 SHF.R.U32.HI R7, RZ, c[0x0][0x2cc], R5 ;  /* 0x0000b300ff071a19 */ /* 0x000fc80000011605 */
[----:B------:R-:W-:-:S04]  /*0950*/  IADD3 R5, R7, R189, -R0 ;  /* 0x000000bd07057210 */ /* 0x000fc80007ffe800 */
[----:B------:R-:W-:Y:S01]  /*0960*/  IADD3 R7, R5, -c[0x0][0x324], RZ ;  /* 0x8000c90005077a10 */ /* 0x000fe20007ffe0ff */
[----:B------:R-:W-:Y:S05]  /*0970*/  @!P2 BRA `(.L_x_324) ;  /* 0x000000d00000a947 */ /* 0x000fea0003800000 */
[----:B------:R-:W-:-:S13]  /*0980*/  ISETP.GT.AND P0, PT, R5, -0x1, PT ;  /* 0xffffffff0500780c */ /* 0x000fda0003f04270 */
[----:B------:R-:W-:Y:S05]  /*0990*/  @P0 BRA `(.L_x_325) ;  /* 0x0000006000000947 */ /* 0x000fea0003800000 */
[----:B------:R-:W-:Y:S02]  /*09a0*/  ISETP.NE.AND P0, PT, R4, 0x1, PT ;  /* 0x000000010400780c */ /* 0x000fe40003f05270 */
[----:B------:R-:W-:-:S11]  /*09b0*/  LOP3.LUT R5, RZ, R5, RZ, 0x33, !PT ;  /* 0x00000005ff057212 */ /* 0x000fd600078e33ff */
[----:B------:R-:W-:-:S05]  /*09c0*/  @P0 IMAD.HI.U32 R4, R5, c[0x0][0x330], RZ ;  /* 0x0000cc0005040a27 */ /* 0x000fca00078e00ff */
[----:B------:R-:W-:-:S04]  /*09d0*/  @P0 SHF.R.U32.HI R5, RZ, c[0x0][0x334], R4 ;  /* 0x0000cd00ff050a19 */ /* 0x000fc80000011604 */
[----:B------:R-:W-:Y:S01]  /*09e0*/  LOP3.LUT R5, RZ, R5, RZ, 0x33, !PT ;  /* 0x00000005ff057212 */ /* 0x000fe200078e33ff */
[----:B------:R-:W-:Y:S05]  /*09f0*/  BRA `(.L_x_326) ;  /* 0x0000003000007947 */ /* 0x000fea0003800000 */
.L_x_325:
[----:B------:R-:W-:-:S13]  /*0a00*/  ISETP.NE.AND P0, PT, R4, 0x1, PT ;  /* 0x000000010400780c */ /* 0x000fda0003f05270 */
[----:B------:R-:W-:-:S05]  /*0a10*/  @P0 IMAD.HI.U32 R4, R5, c[0x0][0x330], RZ ;  /* 0x0000cc0005040a27 */ /* 0x000fca00078e00ff */
[----:B------:R-:W-:-:S05]  /*0a20*/  @P0 SHF.R.U32.HI R5, RZ, c[0x0][0x334], R4 ;  /* 0x0000cd00ff050a19 */ /* 0x000fca0000011604 */
.L_x_326:
[----:B------:R-:W-:-:S05]  /*0a30*/  IMAD R4, R5, c[0x0][0x32c], RZ ;  /* 0x0000cb0005047a24 */ /* 0x000fca00078e02ff */
[----:B------:R-:W-:Y:S02]  /*0a40*/  IMNMX R7, R7, R4, !PT ;  /* 0x0000000407077217 */ /* 0x000fe40007800200 */
.L_x_324:
[----:B------:R-:W-:Y:S02]  /*0a50*/  IADD3 R6, R6, 0x3f, RZ ;  /* 0x0000003f06067810 */ /* 0x000fe40007ffe0ff */
[----:B------:R-:W-:Y:S02]  /*0a60*/  SHF.R.S32.HI R4, RZ, 0x1f, R7 ;  /* 0x0000001fff047819 */ /* 0x000fe40000011407 */
[----:B------:R-:W-:Y:S02]  /*0a70*/  SHF.R.S32.HI R5, RZ, 0x1f, R6 ;  /* 0x0000001fff057819 */ /* 0x000fe40000011406 */
[----:B------:R-:W-:Y:S02]  /*0a80*/  LEA.HI R4, R4, R7, RZ, 0x6 ;  /* 0x0000000704047211 */ /* 0x000fe400078f30ff */
[----:B------:R-:W-:Y:S02]  /*0a90*/  LEA.HI R5, R5, R6, RZ, 0x6 ;  /* 0x0000000605057211 */ /* 0x000fe400078f30ff */
[----:B------:R-:W-:-:S02]  /*0aa0*/  SHF.R.S32.HI R4, RZ, 0x6, R4 ;  /* 0x00000006ff047819 */ /* 0x000fc40000011404 */
[----:B------:R-:W-:Y:S02]  /*0ab0*/  SHF.R.S32.HI R5, RZ, 0x6, R5 ;  /* 0x00000006ff057819 */ /* 0x000fe40000011405 */
[----:B------:R-:W-:Y:S02]  /*0ac0*/  IMNMX R7, RZ, R4, !PT ;  /* 0x00000004ff077217 */ /* 0x000fe40007800200 */
[----:B------:R-:W-:-:S03]  /*0ad0*/  IMNMX R5, R160, R5, PT ;  /* 0x00000005a0057217 */ /* 0x000fc60003800200 */
[--C-:B------:R-:W-:Y:S02]  /*0ae0*/  IMAD R7, R7, 0x40, -R2.reuse ;  /* 0x0000004007077824 */ /* 0x100fe400078e0a02 */
[----:B------:R-:W-:-:S03]  /*0af0*/  IMAD R5, R5, 0x40, -R2 ;  /* 0x0000004005057824 */ /* 0x000fc600078e0a02 */
[----:B------:R-:W-:Y:S02]  /*0b00*/  IMNMX R86, RZ, R7, !PT ;  /* 0x00000007ff567217 */ /* 0x000fe40007800200 */
[----:B------:R-:W-:-:S04]  /*0b10*/  IMNMX R5, R5, R188, PT ;  /* 0x000000bc05057217 */ /* 0x000fc80003800200 */
[----:B------:R-:W-:Y:S02]  /*0b20*/  ISETP.GT.AND P0, PT, R5, R86, PT ;  /* 0x000000560500720c */ /* 0x000fe40003f04270 */
[----:B------:R-:W-:-:S11]  /*0b30*/  SHF.R.U32.HI R86, RZ, 0x6, R86 ;  /* 0x00000006ff567819 */ /* 0x000fd60000011656 */
[----:B------:R-:W-:Y:S01]  /*0b40*/  @P0 IADD3 R7, R5, 0x3f, RZ ;  /* 0x0000003f05070810 */ /* 0x000fe20007ffe0ff */
[----:B------:R-:W-:-:S03]  /*0b50*/  IMAD.MOV.U32 R5, RZ, RZ, R86 ;  /* 0x000000ffff057224 */ /* 0x000fc600078e0056 */
[----:B-1----:R-:W-:-:S04]  /*0b60*/  @P0 SHF.R.S32.HI R2, RZ, 0x1f, R7 ;  /* 0x0000001fff020819 */ /* 0x002fc80000011407 */
[----:B------:R-:W-:-:S04]  /*0b70*/  @P0 LEA.HI R2, R2, R7, RZ, 0x6 ;  /* 0x0000000702020211 */ /* 0x000fc800078f30ff */
[----:B------:R-:W-:-:S04]  /*0b80*/  @P0 SHF.R.S32.HI R5, RZ, 0x6, R2 ;  /* 0x00000006ff050819 */ /* 0x000fc80000011402 */
[----:B------:R-:W-:-:S13]  /*0b90*/  ISETP.GT.AND P0, PT, R5, R86, PT ;  /* 0x000000560500720c */ /* 0x000fda0003f04270 */
[----:B------:R-:W-:Y:S05]  /*0ba0*/  @!P0 BRA `(.L_x_327) ;  /* 0x0000569000008947 */ /* 0x000fea0003800000 */
[----:B------:R-:W-:-:S04]  /*0bb0*/  ISETP.NE.U32.AND P0, PT, RZ, c[0x0][0x340], PT ;  /* 0x0000d000ff007a0c */ /* 0x000fc80003f05070 */
[----:B------:R-:W-:-:S13]  /*0bc0*/  ISETP.NE.AND.EX P2, PT, RZ, c[0x0][0x344], PT, P0 ;  /* 0x0000d100ff007a0c */ /* 0x000fda0003f45300 */
[----:B------:R-:W-:-:S06]  /*0bd0*/  @P2 IMAD.WIDE R152, R192, R3, c[0x0][0x340] ;  /* 0x0000d000c0982625 */ /* 0x000fcc00078e0203 */
[----:B------:R-:W3:Y:S01]  /*0be0*/  @P2 LDG.E R152, [R152.64] ;  /* 0x0000000698982981 */ /* 0x000ee2000c1e1900 */
[----:B------:R-:W-:Y:S01]  /*0bf0*/  SHF.R.S32.HI R3, RZ, 0x1f, R84 ;  /* 0x0000001fff037819 */ /* 0x000fe20000011454 */
[----:B------:R-:W-:Y:S01]  /*0c00*/  IMAD.MOV.U32 R117, RZ, RZ, c[0x0][0x238] ;  /* 0x00008e00ff757624 */ /* 0x000fe200078e00ff */
[----:B------:R-:W-:Y:S01]  /*0c10*/  IADD3 R141, R5, -0x1, RZ ;  /* 0xffffffff058d7810 */ /* 0x000fe20007ffe0ff */
[----:B------:R-:W-:Y:S01]  /*0c20*/  IMAD.MOV.U32 R106, RZ, RZ, 0x6 ;  /* 0x00000006ff6a7424 */ /* 0x000fe200078e00ff */
[----:B------:R-:W-:Y:S01]  /*0c30*/  LEA.HI R100, R3, R84, RZ, 0x3 ;  /* 0x0000005403647211 */ /* 0x000fe200078f18ff */
[----:B------:R-:W-:Y:S01]  /*0c40*/  IMAD.SHL.U32 R103, R117, 0x40, RZ ;  /* 0x0000004075677824 */ /* 0x000fe200078e00ff */
[----:B------:R-:W-:Y:S01]  /*0c50*/  SHF.R.S32.HI R2, RZ, 0x1f, R141 ;  /* 0x0000001fff027819 */ /* 0x000fe2000001148d */
[----:B------:R-:W-:Y:S01]  /*0c60*/  IMAD.IADD R94, R94, 0x1, R9 ;  /* 0x000000015e5e7824 */ /* 0x000fe200078e0209 */
[----:B------:R-:W-:Y:S01]  /*0c70*/  LOP3.LUT R5, R100, 0x1ffffff8, RZ, 0xc0, !PT ;  /* 0x1ffffff864057812 */ /* 0x000fe200078ec0ff */
[----:B------:R-:W-:Y:S01]  /*0c80*/  IMAD.MOV.U32 R116, RZ, RZ, 0x5 ;  /* 0x00000005ff747424 */ /* 0x000fe200078e00ff */
[----:B------:R-:W-:Y:S01]  /*0c90*/  SHF.R.S32.HI R100, RZ, 0x3, R100 ;  /* 0x00000003ff647819 */ /* 0x000fe20000011464 */
[----:B------:R-:W-:Y:S01]  /*0ca0*/  IMAD.WIDE.U32 R170, R191, c[0x0][0x1e8], RZ ;  /* 0x00007a00bfaa7a25 */ /* 0x000fe200078e00ff */
[----:B------:R-:W-:Y:S01]  /*0cb0*/  SHF.L.U64.HI R102, R117, R106, c[0x0][0x23c] ;  /* 0x00008f0075667619 */ /* 0x000fe2000001026a */
[----:B------:R-:W-:Y:S01]  /*0cc0*/  ULDC.U8 UR4, c[0x0][0x298] ;  /* 0x0000a60000047ab9 */ /* 0x000fe20000000000 */
[----:B------:R-:W-:Y:S01]  /*0cd0*/  LEA.HI R8, R3, R84, RZ, 0x2 ;  /* 0x0000005403087211 */ /* 0x000fe200078f10ff */
[----:B------:R-:W-:Y:S01]  /*0ce0*/  IMAD.IADD R26, R84, 0x1, -R5 ;  /* 0x00000001541a7824 */ /* 0x000fe200078e0a05 */
[----:B------:R-:W-:Y:S01]  /*0cf0*/  SEL R162, R192, RZ, !P3 ;  /* 0x000000ffc0a27207 */ /* 0x000fe20005800000 */
[----:B------:R-:W-:Y:S01]  /*0d00*/  IMAD.SHL.U32 R7, R100, 0x40, RZ ;  /* 0x0000004064077824 */ /* 0x000fe200078e00ff */
[----:B------:R-:W-:Y:S01]  /*0d10*/  LOP3.LUT R11, R8, 0xfffffffc, RZ, 0xc0, !PT ;  /* 0xfffffffc080b7812 */ /* 0x000fe200078ec0ff */
[----:B--2---:R-:W-:Y:S01]  /*0d20*/  IMAD R0, R102, R141, RZ ;  /* 0x0000008d66007224 */ /* 0x004fe200078e02ff */
[----:B------:R-:W-:Y:S01]  /*0d30*/  SHF.R.S32.HI R147, RZ, 0x2, R8 ;  /* 0x00000002ff937819 */ /* 0x000fe20000011408 */
[----:B------:R-:W-:Y:S01]  /*0d40*/  IMAD.SHL.U32 R26, R26, 0x8, RZ ;  /* 0x000000081a1a7824 */ /* 0x000fe200078e00ff */
[----:B------:R-:W-:Y:S01]  /*0d50*/  LOP3.LUT R7, R7, 0x1c0, RZ, 0xc0, !PT ;  /* 0x000001c007077812 */ /* 0x000fe200078ec0ff */
[----:B------:R-:W-:Y:S01]  /*0d60*/  IMAD R5, R141, -0x40, -R100 ;  /* 0xffffffc08d057824 */ /* 0x000fe200078e0a64 */
[----:B------:R-:W-:Y:S01]  /*0d70*/  SHF.R.S32.HI R20, RZ, 0x1f, R147 ;  /* 0x0000001fff147819 */ /* 0x000fe20000011493 */
[----:B------:R-:W-:Y:S01]  /*0d80*/  IMAD R9, R2, R103, R0 ;  /* 0x0000006702097224 */ /* 0x000fe200078e0200 */
[----:B------:R-:W-:Y:S01]  /*0d90*/  IADD3 R0, R26, 0x40, RZ ;  /* 0x000000401a007810 */ /* 0x000fe20007ffe0ff */
[----:B------:R-:W-:Y:S01]  /*0da0*/  IMAD.IADD R5, R5, 0x1, R188 ;  /* 0x0000000105057824 */ /* 0x000fe200078e02bc */
[--C-:B------:R-:W-:Y:S01]  /*0db0*/  LOP3.LUT R2, R7, 0x38, R26.reuse, 0xf8, !PT ;  /* 0x0000003807027812 */ /* 0x100fe200078ef81a */
[----:B------:R-:W-:Y:S01]  /*0dc0*/  IMAD.IADD R138, R84, 0x1, -R11 ;  /* 0x00000001548a7824 */ /* 0x000fe200078e0a0b */
[----:B------:R-:W-:Y:S01]  /*0dd0*/  SHF.R.U32.HI R7, RZ, 0x3, R7 ;  /* 0x00000003ff077819 */ /* 0x000fe20000011607 */
[----:B------:R-:W-:Y:S01]  /*0de0*/  IMAD R156, R20, c[0x0][0x280], RZ ;  /* 0x0000a000149c7a24 */ /* 0x000fe200078e02ff */
[----:B------:R-:W-:Y:S01]  /*0df0*/  ISETP.GE.AND P6, PT, R0, c[0x0][0x1d4], PT ;  /* 0x0000750000007a0c */ /* 0x000fe20003fc6270 */
[----:B------:R-:W-:Y:S01]  /*0e00*/  IMAD R0, R190, c[0x0][0x240], RZ ;  /* 0x00009000be007a24 */ /* 0x000fe200078e02ff */
[--C-:B------:R-:W-:Y:S01]  /*0e10*/  SHF.R.S32.HI R27, RZ, 0x1f, R26.reuse ;  /* 0x0000001fff1b7819 */ /* 0x100fe2000001141a */
[C---:B------:R-:W-:Y:S01]  /*0e20*/  IMAD.SHL.U32 R18, R138.reuse, 0x4, RZ ;  /* 0x000000048a127824 */ /* 0x040fe200078e00ff */
[C---:B------:R-:W-:Y:S01]  /*0e30*/  ISETP.GE.AND P1, PT, R5.reuse, 0x1, PT ;  /* 0x000000010500780c */ /* 0x040fe20003f26270 */
[----:B------:R-:W-:Y:S01]  /*0e40*/  IMAD.SHL.U32 R16, R138, 0x8, RZ ;  /* 0x000000088a107824 */ /* 0x000fe200078e00ff */
[----:B------:R-:W-:Y:S01]  /*0e50*/  ISETP.GT.AND P0, PT, R5, 0x20, PT ;  /* 0x000000200500780c */ /* 0x000fe20003f04270 */
[----:B------:R-:W-:Y:S01]  /*0e60*/  IMAD.WIDE.U32 R164, R191, c[0x0][0x240], R26 ;  /* 0x00009000bfa47a25 */ /* 0x000fe200078e001a */
[----:B------:R-:W-:-:S02]  /*0e70*/  SHF.R.S32.HI R5, RZ, 0x1f, R192 ;  /* 0x0000001fff057819 */ /* 0x000fc400000114c0 */
[----:B------:R-:W-:Y:S01]  /*0e80*/  LOP3.LUT R2, R2, R7, RZ, 0x3c, !PT ;  /* 0x0000000702027212 */ /* 0x000fe200078e3cff */
[----:B------:R-:W-:Y:S01]  /*0e90*/  IMAD R7, R191, c[0x0][0x244], R0 ;  /* 0x00009100bf077a24 */ /* 0x000fe200078e0200 */
[----:B------:R-:W-:Y:S01]  /*0ea0*/  SEL R99, R5, RZ, !P3 ;  /* 0x000000ff05637207 */ /* 0x000fe20005800000 */
[----:B------:R-:W-:Y:S01]  /*0eb0*/  IMAD R156, R147, c[0x0][0x284], R156 ;  /* 0x0000a100939c7a24 */ /* 0x000fe200078e029c */
[----:B------:R-:W-:Y:S01]  /*0ec0*/  SHF.R.S32.HI R19, RZ, 0x1f, R18 ;  /* 0x0000001fff137819 */ /* 0x000fe20000011412 */
[----:B------:R-:W-:Y:S01]  /*0ed0*/  IMAD.IADD R165, R165, 0x1, R7 ;  /* 0x00000001a5a57824 */ /* 0x000fe200078e0207 */
[----:B------:R-:W-:Y:S01]  /*0ee0*/  SHF.R.S32.HI R7, RZ, 0x1f, R166 ;  /* 0x0000001fff077819 */ /* 0x000fe200000114a6 */
[----:B------:R-:W-:Y:S01]  /*0ef0*/  IMAD R13, R99, c[0x0][0x248], RZ ;  /* 0x00009200630d7a24 */ /* 0x000fe200078e02ff */
[----:B------:R-:W-:Y:S01]  /*0f00*/  IADD3 R166, P3, R100, R166, RZ ;  /* 0x000000a664a67210 */ /* 0x000fe20007f7e0ff */
[----:B------:R-:W-:Y:S01]  /*0f10*/  IMAD.WIDE.U32 R164, R162, c[0x0][0x248], R164 ;  /* 0x00009200a2a47a25 */ /* 0x000fe200078e00a4 */
[----:B------:R-:W-:-:S02]  /*0f20*/  SHF.R.S32.HI R17, RZ, 0x1f, R16 ;  /* 0x0000001fff117819 */ /* 0x000fc40000011410 */
[----:B------:R-:W-:Y:S01]  /*0f30*/  LEA.HI.X.SX32 R167, R100, R7, 0x1, P3 ;  /* 0x0000000764a77211 */ /* 0x000fe200018f0eff */
[----:B------:R-:W-:Y:S01]  /*0f40*/  IMAD R13, R162, c[0x0][0x24c], R13 ;  /* 0x00009300a20d7a24 */ /* 0x000fe200078e020d */
[----:B------:R-:W-:Y:S01]  /*0f50*/  LEA.HI R139, R3, R84, RZ, 0x6 ;  /* 0x00000054038b7211 */ /* 0x000fe200078f30ff */
[----:B------:R-:W-:Y:S01]  /*0f60*/  IMAD.WIDE.U32 R160, R147, c[0x0][0x280], R18 ;  /* 0x0000a00093a07a25 */ /* 0x000fe200078e0012 */
[C---:B------:R-:W-:Y:S02]  /*0f70*/  IADD3 R0, R26.reuse, 0x80, RZ ;  /* 0x000000801a007810 */ /* 0x040fe40007ffe0ff */
[----:B------:R-:W-:Y:S01]  /*0f80*/  SHF.L.U64.HI R116, R117, R116, c[0x0][0x23c] ;  /* 0x00008f0075747619 */ /* 0x000fe20000010274 */
[----:B------:R-:W-:Y:S01]  /*0f90*/  IMAD.IADD R165, R165, 0x1, R13 ;  /* 0x00000001a5a57824 */ /* 0x000fe200078e020d */
[----:B------:R-:W-:Y:S01]  /*0fa0*/  ISETP.GE.AND P4, PT, R26, c[0x0][0x1d4], PT ;  /* 0x000075001a007a0c */ /* 0x000fe20003f86270 */
[----:B------:R-:W-:Y:S01]  /*0fb0*/  IMAD R173, R167, c[0x0][0x238], RZ ;  /* 0x00008e00a7ad7a24 */ /* 0x000fe200078e02ff */
[----:B------:R-:W-:Y:S01]  /*0fc0*/  ISETP.GE.AND P5, PT, R0, c[0x0][0x1d4], PT ;  /* 0x0000750000007a0c */ /* 0x000fe20003fa6270 */
[----:B------:R-:W-:Y:S01]  /*0fd0*/  IMAD.WIDE.U32 R164, R166, c[0x0][0x238], R164 ;  /* 0x00008e00a6a47a25 */ /* 0x000fe200078e00a4 */
[----:B------:R-:W-:-:S02]  /*0fe0*/  IADD3 R12, R18, 0x40, RZ ;  /* 0x00000040120c7810 */ /* 0x000fc40007ffe0ff */
[----:B------:R-:W-:Y:S01]  /*0ff0*/  ISETP.GE.AND P3, PT, R16, c[0x0][0x27c], PT ;  /* 0x00009f0010007a0c */ /* 0x000fe20003f66270 */
[----:B------:R-:W-:Y:S01]  /*1000*/  IMAD R173, R166, c[0x0][0x23c], R173 ;  /* 0x00008f00a6ad7a24 */ /* 0x000fe200078e02ad */
[----:B------:R-:W-:Y:S01]  /*1010*/  SHF.R.S32.HI R8, RZ, 0x1f, R8 ;  /* 0x0000001fff087819 */ /* 0x000fe20000011408 */
[----:B------:R-:W-:Y:S01]  /*1020*/  IMAD.WIDE.U32 R6, R147, c[0x0][0x280], R16 ;  /* 0x0000a00093067a25 */ /* 0x000fe200078e0010 */
[----:B------:R-:W-:Y:S02]  /*1030*/  P2R R150, PR, RZ, 0x8 ;  /* 0x00000008ff967803 */ /* 0x000fe40000000000 */
[----:B------:R-:W-:Y:S01]  /*1040*/  LEA.HI R8, R8, R147, RZ, 0x3 ;  /* 0x0000009308087211 */ /* 0x000fe200078f18ff */
[----:B------:R-:W-:Y:S01]  /*1050*/  IMAD.IADD R173, R165, 0x1, R173 ;  /* 0x00000001a5ad7824 */ /* 0x000fe200078e02ad */
[----:B------:R-:W-:Y:S01]  /*1060*/  IADD3 R14, R18, 0x20, RZ ;  /* 0x00000020120e7810 */ /* 0x000fe20007ffe0ff */
[----:B------:R-:W-:Y:S01]  /*1070*/  IMAD.MOV.U32 R172, RZ, RZ, R164 ;  /* 0x000000ffffac7224 */ /* 0x000fe200078e00a4 */
[----:B------:R-:W-:Y:S01]  /*1080*/  LOP3.LUT R8, R8, 0xfffffff8, RZ, 0xc0, !PT ;  /* 0xfffffff808087812 */ /* 0x000fe200078ec0ff */
[----:B------:R-:W-:Y:S01]  /*1090*/  IMAD.IADD R161, R161, 0x1, R156 ;  /* 0x00000001a1a17824 */ /* 0x000fe200078e029c */
[----:B------:R-:W-:Y:S01]  /*10a0*/  LEA.HI R142, R3, R84, RZ, 0x5 ;  /* 0x00000054038e7211 */ /* 0x000fe200078f28ff */
[----:B------:R-:W-:Y:S01]  /*10b0*/  IMAD.IADD R157, R156, 0x1, R7 ;  /* 0x000000019c9d7824 */ /* 0x000fe200078e0207 */
[C---:B------:R-:W-:Y:S01]  /*10c0*/  IADD3 R146, R16.reuse, 0x60, RZ ;  /* 0x0000006010927810 */ /* 0x040fe20007ffe0ff */
[----:B------:R-:W-:Y:S01]  /*10d0*/  IMAD.MOV.U32 R156, RZ, RZ, R6 ;  /* 0x000000ffff9c7224 */ /* 0x000fe200078e0006 */
[C---:B------:R-:W-:Y:S01]  /*10e0*/  IADD3 R145, R16.reuse, 0x80, RZ ;  /* 0x0000008010917810 */ /* 0x040fe20007ffe0ff */
[----:B------:R-:W-:Y:S01]  /*10f0*/  IMAD.WIDE.U32 R6, R141, R103, R172 ;  /* 0x000000678d067225 */ /* 0x000fe200078e00ac */
[----:B------:R-:W-:-:S02]  /*1100*/  IADD3 R144, R16, 0xa0, RZ ;  /* 0x000000a010907810 */ /* 0x000fc40007ffe0ff */
[----:B------:R-:W-:Y:S01]  /*1110*/  SHF.R.S32.HI R95, RZ, 0x1f, R154 ;  /* 0x0000001fff5f7819 */ /* 0x000fe2000001149a */
[----:B------:R-:W-:Y:S01]  /*1120*/  IMAD.SHL.U32 R139, R139, 0x8, RZ ;  /* 0x000000088b8b7824 */ /* 0x000fe200078e00ff */
[----:B------:R-:W-:Y:S01]  /*1130*/  SHF.R.S32.HI R135, RZ, 0x1f, R146 ;  /* 0x0000001fff877819 */ /* 0x000fe20000011492 */
[----:B------:R-:W-:Y:S01]  /*1140*/  IMAD.IADD R9, R7, 0x1, R9 ;  /* 0x0000000107097824 */ /* 0x000fe200078e0209 */
[----:B------:R-:W-:Y:S01]  /*1150*/  SHF.R.S32.HI R130, RZ, 0x1f, R145 ;  /* 0x0000001fff827819 */ /* 0x000fe20000011491 */
[----:B------:R-:W-:Y:S01]  /*1160*/  IMAD.SHL.U32 R117, R117, 0x20, RZ ;  /* 0x0000002075757824 */ /* 0x000fe200078e00ff */
[----:B------:R-:W-:Y:S01]  /*1170*/  LOP3.LUT R139, R2, 0xfffffe00, R139, 0xf8, !PT ;  /* 0xfffffe00028b7812 */ /* 0x000fe200078ef88b */
[----:B------:R-:W-:Y:S01]  /*1180*/  IMAD R0, R190, c[0x0][0x260], RZ ;  /* 0x00009800be007a24 */ /* 0x000fe200078e02ff */
[----:B------:R-:W-:Y:S01]  /*1190*/  SHF.R.S32.HI R129, RZ, 0x1f, R144 ;  /* 0x0000001fff817819 */ /* 0x000fe20000011490 */
[----:B------:R-:W-:Y:S01]  /*11a0*/  IMAD R20, R20, c[0x0][0x290], RZ ;  /* 0x0000a40014147a24 */ /* 0x000fe200078e02ff */
[----:B------:R-:W-:Y:S01]  /*11b0*/  LEA.HI R135, R135, R146, RZ, 0x3 ;  /* 0x0000009287877211 */ /* 0x000fe200078f18ff */
[----:B------:R-:W-:Y:S01]  /*11c0*/  IMAD R15, R191, c[0x0][0x264], R0 ;  /* 0x00009900bf0f7a24 */ /* 0x000fe200078e0200 */
[----:B------:R-:W-:Y:S01]  /*11d0*/  LEA.HI R130, R130, R145, RZ, 0x3 ;  /* 0x0000009182827211 */ /* 0x000fe200078f18ff */
[----:B------:R-:W-:Y:S01]  /*11e0*/  IMAD.SHL.U32 R139, R139, 0x2, RZ ;  /* 0x000000028b8b7824 */ /* 0x000fe200078e00ff */
[----:B------:R-:W-:Y:S01]  /*11f0*/  LEA.HI R129, R129, R144, RZ, 0x3 ;  /* 0x0000009081817211 */ /* 0x000fe200078f18ff */
[----:B------:R-:W-:Y:S01]  /*1200*/  IMAD R20, R147, c[0x0][0x294], R20 ;  /* 0x0000a50093147a24 */ /* 0x000fe200078e0214 */
[----:B------:R-:W-:Y:S01]  /*1210*/  LOP3.LUT R135, R135, 0xfffffff8, RZ, 0xc0, !PT ;  /* 0xfffffff887877812 */ /* 0x000fe200078ec0ff */
[----:B------:R-:W-:Y:S01]  /*1220*/  IMAD.WIDE.U32 R158, R147, c[0x0][0x290], R18 ;  /* 0x0000a400939e7a25 */ /* 0x000fe200078e0012 */
[----:B------:R-:W-:-:S02]  /*1230*/  LOP3.LUT R130, R130, 0xfffffff8, RZ, 0xc0, !PT ;  /* 0xfffffff882827812 */ /* 0x000fc400078ec0ff */
[----:B------:R-:W-:Y:S01]  /*1240*/  LOP3.LUT R129, R129, 0xfffffff8, RZ, 0xc0, !PT ;  /* 0xfffffff881817812 */ /* 0x000fe200078ec0ff */
[----:B------:R-:W-:Y:S01]  /*1250*/  IMAD.WIDE.U32 R10, R147, c[0x0][0x290], R16 ;  /* 0x0000a400930a7a25 */ /* 0x000fe200078e0010 */
[----:B------:R-:W-:Y:S02]  /*1260*/  P2R R151, PR, RZ, 0x10 ;  /* 0x00000010ff977803 */ /* 0x000fe40000000000 */
[----:B------:R-:W-:Y:S01]  /*1270*/  IADD3 R13, R18, 0x30, RZ ;  /* 0x00000030120d7810 */ /* 0x000fe20007ffe0ff */
[----:B------:R-:W-:Y:S01]  /*1280*/  IMAD.IADD R159, R159, 0x1, R20 ;  /* 0x000000019f9f7824 */ /* 0x000fe200078e0214 */
[----:B------:R-:W-:Y:S01]  /*1290*/  SHF.R.S32.HI R120, RZ, 0x1f, R135 ;  /* 0x0000001fff787819 */ /* 0x000fe20000011487 */
[----:B------:R-:W-:Y:S01]  /*12a0*/  IMAD.IADD R21, R20, 0x1, R11 ;  /* 0x0000000114157824 */ /* 0x000fe200078e020b */
[C---:B------:R-:W-:Y:S01]  /*12b0*/  IADD3 R11, R18.reuse, 0x50, RZ ;  /* 0x00000050120b7810 */ /* 0x040fe20007ffe0ff */
[----:B------:R-:W-:Y:S01]  /*12c0*/  IMAD.MOV.U32 R20, RZ, RZ, R10 ;  /* 0x000000ffff147224 */ /* 0x000fe200078e000a */
[----:B------:R-:W-:Y:S01]  /*12d0*/  SHF.R.S32.HI R119, RZ, 0x1f, R130 ;  /* 0x0000001fff777819 */ /* 0x000fe20000011482 */
[----:B------:R-:W-:Y:S01]  /*12e0*/  IMAD.IADD R10, R18, 0x1, R14 ;  /* 0x00000001120a7824 */ /* 0x000fe200078e020e */
[----:B------:R-:W-:Y:S01]  /*12f0*/  SHF.R.S32.HI R118, RZ, 0x1f, R129 ;  /* 0x0000001fff767819 */ /* 0x000fe20000011481 */
[----:B------:R-:W-:-:S02]  /*1300*/  IMAD.IADD R143, R147, 0x1, -R8 ;  /* 0x00000001938f7824 */ /* 0x000fc400078e0a08 */
[----:B------:R-:W-:Y:S01]  /*1310*/  IMAD.SHL.U32 R142, R142, 0x10, RZ ;  /* 0x000000108e8e7824 */ /* 0x000fe200078e00ff */
[----:B------:R-:W-:Y:S01]  /*1320*/  SHF.R.S32.HI R137, RZ, 0x1f, R10 ;  /* 0x0000001fff897819 */ /* 0x000fe2000001140a */
[----:B------:R-:W-:Y:S02]  /*1330*/  IMAD R8, R190, c[0x0][0x1e8], RZ ;  /* 0x00007a00be087a24 */ /* 0x000fe400078e02ff */
[----:B------:R-:W-:Y:S01]  /*1340*/  IMAD.WIDE.U32 R26, R191, c[0x0][0x260], R26 ;  /* 0x00009800bf1a7a25 */ /* 0x000fe200078e001a */
[----:B------:R-:W-:Y:S02]  /*1350*/  LOP3.LUT R142, R142, 0xfffffe00, RZ, 0xc0, !PT ;  /* 0xfffffe008e8e7812 */ /* 0x000fe400078ec0ff */
[----:B------:R-:W-:Y:S01]  /*1360*/  LEA.HI R137, R137, R10, RZ, 0x3 ;  /* 0x0000000a89897211 */ /* 0x000fe200078f18ff */
[----:B------:R-:W-:Y:S02]  /*1370*/  IMAD R3, R95, c[0x0][0x280], RZ ;  /* 0x0000a0005f037a24 */ /* 0x000fe400078e02ff */
[----:B------:R-:W-:Y:S01]  /*1380*/  IMAD.MOV.U32 R87, RZ, RZ, c[0x0][0x27c] ;  /* 0x00009f00ff577624 */ /* 0x000fe200078e00ff */
[----:B------:R-:W-:Y:S01]  /*1390*/  LOP3.LUT R137, R137, 0xfffffff8, RZ, 0xc0, !PT ;  /* 0xfffffff889897812 */ /* 0x000fe200078ec0ff */
[----:B------:R-:W-:-:S02]  /*13a0*/  IMAD R99, R99, c[0x0][0x268], RZ ;  /* 0x00009a0063637a24 */ /* 0x000fc400078e02ff */
[----:B------:R-:W-:Y:S01]  /*13b0*/  IMAD R95, R95, c[0x0][0x290], RZ ;  /* 0x0000a4005f5f7a24 */ /* 0x000fe200078e02ff */
[----:B------:R-:W-:Y:S01]  /*13c0*/  SHF.R.S32.HI R122, RZ, 0x1f, R137 ;  /* 0x0000001fff7a7819 */ /* 0x000fe20000011489 */
[----:B------:R-:W-:Y:S02]  /*13d0*/  IMAD.MOV.U32 R101, RZ, RZ, c[0x0][0x2b8] ;  /* 0x0000ae00ff657624 */ /* 0x000fe400078e00ff */
[----:B------:R-:W-:Y:S01]  /*13e0*/  IMAD.IADD R27, R27, 0x1, R15 ;  /* 0x000000011b1b7824 */ /* 0x000fe200078e020f */
[----:B------:R-:W-:Y:S01]  /*13f0*/  IADD3 R15, R18, 0x10, RZ ;  /* 0x00000010120f7810 */ /* 0x000fe20007ffe0ff */
[----:B------:R-:W-:Y:S02]  /*1400*/  IMAD.MOV.U32 R105, RZ, RZ, c[0x0][0x280] ;  /* 0x0000a000ff697624 */ /* 0x000fe400078e00ff */
[----:B------:R-:W-:Y:S02]  /*1410*/  IMAD.MOV.U32 R107, RZ, RZ, c[0x0][0x290] ;  /* 0x0000a400ff6b7624 */ /* 0x000fe400078e00ff */
[----:B------:R-:W-:Y:S01]  /*1420*/  IMAD R99, R162, c[0x0][0x26c], R99 ;  /* 0x00009b00a2637a24 */ /* 0x000fe200078e0263 */
[-C--:B------:R-:W-:Y:S01]  /*1430*/  SHF.L.U64.HI R104, R105, R106.reuse, c[0x0][0x284] ;  /* 0x0000a10069687619 */ /* 0x080fe2000001026a */
[C---:B------:R-:W-:Y:S01]  /*1440*/  IMAD R3, R154.reuse, c[0x0][0x284], R3 ;  /* 0x0000a1009a037a24 */ /* 0x040fe200078e0203 */
[----:B------:R-:W-:Y:S01]  /*1450*/  SHF.L.U64.HI R106, R107, R106, c[0x0][0x294] ;  /* 0x0000a5006b6a7619 */ /* 0x000fe2000001026a */
[----:B------:R-:W-:-:S02]  /*1460*/  IMAD R95, R154, c[0x0][0x294], R95 ;  /* 0x0000a5009a5f7a24 */ /* 0x000fc400078e025f */
[----:B------:R-:W-:-:S04]  /*1470*/  IMAD.WIDE.U32 R160, R154, c[0x0][0x280], R160 ;  /* 0x0000a0009aa07a25 */ /* 0x000fc800078e00a0 */
[----:B------:R-:W-:-:S04]  /*1480*/  IMAD.WIDE.U32 R158, R154, c[0x0][0x290], R158 ;  /* 0x0000a4009a9e7a25 */ /* 0x000fc800078e009e */
[----:B------:R-:W-:-:S04]  /*1490*/  IMAD.WIDE.U32 R156, R154, c[0x0][0x280], R156 ;  /* 0x0000a0009a9c7a25 */ /* 0x000fc800078e009c */
[----:B------:R-:W-:-:S04]  /*14a0*/  IMAD.WIDE.U32 R162, R162, c[0x0][0x268], R26 ;  /* 0x00009a00a2a27a25 */ /* 0x000fc800078e001a */
[----:B------:R-:W-:-:S04]  /*14b0*/  IMAD.WIDE.U32 R154, R154, c[0x0][0x290], R20 ;  /* 0x0000a4009a9a7a25 */ /* 0x000fc800078e0014 */
[----:B------:R-:W-:Y:S02]  /*14c0*/  IMAD.MOV.U32 R126, RZ, RZ, c[0x0][0x27c] ;  /* 0x00009f00ff7e7624 */ /* 0x000fe400078e00ff */
[----:B------:R-:W-:-:S04]  /*14d0*/  IMAD.WIDE.U32 R168, R191, c[0x0][0x210], RZ ;  /* 0x00008400bfa87a25 */ /* 0x000fc800078e00ff */
[----:B------:R-:W-:Y:S02]  /*14e0*/  IMAD.IADD R97, R159, 0x1, R95 ;  /* 0x000000019f617824 */ /* 0x000fe400078e025f */
[----:B------:R-:W-:Y:S02]  /*14f0*/  IMAD.SHL.U32 R105, R105, 0x40, RZ ;  /* 0x0000004069697824 */ /* 0x000fe400078e00ff */
[----:B------:R-:W-:Y:S02]  /*1500*/  IMAD.SHL.U32 R107, R107, 0x40, RZ ;  /* 0x000000406b6b7824 */ /* 0x000fe400078e00ff */
[----:B------:R-:W-:Y:S02]  /*1510*/  IMAD.SHL.U32 R126, R126, 0x2, RZ ;  /* 0x000000027e7e7824 */ /* 0x000fe400078e00ff */
[----:B------:R-:W-:Y:S02]  /*1520*/  IMAD.IADD R100, R188, 0x1, -R100 ;  /* 0x00000001bc647824 */ /* 0x000fe400078e0a64 */
[----:B------:R-:W-:-:S02]  /*1530*/  IMAD R138, R138, 0x40, R147 ;  /* 0x000000408a8a7824 */ /* 0x000fc400078e0293 */
[----:B------:R-:W-:Y:S02]  /*1540*/  IMAD.IADD R99, R163, 0x1, R99 ;  /* 0x00000001a3637824 */ /* 0x000fe400078e0263 */
[----:B------:R-:W-:Y:S02]  /*1550*/  IMAD.IADD R98, R161, 0x1, R3 ;  /* 0x00000001a1627824 */ /* 0x000fe400078e0203 */
[----:B------:R-:W-:Y:S02]  /*1560*/  IMAD.IADD R96, R3, 0x1, R157 ;  /* 0x0000000103607824 */ /* 0x000fe400078e029d */
[----:B------:R-:W-:Y:S01]  /*1570*/  IMAD.IADD R95, R95, 0x1, R155 ;  /* 0x000000015f5f7824 */ /* 0x000fe200078e029b */
[----:B---3--:R-:W-:Y:S01]  /*1580*/  @P2 SHF.R.S32.HI R153, RZ, 0x1f, R152 ;  /* 0x0000001fff992819 */ /* 0x008fe20000011498 */
[----:B------:R-:W-:Y:S02]  /*1590*/  @!P2 IMAD.MOV.U32 R152, RZ, RZ, R192 ;  /* 0x000000ffff98a224 */ /* 0x000fe400078e00c0 */
[----:B------:R-:W-:Y:S01]  /*15a0*/  @!P2 IMAD.MOV.U32 R153, RZ, RZ, R5 ;  /* 0x000000ffff99a224 */ /* 0x000fe200078e0005 */
[----:B------:R-:W-:-:S02]  /*15b0*/  @P1 LEA R22, P2, R6, c[0x0][0x220], 0x1 ;  /* 0x0000880006161a11 */ /* 0x000fc400078408ff */
[----:B------:R-:W-:Y:S02]  /*15c0*/  SEL R5, RZ, c[0x0][0x27c], !P3 ;  /* 0x00009f00ff057a07 */ /* 0x000fe40005800000 */
[----:B------:R-:W-:Y:S02]  /*15d0*/  @P1 LEA.HI.X R23, R6, c[0x0][0x224], R9, 0x1, P2 ;  /* 0x0000890006171a11 */ /* 0x000fe400010f0c09 */
[----:B------:R-:W-:Y:S01]  /*15e0*/  @P0 IADD3 R7, P2, R117, R6, RZ ;  /* 0x0000000675070210 */ /* 0x000fe20007f5e0ff */
[----:B------:R-:W-:Y:S02]  /*15f0*/  IMAD.IADD R5, R16, 0x1, R5 ;  /* 0x0000000110057824 */ /* 0x000fe400078e0205 */
[----:B------:R-:W-:Y:S01]  /*1600*/  @!PT LDS RZ, [RZ] ;  /* 0x00000000fffff984 */ /* 0x000fe20000000800 */
[----:B------:R-:W-:Y:S01]  /*1610*/  @!PT LDS RZ, [RZ] ;  /* 0x00000000fffff984 */ /* 0x000fe20000000800 */
[----:B------:R-:W-:Y:S01]  /*1620*/  @!PT LDS RZ, [RZ] ;  /* 0x00000000fffff984 */ /* 0x000fe20000000800 */
[----:B------:R1:W-:Y:S02]  /*1630*/  @P1 LDGSTS.E.BYPASS.LTC128B.128 [R139+0x6100], [R22.64], !P4 ;  /* 0x06100000168b1fae */ /* 0x0003e4000e101d46 */
[----:B------:R-:W-:Y:S01]  /*1640*/  @P0 IMAD.X R0, R116, 0x1, R9, P2 ;  /* 0x0000000174000824 */ /* 0x000fe200010e0609 */
[----:B------:R-:W-:Y:S01]  /*1650*/  SHF.R.S32.HI R6, RZ, 0x1f, R5 ;  /* 0x0000001fff067819 */ /* 0x000fe20000011405 */
[----:B------:R-:W-:Y:S01]  /*1660*/  IMAD.IADD R9, R18, 0x1, R12 ;  /* 0x0000000112097824 */ /* 0x000fe200078e020c */
[----:B------:R1:W-:Y:S01]  /*1670*/  @P1 LDGSTS.E.BYPASS.LTC128B.128 [R139+0x8100], [R22.64+0x80], !P6 ;  /* 0x08100080168b1fae */ /* 0x0003e2000f101d46 */
[----:B------:R-:W-:-:S02]  /*1680*/  ISETP.GE.AND P2, PT, R10, c[0x0][0x27c], PT ;  /* 0x00009f000a007a0c */ /* 0x000fc40003f46270 */
[CC--:B------:R-:W-:Y:S01]  /*1690*/  LEA.HI R4, R6.reuse, R5.reuse, RZ, 0x3 ;  /* 0x0000000506047211 */ /* 0x0c0fe200078f18ff */
[----:B------:R1:W-:Y:S01]  /*16a0*/  @P1 LDGSTS.E.BYPASS.LTC128B.128 [R139+0xa100], [R22.64+0x100], !P5 ;  /* 0x0a100100168b1fae */ /* 0x0003e2000e901d46 */
[----:B------:R-:W-:Y:S02]  /*16b0*/  ISETP.GE.AND P3, PT, R9, c[0x0][0x27c], PT ;  /* 0x00009f0009007a0c */ /* 0x000fe40003f66270 */
[C---:B------:R-:W-:Y:S02]  /*16c0*/  @P0 LEA R24, P1, R7.reuse, c[0x0][0x220], 0x1 ;  /* 0x0000880007180a11 */ /* 0x040fe400078208ff */
[----:B------:R-:W-:Y:S02]  /*16d0*/  LEA.HI R6, R6, R5, RZ, 0x6 ;  /* 0x0000000506067211 */ /* 0x000fe400078f30ff */
[----:B------:R-:W-:Y:S02]  /*16e0*/  @P0 LEA.HI.X R25, R7, c[0x0][0x224], R0, 0x1, P1 ;  /* 0x0000890007190a11 */ /* 0x000fe400008f0c00 */
[----:B------:R-:W-:Y:S01]  /*16f0*/  SEL R7, RZ, c[0x0][0x27c], !P2 ;  /* 0x00009f00ff077a07 */ /* 0x000fe20005000000 */
[----:B------:R-:W-:Y:S01]  /*1700*/  IMAD.SHL.U32 R6, R6, 0x40, RZ ;  /* 0x0000004006067824 */ /* 0x000fe200078e00ff */
[----:B------:R-:W-:Y:S01]  /*1710*/  SHF.R.S32.HI R136, RZ, 0x1f, R9 ;  /* 0x0000001fff887819 */ /* 0x000fe20000011409 */
[----:B------:R2:W-:Y:S01]  /*1720*/  @P0 LDGSTS.E.BYPASS.LTC128B.128 [R139+0x7100], [R24.64], !P4 ;  /* 0x07100000188b0fae */ /* 0x0005e2000e101d46 */
[----:B------:R-:W-:Y:S01]  /*1730*/  LOP3.LUT R111, R4, 0xfffffff8, RZ, 0xc0, !PT ;  /* 0xfffffff8046f7812 */ /* 0x000fe200078ec0ff */
[----:B------:R-:W-:Y:S01]  /*1740*/  IMAD.IADD R7, R10, 0x1, R7 ;  /* 0x000000010a077824 */ /* 0x000fe200078e0207 */
[----:B------:R-:W-:Y:S01]  /*1750*/  LOP3.LUT R6, R6, 0x7ffff000, RZ, 0xc0, !PT ;  /* 0x7ffff00006067812 */ /* 0x000fe200078ec0ff */
[----:B------:R2:W-:Y:S01]  /*1760*/  @P0 LDGSTS.E.BYPASS.LTC128B.128 [R139+0x9100], [R24.64+0x80], !P6 ;  /* 0x09100080188b0fae */ /* 0x0005e2000f101d46 */
[----:B------:R-:W-:-:S02]  /*1770*/  LEA.HI R136, R136, R9, RZ, 0x3 ;  /* 0x0000000988887211 */ /* 0x000fc400078f18ff */
[----:B------:R-:W-:Y:S01]  /*1780*/  SHF.R.S32.HI R124, RZ, 0x1f, R7 ;  /* 0x0000001fff7c7819 */ /* 0x000fe20000011407 */
[----:B------:R2:W-:Y:S01]  /*1790*/  @P0 LDGSTS.E.BYPASS.LTC128B.128 [R139+0xb100], [R24.64+0x100], !P5 ;  /* 0x0b100100188b0fae */ /* 0x0005e2000e901d46 */
[C---:B------:R-:W-:Y:S01]  /*17a0*/  LOP3.LUT P0, RZ, R143.reuse, 0x4, RZ, 0xc0, !PT ;  /* 0x000000048fff7812 */ /* 0x040fe2000780c0ff */
[----:B------:R-:W-:Y:S01]  /*17b0*/  IMAD.SHL.U32 R143, R143, 0x40, RZ ;  /* 0x000000408f8f7824 */ /* 0x000fe200078e00ff */
[CC--:B------:R-:W-:Y:S01]  /*17c0*/  LEA.HI R2, R124.reuse, R7.reuse, RZ, 0x3 ;  /* 0x000000077c027211 */ /* 0x0c0fe200078f18ff */
[----:B------:R-:W0:Y:S01]  /*17d0*/  LDGDEPBAR ;  /* 0x00000000000079af */ /* 0x000e220000000000 */
[----:B------:R-:W-:Y:S02]  /*17e0*/  LEA.HI R124, R124, R7, RZ, 0x6 ;  /* 0x000000077c7c7211 */ /* 0x000fe400078f30ff */
[----:B-1----:R-:W-:Y:S02]  /*17f0*/  SEL R22, RZ, c[0x0][0x27c], !P3 ;  /* 0x00009f00ff167a07 */ /* 0x002fe40005800000 */
[----:B------:R-:W-:Y:S01]  /*1800*/  LOP3.LUT R143, R143, 0x1c0, RZ, 0xc0, !PT ;  /* 0x000001c08f8f7812 */ /* 0x000fe200078ec0ff */
[----:B------:R-:W-:Y:S01]  /*1810*/  IMAD.SHL.U32 R124, R124, 0x40, RZ ;  /* 0x000000407c7c7824 */ /* 0x000fe200078e00ff */
[----:B------:R-:W-:Y:S01]  /*1820*/  LOP3.LUT R113, R2, 0xfffffff8, RZ, 0xc0, !PT ;  /* 0xfffffff802717812 */ /* 0x000fe200078ec0ff */
[----:B------:R-:W-:Y:S01]  /*1830*/  IMAD.IADD R22, R9, 0x1, R22 ;  /* 0x0000000109167824 */ /* 0x000fe200078e0216 */
[----:B------:R-:W-:-:S02]  /*1840*/  SHF.R.U32.HI R140, RZ, 0x3, R143 ;  /* 0x00000003ff8c7819 */ /* 0x000fc4000001168f */
[----:B------:R-:W-:Y:S02]  /*1850*/  LOP3.LUT R133, R143, 0x18, R16, 0xf8, !PT ;  /* 0x000000188f857812 */ /* 0x000fe400078ef810 */
[----:B------:R-:W-:Y:S02]  /*1860*/  SHF.R.S32.HI R5, RZ, 0x1f, R22 ;  /* 0x0000001fff057819 */ /* 0x000fe40000011416 */
[----:B------:R-:W-:Y:S02]  /*1870*/  LOP3.LUT R133, R133, R140, RZ, 0x3c, !PT ;  /* 0x0000008c85857212 */ /* 0x000fe400078e3cff */
[CC--:B------:R-:W-:Y:S02]  /*1880*/  LEA.HI R0, R5.reuse, R22.reuse, RZ, 0x3 ;  /* 0x0000001605007211 */ /* 0x0c0fe400078f18ff */
[----:B------:R-:W-:Y:S01]  /*1890*/  LEA.HI R5, R5, R22, RZ, 0x6 ;  /* 0x0000001605057211 */ /* 0x000fe200078f30ff */
[----:B------:R-:W-:Y:S01]  /*18a0*/  IMAD.IADD R133, R142, 0x1, R133 ;  /* 0x000000018e857824 */ /* 0x000fe200078e0285 */
[----:B------:R-:W-:-:S02]  /*18b0*/  LOP3.LUT R123, R143, 0x38, R0, 0xf8, !PT ;  /* 0x000000388f7b7812 */ /* 0x000fc400078ef800 */
[----:B------:R-:W-:Y:S01]  /*18c0*/  LOP3.LUT R125, R143, 0x38, R4, 0xf8, !PT ;  /* 0x000000388f7d7812 */ /* 0x000fe200078ef804 */
[----:B------:R-:W-:Y:S01]  /*18d0*/  IMAD.SHL.U32 R5, R5, 0x40, RZ ;  /* 0x0000004005057824 */ /* 0x000fe200078e00ff */
[-C--:B------:R-:W-:Y:S02]  /*18e0*/  LOP3.LUT R123, R123, R140.reuse, RZ, 0x3c, !PT ;  /* 0x0000008c7b7b7212 */ /* 0x080fe400078e3cff */
[----:B------:R-:W-:Y:S02]  /*18f0*/  LOP3.LUT R125, R125, R140, RZ, 0x3c, !PT ;  /* 0x0000008c7d7d7212 */ /* 0x000fe400078e3cff */
[----:B------:R-:W-:Y:S02]  /*1900*/  LOP3.LUT R5, R5, 0x7ffff000, RZ, 0xc0, !PT ;  /* 0x7ffff00005057812 */ /* 0x000fe400078ec0ff */
[----:B------:R-:W-:Y:S02]  /*1910*/  LOP3.LUT R7, R143, 0x38, R2, 0xf8, !PT ;  /* 0x000000388f077812 */ /* 0x000fe400078ef802 */
[----:B------:R-:W-:Y:S01]  /*1920*/  IADD3 R123, R123, R5, R142 ;  /* 0x000000057b7b7210 */ /* 0x000fe20007ffe08e */
[----:B------:R-:W-:Y:S01]  /*1930*/  IMAD R5, R191, c[0x0][0x1ec], R8 ;  /* 0x00007b00bf057a24 */ /* 0x000fe200078e0208 */
[----:B------:R-:W-:-:S02]  /*1940*/  LEA R133, R133, 0x100, 0x1 ;  /* 0x0000010085857811 */ /* 0x000fc400078e08ff */
[----:B------:R-:W-:Y:S01]  /*1950*/  LOP3.LUT R124, R124, 0x7ffff000, RZ, 0xc0, !PT ;  /* 0x7ffff0007c7c7812 */ /* 0x000fe200078ec0ff */
[----:B------:R-:W-:Y:S01]  /*1960*/  IMAD.IADD R108, R171, 0x1, R5 ;  /* 0x00000001ab6c7824 */ /* 0x000fe200078e0205 */
[----:B------:R-:W-:Y:S01]  /*1970*/  LOP3.LUT R7, R7, R140, RZ, 0x3c, !PT ;  /* 0x0000008c07077212 */ /* 0x000fe200078e3cff */
[----:B------:R-:W-:Y:S01]  /*1980*/  IMAD R5, R153, c[0x0][0x2b0], RZ ;  /* 0x0000ac0099057a24 */ /* 0x000fe200078e02ff */
[----:B------:R-:W-:Y:S01]  /*1990*/  IADD3 R125, R125, R6, R142 ;  /* 0x000000067d7d7210 */ /* 0x000fe20007ffe08e */
[----:B------:R-:W-:Y:S01]  /*19a0*/  IMAD R6, R190, c[0x0][0x210], RZ ;  /* 0x00008400be067a24 */ /* 0x000fe200078e02ff */
[----:B------:R-:W-:Y:S01]  /*19b0*/  LOP3.LUT R115, R0, 0xfffffff8, RZ, 0xc0, !PT ;  /* 0xfffffff800737812 */ /* 0x000fe200078ec0ff */
[C---:B------:R-:W-:Y:S01]  /*19c0*/  IMAD R5, R152.reuse, c[0x0][0x2b4], R5 ;  /* 0x0000ad0098057a24 */ /* 0x040fe200078e0205 */
[----:B------:R-:W-:Y:S01]  /*19d0*/  IADD3 R132, R133, 0x40, RZ ;  /* 0x0000004085847810 */ /* 0x000fe20007ffe0ff */
[----:B------:R-:W-:Y:S01]  /*19e0*/  IMAD R109, R191, c[0x0][0x214], R6 ;  /* 0x00008500bf6d7a24 */ /* 0x000fe200078e0206 */
[----:B------:R-:W-:Y:S01]  /*19f0*/  @P0 IADD3 R132, R133, -0x40, RZ ;  /* 0xffffffc085840810 */ /* 0x000fe20007ffe0ff */
[----:B------:R-:W-:Y:S01]  /*1a00*/  IMAD.WIDE.U32 R152, R152, c[0x0][0x2b0], RZ ;  /* 0x0000ac0098987a25 */ /* 0x000fe200078e00ff */
[----:B------:R-:W-:-:S02]  /*1a10*/  IADD3 R124, R7, R124, R142 ;  /* 0x0000007c077c7210 */ /* 0x000fc40007ffe08e */
[----:B------:R-:W-:Y:S01]  /*1a20*/  SHF.R.S32.HI R110, RZ, 0x1f, R111 ;  /* 0x0000001fff6e7819 */ /* 0x000fe2000001146f */
[----:B------:R-:W-:Y:S01]  /*1a30*/  IMAD.IADD R109, R169, 0x1, R109 ;  /* 0x00000001a96d7824 */ /* 0x000fe200078e026d */
[----:B------:R-:W-:Y:S01]  /*1a40*/  SHF.R.S32.HI R112, RZ, 0x1f, R113 ;  /* 0x0000001fff707819 */ /* 0x000fe20000011471 */
[----:B------:R-:W-:Y:S01]  /*1a50*/  IMAD.IADD R92, R153, 0x1, R5 ;  /* 0x00000001995c7824 */ /* 0x000fe200078e0205 */
[----:B------:R-:W-:Y:S01]  /*1a60*/  SHF.R.S32.HI R114, RZ, 0x1f, R115 ;  /* 0x0000001fff727819 */ /* 0x000fe20000011473 */
[----:B------:R-:W-:Y:S01]  /*1a70*/  IMAD.SHL.U32 R125, R125, 0x2, RZ ;  /* 0x000000027d7d7824 */ /* 0x000fe200078e00ff */
[----:B------:R-:W-:Y:S01]  /*1a80*/  ISETP.GE.AND P0, PT, R87, 0x1, PT ;  /* 0x000000015700780c */ /* 0x000fe20003f06270 */
[----:B------:R-:W-:Y:S01]  /*1a90*/  IMAD.SHL.U32 R124, R124, 0x2, RZ ;  /* 0x000000027c7c7824 */ /* 0x000fe200078e00ff */
[----:B------:R-:W-:Y:S01]  /*1aa0*/  LOP3.LUT R136, R136, 0xfffffff8, RZ, 0xc0, !PT ;  /* 0xfffffff888887812 */ /* 0x000fe200078ec0ff */
[----:B------:R-:W-:Y:S01]  /*1ab0*/  IMAD.SHL.U32 R123, R123, 0x2, RZ ;  /* 0x000000027b7b7824 */ /* 0x000fe200078e00ff */
[----:B------:R-:W-:-:S02]  /*1ac0*/  ISETP.NE.AND P1, PT, R101, 0x1, PT ;  /* 0x000000016500780c */ /* 0x000fc40003f25270 */
[----:B------:R-:W-:Y:S02]  /*1ad0*/  SHF.R.S32.HI R128, RZ, 0x3, R0 ;  /* 0x00000003ff807819 */ /* 0x000fe40000011400 */
[C---:B------:R-:W-:Y:S01]  /*1ae0*/  SHF.L.U64.HI R110, R111.reuse, 0x1, R110 ;  /* 0x000000016f6e7819 */ /* 0x040fe2000001026e */
[----:B------:R-:W-:Y:S01]  /*1af0*/  IMAD.SHL.U32 R111, R111, 0x2, RZ ;  /* 0x000000026f6f7824 */ /* 0x000fe200078e00ff */
[C---:B------:R-:W-:Y:S01]  /*1b00*/  SHF.L.U64.HI R112, R113.reuse, 0x1, R112 ;  /* 0x0000000171707819 */ /* 0x040fe20000010270 */
[----:B------:R-:W-:Y:S01]  /*1b10*/  IMAD.SHL.U32 R113, R113, 0x2, RZ ;  /* 0x0000000271717824 */ /* 0x000fe200078e00ff */
[C---:B------:R-:W-:Y:S01]  /*1b20*/  SHF.L.U64.HI R114, R115.reuse, 0x1, R114 ;  /* 0x0000000173727819 */ /* 0x040fe20000010272 */
[----:B------:R-:W-:Y:S01]  /*1b30*/  IMAD.SHL.U32 R115, R115, 0x2, RZ ;  /* 0x0000000273737824 */ /* 0x000fe200078e00ff */
[----:B------:R-:W-:Y:S02]  /*1b40*/  P2R R0, PR, RZ, 0x1 ;  /* 0x00000001ff007803 */ /* 0x000fe40000000000 */
[----:B------:R-:W-:-:S02]  /*1b50*/  P2R R149, PR, RZ, 0x4 ;  /* 0x00000004ff957803 */ /* 0x000fc40000000000 */
[----:B------:R-:W-:Y:S02]  /*1b60*/  P2R R148, PR, RZ, 0x8 ;  /* 0x00000008ff947803 */ /* 0x000fe40000000000 */
[----:B------:R-:W-:Y:S02]  /*1b70*/  SHF.R.S32.HI R134, RZ, 0x3, R4 ;  /* 0x00000003ff867819 */ /* 0x000fe40000011404 */
[----:B------:R-:W-:Y:S02]  /*1b80*/  SHF.R.S32.HI R121, RZ, 0x1f, R136 ;  /* 0x0000001fff797819 */ /* 0x000fe40000011488 */
[----:B------:R-:W-:Y:S02]  /*1b90*/  SHF.R.S32.HI R131, RZ, 0x3, R2 ;  /* 0x00000003ff837819 */ /* 0x000fe40000011402 */
[----:B------:R-:W-:Y:S01]  /*1ba0*/  P2R R0, PR, RZ, 0x2 ;  /* 0x00000002ff007803 */ /* 0x000fe20000000000 */
[----:B--2---:R-:W-:Y:S06]  /*1bb0*/  BAR.SYNC.DEFER_BLOCKING 0x0 ;  /* 0x0000000000007b1d */ /* 0x004fec0000010000 */
.L_x_352:
[----:B------:R-:W-:Y:S01]  /*1bc0*/  IMAD.SHL.U32 R93, R141, 0x40, RZ ;  /* 0x000000408d5d7824 */ /* 0x000fe200078e00ff */
[----:B------:R-:W-:Y:S04]  /*1bd0*/  DEPBAR.LE SB0, 0x0 ;  /* 0x000080000000791a */ /* 0x000fe80000000000 */
[----:B-1----:R-:W-:Y:S01]  /*1be0*/  IMAD.IADD R3, R138, 0x1, R93 ;  /* 0x000000018a037824 */ /* 0x002fe200078e025d */
[----:B------:R-:W-:Y:S01]  /*1bf0*/  ISETP.NE.AND P1, PT, R101, 0x1, PT ;  /* 0x000000016500780c */ /* 0x000fe20003f25270 */
[----:B------:R-:W-:Y:S01]  /*1c00*/  IMAD.MOV.U32 R127, RZ, RZ, RZ ;  /* 0x000000ffff7f7224 */ /* 0x000fe200078e00ff */
[----:B------:R-:W-:Y:S01]  /*1c10*/  ISETP.GE.AND P2, PT, R87, 0x1, PT ;  /* 0x000000015700780c */ /* 0x000fe20003f46270 */
[----:B------:R-:W-:Y:S01]  /*1c20*/  IMAD.IADD R91, R94, 0x1, R3 ;  /* 0x000000015e5b7824 */ /* 0x000fe200078e0203 */
[----:B------:R-:W-:Y:S01]  /*1c30*/  ISETP.GE.AND P0, PT, R3, R188, PT ;  /* 0x000000bc0300720c */ /* 0x000fe20003f06270 */
[----:B------:R-:W-:Y:S02]  /*1c40*/  BSSY B1, `(.L_x_328) ;  /* 0x00003ea000017945 */ /* 0x000fe40003800000 */
[----:B------:R-:W-:Y:S01]  /*1c50*/  IMAD.MOV.U32 R3, RZ, RZ, R91 ;  /* 0x000000ffff037224 */ /* 0x000fe200078e005b */
[----:B------:R-:W-:Y:S05]  /*1c60*/  ISETP.GT.OR P0, PT, R138, 0x3f, P0 ;  /* 0x0000003f8a00780c */ /* 0x000fea0000704670 */
[----:B------:R-:W-:Y:S05]  /*1c70*/  @P1 IMAD.HI.U32 R0, R91, c[0x0][0x2bc], RZ ;  /* 0x0000af005b001a27 */ /* 0x000fea00078e00ff */
[----:B------:R-:W-:Y:S04]  /*1c80*/  @P1 SHF.R.U32.HI R3, RZ, c[0x0][0x2c0], R0 ;  /* 0x0000b000ff031a19 */ /* 0x000fe80000011600 */
[C---:B------:R-:W-:Y:S04]  /*1c90*/  @!P0 IADD3 R5, P1, R3.reuse, R152, RZ ;  /* 0x0000009803058210 */ /* 0x040fe80007f3e0ff */
[----:B------:R-:W-:Y:S02]  /*1ca0*/  @!P0 LEA.HI.X.SX32 R0, R3, R92, 0x1, P1 ;  /* 0x0000005c03008211 */ /* 0x000fe400008f0eff */
[C---:B------:R-:W-:Y:S04]  /*1cb0*/  @!P0 LEA R6, P1, R5.reuse, c[0x0][0x2a0], 0x2 ;  /* 0x0000a80005068a11 */ /* 0x040fe800078210ff */
[----:B------:R-:W-:Y:S01]  /*1cc0*/  @!P0 LEA.HI.X R7, R5, c[0x0][0x2a4], R0, 0x2, P1 ;  /* 0x0000a90005078a11 */ /* 0x000fe200008f1400 */
[----:B------:R-:W-:Y:S04]  /*1cd0*/  IMAD.MOV R0, RZ, RZ, -R3 ;  /* 0x000000ffff007224 */ /* 0x000fe800078e0a03 */
[----:B------:R-:W-:Y:S01]  /*1ce0*/  IMAD R91, R0, c[0x0][0x2b8], R91 ;  /* 0x0000ae00005b7a24 */ /* 0x000fe200078e025b */
[----:B--2---:R-:W2:Y:S03]  /*1cf0*/  @!P0 LDG.E R127, [R6.64] ;  /* 0x00000006067f8981 */ /* 0x004ea6000c1e1900 */
[C---:B------:R-:W-:Y:S01]  /*1d00*/  IMAD.WIDE.U32 R2, R91.reuse, c[0x0][0x1e0], RZ ;  /* 0x000078005b027a25 */ /* 0x040fe200078e00ff */
[----:B------:R-:W-:Y:S01]  /*1d10*/  SHF.R.S32.HI R90, RZ, 0x1f, R91 ;  /* 0x0000001fff5a7819 */ /* 0x000fe2000001145b */
[----:B------:R-:W-:Y:S04]  /*1d20*/  BAR.SYNC.DEFER_BLOCKING 0x0 ;  /* 0x0000000000007b1d */ /* 0x000fe80000010000 */
        /* <DEDUP_REMOVED lines=84> */
.L_x_332:
[----:B------:R-:W-:Y:S05]  /*2270*/  BSYNC B0 ;  /* 0x0000000000007941 */ /* 0x000fea0003800000 */
.L_x_331:
        /* <DEDUP_REMOVED lines=104> */
.L_x_335:
[----:B------:R-:W-:Y:S05]  /*2900*/  BSYNC B0 ;  /* 0x0000000000007941 */ /* 0x000fea0003800000 */
.L_x_334:
        /* <DEDUP_REMOVED lines=58> */
.L_x_337:
[----:B------:R-:W-:Y:S05]  /*2cb0*/  BSYNC B0 ;  /* 0x0000000000007941 */ /* 0x000fea0003800000 */
.L_x_336:
        /* <DEDUP_REMOVED lines=58> */
.L_x_339:
[----:B------:R-:W-:Y:S05]  /*3060*/  BSYNC B0 ;  /* 0x0000000000007941 */ /* 0x000fea0003800000 */
.L_x_338:
        /* <DEDUP_REMOVED lines=58> */
.L_x_341:
[----:B------:R-:W-:Y:S05]  /*3410*/  BSYNC B0 ;  /* 0x0000000000007941 */ /* 0x000fea0003800000 */
.L_x_340:
        /* <DEDUP_REMOVED lines=58> */
.L_x_343:
[----:B------:R-:W-:Y:S05]  /*37c0*/  BSYNC B0 ;  /* 0x0000000000007941 */ /* 0x000fea0003800000 */
.L_x_342:
        /* <DEDUP_REMOVED lines=58> */
.L_x_330:
        /* <DEDUP_REMOVED lines=47> */
.L_x_345:
[----:B------:R-:W-:Y:S05]  /*3e60*/  BSYNC B0 ;  /* 0x0000000000007941 */ /* 0x000fea0003800000 */
.L_x_344:
        /* <DEDUP_REMOVED lines=39> */
[----:B------:R-:W-:Y:S01]  /*40e0*/  ISETP.NE.AND P2, PT, R150, RZ, PT ;  /* 0x000000ff9600720c */ /* 0x000fe20003f45270 */
        /* <DEDUP_REMOVED lines=126> */
.L_x_347:
[----:B------:R-:W-:Y:S05]  /*48d0*/  BSYNC B0 ;  /* 0x0000000000007941 */ /* 0x000fea0003800000 */
.L_x_346:
[----:B------:R-:W-:Y:S01]  /*48e0*/  ISETP.GE.AND P0, PT, R10, c[0x0][0x1d4], PT ;  /* 0x000075000a007a0c */ /* 0x000fe20003f06270 */
[----:B------:R-:W-:Y:S01]  /*48f0*/  @!UPT UIADD3 URZ, URZ, URZ, URZ ;  /* 0x0000003f3f3ff290 */ /* 0x000fe2000fffe03f */
[----:B------:R-:W-:Y:S11]  /*4900*/  BSSY B0, `(.L_x_348) ;  /* 0x0000079000007945 */ /* 0x000ff60003800000 */
[----:B------:R-:W-:-:S05]  /*4910*/  @P0 BRA `(.L_x_349) ;  /* 0x0000077000000947 */ /* 0x000fca0003800000 */
[----:B------:R-:W-:Y:S01]  /*4920*/  ISETP.NE.AND P1, PT, R149, RZ, PT ;  /* 0x000000ff9500720c */ /* 0x000fe20003f25270 */
        /* <DEDUP_REMOVED lines=62> */
[----:B--2---:R-:W-:Y:S01]  /*4d10*/  @!P0 FMUL.FTZ R72, R30, R47 ;  /* 0x0000002f1e488220 */ /* 0x004fe20000410000 */
        /* <DEDUP_REMOVED lines=11> */
[----:B------:R-:W-:Y:S01]  /*4dd0*/  @!P0 FMUL.FTZ R73, R30, R50 ;  /* 0x000000321e498220 */ /* 0x000fe20000410000 */
        /* <DEDUP_REMOVED lines=43> */
.L_x_349:
[----:B------:R-:W-:Y:S05]  /*5090*/  BSYNC B0 ;  /* 0x0000000000007941 */ /* 0x000fea0003800000 */
.L_x_348:
[----:B------:R-:W-:Y:S11]  /*50a0*/  ISETP.GE.AND P0, PT, R9, c[0x0][0x1d4], PT ;  /* 0x0000750009007a0c */ /* 0x000ff60003f06270 */
[----:B------:R-:W-:Y:S02]  /*50b0*/  @!UPT UIADD3 URZ, URZ, URZ, URZ ;  /* 0x0000003f3f3ff290 */ /* 0x000fe4000fffe03f */
[----:B------:R-:W-:-:S05]  /*50c0*/  @P0 BRA `(.L_x_333) ;  /* 0x00000a1000000947 */ /* 0x000fca0003800000 */
[----:B------:R-:W-:Y:S01]  /*50d0*/  ISETP.NE.AND P1, PT, R148, RZ, PT ;  /* 0x000000ff9400720c */ /* 0x000fe20003f25270 */
[----:B------:R-:W5:Y:S01]  /*50e0*/  LDS.128 R48, [R123+0x6100] ;  /* 0x006100007b307984 */ /* 0x000f620000000c00 */
[----:B----4-:R-:W-:Y:S02]  /*50f0*/  IADD3 R54, P0, R174, R115, RZ ;  /* 0x00000073ae367210 */ /* 0x010fe40007f1e0ff */
[----:B------:R-:W-:Y:S03]  /*5100*/  SEL R177, R126, R177, !P1 ;  /* 0x000000b17eb17207 */ /* 0x000fe60004800000 */
[----:B---3--:R-:W-:Y:S01]  /*5110*/  IMAD.X R55, R175, 0x1, R114, P0 ;  /* 0x00000001af377824 */ /* 0x008fe200000e0672 */
[----:B------:R-:W-:Y:S02]  /*5120*/  SHF.R.S32.HI R46, RZ, 0x1f, R177 ;  /* 0x0000001fff2e7819 */ /* 0x000fe400000114b1 */
[----:B------:R-:W-:Y:S02]  /*5130*/  ISETP.GE.AND P0, PT, R9, c[0x0][0x27c], PT ;  /* 0x00009f0009007a0c */ /* 0x000fe40003f06270 */
[----:B-1----:R-:W-:Y:S04]  /*5140*/  LEA.HI R57, R46, R177, RZ, 0x4 ;  /* 0x000000b12e397211 */ /* 0x002fe800078f20ff */
[----:B------:R-:W-:Y:S04]  /*5150*/  LEA.HI.SX32 R57, R57, R128, 0x1c ;  /* 0x0000008039397211 */ /* 0x000fe800078fe2ff */
        /* <DEDUP_REMOVED lines=114> */
.L_x_329:
        /* <DEDUP_REMOVED lines=12> */
[CC--:B--2---:R-:W-:Y:S04]  /*5940*/  @!P2 LEA R24, P0, R16.reuse, R72.reuse, 0x1 ;  /* 0x000000481018a211 */ /* 0x0c4fe800078008ff */
[-C--:B-1----:R-:W-:Y:S02]  /*5950*/  @!P2 LEA.HI.X R25, R16, R73.reuse, R17, 0x1, P0 ;  /* 0x000000491019a211 */ /* 0x082fe400000f0c11 */
[CC--:B------:R-:W-:Y:S04]  /*5960*/  @!P1 LEA R36, P0, R137.reuse, R72.reuse, 0x1 ;  /* 0x0000004889249211 */ /* 0x0c0fe800078008ff */
[-C--:B------:R-:W-:Y:S02]  /*5970*/  @!P1 LEA.HI.X R37, R137, R73.reuse, R122, 0x1, P0 ;  /* 0x0000004989259211 */ /* 0x080fe400000f0c7a */
[CC--:B------:R-:W-:Y:S04]  /*5980*/  @!P4 LEA R34, P0, R136.reuse, R72.reuse, 0x1 ;  /* 0x000000488822c211 */ /* 0x0c0fe800078008ff */
[-C--:B------:R-:W-:Y:S02]  /*5990*/  @!P4 LEA.HI.X R35, R136, R73.reuse, R121, 0x1, P0 ;  /* 0x000000498823c211 */ /* 0x080fe400000f0c79 */
[CC--:B------:R-:W-:Y:S04]  /*59a0*/  @!P3 LEA R32, P0, R135.reuse, R72.reuse, 0x1 ;  /* 0x000000488720b211 */ /* 0x0c0fe800078008ff */
[-C--:B------:R-:W-:Y:S01]  /*59b0*/  @!P3 LEA.HI.X R33, R135, R73.reuse, R120, 0x1, P0 ;  /* 0x000000498721b211 */ /* 0x080fe200000f0c78 */
[----:B---3--:R-:W-:Y:S04]  /*59c0*/  @!P2 ST.E.128 [R24.64], R20 ;  /* 0x000000141800a985 */ /* 0x008fe8000c101d06 */
[----:B------:R-:W1:Y:S04]  /*59d0*/  @!P1 LDS.128 R4, [R132+0x6000] ;  /* 0x0060000084049984 */ /* 0x000e680000000c00 */
[----:B-1----:R-:W-:Y:S01]  /*59e0*/  @!P1 ST.E.128 [R36.64], R4 ;  /* 0x0000000424009985 */ /* 0x002fe2000c101d06 */
[----:B------:R-:W-:Y:S03]  /*59f0*/  ISETP.GE.AND P1, PT, R145, c[0x0][0x1d4], PT ;  /* 0x0000750091007a0c */ /* 0x000fe60003f26270 */
[----:B------:R-:W1:Y:S10]  /*5a00*/  @!P4 LDS.128 R28, [R133+0x8000] ;  /* 0x00800000851cc984 */ /* 0x000e740000000c00 */
[CC--:B------:R-:W-:Y:S04]  /*5a10*/  @!P1 LEA R2, P0, R130.reuse, R72.reuse, 0x1 ;  /* 0x0000004882029211 */ /* 0x0c0fe800078008ff */
[-C--:B------:R-:W-:Y:S02]  /*5a20*/  @!P1 LEA.HI.X R3, R130, R73.reuse, R119, 0x1, P0 ;  /* 0x0000004982039211 */ /* 0x080fe400000f0c77 */
        /* <DEDUP_REMOVED lines=11> */
.L_x_333:
[----:B------:R-:W-:Y:S05]  /*5ae0*/  BSYNC B1 ;  /* 0x0000000000017941 */ /* 0x000fea0003800000 */
.L_x_328:
[----:B------:R-:W-:Y:S01]  /*5af0*/  IMAD.IADD R93, R100, 0x1, -R93 ;  /* 0x00000001645d7824 */ /* 0x000fe200078e0a5d */
[----:B-1----:R-:W-:Y:S01]  /*5b00*/  LEA R6, P0, R141, R166, 0x6 ;  /* 0x000000a68d067211 */ /* 0x002fe200078030ff */
[----:B------:R-:W-:Y:S01]  /*5b10*/  IMAD R90, R90, c[0x0][0x208], RZ ;  /* 0x000082005a5a7a24 */ /* 0x000fe200078e02ff */
[----:B------:R-:W-:Y:S01]  /*5b20*/  ISETP.NE.AND P3, PT, R151, RZ, PT ;  /* 0x000000ff9700720c */ /* 0x000fe20003f65270 */
[----:B-----5:R-:W-:Y:S01]  /*5b30*/  IMAD.WIDE.U32 R20, R91, c[0x0][0x208], RZ ;  /* 0x000082005b147a25 */ /* 0x020fe200078e00ff */
        /* <DEDUP_REMOVED lines=15> */
[----:B------:R-:W-:Y:S02]  /*5c30*/  @P1 IMAD.MOV.U32 R22, RZ, RZ, R162 ;  /* 0x000000ffff161224 */ /* 0x000fe400078e00a2 */
[----:B------:R-:W-:Y:S02]  /*5c40*/  @P1 IMAD R5, R7, c[0x0][0x258], RZ ;  /* 0x0000960007051a24 */ /* 0x000fe400078e02ff */
[C---:B------:R-:W-:Y:S04]  /*5c50*/  @P1 IMAD.WIDE.U32 R22, R6.reuse, c[0x0][0x258], R22 ;  /* 0x0000960006161a25 */ /* 0x040fe800078e0016 */
[----:B------:R-:W-:Y:S01]  /*5c60*/  @P1 IMAD R5, R6, c[0x0][0x25c], R5 ;  /* 0x0000970006051a24 */ /* 0x000fe200078e0205 */
[----:B------:R-:W-:Y:S01]  /*5c70*/  @P1 LEA R20, P2, R22, c[0x0][0x250], 0x1 ;  /* 0x0000940016141a11 */ /* 0x000fe200078408ff */
[----:B------:R-:W-:Y:S02]  /*5c80*/  @P0 IMAD R7, R0, c[0x0][0x258], RZ ;  /* 0x0000960000070a24 */ /* 0x000fe400078e02ff */
[----:B------:R-:W-:Y:S02]  /*5c90*/  @P1 IMAD.IADD R5, R23, 0x1, R5 ;  /* 0x0000000117051824 */ /* 0x000fe400078e0205 */
[----:B------:R-:W-:Y:S02]  /*5ca0*/  @P0 IMAD.MOV.U32 R23, RZ, RZ, R99 ;  /* 0x000000ffff170224 */ /* 0x000fe400078e0063 */
[----:B------:R-:W-:Y:S01]  /*5cb0*/  @P0 IMAD R7, R2, c[0x0][0x25c], R7 ;  /* 0x0000970002070a24 */ /* 0x000fe200078e0207 */
[----:B------:R-:W-:Y:S02]  /*5cc0*/  @P1 LEA.HI.X R21, R22, c[0x0][0x254], R5, 0x1, P2 ;  /* 0x0000950016151a11 */ /* 0x000fe400010f0c05 */
[----:B------:R-:W-:Y:S02]  /*5cd0*/  @P0 MOV R22, R162 ;  /* 0x000000a200160202 */ /* 0x000fe40000000f00 */
[C---:B------:R-:W-:Y:S01]  /*5ce0*/  LEA R5, P2, R3.reuse, c[0x0][0x1f8], 0x1 ;  /* 0x00007e0003057a11 */ /* 0x040fe200078408ff */
[----:B------:R-:W-:Y:S01]  /*5cf0*/  @!PT LDS RZ, [RZ] ;  /* 0x00000000fffff984 */ /* 0x000fe20000000800 */
[----:B------:R-:W-:Y:S01]  /*5d00*/  @!PT LDS RZ, [RZ] ;  /* 0x00000000fffff984 */ /* 0x000fe20000000800 */
[----:B------:R-:W-:Y:S01]  /*5d10*/  @!PT LDS RZ, [RZ] ;  /* 0x00000000fffff984 */ /* 0x000fe20000000800 */
[----:B------:R1:W-:Y:S02]  /*5d20*/  @P1 LDGSTS.E.BYPASS.LTC128B.128 [R139+0x100], [R20.64], !P3 ;  /* 0x00100000148b1fae */ /* 0x0003e4000d901d46 */
[----:B------:R-:W-:Y:S01]  /*5d30*/  @P0 IMAD.WIDE.U32 R22, R2, c[0x0][0x258], R22 ;  /* 0x0000960002160a25 */ /* 0x000fe200078e0016 */
[----:B------:R-:W-:Y:S01]  /*5d40*/  LEA.HI.X R3, R3, c[0x0][0x1fc], R4, 0x1, P2 ;  /* 0x00007f0003037a11 */ /* 0x000fe200010f0c04 */
[----:B------:R1:W-:Y:S03]  /*5d50*/  @P1 LDGSTS.E.BYPASS.LTC128B.128 [R139+0x2100], [R20.64+0x80], !P6 ;  /* 0x02100080148b1fae */ /* 0x0003e6000f101d46 */
[C---:B------:R-:W-:Y:S01]  /*5d60*/  @P0 LEA R24, P2, R22.reuse, c[0x0][0x250], 0x1 ;  /* 0x0000940016180a11 */ /* 0x040fe200078408ff */
[----:B------:R1:W-:Y:S01]  /*5d70*/  @P1 LDGSTS.E.BYPASS.LTC128B.128 [R139+0x4100], [R20.64+0x100], !P5 ;  /* 0x04100100148b1fae */ /* 0x0003e2000e901d46 */
[----:B------:R-:W-:Y:S03]  /*5d80*/  @P0 IADD3 R7, R23, R7, RZ ;  /* 0x0000000717070210 */ /* 0x000fe60007ffe0ff */
[----:B------:R1:W3:Y:S01]  /*5d90*/  SHFL.IDX PT, R0, R5, RZ, 0x1c1f ;  /* 0x001c1fff05007589 */ /* 0x0002e200000e0000 */
[----:B------:R-:W-:Y:S03]  /*5da0*/  @P0 LEA.HI.X R25, R22, c[0x0][0x254], R7, 0x1, P2 ;  /* 0x0000950016190a11 */ /* 0x000fe600010f0c07 */
[----:B------:R-:W4:Y:S04]  /*5db0*/  SHFL.IDX PT, R3, R3, RZ, 0x1c1f ;  /* 0x001c1fff03037589 */ /* 0x000f2800000e0000 */
        /* <DEDUP_REMOVED lines=13> */
[CC--:B------:R-:W-:Y:S04]  /*5e90*/  @!P2 LEA R24, P0, R16.reuse, R0.reuse, 0x1 ;  /* 0x000000001018a211 */ /* 0x0c0fe800078008ff */
[-C--:B------:R-:W-:Y:S02]  /*5ea0*/  @!P2 LEA.HI.X R25, R16, R3.reuse, R17, 0x1, P0 ;  /* 0x000000031019a211 */ /* 0x080fe400000f0c11 */
[CC--:B------:R-:W-:Y:S04]  /*5eb0*/  @!P1 LEA R38, P0, R137.reuse, R0.reuse, 0x1 ;  /* 0x0000000089269211 */ /* 0x0c0fe800078008ff */
[-C--:B------:R-:W-:Y:S02]  /*5ec0*/  @!P1 LEA.HI.X R39, R137, R3.reuse, R122, 0x1, P0 ;  /* 0x0000000389279211 */ /* 0x080fe400000f0c7a */
[CC--:B------:R-:W-:Y:S04]  /*5ed0*/  @!P4 LEA R36, P0, R136.reuse, R0.reuse, 0x1 ;  /* 0x000000008824c211 */ /* 0x0c0fe800078008ff */
[-C--:B------:R-:W-:Y:S02]  /*5ee0*/  @!P4 LEA.HI.X R37, R136, R3.reuse, R121, 0x1, P0 ;  /* 0x000000038825c211 */ /* 0x080fe400000f0c79 */
[CC--:B------:R-:W-:Y:S04]  /*5ef0*/  @!P3 LEA R34, P0, R135.reuse, R0.reuse, 0x1 ;  /* 0x000000008722b211 */ /* 0x0c0fe800078008ff */
[-C--:B------:R-:W-:Y:S01]  /*5f00*/  @!P3 LEA.HI.X R35, R135, R3.reuse, R120, 0x1, P0 ;  /* 0x000000038723b211 */ /* 0x080fe200000f0c78 */
[----:B-1----:R-:W-:Y:S04]  /*5f10*/  @!P2 ST.E.128 [R24.64], R20 ;  /* 0x000000141800a985 */ /* 0x002fe8000c101d06 */
[----:B------:R-:W1:Y:S04]  /*5f20*/  @!P1 LDS.128 R4, [R132] ;  /* 0x0000000084049984 */ /* 0x000e680000000c00 */
        /* <DEDUP_REMOVED lines=16> */
.L_x_351:
[----:B-1-34-:R-:W-:Y:S05]  /*6030*/  BSYNC B0 ;  /* 0x0000000000007941 */ /* 0x01afea0003800000 */
.L_x_350:
[C---:B------:R-:W-:Y:S02]  /*6040*/  ISETP.GT.AND P0, PT, R141.reuse, R86, PT ;  /* 0x000000568d00720c */ /* 0x040fe40003f04270 */
[----:B------:R-:W-:Y:S02]  /*6050*/  IADD3 R141, R141, -0x1, RZ ;  /* 0xffffffff8d8d7810 */ /* 0x000fe40007ffe0ff */
[----:B------:R-:W-:Y:S09]  /*6060*/  ISETP.NE.AND P2, PT, R151, RZ, PT ;  /* 0x000000ff9700720c */ /* 0x000ff20003f45270 */
[----:B------:R-:W-:Y:S01]  /*6070*/  @P0 SHF.R.S32.HI R2, RZ, 0x1f, R141 ;  /* 0x0000001fff020819 */ /* 0x000fe2000001148d */
[----:B------:R-:W-:Y:S02]  /*6080*/  @P0 IMAD R0, R102, R141, RZ ;  /* 0x0000008d66000224 */ /* 0x000fe400078e02ff */
[----:B------:R-:W-:Y:S02]  /*6090*/  @P0 IMAD.MOV.U32 R4, RZ, RZ, R164 ;  /* 0x000000ffff040224 */ /* 0x000fe400078e00a4 */
[----:B------:R-:W-:Y:S02]  /*60a0*/  @P0 IMAD.MOV.U32 R5, RZ, RZ, R173 ;  /* 0x000000ffff050224 */ /* 0x000fe400078e00ad */
[-C--:B------:R-:W-:Y:S02]  /*60b0*/  @P0 IMAD R0, R2, R103.reuse, R0 ;  /* 0x0000006702000224 */ /* 0x080fe400078e0200 */
[----:B------:R-:W-:Y:S04]  /*60c0*/  @P0 IMAD.WIDE.U32 R4, R141, R103, R4 ;  /* 0x000000678d040225 */ /* 0x000fe800078e0004 */
[----:B------:R-:W-:Y:S01]  /*60d0*/  @P0 IMAD.IADD R0, R5, 0x1, R0 ;  /* 0x0000000105000824 */ /* 0x000fe200078e0200 */
[C---:B------:R-:W-:Y:S04]  /*60e0*/  @P0 LEA R6, P1, R4.reuse, c[0x0][0x220], 0x1 ;  /* 0x0000880004060a11 */ /* 0x040fe800078208ff */
        /* <DEDUP_REMOVED lines=14> */
[----:B------:R-:W3:Y:S04]  /*61d0*/  LDL R189, [R1+0x64] ;  /* 0x0000640001bd7983 */ /* 0x000ee80000100800 */
[----:B------:R4:W5:Y:S04]  /*61e0*/  LDL R0, [R1+0x58] ;  /* 0x0000580001007983 */ /* 0x0009680000100800 */
[----:B------:R-:W-:Y:S01]  /*61f0*/  BAR.SYNC.DEFER_BLOCKING 0x0 ;  /* 0x0000000000007b1d */ /* 0x000fe20000010000 */
[----:B-1-3--:R-:W-:-:S04]  /*6200*/  IADD3 R3, R189, 0x3f, RZ ;  /* 0x0000003fbd037810 */ /* 0x00afc80007ffe0ff */
[----:B------:R-:W-:-:S04]  /*6210*/  SHF.R.S32.HI R2, RZ, 0x1f, R3 ;  /* 0x0000001fff027819 */ /* 0x000fc80000011403 */
[----:B------:R-:W-:-:S04]  /*6220*/  LEA.HI R2, R2, R3, RZ, 0x6 ;  /* 0x0000000302027211 */ /* 0x000fc800078f30ff */
[----:B------:R-:W-:Y:S02]  /*6230*/  SHF.R.S32.HI R160, RZ, 0x6, R2 ;  /* 0x00000006ffa07819 */ /* 0x000fe40000011402 */
.L_x_327:
[----:B----4-:R-:W-:Y:S01]  /*6240*/  IMAD.MOV.U32 R2, RZ, RZ, c[0x0][0x2c4] ;  /* 0x0000b100ff027624 */ /* 0x010fe200078e00ff */
[----:B------:R1:W-:Y:S04]  /*6250*/  STL.64 [R1], R84 ;  /* 0x0000005401007387 */ /* 0x0003e80000100a00 */
[----:B------:R-:W-:Y:S02]  /*6260*/  ISETP.NE.AND P2, PT, R2, 0x1, PT ;  /* 0x000000010200780c */ /* 0x000fe40003f45270 */
[----:B------:R-:W-:-:S05]  /*6270*/  IADD3 R2, R83, 0x7f, RZ ;  /* 0x0000007f53027810 */ /* 0x000fca0007ffe0ff */
[----:B------:R-:W-:-:S06]  /*6280*/  IMAD.MOV.U32 R4, RZ, RZ, R2 ;  /* 0x000000ffff047224 */ /* 0x000fcc00078e0002 */
[----:B------:R-:W-:-:S04]  /*6290*/  @P2 IMAD.HI.U32 R3, R2, c[0x0][0x2c8], RZ ;  /* 0x0000b20002032a27 */ /* 0x000fc800078e00ff */
[----:B------:R-:W-:Y:S01]  /*62a0*/  IMAD.MOV.U32 R2, RZ, RZ, c[0x0][0x32c] ;  /* 0x0000cb00ff027624 */ /* 0x000fe200078e00ff */
[----:B------:R-:W-:-:S04]  /*62b0*/  @P2 SHF.R.U32.HI R4, RZ, c[0x0][0x2cc], R3 ;  /* 0x0000b300ff042a19 */ /* 0x000fc80000011603 */
[----:B------:R-:W-:Y:S02]  /*62c0*/  ISETP.GE.AND P1, PT, R2, 0x1, PT ;  /* 0x000000010200780c */ /* 0x000fe40003f26270 */
[----:B------:R-:W-:-:S05]  /*62d0*/  IADD3 R3, R4, 0x1, R189 ;  /* 0x0000000104037810 */ /* 0x000fca0007ffe0bd */
[----:B-----5:R-:W-:-:S05]  /*62e0*/  IMAD.IADD R4, R3, 0x1, -R0 ;  /* 0x0000000103047824 */ /* 0x020fca00078e0a00 */
[----:B------:R-:W-:Y:S01]  /*62f0*/  IADD3 R6, R4, c[0x0][0x328], RZ ;  /* 0x0000ca0004067a10 */ /* 0x000fe20007ffe0ff */
[----:B------:R-:W-:Y:S05]  /*6300*/  @!P1 BRA `(.L_x_353) ;  /* 0x0000010000009947 */ /* 0x000fea0003800000 */
[C---:B-1----:R-:W-:Y:S01]  /*6310*/  ISETP.GT.AND P0, PT, R4.reuse, RZ, PT ;  /* 0x000000ff0400720c */ /* 0x042fe20003f04270 */
[----:B------:R-:W-:Y:S01]  /*6320*/  BSSY B0, `(.L_x_354) ;  /* 0x000000c000007945 */ /* 0x000fe20003800000 */
        /* <DEDUP_REMOVED lines=8> */
.L_x_355:
[----:B------:R-:W-:-:S13]  /*63b0*/  ISETP.NE.AND P0, PT, R2, 0x1, PT ;  /* 0x000000010200780c */ /* 0x000fda0003f05270 */
[----:B------:R-:W-:-:S05]  /*63c0*/  @P0 IMAD.HI.U32 R4, R3, c[0x0][0x330], RZ ;  /* 0x0000cc0003040a27 */ /* 0x000fca00078e00ff */
[----:B------:R-:W-:Y:S02]  /*63d0*/  @P0 SHF.R.U32.HI R3, RZ, c[0x0][0x334], R4 ;  /* 0x0000cd00ff030a19 */ /* 0x000fe40000011604 */
.L_x_356:
[----:B------:R-:W-:Y:S05]  /*63e0*/  BSYNC B0 ;  /* 0x0000000000007941 */ /* 0x000fea0003800000 */
.L_x_354:
[----:B------:R-:W-:-:S05]  /*63f0*/  IMAD R3, R3, R2, c[0x0][0x32c] ;  /* 0x0000cb0003037624 */ /* 0x000fca00078e0202 */
[----:B------:R-:W-:-:S04]  /*6400*/  IMNMX R6, R6, R3, PT ;  /* 0x0000000306067217 */ /* 0x000fc80003800200 */
.L_x_353:
[----:B-1----:R-:W-:Y:S01]  /*6410*/  IADD3 R6, R6, 0x3f, RZ ;  /* 0x0000003f06067810 */ /* 0x002fe20007ffe0ff */
[----:B------:R-:W-:-:S03]  /*6420*/  @P2 IMAD.HI.U32 R3, R83, c[0x0][0x2c8], RZ ;  /* 0x0000b20053032a27 */ /* 0x000fc600078e00ff */
[----:B------:R-:W-:Y:S01]  /*6430*/  SHF.R.S32.HI R5, RZ, 0x1f, R6 ;  /* 0x0000001fff057819 */ /* 0x000fe20000011406 */
[----:B------:R-:W-:Y:S01]  /*6440*/  IMAD.MOV.U32 R4, RZ, RZ, R83 ;  /* 0x000000ffff047224 */ /* 0x000fe200078e0053 */
[----:B------:R-:W-:Y:S02]  /*6450*/  @P2 SHF.R.U32.HI R4, RZ, c[0x0][0x2cc], R3 ;  /* 0x0000b300ff042a19 */ /* 0x000fe40000011603 */
[----:B------:R-:W-:Y:S02]  /*6460*/  LEA.HI R5, R5, R6, RZ, 0x6 ;  /* 0x0000000605057211 */ /* 0x000fe400078f30ff */
[----:B------:R-:W-:Y:S02]  /*6470*/  IADD3 R3, R4, R189, -R0 ;  /* 0x000000bd04037210 */ /* 0x000fe40007ffe800 */
[----:B------:R-:W-:Y:S02]  /*6480*/  SHF.R.S32.HI R5, RZ, 0x6, R5 ;  /* 0x00000006ff057819 */ /* 0x000fe40000011405 */
[----:B------:R-:W-:-:S02]  /*6490*/  IADD3 R195, R3, -c[0x0][0x324], RZ ;  /* 0x8000c90003c37a10 */ /* 0x000fc40007ffe0ff */
[----:B------:R-:W-:Y:S01]  /*64a0*/  IMNMX R160, R5, R160, PT ;  /* 0x000000a005a07217 */ /* 0x000fe20003800200 */
[----:B------:R-:W-:Y:S05]  /*64b0*/  @!P1 BRA `(.L_x_357) ;  /* 0x000000f000009947 */ /* 0x000fea0003800000 */
[----:B------:R-:W-:Y:S01]  /*64c0*/  ISETP.GT.AND P0, PT, R3, -0x1, PT ;  /* 0xffffffff0300780c */ /* 0x000fe20003f04270 */
[----:B------:R-:W-:-:S12]  /*64d0*/  BSSY B0, `(.L_x_358) ;  /* 0x000000b000007945 */ /* 0x000fd80003800000 */
[----:B------:R-:W-:Y:S05]  /*64e0*/  @P0 BRA `(.L_x_359) ;  /* 0x0000006000000947 */ /* 0x000fea0003800000 */
[----:B------:R-:W-:Y:S02]  /*64f0*/  ISETP.NE.AND P0, PT, R2, 0x1, PT ;  /* 0x000000010200780c */ /* 0x000fe40003f05270 */
[----:B------:R-:W-:-:S11]  /*6500*/  LOP3.LUT R3, RZ, R3, RZ, 0x33, !PT ;  /* 0x00000003ff037212 */ /* 0x000fd600078e33ff */
[----:B------:R-:W-:-:S05]  /*6510*/  @P0 IMAD.HI.U32 R2, R3, c[0x0][0x330], RZ ;  /* 0x0000cc0003020a27 */ /* 0x000fca00078e00ff */
[----:B------:R-:W-:-:S04]  /*6520*/  @P0 SHF.R.U32.HI R3, RZ, c[0x0][0x334], R2 ;  /* 0x0000cd00ff030a19 */ /* 0x000fc80000011602 */
[----:B------:R-:W-:Y:S01]  /*6530*/  LOP3.LUT R3, RZ, R3, RZ, 0x33, !PT ;  /* 0x00000003ff037212 */ /* 0x000fe200078e33ff */
[----:B------:R-:W-:Y:S05]  /*6540*/  BRA `(.L_x_360) ;  /* 0x0000003000007947 */ /* 0x000fea0003800000 */
.L_x_359:
[----:B------:R-:W-:-:S13]  /*6550*/  ISETP.NE.AND P0, PT, R2, 0x1, PT ;  /* 0x000000010200780c */ /* 0x000fda0003f05270 */
[----:B------:R-:W-:-:S05]  /*6560*/  @P0 IMAD.HI.U32 R2, R3, c[0x0][0x330], RZ ;  /* 0x0000cc0003020a27 */ /* 0x000fca00078e00ff */
[----:B------:R-:W-:Y:S02]  /*6570*/  @P0 SHF.R.U32.HI R3, RZ, c[0x0][0x334], R2 ;  /* 0x0000cd00ff030a19 */ /* 0x000fe40000011602 */
.L_x_360:
[----:B------:R-:W-:Y:S05]  /*6580*/  BSYNC B0 ;  /* 0x0000000000007941 */ /* 0x000fea0003800000 */
.L_x_358:
[----:B------:R-:W-:-:S05]  /*6590*/  IMAD R2, R3, c[0x0][0x32c], RZ ;  /* 0x0000cb0003027a24 */ /* 0x000fca00078e02ff */
[----:B------:R-:W-:-:S04]  /*65a0*/  IMNMX R195, R195, R2, !PT ;  /* 0x00000002c3c37217 */ /* 0x000fc80007800200 */
.L_x_357:
[----:B------:R-:W-:Y:S01]  /*65b0*/  SHF.R.S32.HI R2, RZ, 0x1f, R195 ;  /* 0x0000001fff027819 */ /* 0x000fe200000114c3 */
[----:B------:R-:W-:Y:S01]  /*65c0*/  CS2R R98, SRZ ;  /* 0x0000000000627805 */ /* 0x000fe2000001ff00 */
[----:B------:R-:W-:Y:S01]  /*65d0*/  PLOP3.LUT P1, PT, PT, PT, PT, 0x80, 0x0 ;  /* 0x000000000000781c */ /* 0x000fe20003f2f070 */
[----:B------:R-:W-:Y:S01]  /*65e0*/  CS2R R96, SRZ ;  /* 0x0000000000607805 */ /* 0x000fe2000001ff00 */
[----:B------:R-:W-:Y:S01]  /*65f0*/  LEA.HI R195, R2, R195, RZ, 0x6 ;  /* 0x000000c302c37211 */ /* 0x000fe200078f30ff */
[----:B------:R-:W-:Y:S01]  /*6600*/  CS2R R94, SRZ ;  /* 0x00000000005e7805 */ /* 0x000fe2000001ff00 */
[----:B------:R-:W-:Y:S01]  /*6610*/  CS2R R92, SRZ ;  /* 0x00000000005c7805 */ /* 0x000fe2000001ff00 */
[----:B------:R-:W-:Y:S01]  /*6620*/  CS2R R90, SRZ ;  /* 0x00000000005a7805 */ /* 0x000fe2000001ff00 */
[----:B------:R-:W-:Y:S01]  /*6630*/  SHF.R.S32.HI R195, RZ, 0x6, R195 ;  /* 0x00000006ffc37819 */ /* 0x000fe200000114c3 */
[----:B------:R-:W-:Y:S01]  /*6640*/  CS2R R88, SRZ ;  /* 0x0000000000587805 */ /* 0x000fe2000001ff00 */
[----:B------:R-:W-:Y:S01]  /*6650*/  CS2R R86, SRZ ;  /* 0x0000000000567805 */ /* 0x000fe2000001ff00 */
[----:B------:R-:W-:Y:S01]  /*6660*/  IMAD.MOV.U32 R85, RZ, RZ, RZ ;  /* 0x000000ffff557224 */ /* 0x000fe200078e00ff */
[----:B------:R-:W-:Y:S01]  /*6670*/  IMNMX R195, RZ, R195, !PT ;  /* 0x000000c3ffc37217 */ /* 0x000fe20007800200 */
[----:B------:R-:W-:Y:S01]  /*6680*/  CS2R R2, SRZ ;  /* 0x0000000000027805 */ /* 0x000fe2000001ff00 */
[----:B------:R-:W-:Y:S01]  /*6690*/  IMAD.MOV.U32 R7, RZ, RZ, RZ ;  /* 0x000000ffff077224 */ /* 0x000fe200078e00ff */
[----:B------:R-:W-:Y:S01]  /*66a0*/  CS2R R80, SRZ ;  /* 0x0000000000507805 */ /* 0x000fe2000001ff00 */
[----:B------:R-:W-:Y:S01]  /*66b0*/  ISETP.GT.AND P0, PT, R160, R195, PT ;  /* 0x000000c3a000720c */ /* 0x000fe20003f04270 */
[----:B------:R-:W-:Y:S01]  /*66c0*/  IMAD.MOV.U32 R82, RZ, RZ, RZ ;  /* 0x000000ffff527224 */ /* 0x000fe200078e00ff */
        /* <DEDUP_REMOVED lines=40> */
[----:B------:R-:W2:Y:S01]  /*6950*/  LDL R5, [R1+0x4c] ;  /* 0x00004c0001057983 */ /* 0x000ea20000100800 */
[----:B------:R-:W-:Y:S01]  /*6960*/  ISETP.NE.U32.AND P6, PT, RZ, c[0x0][0x340], PT ;  /* 0x0000d000ff007a0c */ /* 0x000fe20003fc5070 */
[----:B------:R-:W-:-:S03]  /*6970*/  ULDC.64 UR4, c[0x0][0x18] ;  /* 0x0000060000047ab9 */ /* 0x000fc60000000a00 */
[----:B------:R-:W-:-:S13]  /*6980*/  ISETP.NE.AND.EX P6, PT, RZ, c[0x0][0x344], PT, P6 ;  /* 0x0000d100ff007a0c */ /* 0x000fda0003fc5360 */
[----:B------:R-:W-:-:S04]  /*6990*/  @P6 IMAD.MOV.U32 R213, RZ, RZ, 0x4 ;  /* 0x00000004ffd56424 */ /* 0x000fc800078e00ff */
[----:B------:R-:W-:-:S06]  /*69a0*/  @P6 IMAD.WIDE R212, R192, R213, c[0x0][0x340] ;  /* 0x0000d000c0d46625 */ /* 0x000fcc00078e02d5 */
[----:B------:R1:W5:Y:S01]  /*69b0*/  @P6 LDG.E R212, [R212.64] ;  /* 0x00000006d4d46981 */ /* 0x000362000c1e1900 */
[----:B------:R-:W-:Y:S01]  /*69c0*/  ISETP.NE.U32.AND P0, PT, RZ, c[0x0][0x348], PT ;  /* 0x0000d200ff007a0c */ /* 0x000fe20003f05070 */
[----:B------:R-:W-:Y:S01]  /*69d0*/  UIADD3 UR4, UP0, UR4, 0xc100, URZ ;  /* 0x0000c10004047890 */ /* 0x000fe2000ff1e03f */
[----:B------:R-:W-:Y:S01]  /*69e0*/  SHF.R.S32.HI R7, RZ, 0x1f, R192 ;  /* 0x0000001fff077819 */ /* 0x000fe200000114c0 */
[----:B------:R-:W-:Y:S01]  /*69f0*/  STL [R1+0x10], R0 ;  /* 0x0000100001007387 */ /* 0x000fe20000100800 */
[----:B------:R-:W-:Y:S01]  /*6a00*/  ISETP.NE.AND.EX P0, PT, RZ, c[0x0][0x34c], PT, P0 ;  /* 0x0000d300ff007a0c */ /* 0x000fe20003f05300 */
[----:B------:R-:W-:Y:S01]  /*6a10*/  UIADD3.X UR5, URZ, UR5, URZ, UP0, !UPT ;  /* 0x000000053f057290 */ /* 0x000fe200087fe43f */
[----:B------:R-:W-:Y:S01]  /*6a20*/  IADD3 R82, R160, -0x1, RZ ;  /* 0xffffffffa0527810 */ /* 0x000fe20007ffe0ff */
[----:B------:R-:W-:Y:S01]  /*6a30*/  IMAD.U32 R18, RZ, RZ, UR4 ;  /* 0x00000004ff127e24 */ /* 0x000fe2000f8e00ff */
[----:B------:R-:W-:Y:S02]  /*6a40*/  SEL R7, R7, RZ, !P0 ;  /* 0x000000ff07077207 */ /* 0x000fe40004000000 */
[----:B------:R-:W-:Y:S01]  /*6a50*/  SEL R4, R192, RZ, !P0 ;  /* 0x000000ffc0047207 */ /* 0x000fe20004000000 */
[----:B------:R-:W-:-:S02]  /*6a60*/  IMAD.U32 R19, RZ, RZ, UR5 ;  /* 0x00000005ff137e24 */ /* 0x000fc4000f8e00ff */
[----:B------:R-:W-:-:S03]  /*6a70*/  IMAD R7, R7, c[0x0][0x1c0], RZ ;  /* 0x0000700007077a24 */ /* 0x000fc600078e02ff */
[----:B------:R3:W-:Y:S01]  /*6a80*/  STL.64 [R1+0x8], R18 ;  /* 0x0000081201007387 */ /* 0x0007e20000100a00 */
[----:B------:R-:W-:Y:S01]  /*6a90*/  IMAD R20, R4, c[0x0][0x1c4], R7 ;  /* 0x0000710004147a24 */ /* 0x000fe200078e0207 */
[----:B--2---:R-:W-:Y:S01]  /*6aa0*/  SHF.R.S32.HI R10, RZ, 0x1f, R5 ;  /* 0x0000001fff0a7819 */ /* 0x004fe20000011405 */
[----:B------:R-:W-:-:S04]  /*6ab0*/  IMAD.WIDE.U32 R2, R5, c[0x0][0x178], RZ ;  /* 0x00005e0005027a25 */ /* 0x000fc800078e00ff */
[----:B------:R-:W-:-:S04]  /*6ac0*/  IMAD R10, R10, c[0x0][0x178], RZ ;  /* 0x00005e000a0a7a24 */ /* 0x000fc800078e02ff */
[----:B------:R-:W-:Y:S01]  /*6ad0*/  IMAD R10, R5, c[0x0][0x17c], R10 ;  /* 0x00005f00050a7a24 */ /* 0x000fe200078e020a */
[----:B------:R-:W-:-:S03]  /*6ae0*/  SHF.R.S32.HI R5, RZ, 0x1f, R84 ;  /* 0x0000001fff057819 */ /* 0x000fc60000011454 */
[----:B------:R-:W-:Y:S01]  /*6af0*/  IMAD.IADD R11, R3, 0x1, R10 ;  /* 0x00000001030b7824 */ /* 0x000fe200078e020a */
[CC--:B------:R-:W-:Y:S01]  /*6b00*/  LEA.HI R6, R5.reuse, R84.reuse, RZ, 0x3 ;  /* 0x0000005405067211 */ /* 0x0c0fe200078f18ff */
[----:B------:R-:W-:Y:S01]  /*6b10*/  IMAD.MOV.U32 R10, RZ, RZ, R2 ;  /* 0x000000ffff0a7224 */ /* 0x000fe200078e0002 */
[----:B------:R-:W-:Y:S01]  /*6b20*/  LEA.HI R14, R5, R84, RZ, 0x4 ;  /* 0x00000054050e7211 */ /* 0x000fe200078f20ff */
[----:B------:R-:W-:Y:S01]  /*6b30*/  IMAD R2, R190, c[0x0][0x1b8], RZ ;  /* 0x00006e00be027a24 */ /* 0x000fe200078e02ff */
[----:B------:R-:W-:Y:S01]  /*6b40*/  LOP3.LUT R3, R6, 0xfffffff8, RZ, 0xc0, !PT ;  /* 0xfffffff806037812 */ /* 0x000fe200078ec0ff */
[----:B------:R-:W-:Y:S01]  /*6b50*/  IMAD.WIDE.U32 R10, R191, c[0x0][0x1b8], R10 ;  /* 0x00006e00bf0a7a25 */ /* 0x000fe200078e000a */
[----:B------:R-:W-:-:S03]  /*6b60*/  SHF.R.S32.HI R6, RZ, 0x3, R6 ;  /* 0x00000003ff067819 */ /* 0x000fc60000011406 */
[----:B------:R-:W-:Y:S02]  /*6b70*/  IMAD.IADD R3, R84, 0x1, -R3 ;  /* 0x0000000154037824 */ /* 0x000fe400078e0a03 */
[----:B------:R-:W-:Y:S02]  /*6b80*/  IMAD R9, R191, c[0x0][0x1bc], R2 ;  /* 0x00006f00bf097a24 */ /* 0x000fe400078e0202 */
[----:B------:R-:W-:Y:S02]  /*6b90*/  IMAD R2, R3, 0x20, R6 ;  /* 0x0000002003027824 */ /* 0x000fe400078e0206 */
[----:B------:R-:W-:Y:S02]  /*6ba0*/  IMAD.IADD R11, R11, 0x1, R9 ;  /* 0x000000010b0b7824 */ /* 0x000fe400078e0209 */
[----:B------:R-:W-:Y:S02]  /*6bb0*/  IMAD.IADD R9, R83, 0x1, R2 ;  /* 0x0000000153097824 */ /* 0x000fe400078e0202 */
[----:B------:R-:W-:-:S03]  /*6bc0*/  IMAD.WIDE.U32 R10, R4, c[0x0][0x1c0], R10 ;  /* 0x00007000040a7a25 */ /* 0x000fc600078e000a */
[----:B------:R-:W-:Y:S01]  /*6bd0*/  MOV R2, R9 ;  /* 0x0000000900027202 */ /* 0x000fe20000000f00 */
[----:B------:R-:W-:-:S04]  /*6be0*/  @P2 IMAD.HI.U32 R7, R9, c[0x0][0x2c8], RZ ;  /* 0x0000b20009072a27 */ /* 0x000fc800078e00ff */
[----:B------:R-:W-:Y:S01]  /*6bf0*/  IMAD.IADD R21, R11, 0x1, R20 ;  /* 0x000000010b157824 */ /* 0x000fe200078e0214 */
[----:B------:R-:W-:Y:S01]  /*6c00*/  @P2 SHF.R.U32.HI R2, RZ, c[0x0][0x2cc], R7 ;  /* 0x0000b300ff022a19 */ /* 0x000fe20000011607 */
[----:B------:R-:W-:Y:S01]  /*6c10*/  IMAD.MOV.U32 R20, RZ, RZ, R10 ;  /* 0x000000ffff147224 */ /* 0x000fe200078e000a */
[----:B------:R-:W-:Y:S01]  /*6c20*/  LOP3.LUT R11, R14, 0xfffffff0, RZ, 0xc0, !PT ;  /* 0xfffffff00e0b7812 */ /* 0x000fe200078ec0ff */
[----:B------:R-:W-:Y:S01]  /*6c30*/  IMAD.SHL.U32 R4, R6, 0x40, RZ ;  /* 0x0000004006047824 */ /* 0x000fe200078e00ff */
[--C-:B------:R-:W-:Y:S01]  /*6c40*/  SHF.R.S32.HI R7, RZ, 0x1f, R2.reuse ;  /* 0x0000001fff077819 */ /* 0x100fe20000011402 */
[----:B------:R-:W-:Y:S02]  /*6c50*/  IMAD.MOV R16, RZ, RZ, -R2 ;  /* 0x000000ffff107224 */ /* 0x000fe400078e0a02 */
[----:B------:R-:W-:Y:S01]  /*6c60*/  IMAD.IADD R11, R84, 0x1, -R11 ;  /* 0x00000001540b7824 */ /* 0x000fe200078e0a0b */
[----:B------:R-:W-:Y:S01]  /*6c70*/  LOP3.LUT R4, R4, 0x1c0, RZ, 0xc0, !PT ;  /* 0x000001c004047812 */ /* 0x000fe200078ec0ff */
[----:B------:R-:W-:-:S02]  /*6c80*/  IMAD R7, R7, c[0x0][0x1b0], RZ ;  /* 0x00006c0007077a24 */ /* 0x000fc400078e02ff */
[----:B------:R-:W-:Y:S02]  /*6c90*/  IMAD R16, R16, c[0x0][0x2c4], R9 ;  /* 0x0000b10010107a24 */ /* 0x000fe400078e0209 */
[C---:B------:R-:W-:Y:S02]  /*6ca0*/  IMAD R7, R2.reuse, c[0x0][0x1b4], R7 ;  /* 0x00006d0002077a24 */ /* 0x040fe400078e0207 */
[----:B------:R-:W-:Y:S01]  /*6cb0*/  IMAD.WIDE.U32 R20, R2, c[0x0][0x1b0], R20 ;  /* 0x00006c0002147a25 */ /* 0x000fe200078e0014 */
[----:B------:R-:W-:Y:S02]  /*6cc0*/  SHF.R.S32.HI R2, RZ, 0x1f, R11 ;  /* 0x0000001fff027819 */ /* 0x000fe4000001140b */
[----:B------:R-:W-:Y:S01]  /*6cd0*/  SHF.R.S32.HI R15, RZ, 0x1f, R16 ;  /* 0x0000001fff0f7819 */ /* 0x000fe20000011410 */
[----:B------:R-:W-:Y:S01]  /*6ce0*/  IMAD.SHL.U32 R13, R3, 0x8, RZ ;  /* 0x00000008030d7824 */ /* 0x000fe200078e00ff */
[----:B------:R-:W-:Y:S01]  /*6cf0*/  LEA.HI R9, R2, R11, RZ, 0x3 ;  /* 0x0000000b02097211 */ /* 0x000fe200078f18ff */
[----:B------:R-:W-:Y:S01]  /*6d00*/  @!P6 IMAD.MOV.U32 R212, RZ, RZ, R192 ;  /* 0x000000ffffd4e224 */ /* 0x000fe200078e00c0 */
[----:B------:R-:W-:Y:S01]  /*6d10*/  IADD3 R21, R21, R7, RZ ;  /* 0x0000000715157210 */ /* 0x000fe20007ffe0ff */
[----:B------:R-:W-:Y:S01]  /*6d20*/  IMAD R15, R15, c[0x0][0x1a8], RZ ;  /* 0x00006a000f0f7a24 */ /* 0x000fe200078e02ff */
[----:B------:R-:W-:-:S02]  /*6d30*/  LOP3.LUT R8, R9, 0xfffffff8, RZ, 0xc0, !PT ;  /* 0xfffffff809087812 */ /* 0x000fc400078ec0ff */
[----:B------:R-:W-:Y:S01]  /*6d40*/  LEA.HI R7, R5, R84, RZ, 0x6 ;  /* 0x0000005405077211 */ /* 0x000fe200078f30ff */
[C---:B------:R-:W-:Y:S01]  /*6d50*/  IMAD R15, R16.reuse, c[0x0][0x1ac], R15 ;  /* 0x00006b00100f7a24 */ /* 0x040fe200078e020f */
[----:B------:R-:W-:Y:S01]  /*6d60*/  SHF.R.U32.HI R2, RZ, 0x3, R4 ;  /* 0x00000003ff027819 */ /* 0x000fe20000011604 */
[----:B------:R-:W-:Y:S01]  /*6d70*/  IMAD.WIDE.U32 R16, R16, c[0x0][0x1a8], R20 ;  /* 0x00006a0010107a25 */ /* 0x000fe200078e0014 */
[----:B---3--:R-:W-:Y:S02]  /*6d80*/  LOP3.LUT R19, R4, 0x38, R13, 0xf8, !PT ;  /* 0x0000003804137812 */ /* 0x008fe400078ef80d */
[----:B------:R-:W-:Y:S01]  /*6d90*/  IADD3 R10, R13, 0x80, RZ ;  /* 0x000000800d0a7810 */ /* 0x000fe20007ffe0ff */
[----:B------:R-:W-:Y:S01]  /*6da0*/  IMAD.IADD R8, R11, 0x1, -R8 ;  /* 0x000000010b087824 */ /* 0x000fe200078e0a08 */
[----:B------:R-:W-:Y:S01]  /*6db0*/  IADD3 R11, R13, 0x40, RZ ;  /* 0x000000400d0b7810 */ /* 0x000fe20007ffe0ff */
[----:B------:R-:W-:Y:S01]  /*6dc0*/  IMAD.SHL.U32 R7, R7, 0x8, RZ ;  /* 0x0000000807077824 */ /* 0x000fe200078e00ff */
[----:B------:R-:W-:Y:S01]  /*6dd0*/  LOP3.LUT R2, R19, R2, RZ, 0x3c, !PT ;  /* 0x0000000213027212 */ /* 0x000fe200078e3cff */
[----:B------:R-:W-:Y:S01]  /*6de0*/  IMAD.MOV.U32 R4, RZ, RZ, 0x10 ;  /* 0x00000010ff047424 */ /* 0x000fe200078e00ff */
[----:B------:R-:W-:-:S02]  /*6df0*/  LEA R12, P0, R16, c[0x0][0x160], 0x1 ;  /* 0x00005800100c7a11 */ /* 0x000fc400078008ff */
[----:B------:R-:W-:Y:S02]  /*6e00*/  ISETP.GE.AND P3, PT, R13, c[0x0][0x198], PT ;  /* 0x000066000d007a0c */ /* 0x000fe40003f66270 */
[----:B------:R-:W-:Y:S02]  /*6e10*/  ISETP.GE.AND P5, PT, R11, c[0x0][0x198], PT ;  /* 0x000066000b007a0c */ /* 0x000fe40003fa6270 */
[----:B------:R-:W-:Y:S02]  /*6e20*/  ISETP.GE.AND P4, PT, R10, c[0x0][0x198], PT ;  /* 0x000066000a007a0c */ /* 0x000fe40003f86270 */
[----:B------:R-:W-:Y:S01]  /*6e30*/  LOP3.LUT R7, R2, 0xfffffe00, R7, 0xf8, !PT ;  /* 0xfffffe0002077812 */ /* 0x000fe200078ef807 */
[----:B------:R-:W-:Y:S01]  /*6e40*/  IMAD.MOV.U32 R2, RZ, RZ, 0x20 ;  /* 0x00000020ff027424 */ /* 0x000fe200078e00ff */
[----:B------:R-:W-:Y:S02]  /*6e50*/  R2P PR, R8, 0x6 ;  /* 0x0000000608007804 */ /* 0x000fe40000000000 */
[----:B------:R-:W-:-:S03]  /*6e60*/  IADD3 R15, R17, R15, RZ ;  /* 0x0000000f110f7210 */ /* 0x000fc60007ffe0ff */
[----:B------:R-:W-:Y:S02]  /*6e70*/  SEL R4, R4, 0xfffffff0, !P1 ;  /* 0xfffffff004047807 */ /* 0x000fe40004800000 */
[----:B------:R-:W-:Y:S02]  /*6e80*/  LEA.HI.X R15, R16, c[0x0][0x164], R15, 0x1, P0 ;  /* 0x00005900100f7a11 */ /* 0x000fe400000f0c0f */
[----:B------:R-:W-:Y:S01]  /*6e90*/  SEL R2, R2, 0xffffffe0, !P2 ;  /* 0xffffffe002027807 */ /* 0x000fe20005000000 */
[----:B------:R-:W-:Y:S05]  /*6ea0*/  BRA.DIV ~URZ, `(.L_x_362) ;  /* 0x000109527f007947 */ /* 0x000fea000b800000 */
[----:B-1----:R1:W2:Y:S02]  /*6eb0*/  SHFL.IDX PT, R17, R15, RZ, 0x181f ;  /* 0x00181fff0f117589 */ /* 0x0022a400000e0000 */
.L_x_478:
[----:B------:R-:W-:Y:S05]  /*6ec0*/  BRA.DIV ~URZ, `(.L_x_363) ;  /* 0x000109b27f007947 */ /* 0x000fea000b800000 */
[----:B------:R3:W4:Y:S02]  /*6ed0*/  SHFL.IDX PT, R20, R12, RZ, 0x181f ;  /* 0x00181fff0c147589 */ /* 0x00072400000e0000 */
.L_x_479:
[----:B------:R-:W-:Y:S01]  /*6ee0*/  IMAD R0, R0, c[0x0][0x2c4], RZ ;  /* 0x0000b10000007a24 */ /* 0x000fe200078e02ff */
[----:B------:R-:W-:Y:S01]  /*6ef0*/  IADD3 R83, R83, R6, RZ ;  /* 0x0000000653537210 */ /* 0x000fe20007ffe0ff */
[----:B------:R-:W-:Y:S01]  /*6f00*/  BSSY B0, `(.L_x_364) ;  /* 0x0000014000007945 */ /* 0x000fe20003800000 */
[----:B--2---:R-:W-:Y:S02]  /*6f10*/  MOV R21, R17 ;  /* 0x0000001100157202 */ /* 0x004fe40000000f00 */
[----:B------:R-:W-:-:S13]  /*6f20*/  ISETP.GE.AND P0, PT, R83, R0, PT ;  /* 0x000000005300720c */ /* 0x000fda0003f06270 */
[----:B------:R-:W-:Y:S05]  /*6f30*/  @P0 BRA `(.L_x_365) ;  /* 0x0000010000000947 */ /* 0x000fea0003800000 */
[----:B------:R-:W-:Y:S01]  /*6f40*/  SHF.R.S32.HI R16, RZ, 0x1f, R11 ;  /* 0x0000001fff107819 */ /* 0x000fe2000001140b */
[----:B------:R-:W-:Y:S01]  /*6f50*/  IMAD.SHL.U32 R18, R7, 0x2, RZ ;  /* 0x0000000207127824 */ /* 0x000fe200078e00ff */
[----:B------:R-:W-:Y:S01]  /*6f60*/  SHF.R.S32.HI R19, RZ, 0x1f, R10 ;  /* 0x0000001fff137819 */ /* 0x000fe2000001140a */
[----:B----4-:R-:W-:Y:S01]  /*6f70*/  IMAD.WIDE R22, R13, 0x2, R20 ;  /* 0x000000020d167825 */ /* 0x010fe200078e0214 */
[----:B------:R-:W-:Y:S02]  /*6f80*/  LEA.HI R17, R16, R11, RZ, 0x3 ;  /* 0x0000000b10117211 */ /* 0x000fe400078f18ff */
[----:B------:R-:W-:Y:S02]  /*6f90*/  LEA.HI R16, R19, R10, RZ, 0x3 ;  /* 0x0000000a13107211 */ /* 0x000fe400078f18ff */
[----:B------:R-:W-:Y:S01]  /*6fa0*/  LOP3.LUT R17, R17, 0xfffffff8, RZ, 0xc0, !PT ;  /* 0xfffffff811117812 */ /* 0x000fe200078ec0ff */
[----:B------:R-:W-:Y:S01]  /*6fb0*/  @!PT LDS RZ, [RZ] ;  /* 0x00000000fffff984 */ /* 0x000fe20000000800 */
[----:B------:R-:W-:Y:S01]  /*6fc0*/  @!PT LDS RZ, [RZ] ;  /* 0x00000000fffff984 */ /* 0x000fe20000000800 */
[----:B------:R-:W-:Y:S01]  /*6fd0*/  @!PT LDS RZ, [RZ] ;  /* 0x00000000fffff984 */ /* 0x000fe20000000800 */
[----:B------:R2:W-:Y:S01]  /*6fe0*/  LDGSTS.E.BYPASS.LTC128B.128 [R18+0xc100], [R22.64], !P3 ;  /* 0x0c10000016127fae */ /* 0x0005e2000d901d46 */
[----:B------:R-:W-:-:S03]  /*6ff0*/  LOP3.LUT R16, R16, 0xfffffff8, RZ, 0xc0, !PT ;  /* 0xfffffff810107812 */ /* 0x000fc600078ec0ff */
[----:B------:R-:W-:-:S04]  /*7000*/  IMAD.WIDE R24, R17, 0x2, R20 ;  /* 0x0000000211187825 */ /* 0x000fc800078e0214 */
[----:B------:R-:W-:Y:S01]  /*7010*/  IMAD.WIDE R16, R16, 0x2, R20 ;  /* 0x0000000210107825 */ /* 0x000fe200078e0214 */
[----:B------:R2:W-:Y:S04]  /*7020*/  LDGSTS.E.BYPASS.LTC128B.128 [R18+0x10100], [R24.64], !P5 ;  /* 0x1010000018127fae */ /* 0x0005e8000e901d46 */
[----:B------:R2:W-:Y:S02]  /*7030*/  LDGSTS.E.BYPASS.LTC128B.128 [R18+0x14100], [R16.64], !P4 ;  /* 0x1410000010127fae */ /* 0x0005e4000e101d46 */
.L_x_365:
[----:B------:R-:W-:Y:S05]  /*7040*/  BSYNC B0 ;  /* 0x0000000000007941 */ /* 0x000fea0003800000 */
.L_x_364:
[----:B------:R-:W-:Y:S05]  /*7050*/  BRA.DIV ~URZ, `(.L_x_366) ;  /* 0x000108a27f007947 */ /* 0x000fea000b800000 */
[----:B--2---:R2:W1:Y:S04]  /*7060*/  SHFL.IDX PT, R17, R15, 0x1, 0x181f ;  /* 0x00381f000f117f89 */ /* 0x00446800000e0000 */
[----:B----4-:R2:W4:Y:S02]  /*7070*/  SHFL.IDX PT, R20, R12, 0x1, 0x181f ;  /* 0x00381f000c147f89 */ /* 0x01052400000e0000 */
.L_x_480:
[----:B------:R-:W-:Y:S01]  /*7080*/  IADD3 R19, R83, 0x20, RZ ;  /* 0x0000002053137810 */ /* 0x000fe20007ffe0ff */
[----:B------:R-:W-:Y:S01]  /*7090*/  BSSY B0, `(.L_x_367) ;  /* 0x0000014000007945 */ /* 0x000fe20003800000 */
[----:B-1----:R-:W-:-:S02]  /*70a0*/  IMAD.MOV.U32 R21, RZ, RZ, R17 ;  /* 0x000000ffff157224 */ /* 0x002fc400078e0011 */
        /* <DEDUP_REMOVED lines=18> */
.L_x_368:
[----:B------:R-:W-:Y:S05]  /*71d0*/  BSYNC B0 ;  /* 0x0000000000007941 */ /* 0x000fea0003800000 */
.L_x_367:
[----:B------:R-:W-:Y:S05]  /*71e0*/  BRA.DIV ~URZ, `(.L_x_369) ;  /* 0x000108027f007947 */ /* 0x000fea000b800000 */
[----:B-1----:R1:W2:Y:S02]  /*71f0*/  SHFL.IDX PT, R17, R15, 0x2, 0x181f ;  /* 0x00581f000f117f89 */ /* 0x0022a400000e0000 */
.L_x_481:
[----:B------:R-:W-:Y:S05]  /*7200*/  BRA.DIV ~URZ, `(.L_x_370) ;  /* 0x000108627f007947 */ /* 0x000fea000b800000 */
[----:B----4-:R4:W1:Y:S02]  /*7210*/  SHFL.IDX PT, R20, R12, 0x2, 0x181f ;  /* 0x00581f000c147f89 */ /* 0x01086400000e0000 */
.L_x_482:
[----:B------:R-:W-:Y:S01]  /*7220*/  IADD3 R19, R83, 0x40, RZ ;  /* 0x0000004053137810 */ /* 0x000fe20007ffe0ff */
[----:B------:R-:W-:Y:S01]  /*7230*/  BSSY B0, `(.L_x_371) ;  /* 0x0000014000007945 */ /* 0x000fe20003800000 */
[----:B--2---:R-:W-:Y:S02]  /*7240*/  IMAD.MOV.U32 R21, RZ, RZ, R17 ;  /* 0x000000ffff157224 */ /* 0x004fe400078e0011 */
[----:B------:R-:W-:-:S13]  /*7250*/  ISETP.GE.AND P0, PT, R19, R0, PT ;  /* 0x000000001300720c */ /* 0x000fda0003f06270 */
[----:B------:R-:W-:Y:S05]  /*7260*/  @P0 BRA `(.L_x_372) ;  /* 0x0000010000000947 */ /* 0x000fea0003800000 */
[----:B------:R-:W-:Y:S01]  /*7270*/  SHF.R.S32.HI R16, RZ, 0x1f, R11 ;  /* 0x0000001fff107819 */ /* 0x000fe2000001140b */
[----:B------:R-:W-:Y:S01]  /*7280*/  IMAD.SHL.U32 R18, R7, 0x2, RZ ;  /* 0x0000000207127824 */ /* 0x000fe200078e00ff */
[----:B------:R-:W-:Y:S01]  /*7290*/  SHF.R.S32.HI R19, RZ, 0x1f, R10 ;  /* 0x0000001fff137819 */ /* 0x000fe2000001140a */
[----:B-1----:R-:W-:Y:S01]  /*72a0*/  IMAD.WIDE R22, R13, 0x2, R20 ;  /* 0x000000020d167825 */ /* 0x002fe200078e0214 */
        /* <DEDUP_REMOVED lines=12> */
.L_x_372:
[----:B------:R-:W-:Y:S05]  /*7370*/  BSYNC B0 ;  /* 0x0000000000007941 */ /* 0x000fea0003800000 */
.L_x_371:
[----:B------:R-:W-:Y:S05]  /*7380*/  BRA.DIV ~URZ, `(.L_x_373) ;  /* 0x000107627f007947 */ /* 0x000fea000b800000 */
[----:B-1----:R-:W1:Y:S04]  /*7390*/  SHFL.IDX PT, R15, R15, 0x3, 0x181f ;  /* 0x00781f000f0f7f89 */ /* 0x002e6800000e0000 */
[----:B------:R2:W3:Y:S02]  /*73a0*/  SHFL.IDX PT, R20, R12, 0x3, 0x181f ;  /* 0x00781f000c147f89 */ /* 0x0004e400000e0000 */
.L_x_483:
[----:B--2---:R-:W2:Y:S04]  /*73b0*/  LDL R17, [R1] ;  /* 0x0000000001117983 */ /* 0x004ea80000100800 */
[----:B------:R4:W5:Y:S04]  /*73c0*/  LDL R44, [R1+0x64] ;  /* 0x00006400012c7983 */ /* 0x0009680000100800 */
[----:B------:R4:W5:Y:S01]  /*73d0*/  LDL R206, [R1+0x48] ;  /* 0x0000480001ce7983 */ /* 0x0009620000100800 */
[----:B------:R-:W-:Y:S01]  /*73e0*/  IADD3 R83, R83, 0x60, RZ ;  /* 0x0000006053537810 */ /* 0x000fe20007ffe0ff */
[----:B-1----:R-:W-:Y:S01]  /*73f0*/  IMAD.MOV.U32 R21, RZ, RZ, R15 ;  /* 0x000000ffff157224 */ /* 0x002fe200078e000f */
[----:B---34-:R-:W-:Y:S01]  /*7400*/  IADD3 R12, P1, R1, c[0x0][0x20], RZ ;  /* 0x00000800010c7a10 */ /* 0x018fe20007f3e0ff */
[----:B------:R-:W-:Y:S01]  /*7410*/  ULDC.64 UR4, c[0x0][0x40] ;  /* 0x0000100000047ab9 */ /* 0x000fe20000000a00 */
[----:B------:R-:W-:Y:S01]  /*7420*/  ISETP.GE.AND P0, PT, R83, R0, PT ;  /* 0x000000005300720c */ /* 0x000fe20003f06270 */
[----:B------:R-:W-:Y:S01]  /*7430*/  UIADD3 UR4, UP0, UR4, 0x160, URZ ;  /* 0x0000016004047890 */ /* 0x000fe2000ff1e03f */
[----:B------:R-:W-:Y:S01]  /*7440*/  IADD3 R26, P2, R12, 0x8, RZ ;  /* 0x000000080c1a7810 */ /* 0x000fe20007f5e0ff */
[----:B------:R-:W-:-:S02]  /*7450*/  IMAD R16, R190, c[0x0][0x1e8], RZ ;  /* 0x00007a00be107a24 */ /* 0x000fc400078e02ff */
[----:B------:R-:W-:Y:S01]  /*7460*/  UIADD3.X UR5, URZ, UR5, URZ, UP0, !UPT ;  /* 0x000000053f057290 */ /* 0x000fe200087fe43f */
[----:B------:R-:W-:Y:S02]  /*7470*/  IMAD.SHL.U32 R9, R9, 0x40, RZ ;  /* 0x0000004009097824 */ /* 0x000fe400078e00ff */
[C---:B------:R-:W-:Y:S02]  /*7480*/  IMAD R193, R191.reuse, c[0x0][0x1ec], R16 ;  /* 0x00007b00bfc17a24 */ /* 0x040fe400078e0210 */
[----:B------:R-:W-:Y:S01]  /*7490*/  IMAD.WIDE.U32 R210, R191, c[0x0][0x1e8], RZ ;  /* 0x00007a00bfd27a25 */ /* 0x000fe200078e00ff */
[----:B------:R-:W-:Y:S02]  /*74a0*/  LOP3.LUT R9, R9, 0xfffffe00, RZ, 0xc0, !PT ;  /* 0xfffffe0009097812 */ /* 0x000fe400078ec0ff */
[----:B------:R-:W-:Y:S01]  /*74b0*/  @!P0 SHF.R.S32.HI R15, RZ, 0x1f, R10 ;  /* 0x0000001fff0f8819 */ /* 0x000fe2000001140a */
[----:B------:R-:W-:Y:S01]  /*74c0*/  @!P0 IMAD.SHL.U32 R19, R7, 0x2, RZ ;  /* 0x0000000207138824 */ /* 0x000fe200078e00ff */
[----:B------:R-:W-:Y:S01]  /*74d0*/  SHF.R.S32.HI R7, RZ, 0x4, R14 ;  /* 0x00000004ff077819 */ /* 0x000fe2000001140e */
[----:B------:R-:W-:Y:S01]  /*74e0*/  @!P0 IMAD.WIDE R24, R13, 0x2, R20 ;  /* 0x000000020d188825 */ /* 0x000fe200078e0214 */
[----:B------:R-:W-:-:S02]  /*74f0*/  @!P0 LEA.HI R15, R15, R10, RZ, 0x3 ;  /* 0x0000000a0f0f8211 */ /* 0x000fc400078f18ff */
[----:B------:R-:W-:Y:S01]  /*7500*/  LEA.HI R0, R14, R7, RZ, 0x1 ;  /* 0x000000070e007211 */ /* 0x000fe200078f08ff */
[----:B------:R-:W-:Y:S01]  /*7510*/  IMAD.X R13, RZ, RZ, c[0x0][0x24], P1 ;  /* 0x00000900ff0d7624 */ /* 0x000fe200008e06ff */
[----:B------:R-:W-:Y:S01]  /*7520*/  IADD3 R22, P1, R12, 0x10, RZ ;  /* 0x000000100c167810 */ /* 0x000fe20007f3e0ff */
[----:B------:R-:W-:Y:S01]  /*7530*/  @!PT LDS RZ, [RZ] ;  /* 0x00000000fffff984 */ /* 0x000fe20000000800 */
[----:B------:R-:W-:Y:S01]  /*7540*/  @!PT LDS RZ, [RZ] ;  /* 0x00000000fffff984 */ /* 0x000fe20000000800 */
[----:B------:R-:W-:Y:S01]  /*7550*/  @!PT LDS RZ, [RZ] ;  /* 0x00000000fffff984 */ /* 0x000fe20000000800 */
[----:B------:R1:W-:Y:S01]  /*7560*/  @!P0 LDGSTS.E.BYPASS.LTC128B.128 [R19+0xf100], [R24.64], !P3 ;  /* 0x0f10000018138fae */ /* 0x0003e2000d901d46 */
[----:B------:R-:W-:Y:S01]  /*7570*/  LOP3.LUT R0, R0, 0xfffffffe, RZ, 0xc0, !PT ;  /* 0xfffffffe00007812 */ /* 0x000fe200078ec0ff */
[----:B------:R-:W-:Y:S01]  /*7580*/  IMAD.X R27, RZ, RZ, R13, P2 ;  /* 0x000000ffff1b7224 */ /* 0x000fe200010e060d */
[----:B------:R-:W-:Y:S01]  /*7590*/  @!P0 SHF.R.S32.HI R14, RZ, 0x1f, R11 ;  /* 0x0000001fff0e8819 */ /* 0x000fe2000001140b */
[--C-:B------:R-:W-:Y:S01]  /*75a0*/  IMAD.X R23, RZ, RZ, R13.reuse, P1 ;  /* 0x000000ffff177224 */ /* 0x100fe200008e060d */
[----:B------:R-:W-:Y:S01]  /*75b0*/  IADD3 R30, P3, R12, 0x48, RZ ;  /* 0x000000480c1e7810 */ /* 0x000fe20007f7e0ff */
[----:B------:R-:W-:Y:S01]  /*75c0*/  IMAD.IADD R7, R7, 0x1, -R0 ;  /* 0x0000000107077824 */ /* 0x000fe200078e0a00 */
[----:B------:R-:W-:Y:S01]  /*75d0*/  @!P0 LEA.HI R11, R14, R11, RZ, 0x3 ;  /* 0x0000000b0e0b8211 */ /* 0x000fe200078f18ff */
[----:B------:R-:W-:Y:S01]  /*75e0*/  IMAD.SHL.U32 R0, R8, 0x40, RZ ;  /* 0x0000004008007824 */ /* 0x000fe200078e00ff */
[----:B------:R3:W-:Y:S01]  /*75f0*/  STL.64 [R1+0x28], R22 ;  /* 0x0000281601007387 */ /* 0x0007e20000100a00 */
[--C-:B------:R-:W-:Y:S01]  /*7600*/  IMAD.X R31, RZ, RZ, R13.reuse, P3 ;  /* 0x000000ffff1f7224 */ /* 0x100fe200018e060d */
[----:B------:R-:W-:Y:S01]  /*7610*/  @!P0 LOP3.LUT R11, R11, 0xfffffff8, RZ, 0xc0, !PT ;  /* 0xfffffff80b0b8812 */ /* 0x000fe200078ec0ff */
[----:B------:R-:W-:Y:S01]  /*7620*/  IMAD.SHL.U32 R10, R3, 0x40, RZ ;  /* 0x00000040030a7824 */ /* 0x000fe200078e00ff */
[----:B------:R-:W-:Y:S01]  /*7630*/  LOP3.LUT R0, R0, 0x1c0, RZ, 0xc0, !PT ;  /* 0x000001c000007812 */ /* 0x000fe200078ec0ff */
[----:B------:R-:W-:Y:S01]  /*7640*/  STL.64 [R1+0x20], R12 ;  /* 0x0000200c01007387 */ /* 0x000fe20000100a00 */
[----:B------:R-:W-:Y:S01]  /*7650*/  IADD3 R28, P1, R12, 0x4, RZ ;  /* 0x000000040c1c7810 */ /* 0x000fe20007f3e0ff */
[----:B------:R-:W-:Y:S01]  /*7660*/  IMAD.WIDE.U32 R208, R191, c[0x0][0x210], RZ ;  /* 0x00008400bfd07a25 */ /* 0x000fe200078e00ff */
[----:B------:R-:W-:Y:S01]  /*7670*/  @!P0 LOP3.LUT R15, R15, 0xfffffff8, RZ, 0xc0, !PT ;  /* 0xfffffff80f0f8812 */ /* 0x000fe200078ec0ff */
[----:B------:R4:W-:Y:S01]  /*7680*/  STL.64 [R1+0x30], R30 ;  /* 0x0000301e01007387 */ /* 0x0009e20000100a00 */
[----:B------:R-:W-:Y:S01]  /*7690*/  LOP3.LUT R10, R10, 0x1c0, RZ, 0xc0, !PT ;  /* 0x000001c00a0a7812 */ /* 0x000fe200078ec0ff */
[----:B------:R-:W-:-:S02]  /*76a0*/  IMAD.X R29, RZ, RZ, R13, P1 ;  /* 0x000000ffff1d7224 */ /* 0x000fc400008e060d */
[----:B------:R2:W-:Y:S01]  /*76b0*/  STL.64 [R1+0x40], R26 ;  /* 0x0000401a01007387 */ /* 0x0005e20000100a00 */
[----:B------:R-:W-:-:S03]  /*76c0*/  IMAD.IADD R193, R211, 0x1, R193 ;  /* 0x00000001d3c17824 */ /* 0x000fc600078e02c1 */
[----:B------:R2:W-:Y:S01]  /*76d0*/  STL.64 [R1+0x38], R28 ;  /* 0x0000381c01007387 */ /* 0x0005e20000100a00 */
[----:B-1----:R-:W-:Y:S02]  /*76e0*/  IMAD.U32 R24, RZ, RZ, UR4 ;  /* 0x00000004ff187e24 */ /* 0x002fe4000f8e00ff */
[----:B------:R-:W-:-:S05]  /*76f0*/  IMAD.U32 R25, RZ, RZ, UR5 ;  /* 0x00000005ff197e24 */ /* 0x000fca000f8e00ff */
[----:B------:R1:W-:Y:S01]  /*7700*/  STL.64 [R1+0x18], R24 ;  /* 0x0000181801007387 */ /* 0x0003e20000100a00 */
[----:B---3--:R-:W-:-:S05]  /*7710*/  IMAD.SHL.U32 R23, R7, 0x8, RZ ;  /* 0x0000000807177824 */ /* 0x008fca00078e00ff */
[----:B------:R-:W-:Y:S01]  /*7720*/  LOP3.LUT R8, R0, 0x8, R23, 0xf8, !PT ;  /* 0x0000000800087812 */ /* 0x000fe200078ef817 */
[----:B----4-:R-:W-:Y:S01]  /*7730*/  @!P0 IMAD.WIDE R30, R11, 0x2, R20 ;  /* 0x000000020b1e8825 */ /* 0x010fe200078e0214 */
[----:B------:R-:W-:Y:S02]  /*7740*/  SHF.R.U32.HI R11, RZ, 0x3, R0 ;  /* 0x00000003ff0b7819 */ /* 0x000fe40000011600 */
[----:B-----5:R-:W-:Y:S01]  /*7750*/  SHF.R.S32.HI R0, RZ, 0x1f, R212 ;  /* 0x0000001fff007819 */ /* 0x020fe200000114d4 */
[----:B------:R-:W-:Y:S01]  /*7760*/  @!P0 IMAD.WIDE R20, R15, 0x2, R20 ;  /* 0x000000020f148825 */ /* 0x000fe200078e0214 */
[----:B------:R-:W-:Y:S01]  /*7770*/  LOP3.LUT R8, R8, R11, RZ, 0x3c, !PT ;  /* 0x0000000b08087212 */ /* 0x000fe200078e3cff */
[----:B------:R3:W-:Y:S02]  /*7780*/  @!P0 LDGSTS.E.BYPASS.LTC128B.128 [R19+0x13100], [R30.64], !P5 ;  /* 0x131000001e138fae */ /* 0x0007e4000e901d46 */
[----:B------:R-:W-:Y:S02]  /*7790*/  IMAD R15, R0, c[0x0][0x2b0], RZ ;  /* 0x0000ac00000f7a24 */ /* 0x000fe400078e02ff */
[----:B------:R4:W-:Y:S01]  /*77a0*/  @!P0 LDGSTS.E.BYPASS.LTC128B.128 [R19+0x17100], [R20.64], !P4 ;  /* 0x1710000014138fae */ /* 0x0009e2000e101d46 */
[----:B------:R-:W-:Y:S01]  /*77b0*/  IMAD.MOV.U32 R0, RZ, RZ, 0x20 ;  /* 0x00000020ff007424 */ /* 0x000fe200078e00ff */
[----:B------:R-:W-:Y:S01]  /*77c0*/  LOP3.LUT P0, RZ, R3, 0x4, RZ, 0xc0, !PT ;  /* 0x0000000403ff7812 */ /* 0x000fe2000780c0ff */
[C---:B------:R-:W-:Y:S01]  /*77d0*/  IMAD R15, R212.reuse, c[0x0][0x2b4], R15 ;  /* 0x0000ad00d40f7a24 */ /* 0x040fe200078e020f */
[----:B------:R-:W0:Y:S01]  /*77e0*/  LDGDEPBAR ;  /* 0x00000000000079af */ /* 0x000e220000000000 */
[----:B------:R-:W-:Y:S01]  /*77f0*/  IMAD.WIDE.U32 R212, R212, c[0x0][0x2b0], RZ ;  /* 0x0000ac00d4d47a25 */ /* 0x000fe200078e00ff */
[----:B------:R-:W-:Y:S01]  /*7800*/  WARPSYNC 0xffffffff ;  /* 0xffffffff00007948 */ /* 0x000fe20003800000 */
[----:B------:R-:W-:-:S02]  /*7810*/  SEL R0, R0, 0xffffffe0, !P0 ;  /* 0xffffffe000007807 */ /* 0x000fc40004000000 */
[----:B------:R-:W-:Y:S02]  /*7820*/  IMAD.IADD R194, R213, 0x1, R15 ;  /* 0x00000001d5c27824 */ /* 0x000fe400078e020f */
[----:B----4-:R-:W-:-:S04]  /*7830*/  IMAD R20, R190, c[0x0][0x210], RZ ;  /* 0x00008400be147a24 */ /* 0x010fc800078e02ff */
[----:B---3--:R-:W-:-:S04]  /*7840*/  IMAD R19, R191, c[0x0][0x214], R20 ;  /* 0x00008500bf137a24 */ /* 0x008fc800078e0214 */
[----:B------:R-:W-:Y:S01]  /*7850*/  IMAD.IADD R188, R209, 0x1, R19 ;  /* 0x00000001d1bc7824 */ /* 0x000fe200078e0213 */
[----:B--2---:R-:W-:-:S04]  /*7860*/  SHF.R.S32.HI R14, RZ, 0x1f, R17 ;  /* 0x0000001fff0e7819 */ /* 0x004fc80000011411 */
[----:B------:R-:W-:-:S04]  /*7870*/  LEA.HI R11, R14, R17, RZ, 0x3 ;  /* 0x000000110e0b7211 */ /* 0x000fc800078f18ff */
[----:B------:R-:W-:-:S05]  /*7880*/  LOP3.LUT R18, R11, 0xfffffff8, RZ, 0xc0, !PT ;  /* 0xfffffff80b127812 */ /* 0x000fca00078ec0ff */
[----:B------:R-:W-:-:S04]  /*7890*/  IMAD.IADD R18, R17, 0x1, -R18 ;  /* 0x0000000111127824 */ /* 0x000fc800078e0a12 */
[----:B------:R-:W-:-:S05]  /*78a0*/  IMAD.SHL.U32 R204, R18, 0x8, RZ ;  /* 0x0000000812cc7824 */ /* 0x000fca00078e00ff */
[C---:B------:R-:W-:Y:S02]  /*78b0*/  IADD3 R223, R204.reuse, 0x40, RZ ;  /* 0x00000040ccdf7810 */ /* 0x040fe40007ffe0ff */
[----:B------:R-:W-:Y:S02]  /*78c0*/  IADD3 R16, R204, 0x80, RZ ;  /* 0x00000080cc107810 */ /* 0x000fe40007ffe0ff */
[----:B------:R-:W-:Y:S02]  /*78d0*/  ISETP.GE.AND P3, PT, R223, c[0x0][0x1d4], PT ;  /* 0x00007500df007a0c */ /* 0x000fe40003f66270 */
[----:B------:R-:W-:Y:S02]  /*78e0*/  ISETP.GE.AND P5, PT, R16, c[0x0][0x1d4], PT ;  /* 0x0000750010007a0c */ /* 0x000fe40003fa6270 */
[----:B------:R-:W-:Y:S02]  /*78f0*/  ISETP.GE.AND P6, PT, R204, c[0x0][0x1d4], PT ;  /* 0x00007500cc007a0c */ /* 0x000fe40003fc6270 */
[----:B------:R-:W-:-:S02]  /*7900*/  P2R R20, PR, RZ, 0x8 ;  /* 0x00000008ff147803 */ /* 0x000fc40000000000 */
[----:B------:R-:W-:Y:S02]  /*7910*/  SEL R134, RZ, 0x10, P5 ;  /* 0x00000010ff867807 */ /* 0x000fe40002800000 */
[----:B-1----:R-:W-:Y:S01]  /*7920*/  SHF.R.S32.HI R13, RZ, 0x3, R11 ;  /* 0x00000003ff0d7819 */ /* 0x002fe2000001140b */
[----:B------:R-:W-:Y:S01]  /*7930*/  IMAD.MOV.U32 R11, RZ, RZ, c[0x0][0x2b8] ;  /* 0x0000ae00ff0b7624 */ /* 0x000fe200078e00ff */
[----:B------:R-:W-:Y:S01]  /*7940*/  BAR.SYNC.DEFER_BLOCKING 0x0 ;  /* 0x0000000000007b1d */ /* 0x000fe20000010000 */
[----:B------:R-:W-:Y:S02]  /*7950*/  IMAD.SHL.U32 R80, R82, 0x40, RZ ;  /* 0x0000004052507824 */ /* 0x000fe400078e00ff */
[----:B------:R-:W-:Y:S01]  /*7960*/  IMAD R203, R18, 0x20, R13 ;  /* 0x0000002012cb7824 */ /* 0x000fe200078e020d */
[----:B------:R-:W-:Y:S01]  /*7970*/  ISETP.NE.AND P1, PT, R11, 0x1, PT ;  /* 0x000000010b00780c */ /* 0x000fe20003f25270 */
[----:B------:R-:W-:Y:S02]  /*7980*/  IMAD.MOV.U32 R201, RZ, RZ, RZ ;  /* 0x000000ffffc97224 */ /* 0x000fe400078e00ff */
[----:B------:R-:W-:-:S04]  /*7990*/  IMAD.IADD R11, R203, 0x1, R80 ;  /* 0x00000001cb0b7824 */ /* 0x000fc800078e0250 */
[----:B------:R-:W-:Y:S01]  /*79a0*/  IMAD.IADD R202, R206, 0x1, R11 ;  /* 0x00000001ceca7824 */ /* 0x000fe200078e020b */
[----:B------:R-:W-:-:S03]  /*79b0*/  ISETP.GE.AND P0, PT, R11, R44, PT ;  /* 0x0000002c0b00720c */ /* 0x000fc60003f06270 */
[----:B------:R-:W-:Y:S01]  /*79c0*/  IMAD.MOV.U32 R11, RZ, RZ, R202 ;  /* 0x000000ffff0b7224 */ /* 0x000fe200078e00ca */
[----:B------:R-:W-:Y:S01]  /*79d0*/  ISETP.GT.OR P0, PT, R203, 0x3f, P0 ;  /* 0x0000003fcb00780c */ /* 0x000fe20000704670 */
[----:B------:R-:W-:-:S05]  /*79e0*/  @P1 IMAD.HI.U32 R15, R202, c[0x0][0x2bc], RZ ;  /* 0x0000af00ca0f1a27 */ /* 0x000fca00078e00ff */
[----:B------:R-:W-:-:S07]  /*79f0*/  @P1 SHF.R.U32.HI R11, RZ, c[0x0][0x2c0], R15 ;  /* 0x0000b000ff0b1a19 */ /* 0x000fce000001160f */
[----:B------:R-:W-:-:S04]  /*7a00*/  @!P0 IADD3 R18, P1, R11, R212, RZ ;  /* 0x000000d40b128210 */ /* 0x000fc80007f3e0ff */
[----:B------:R-:W-:Y:S02]  /*7a10*/  @!P0 LEA.HI.X.SX32 R15, R11, R194, 0x1, P1 ;  /* 0x000000c20b0f8211 */ /* 0x000fe400008f0eff */
[----:B------:R-:W-:-:S04]  /*7a20*/  @!P0 LEA R24, P1, R18, c[0x0][0x2a0], 0x2 ;  /* 0x0000a80012188a11 */ /* 0x000fc800078210ff */
[----:B------:R-:W-:-:S05]  /*7a30*/  @!P0 LEA.HI.X R25, R18, c[0x0][0x2a4], R15, 0x2, P1 ;  /* 0x0000a90012198a11 */ /* 0x000fca00008f140f */
[----:B------:R-:W2:Y:S01]  /*7a40*/  @!P0 LDG.E R201, [R24.64] ;  /* 0x0000000618c98981 */ /* 0x000ea2000c1e1900 */
[----:B------:R-:W-:Y:S01]  /*7a50*/  IMAD.MOV R11, RZ, RZ, -R11 ;  /* 0x000000ffff0b7224 */ /* 0x000fe200078e0a0b */
[C---:B------:R-:W-:Y:S01]  /*7a60*/  IADD3 R44, -R13.reuse, R44, -R80 ;  /* 0x0000002c0d2c7210 */ /* 0x040fe20007ffe950 */
[----:B------:R-:W-:Y:S01]  /*7a70*/  IMAD.SHL.U32 R15, R13, 0x40, RZ ;  /* 0x000000400d0f7824 */ /* 0x000fe200078e00ff */
[----:B------:R-:W-:Y:S01]  /*7a80*/  LEA.HI R14, R14, R17, RZ, 0x6 ;  /* 0x000000110e0e7211 */ /* 0x000fe200078f30ff */
[----:B------:R-:W-:Y:S01]  /*7a90*/  IMAD R202, R11, c[0x0][0x2b8], R202 ;  /* 0x0000ae000bca7a24 */ /* 0x000fe200078e02ca */
[----:B------:R-:W-:Y:S01]  /*7aa0*/  ISETP.GE.AND P1, PT, R44, 0x1, PT ;  /* 0x000000012c00780c */ /* 0x000fe20003f26270 */
[----:B------:R-:W-:Y:S01]  /*7ab0*/  BSSY B2, `(.L_x_374) ;  /* 0x0000041000027945 */ /* 0x000fe20003800000 */
[----:B------:R-:W-:Y:S01]  /*7ac0*/  LOP3.LUT R15, R15, 0x1c0, RZ, 0xc0, !PT ;  /* 0x000001c00f0f7812 */ /* 0x000fe200078ec0ff */
[----:B------:R-:W-:Y:S01]  /*7ad0*/  IMAD.WIDE.U32 R20, R202, c[0x0][0x1e0], RZ ;  /* 0x00007800ca147a25 */ /* 0x000fe200078e00ff */
[----:B------:R-:W-:-:S02]  /*7ae0*/  SHF.R.S32.HI R19, RZ, 0x1f, R202 ;  /* 0x0000001fff137819 */ /* 0x000fc400000114ca */
[----:B------:R-:W-:Y:S01]  /*7af0*/  LOP3.LUT R13, R15, 0x38, R204, 0xf8, !PT ;  /* 0x000000380f0d7812 */ /* 0x000fe200078ef8cc */
[----:B------:R-:W-:Y:S01]  /*7b00*/  IMAD.SHL.U32 R14, R14, 0x8, RZ ;  /* 0x000000080e0e7824 */ /* 0x000fe200078e00ff */
[----:B------:R-:W-:Y:S01]  /*7b10*/  SHF.R.U32.HI R26, RZ, 0x3, R15 ;  /* 0x00000003ff1a7819 */ /* 0x000fe2000001160f */
[----:B------:R-:W-:Y:S01]  /*7b20*/  IMAD R11, R19, c[0x0][0x1e0], RZ ;  /* 0x00007800130b7a24 */ /* 0x000fe200078e02ff */
[----:B------:R-:W-:Y:S02]  /*7b30*/  SHF.R.S32.HI R200, RZ, 0x1f, R223 ;  /* 0x0000001fffc87819 */ /* 0x000fe400000114df */
[----:B------:R-:W-:Y:S01]  /*7b40*/  SHF.R.S32.HI R199, RZ, 0x1f, R16 ;  /* 0x0000001fffc77819 */ /* 0x000fe20000011410 */
[----:B------:R-:W-:Y:S01]  /*7b50*/  IMAD R11, R202, c[0x0][0x1e4], R11 ;  /* 0x00007900ca0b7a24 */ /* 0x000fe200078e020b */
[----:B------:R-:W-:Y:S02]  /*7b60*/  LOP3.LUT R13, R13, R26, RZ, 0x3c, !PT ;  /* 0x0000001a0d0d7212 */ /* 0x000fe400078e3cff */
[----:B------:R-:W-:Y:S01]  /*7b70*/  LEA.HI R200, R200, R223, RZ, 0x3 ;  /* 0x000000dfc8c87211 */ /* 0x000fe200078f18ff */
[----:B------:R-:W-:Y:S01]  /*7b80*/  IMAD.IADD R21, R21, 0x1, R11 ;  /* 0x0000000115157824 */ /* 0x000fe200078e020b */
[----:B------:R-:W-:-:S02]  /*7b90*/  LEA.HI R199, R199, R16, RZ, 0x3 ;  /* 0x00000010c7c77211 */ /* 0x000fc400078f18ff */
[----:B------:R-:W-:Y:S02]  /*7ba0*/  LOP3.LUT R17, R13, 0xfffffe00, R14, 0xf8, !PT ;  /* 0xfffffe000d117812 */ /* 0x000fe400078ef80e */
[----:B------:R-:W-:Y:S02]  /*7bb0*/  LOP3.LUT R200, R200, 0xfffffff8, RZ, 0xc0, !PT ;  /* 0xfffffff8c8c87812 */ /* 0x000fe400078ec0ff */
[----:B------:R-:W-:Y:S02]  /*7bc0*/  LOP3.LUT R199, R199, 0xfffffff8, RZ, 0xc0, !PT ;  /* 0xfffffff8c7c77812 */ /* 0x000fe400078ec0ff */
[----:B------:R-:W-:Y:S02]  /*7bd0*/  LEA.HI R5, R5, R84, RZ, 0x5 ;  /* 0x0000005405057211 */ /* 0x000fe400078f28ff */
[----:B------:R-:W-:Y:S02]  /*7be0*/  ISETP.GT.AND P4, PT, R203, 0x3f, PT ;  /* 0x0000003fcb00780c */ /* 0x000fe40003f84270 */
[----:B------:R-:W-:Y:S01]  /*7bf0*/  IADD3 R31, R12, 0x18, RZ ;  /* 0x000000180c1f7810 */ /* 0x000fe20007ffe0ff */
[----:B------:R-:W-:Y:S01]  /*7c00*/  IMAD.SHL.U32 R5, R5, 0x20, RZ ;  /* 0x0000002005057824 */ /* 0x000fe200078e00ff */
[----:B------:R-:W-:-:S02]  /*7c10*/  SHF.R.S32.HI R197, RZ, 0x1f, R200 ;  /* 0x0000001fffc57819 */ /* 0x000fc400000114c8 */
[----:B------:R-:W-:Y:S02]  /*7c20*/  SHF.R.S32.HI R196, RZ, 0x1f, R199 ;  /* 0x0000001fffc47819 */ /* 0x000fe400000114c7 */
[----:B------:R-:W-:-:S04]  /*7c30*/  LOP3.LUT R5, R5, 0xfffffc00, RZ, 0xc0, !PT ;  /* 0xfffffc0005057812 */ /* 0x000fc800078ec0ff */
[----:B------:R-:W-:Y:S02]  /*7c40*/  IADD3 R5, R8, R9, R5 ;  /* 0x0000000908057210 */ /* 0x000fe40007ffe005 */
[----:B--2---:R-:W-:Y:S01]  /*7c50*/  SHF.R.S32.HI R18, RZ, 0x1f, R201 ;  /* 0x0000001fff127819 */ /* 0x004fe200000114c9 */
[----:B------:R-:W-:-:S04]  /*7c60*/  IMAD.WIDE.U32 R20, R201, c[0x0][0x1f0], R20 ;  /* 0x00007c00c9147a25 */ /* 0x000fc800078e0014 */
[----:B------:R-:W-:Y:S01]  /*7c70*/  IMAD R22, R18, c[0x0][0x1f0], RZ ;  /* 0x00007c0012167a24 */ /* 0x000fe200078e02ff */
[----:B------:R-:W-:-:S03]  /*7c80*/  IADD3 R20, P0, R210, R20, RZ ;  /* 0x00000014d2147210 */ /* 0x000fc60007f1e0ff */
[----:B------:R-:W-:-:S05]  /*7c90*/  IMAD R22, R201, c[0x0][0x1f4], R22 ;  /* 0x00007d00c9167a24 */ /* 0x000fca00078e0216 */
[----:B------:R-:W-:Y:S02]  /*7ca0*/  IADD3.X R11, R193, R21, R22, P0, !PT ;  /* 0x00000015c10b7210 */ /* 0x000fe400007fe416 */
[----:B------:R-:W-:-:S04]  /*7cb0*/  LEA R24, P0, R20, c[0x0][0x1c8], 0x1 ;  /* 0x0000720014187a11 */ /* 0x000fc800078008ff */
[----:B------:R-:W-:Y:S01]  /*7cc0*/  LEA.HI.X R11, R20, c[0x0][0x1cc], R11, 0x1, P0 ;  /* 0x00007300140b7a11 */ /* 0x000fe200000f0c0b */
[----:B------:R-:W-:Y:S01]  /*7cd0*/  SHFL.IDX PT, R22, R24, RZ, 0x181f ;  /* 0x00181fff18167589 */ /* 0x000fe200000e0000 */
[----:B------:R-:W-:-:S03]  /*7ce0*/  ISETP.GT.AND P0, PT, R44, 0x20, PT ;  /* 0x000000202c00780c */ /* 0x000fc60003f04270 */
[----:B------:R-:W1:Y:S04]  /*7cf0*/  SHFL.IDX PT, R23, R11, RZ, 0x181f ;  /* 0x00181fff0b177589 */ /* 0x000e6800000e0000 */
[----:B------:R2:W-:Y:S04]  /*7d00*/  SHFL.IDX PT, R20, R24, 0x1, 0x181f ;  /* 0x00381f0018147f89 */ /* 0x0005e800000e0000 */
[----:B------:R3:W4:Y:S02]  /*7d10*/  SHFL.IDX PT, R21, R11, 0x1, 0x181f ;  /* 0x00381f000b157f89 */ /* 0x00072400000e0000 */
[----:B------:R-:W-:-:S02]  /*7d20*/  @P0 IMAD.SHL.U32 R13, R17, 0x2, RZ ;  /* 0x00000002110d0824 */ /* 0x000fc400078e00ff */
[----:B-1----:R-:W-:-:S04]  /*7d30*/  @P1 IMAD.WIDE R14, R204, 0x2, R22 ;  /* 0x00000002cc0e1825 */ /* 0x002fc800078e0216 */
[----:B--2---:R-:W-:-:S04]  /*7d40*/  @P1 IMAD.WIDE R24, R200, 0x2, R22 ;  /* 0x00000002c8181825 */ /* 0x004fc800078e0216 */
[----:B---3--:R-:W-:Y:S02]  /*7d50*/  @P1 IMAD.SHL.U32 R11, R17, 0x2, RZ ;  /* 0x00000002110b1824 */ /* 0x008fe400078e00ff */
[----:B------:R-:W-:-:S03]  /*7d60*/  @P1 IMAD.WIDE R28, R199, 0x2, R22 ;  /* 0x00000002c71c1825 */ /* 0x000fc600078e0216 */
[----:B------:R1:W-:Y:S01]  /*7d70*/  @P1 LDGSTS.E.BYPASS.LTC128B.128 [R11+0x6100], [R14.64], !P6 ;  /* 0x061000000e0b1fae */ /* 0x0003e2000f101d46 */
[----:B----4-:R-:W-:-:S03]  /*7d80*/  @P0 IMAD.WIDE R26, R204, 0x2, R20 ;  /* 0x00000002cc1a0825 */ /* 0x010fc600078e0214 */
[----:B------:R2:W-:Y:S01]  /*7d90*/  @P1 LDGSTS.E.BYPASS.LTC128B.128 [R11+0x8100], [R24.64], !P3 ;  /* 0x08100000180b1fae */ /* 0x0005e2000d901d46 */
[----:B------:R-:W-:-:S03]  /*7da0*/  @P0 IMAD.WIDE R22, R200, 0x2, R20 ;  /* 0x00000002c8160825 */ /* 0x000fc600078e0214 */
[----:B------:R3:W-:Y:S01]  /*7db0*/  @P1 LDGSTS.E.BYPASS.LTC128B.128 [R11+0xa100], [R28.64], !P5 ;  /* 0x0a1000001c0b1fae */ /* 0x0007e2000e901d46 */
[----:B------:R-:W-:-:S03]  /*7dc0*/  @P0 IMAD.WIDE R20, R199, 0x2, R20 ;  /* 0x00000002c7140825 */ /* 0x000fc600078e0214 */
[----:B------:R2:W-:Y:S04]  /*7dd0*/  @P0 LDGSTS.E.BYPASS.LTC128B.128 [R13+0x7100], [R26.64], !P6 ;  /* 0x071000001a0d0fae */ /* 0x0005e8000f101d46 */
[----:B------:R2:W-:Y:S04]  /*7de0*/  @P0 LDGSTS.E.BYPASS.LTC128B.128 [R13+0x9100], [R22.64], !P3 ;  /* 0x09100000160d0fae */ /* 0x0005e8000d901d46 */
[----:B------:R2:W-:Y:S01]  /*7df0*/  @P0 LDGSTS.E.BYPASS.LTC128B.128 [R13+0xb100], [R20.64], !P5 ;  /* 0x0b100000140d0fae */ /* 0x0005e2000e901d46 */
[----:B------:R-:W-:Y:S02]  /*7e00*/  LOP3.LUT P0, RZ, R3, 0x2, RZ, 0xc0, !PT ;  /* 0x0000000203ff7812 */ /* 0x000fe4000780c0ff */
[----:B------:R-:W-:Y:S01]  /*7e10*/  LOP3.LUT R3, R8, R9, RZ, 0xfc, !PT ;  /* 0x0000000908037212 */ /* 0x000fe200078efcff */
[----:B------:R-:W0:Y:S01]  /*7e20*/  LDGDEPBAR ;  /* 0x00000000000079af */ /* 0x000e220000000000 */
[----:B-1----:R-:W-:-:S02]  /*7e30*/  IMAD.SHL.U32 R15, R6, 0x8, RZ ;  /* 0x00000008060f7824 */ /* 0x002fc400078e00ff */
[----:B------:R-:W-:-:S03]  /*7e40*/  IMAD.MOV.U32 R6, RZ, RZ, 0x10 ;  /* 0x00000010ff067424 */ /* 0x000fc600078e00ff */
[----:B------:R-:W-:Y:S02]  /*7e50*/  LOP3.LUT R15, R10, 0x8, R15, 0xf8, !PT ;  /* 0x000000080a0f7812 */ /* 0x000fe400078ef80f */
[----:B------:R-:W-:Y:S02]  /*7e60*/  SHF.R.U32.HI R10, RZ, 0x3, R10 ;  /* 0x00000003ff0a7819 */ /* 0x000fe4000001160a */
[----:B------:R-:W-:Y:S02]  /*7e70*/  SEL R6, R6, 0xfffffff0, !P0 ;  /* 0xfffffff006067807 */ /* 0x000fe40004000000 */
[----:B------:R-:W-:Y:S02]  /*7e80*/  LOP3.LUT R10, R15, R10, RZ, 0x3c, !PT ;  /* 0x0000000a0f0a7212 */ /* 0x000fe400078e3cff */
[----:B---3--:R-:W-:-:S03]  /*7e90*/  MOV R28, 0x7ec0 ;  /* 0x00007ec0001c7802 */ /* 0x008fc60000000f00 */
[----:B------:R-:W-:Y:S02]  /*7ea0*/  IMAD R7, R7, 0x200, R10 ;  /* 0x0000020007077824 */ /* 0x000fe400078e020a */
[----:B--2---:R-:W-:Y:S05]  /*7eb0*/  CALL.REL.NOINC `($_ZN7cutlass13device_kernelIN5flash19enable_sm80_to_sm89INS1_16FlashAttnFwdSm80INS1_25CollectiveMainloopFwdSm80ILi8ELi1ELb0EN4cute5tupleIJNS5_1CILi128EEENS7_ILi64EEENS7_ILi192EEEEEELi192ENS_10bfloat16_tEfNS_4arch4Sm80ELb0ELb1ELb0ELb1ELb1ELb1ELb1ELb0EEENS1_21CollectiveEpilogueFwdINS6_IJS8_SA_S9_EEENS6_IJNS7_ILi1EEESI_SI_EEESC_SE_Li256ELb1ELb1ELb0ELb0EEENS1_19SingleTileSchedulerILb1ELb0ELb1ELi128EEEEEEEEEvNT_6ParamsE$_ZZN5flash25CollectiveMainloopFwdSm80ILi8ELi1ELb0EN4cute5tupleIJNS1_1CILi128EEENS3_ILi64EEENS3_ILi192EEEEEELi192EN7cutlass10bfloat16_tEfNS8_4arch4Sm80ELb0ELb1ELb0ELb1ELb1ELb1ELb1ELb0EE3mmaINS_16FlashAttnFwdSm80ISC_NS_21CollectiveEpilogueFwdINS2_IJS4_S6_S5_EEENS2_IJNS3_ILi1EEESH_SH_EEES9_SB_Li256ELb1ELb1ELb0ELb0EEENS_19SingleTileSchedulerILb1ELb0ELb1ELi128EEEE13SharedStorageENS1_6TensorINS1_11ArrayEngineIfLm96EEENS1_6LayoutINS2_IJNS2_IJNS3_ILi2EEESS_EEESH_NS3_ILi24EEEEEENS2_IJNS2_IJSH_SS_EEENS3_ILi0EEENS3_ILi4EEEEEEEEEENS_7SoftmaxILi2ELi0EEEEEbRKNSC_6ParamsERT0_RT1_iRKNS_16SeqlenInfoQKNewKILb1ELb1EEENS2_IJiiiiEEERT_ENKUlvE_clEv) ;  /* 0x0001198000007944 */ /* 0x004fea0003c00000 */
[----:B------:R-:W-:Y:S05]  /*7ec0*/  BSYNC B2 ;  /* 0x0000000000027941 */ /* 0x000fea0003800000 */
.L_x_374:
[----:B------:R2:W5:Y:S01]  /*7ed0*/  LDL R81, [R1] ;  /* 0x0000000001517983 */ /* 0x0005620000100800 */
[----:B------:R-:W-:-:S04]  /*7ee0*/  DEPBAR.LE SB0, 0x0 ;  /* 0x000080000000791a */ /* 0x000fc80000000000 */
[----:B------:R2:W5:Y:S01]  /*7ef0*/  LDL R198, [R1+0x10] ;  /* 0x0000100001c67983 */ /* 0x0005620000100800 */
[----:B------:R-:W-:Y:S01]  /*7f00*/  WARPSYNC 0xffffffff ;  /* 0xffffffff00007948 */ /* 0x000fe20003800000 */
[----:B------:R-:W-:Y:S01]  /*7f10*/  SHF.L.U32 R187, R5, 0x1, RZ ;  /* 0x0000000105bb7819 */ /* 0x000fe200000006ff */
[----:B------:R-:W-:Y:S01]  /*7f20*/  IMAD R5, R19, c[0x0][0x208], RZ ;  /* 0x0000820013057a24 */ /* 0x000fe200078e02ff */
[----:B------:R-:W-:Y:S01]  /*7f30*/  BAR.SYNC.DEFER_BLOCKING 0x0 ;  /* 0x0000000000007b1d */ /* 0x000fe20000010000 */
[----:B-1----:R-:W-:Y:S01]  /*7f40*/  IMAD.WIDE.U32 R8, R202, c[0x0][0x208], RZ ;  /* 0x00008200ca087a25 */ /* 0x002fe200078e00ff */
[----:B------:R-:W-:-:S03]  /*7f50*/  SHF.L.U32 R186, R7, 0x1, RZ ;  /* 0x0000000107ba7819 */ /* 0x000fc600000006ff */
[----:B------:R-:W-:Y:S01]  /*7f60*/  IMAD R5, R202, c[0x0][0x20c], R5 ;  /* 0x00008300ca057a24 */ /* 0x000fe200078e0205 */
[----:B------:R-:W-:Y:S01]  /*7f70*/  LEA R7, R6, R186, 0x1 ;  /* 0x000000ba06077211 */ /* 0x000fe200078e08ff */
[----:B------:R-:W-:Y:S02]  /*7f80*/  IMAD R18, R18, c[0x0][0x218], RZ ;  /* 0x0000860012127a24 */ /* 0x000fe400078e02ff */
[----:B------:R-:W-:Y:S01]  /*7f90*/  IMAD R182, R4, 0x2, R187 ;  /* 0x0000000204b67824 */ /* 0x000fe200078e02bb */
[----:B------:R-:W-:Y:S01]  /*7fa0*/  IADD3 R9, R9, R5, RZ ;  /* 0x0000000509097210 */ /* 0x000fe20007ffe0ff */
[----:B------:R-:W-:Y:S01]  /*7fb0*/  IMAD R11, R201, c[0x0][0x21c], R18 ;  /* 0x00008700c90b7a24 */ /* 0x000fe200078e0212 */
[----:B------:R-:W-:-:S03]  /*7fc0*/  IADD3 R5, R186, 0x6100, RZ ;  /* 0x00006100ba057810 */ /* 0x000fc60007ffe0ff */
[----:B------:R-:W-:-:S04]  /*7fd0*/  IMAD.WIDE.U32 R238, R201, c[0x0][0x218], R8 ;  /* 0x00008600c9ee7a25 */ /* 0x000fc800078e0008 */
[----:B------:R-:W-:Y:S01]  /*7fe0*/  IMAD R185, R6, 0x2, R5 ;  /* 0x0000000206b97824 */ /* 0x000fe200078e0205 */
[----:B------:R-:W-:Y:S01]  /*7ff0*/  IADD3 R9, P1, R208, R238, RZ ;  /* 0x000000eed0097210 */ /* 0x000fe20007f3e0ff */
[----:B------:R-:W1:Y:S03]  /*8000*/  LDSM.16.M88.4 R28, [R7+0x6100] ;  /* 0x00610000071c783b */ /* 0x000e660000000200 */
[----:B------:R-:W-:Y:S01]  /*8010*/  IADD3.X R238, R188, R239, R11, P1, !PT ;  /* 0x000000efbcee7210 */ /* 0x000fe20000ffe40b */
[----:B------:R-:W3:Y:S04]  /*8020*/  LDSM.16.M88.4 R20, [R7+0x6900] ;  /* 0x006900000714783b */ /* 0x000ee80000000200 */
[----:B------:R-:W4:Y:S04]  /*8030*/  LDSM.16.M88.4 R12, [R7+0x7100] ;  /* 0x00710000070c783b */ /* 0x000f280000000200 */
[----:B------:R2:W1:Y:S04]  /*8040*/  LDSM.16.M88.4 R56, [R7+0x7900] ;  /* 0x007900000738783b */ /* 0x0004680000000200 */
[----:B------:R1:W1:Y:S04]  /*8050*/  LDSM.16.M88.4 R60, [R187+0xc100] ;  /* 0x00c10000bb3c783b */ /* 0x0002680000000200 */
[----:B------:R1:W1:Y:S04]  /*8060*/  LDSM.16.M88.4 R36, [R186+0x6100] ;  /* 0x00610000ba24783b */ /* 0x0002680000000200 */
[----:B------:R1:W1:Y:S04]  /*8070*/  LDSM.16.M88.4 R68, [R186+0x6900] ;  /* 0x00690000ba44783b */ /* 0x0002680000000200 */
[----:B------:R1:W1:Y:S04]  /*8080*/  LDSM.16.M88.4 R64, [R186+0x7100] ;  /* 0x00710000ba40783b */ /* 0x0002680000000200 */
[----:B------:R1:W1:Y:S01]  /*8090*/  LDSM.16.M88.4 R32, [R186+0x7900] ;  /* 0x00790000ba20783b */ /* 0x0002620000000200 */
[----:B--2---:R-:W-:-:S03]  /*80a0*/  LEA R7, P0, R9, c[0x0][0x1f8], 0x1 ;  /* 0x00007e0009077a11 */ /* 0x004fc600078008ff */
[----:B------:R2:W1:Y:S01]  /*80b0*/  LDSM.16.M88.4 R76, [R182+0xc100] ;  /* 0x00c10000b64c783b */ /* 0x0004620000000200 */
[----:B------:R-:W-:Y:S01]  /*80c0*/  LEA.HI.X R238, R9, c[0x0][0x1fc], R238, 0x1, P0 ;  /* 0x00007f0009ee7a11 */ /* 0x000fe200000f0cee */
[----:B------:R-:W-:Y:S06]  /*80d0*/  BRA.DIV ~URZ, `(.L_x_375) ;  /* 0x0000fb027f007947 */ /* 0x000fec000b800000 */
[----:B------:R2:W4:Y:S02]  /*80e0*/  SHFL.IDX PT, R240, R238, RZ, 0x181f ;  /* 0x00181fffeef07589 */ /* 0x00052400000e0000 */
.L_x_484:
[----:B------:R-:W2:Y:S01]  /*80f0*/  SHFL.IDX PT, R9, R7, RZ, 0x181f ;  /* 0x00181fff07097589 */ /* 0x000ea200000e0000 */
[C---:B------:R-:W-:Y:S01]  /*8100*/  IMAD.WIDE R10, R204.reuse, 0x2, RZ ;  /* 0x00000002cc0a7825 */ /* 0x040fe200078e02ff */
[----:B------:R-:W-:Y:S01]  /*8110*/  ISETP.GE.AND P3, PT, R204, c[0x0][0x1d4], PT ;  /* 0x00007500cc007a0c */ /* 0x000fe20003f66270 */
[C---:B-1----:R-:W-:Y:S01]  /*8120*/  HMMA.16816.F32.BF16 R40, R60.reuse, R36, RZ ;  /* 0x000000243c28723c */ /* 0x042fe200000418ff */
[----:B------:R-:W1:Y:S01]  /*8130*/  SHFL.IDX PT, R6, R7, 0x1, 0x181f ;  /* 0x00381f0007067f89 */ /* 0x000e6200000e0000 */
[----:B------:R-:W-:Y:S01]  /*8140*/  IMAD.WIDE R50, R200, 0x2, RZ ;  /* 0x00000002c8327825 */ /* 0x000fe200078e02ff */
[----:B------:R-:W-:Y:S01]  /*8150*/  ISETP.GE.AND P2, PT, R223, c[0x0][0x1d4], PT ;  /* 0x00007500df007a0c */ /* 0x000fe20003f46270 */
[----:B------:R-:W-:Y:S01]  /*8160*/  BSSY B0, `(.L_x_376) ;  /* 0x0000103000007945 */ /* 0x000fe20003800000 */
[----:B------:R-:W4:Y:S01]  /*8170*/  SHFL.IDX PT, R5, R238, 0x1, 0x181f ;  /* 0x00381f00ee057f89 */ /* 0x000f2200000e0000 */
[----:B------:R-:W-:Y:S01]  /*8180*/  ISETP.LT.OR P1, PT, R44, 0x1, P3 ;  /* 0x000000012c00780c */ /* 0x000fe20001f21670 */
[----:B------:R-:W-:Y:S01]  /*8190*/  IMAD.SHL.U32 R205, R17, 0x2, RZ ;  /* 0x0000000211cd7824 */ /* 0x000fe200078e00ff */
[----:B------:R-:W-:Y:S01]  /*81a0*/  HMMA.16816.F32.BF16 R36, R60, R38, RZ ;  /* 0x000000263c24723c */ /* 0x000fe200000418ff */
[----:B------:R-:W-:Y:S01]  /*81b0*/  IMAD.WIDE R46, R199, 0x2, RZ ;  /* 0x00000002c72e7825 */ /* 0x000fe200078e02ff */
[----:B------:R-:W-:-:S02]  /*81c0*/  SHF.R.S32.HI R207, RZ, 0x1f, R204 ;  /* 0x0000001fffcf7819 */ /* 0x000fc400000114cc */
[----:B------:R-:W-:Y:S01]  /*81d0*/  IADD3 R222, R205, 0x100, RZ ;  /* 0x00000100cdde7810 */ /* 0x000fe20007ffe0ff */
[----:B------:R-:W-:Y:S02]  /*81e0*/  IMAD R180, R0, 0x2, R186 ;  /* 0x0000000200b47824 */ /* 0x000fe400078e02ba */
[C---:B------:R-:W-:Y:S02]  /*81f0*/  IMAD R181, R2.reuse, 0x2, R187 ;  /* 0x0000000202b57824 */ /* 0x040fe400078e02bb */
[----:B------:R-:W-:Y:S02]  /*8200*/  IMAD R179, R2, 0x2, R182 ;  /* 0x0000000202b37824 */ /* 0x000fe400078e02b6 */
[----:B------:R-:W-:Y:S01]  /*8210*/  IMAD R184, R0, 0x2, R185 ;  /* 0x0000000200b87824 */ /* 0x000fe200078e02b9 */
[----:B--2---:R-:W-:-:S05]  /*8220*/  IADD3 R18, P0, R9, R10, RZ ;  /* 0x0000000a09127210 */ /* 0x004fca0007f1e0ff */
[----:B----4-:R-:W-:Y:S01]  /*8230*/  IMAD.X R19, R11, 0x1, R240, P0 ;  /* 0x000000010b137824 */ /* 0x010fe200000e06f0 */
[----:B------:R-:W-:-:S04]  /*8240*/  IADD3 R24, P0, R9, R50, RZ ;  /* 0x0000003209187210 */ /* 0x000fc80007f1e0ff */
[----:B------:R2:W-:Y:S01]  /*8250*/  LDGSTS.E.BYPASS.LTC128B.128 [R205+0x100], [R18.64], !P1 ;  /* 0x0010000012cd7fae */ /* 0x0005e2000c901d46 */
[----:B------:R-:W-:Y:S01]  /*8260*/  IMAD.X R25, R51, 0x1, R240, P0 ;  /* 0x0000000133197824 */ /* 0x000fe200000e06f0 */
[----:B------:R-:W-:Y:S02]  /*8270*/  ISETP.LT.OR P0, PT, R44, 0x1, P2 ;  /* 0x000000012c00780c */ /* 0x000fe40001701670 */
[----:B------:R-:W-:Y:S02]  /*8280*/  ISETP.GE.AND P1, PT, R16, c[0x0][0x1d4], PT ;  /* 0x0000750010007a0c */ /* 0x000fe40003f26270 */
[----:B------:R-:W-:-:S09]  /*8290*/  ISETP.LT.OR P2, PT, R44, 0x21, P2 ;  /* 0x000000212c00780c */ /* 0x000fd20001741670 */
[----:B------:R4:W-:Y:S01]  /*82a0*/  LDGSTS.E.BYPASS.LTC128B.128 [R205+0x2100], [R24.64], !P0 ;  /* 0x0210000018cd7fae */ /* 0x0009e2000c101d46 */
[----:B-1----:R-:W-:-:S05]  /*82b0*/  IADD3 R48, P0, R10, R6, RZ ;  /* 0x000000060a307210 */ /* 0x002fca0007f1e0ff */
[----:B------:R-:W-:Y:S01]  /*82c0*/  IMAD.X R49, R11, 0x1, R5, P0 ;  /* 0x000000010b317824 */ /* 0x000fe200000e0605 */
[----:B------:R-:W-:Y:S02]  /*82d0*/  IADD3 R52, P0, R9, R46, RZ ;  /* 0x0000002e09347210 */ /* 0x000fe40007f1e0ff */
[C---:B------:R-:W-:Y:S03]  /*82e0*/  HMMA.16816.F32.BF16 R8, R60.reuse, R32, RZ ;  /* 0x000000203c08723c */ /* 0x040fe600000418ff */
[----:B------:R-:W-:Y:S01]  /*82f0*/  IMAD.X R53, R47, 0x1, R240, P0 ;  /* 0x000000012f357824 */ /* 0x000fe200000e06f0 */
[C---:B------:R-:W-:Y:S02]  /*8300*/  ISETP.LT.OR P0, PT, R44.reuse, 0x1, P1 ;  /* 0x000000012c00780c */ /* 0x040fe40000f01670 */
[C---:B------:R-:W-:Y:S02]  /*8310*/  ISETP.LT.OR P1, PT, R44.reuse, 0x21, P1 ;  /* 0x000000212c00780c */ /* 0x040fe40000f21670 */
[C---:B--2---:R-:W-:Y:S08]  /*8320*/  HMMA.16816.F32.BF16 R16, R60.reuse, R64, RZ ;  /* 0x000000403c10723c */ /* 0x044ff000000418ff */
[----:B------:R-:W-:Y:S01]  /*8330*/  HMMA.16816.F32.BF16 R64, R60, R66, RZ ;  /* 0x000000423c40723c */ /* 0x000fe200000418ff */
[----:B------:R1:W-:Y:S01]  /*8340*/  LDGSTS.E.BYPASS.LTC128B.128 [R205+0x4100], [R52.64], !P0 ;  /* 0x0410000034cd7fae */ /* 0x0003e2000c101d46 */
[----:B------:R-:W-:-:S06]  /*8350*/  ISETP.LT.OR P0, PT, R44, 0x21, P3 ;  /* 0x000000212c00780c */ /* 0x000fcc0001f01670 */
[C---:B----4-:R-:W-:Y:S07]  /*8360*/  HMMA.16816.F32.BF16 R24, R60.reuse, R68, RZ ;  /* 0x000000443c18723c */ /* 0x050fee00000418ff */
[----:B------:R2:W-:Y:S01]  /*8370*/  LDGSTS.E.BYPASS.LTC128B.128 [R205+0x1100], [R48.64], !P0 ;  /* 0x0110000030cd7fae */ /* 0x0005e2000c101d46 */
[-C--:B------:R-:W-:Y:S01]  /*8380*/  IADD3 R72, P0, R50, R6.reuse, RZ ;  /* 0x0000000632487210 */ /* 0x080fe20007f1e0ff */
[----:B------:R-:W-:Y:S04]  /*8390*/  HMMA.16816.F32.BF16 R68, R60, R70, RZ ;  /* 0x000000463c44723c */ /* 0x000fe800000418ff */
[----:B------:R-:W-:Y:S01]  /*83a0*/  IMAD.X R73, R51, 0x1, R5, P0 ;  /* 0x0000000133497824 */ /* 0x000fe200000e0605 */
[----:B------:R-:W-:-:S03]  /*83b0*/  IADD3 R6, P0, R46, R6, RZ ;  /* 0x000000062e067210 */ /* 0x000fc60007f1e0ff */
[----:B------:R-:W-:Y:S01]  /*83c0*/  HMMA.16816.F32.BF16 R60, R60, R34, RZ ;  /* 0x000000223c3c723c */ /* 0x000fe200000418ff */
[----:B------:R4:W-:Y:S01]  /*83d0*/  LDGSTS.E.BYPASS.LTC128B.128 [R205+0x3100], [R72.64], !P2 ;  /* 0x0310000048cd7fae */ /* 0x0009e2000d101d46 */
[----:B------:R-:W-:Y:S01]  /*83e0*/  IMAD.X R7, R47, 0x1, R5, P0 ;  /* 0x000000012f077824 */ /* 0x000fe200000e0605 */
[----:B------:R-:W-:-:S04]  /*83f0*/  ISETP.GT.AND P0, PT, R82, R195, PT ;  /* 0x000000c35200720c */ /* 0x000fc80003f04270 */
[----:B------:R3:W-:Y:S01]  /*8400*/  LDGSTS.E.BYPASS.LTC128B.128 [R205+0x5100], [R6.64], !P1 ;  /* 0x0510000006cd7fae */ /* 0x0007e2000c901d46 */
[C---:B------:R-:W-:Y:S03]  /*8410*/  HMMA.16816.F32.BF16 R32, R76.reuse, R28, R40 ;  /* 0x0000001c4c20723c */ /* 0x040fe60000041828 */
[----:B-1----:R-:W-:Y:S04]  /*8420*/  LDSM.16.M88.4 R52, [R181+0xc100] ;  /* 0x00c10000b534783b */ /* 0x002fe80000000200 */
[----:B------:R-:W-:Y:S01]  /*8430*/  LDSM.16.M88.4 R44, [R180+0x6900] ;  /* 0x00690000b42c783b */ /* 0x000fe20000000200 */
[C---:B------:R-:W-:Y:S03]  /*8440*/  HMMA.16816.F32.BF16 R28, R76.reuse, R30, R36 ;  /* 0x0000001e4c1c723c */ /* 0x040fe60000041824 */
[----:B--2---:R-:W1:Y:S04]  /*8450*/  LDSM.16.M88.4 R48, [R180+0x6100] ;  /* 0x00610000b430783b */ /* 0x004e680000000200 */
[----:B------:R-:W2:Y:S01]  /*8460*/  LDSM.16.M88.4 R40, [R180+0x7100] ;  /* 0x00710000b428783b */ /* 0x000ea20000000200 */
[C---:B---3--:R-:W-:Y:S03]  /*8470*/  HMMA.16816.F32.BF16 R24, R76.reuse, R20, R24 ;  /* 0x000000144c18723c */ /* 0x048fe60000041818 */
[----:B------:R-:W3:Y:S04]  /*8480*/  LDSM.16.M88.4 R36, [R180+0x7900] ;  /* 0x00790000b424783b */ /* 0x000ee80000000200 */
[----:B----4-:R-:W-:Y:S01]  /*8490*/  LDSM.16.M88.4 R72, [R179+0xc100] ;  /* 0x00c10000b348783b */ /* 0x010fe20000000200 */
[C---:B------:R-:W-:Y:S03]  /*84a0*/  HMMA.16816.F32.BF16 R16, R76.reuse, R12, R16 ;  /* 0x0000000c4c10723c */ /* 0x040fe60000041810 */
[----:B------:R-:W0:Y:S05]  /*84b0*/  LDGDEPBAR ;  /* 0x00000000000079af */ /* 0x000e2a0000000000 */
[C---:B------:R-:W-:Y:S01]  /*84c0*/  HMMA.16816.F32.BF16 R20, R76.reuse, R22, R68 ;  /* 0x000000164c14723c */ /* 0x040fe20000041844 */
[----:B------:R-:W4:Y:S07]  /*84d0*/  LDSM.16.M88.4 R68, [R184] ;  /* 0x00000000b844783b */ /* 0x000f2e0000000200 */
[C---:B------:R-:W-:Y:S01]  /*84e0*/  HMMA.16816.F32.BF16 R12, R76.reuse, R14, R64 ;  /* 0x0000000e4c0c723c */ /* 0x040fe20000041840 */
[----:B------:R-:W2:Y:S07]  /*84f0*/  LDSM.16.M88.4 R64, [R184+0x800] ;  /* 0x00080000b840783b */ /* 0x000eae0000000200 */
[C---:B------:R-:W-:Y:S08]  /*8500*/  HMMA.16816.F32.BF16 R8, R76.reuse, R56, R8 ;  /* 0x000000384c08723c */ /* 0x040ff00000041808 */
[----:B------:R-:W-:Y:S01]  /*8510*/  HMMA.16816.F32.BF16 R76, R76, R58, R60 ;  /* 0x0000003a4c4c723c */ /* 0x000fe2000004183c */
[----:B------:R-:W3:Y:S04]  /*8520*/  LDSM.16.M88.4 R60, [R184+0x1000] ;  /* 0x00100000b83c783b */ /* 0x000ee80000000200 */
        /* <DEDUP_REMOVED lines=9> */
[----:B------:R-:W-:Y:S07]  /*85c0*/  LDSM.16.M88.4 R40, [R186+0x9100] ;  /* 0x00910000ba28783b */ /* 0x000fee0000000200 */
[C---:B---3--:R-:W-:Y:S08]  /*85d0*/  HMMA.16816.F32.BF16 R8, R52.reuse, R36, R8 ;  /* 0x000000243408723c */ /* 0x048ff00000041808 */
[----:B------:R-:W-:Y:S01]  /*85e0*/  HMMA.16816.F32.BF16 R76, R52, R38, R76 ;  /* 0x00000026344c723c */ /* 0x000fe2000004184c */
[----:B------:R-:W1:Y:S04]  /*85f0*/  LDSM.16.M88.4 R52, [R187+0x10100] ;  /* 0x01010000bb34783b */ /* 0x000e680000000200 */
[----:B------:R-:W2:Y:S03]  /*8600*/  LDSM.16.M88.4 R36, [R186+0x9900] ;  /* 0x00990000ba24783b */ /* 0x000ea60000000200 */
[C---:B----4-:R-:W-:Y:S08]  /*8610*/  HMMA.16816.F32.BF16 R32, R72.reuse, R68, R32 ;  /* 0x000000444820723c */ /* 0x050ff00000041820 */
        /* <DEDUP_REMOVED lines=108> */
[----:B------:R-:W-:Y:S01]  /*8ce0*/  @!UPT UIADD3 URZ, URZ, URZ, URZ ;  /* 0x0000003f3f3ff290 */ /* 0x000fe2000fffe03f */
[----:B------:R-:W-:Y:S11]  /*8cf0*/  @!P0 BRA `(.L_x_377) ;  /* 0x0000049000008947 */ /* 0x000ff60003800000 */
[----:B------:R-:W-:Y:S01]  /*8d00*/  IMAD.MOV.U32 R0, RZ, RZ, c[0x0][0x2b8] ;  /* 0x0000ae00ff007624 */ /* 0x000fe200078e00ff */
[----:B------:R-:W-:Y:S01]  /*8d10*/  IADD3 R202, R203, R80, R206 ;  /* 0x00000050cbca7210 */ /* 0x000fe20007ffe0ce */
[----:B------:R-:W-:-:S03]  /*8d20*/  IMAD.MOV.U32 R201, RZ, RZ, RZ ;  /* 0x000000ffffc97224 */ /* 0x000fc600078e00ff */
[----:B------:R-:W-:Y:S02]  /*8d30*/  ISETP.NE.AND P0, PT, R0, 0x1, PT ;  /* 0x000000010000780c */ /* 0x000fe40003f05270 */
[----:B------:R-:W-:-:S05]  /*8d40*/  IADD3 R202, R202, -0x40, RZ ;  /* 0xffffffc0caca7810 */ /* 0x000fca0007ffe0ff */
[----:B------:R-:W-:-:S06]  /*8d50*/  IMAD.MOV.U32 R5, RZ, RZ, R202 ;  /* 0x000000ffff057224 */ /* 0x000fcc00078e00ca */
[----:B------:R-:W-:-:S05]  /*8d60*/  @P0 IMAD.HI.U32 R0, R202, c[0x0][0x2bc], RZ ;  /* 0x0000af00ca000a27 */ /* 0x000fca00078e00ff */
[----:B------:R-:W-:-:S04]  /*8d70*/  @P0 SHF.R.U32.HI R5, RZ, c[0x0][0x2c0], R0 ;  /* 0x0000b000ff050a19 */ /* 0x000fc80000011600 */
[----:B------:R-:W-:-:S04]  /*8d80*/  @!P4 IADD3 R7, P0, R5, R212, RZ ;  /* 0x000000d40507c210 */ /* 0x000fc80007f1e0ff */
[----:B------:R-:W-:Y:S02]  /*8d90*/  @!P4 LEA.HI.X.SX32 R0, R5, R194, 0x1, P0 ;  /* 0x000000c20500c211 */ /* 0x000fe400000f0eff */
[----:B------:R-:W-:-:S04]  /*8da0*/  @!P4 LEA R38, P0, R7, c[0x0][0x2a0], 0x2 ;  /* 0x0000a8000726ca11 */ /* 0x000fc800078010ff */
[----:B------:R-:W-:-:S05]  /*8db0*/  @!P4 LEA.HI.X R39, R7, c[0x0][0x2a4], R0, 0x2, P0 ;  /* 0x0000a9000727ca11 */ /* 0x000fca00000f1400 */
[----:B------:R-:W2:Y:S01]  /*8dc0*/  @!P4 LDG.E R201, [R38.64] ;  /* 0x0000000626c9c981 */ /* 0x000ea2000c1e1900 */
[----:B------:R-:W-:-:S04]  /*8dd0*/  IMAD.MOV R5, RZ, RZ, -R5 ;  /* 0x000000ffff057224 */ /* 0x000fc800078e0a05 */
[----:B------:R-:W-:-:S04]  /*8de0*/  IMAD R202, R5, c[0x0][0x2b8], R202 ;  /* 0x0000ae0005ca7a24 */ /* 0x000fc800078e02ca */
[----:B------:R-:W-:Y:S01]  /*8df0*/  IMAD.WIDE.U32 R36, R202, c[0x0][0x1e0], RZ ;  /* 0x00007800ca247a25 */ /* 0x000fe200078e00ff */
[----:B------:R-:W-:-:S05]  /*8e00*/  SHF.R.S32.HI R5, RZ, 0x1f, R202 ;  /* 0x0000001fff057819 */ /* 0x000fca00000114ca */
[----:B------:R-:W-:-:S04]  /*8e10*/  IMAD R5, R5, c[0x0][0x1e0], RZ ;  /* 0x0000780005057a24 */ /* 0x000fc800078e02ff */
[----:B------:R-:W-:-:S04]  /*8e20*/  IMAD R0, R202, c[0x0][0x1e4], R5 ;  /* 0x00007900ca007a24 */ /* 0x000fc800078e0205 */
[----:B------:R-:W-:Y:S01]  /*8e30*/  IMAD.IADD R37, R37, 0x1, R0 ;  /* 0x0000000125257824 */ /* 0x000fe200078e0200 */
[----:B--2---:R-:W-:-:S03]  /*8e40*/  SHF.R.S32.HI R6, RZ, 0x1f, R201 ;  /* 0x0000001fff067819 */ /* 0x004fc600000114c9 */
[----:B------:R-:W-:-:S04]  /*8e50*/  IMAD.WIDE.U32 R36, R201, c[0x0][0x1f0], R36 ;  /* 0x00007c00c9247a25 */ /* 0x000fc800078e0024 */
[----:B------:R-:W-:Y:S01]  /*8e60*/  IMAD R6, R6, c[0x0][0x1f0], RZ ;  /* 0x00007c0006067a24 */ /* 0x000fe200078e02ff */
[----:B------:R-:W-:-:S03]  /*8e70*/  IADD3 R41, P1, R210, R36, RZ ;  /* 0x00000024d2297210 */ /* 0x000fc60007f3e0ff */
[----:B------:R-:W-:Y:S01]  /*8e80*/  IMAD R6, R201, c[0x0][0x1f4], R6 ;  /* 0x00007d00c9067a24 */ /* 0x000fe200078e0206 */
[----:B------:R-:W-:-:S04]  /*8e90*/  LEA R0, P0, R41, c[0x0][0x1c8], 0x1 ;  /* 0x0000720029007a11 */ /* 0x000fc800078008ff */
[----:B------:R-:W-:-:S04]  /*8ea0*/  IADD3.X R6, R193, R37, R6, P1, !PT ;  /* 0x00000025c1067210 */ /* 0x000fc80000ffe406 */
[----:B------:R-:W-:Y:S01]  /*8eb0*/  LEA.HI.X R41, R41, c[0x0][0x1cc], R6, 0x1, P0 ;  /* 0x0000730029297a11 */ /* 0x000fe200000f0c06 */
[----:B------:R-:W-:Y:S05]  /*8ec0*/  BRA.DIV ~URZ, `(.L_x_378) ;  /* 0x0000ed727f007947 */ /* 0x000fea000b800000 */
[----:B------:R1:W2:Y:S02]  /*8ed0*/  SHFL.IDX PT, R43, R41, RZ, 0x181f ;  /* 0x00181fff292b7589 */ /* 0x0002a400000e0000 */
.L_x_485:
[----:B------:R-:W-:Y:S05]  /*8ee0*/  BRA.DIV ~URZ, `(.L_x_379) ;  /* 0x0000edd27f007947 */ /* 0x000fea000b800000 */
[----:B------:R-:W3:Y:S01]  /*8ef0*/  SHFL.IDX PT, R38, R0, RZ, 0x181f ;  /* 0x00181fff00267589 */ /* 0x000ee200000e0000 */
[----:B------:R-:W-:Y:S01]  /*8f00*/  IMAD.SHL.U32 R7, R204, 0x2, RZ ;  /* 0x00000002cc077824 */ /* 0x000fe200078e00ff */
[----:B------:R-:W-:Y:S01]  /*8f10*/  ISETP.GE.AND P3, PT, R223, c[0x0][0x1d4], PT ;  /* 0x00007500df007a0c */ /* 0x000fe20003f66270 */
[----:B------:R-:W-:Y:S01]  /*8f20*/  IMAD.SHL.U32 R37, R200, 0x2, RZ ;  /* 0x00000002c8257824 */ /* 0x000fe200078e00ff */
[----:B------:R-:W-:Y:S01]  /*8f30*/  SHF.L.U64.HI R5, R204, 0x1, R207 ;  /* 0x00000001cc057819 */ /* 0x000fe200000102cf */
[C---:B------:R-:W-:Y:S01]  /*8f40*/  IMAD.SHL.U32 R39, R199.reuse, 0x2, RZ ;  /* 0x00000002c7277824 */ /* 0x040fe200078e00ff */
[----:B------:R-:W-:Y:S01]  /*8f50*/  SHF.L.U64.HI R6, R200, 0x1, R197 ;  /* 0x00000001c8067819 */ /* 0x000fe200000102c5 */
[----:B-1----:R-:W1:Y:S01]  /*8f60*/  SHFL.IDX PT, R41, R41, 0x1, 0x181f ;  /* 0x00381f0029297f89 */ /* 0x002e6200000e0000 */
[----:B------:R-:W-:Y:S02]  /*8f70*/  SHF.L.U64.HI R36, R199, 0x1, R196 ;  /* 0x00000001c7247819 */ /* 0x000fe400000102c4 */
[----:B------:R-:W-:Y:S01]  /*8f80*/  SEL R40, RZ, 0x10, P6 ;  /* 0x00000010ff287807 */ /* 0x000fe20003000000 */
[----:B------:R4:W2:Y:S01]  /*8f90*/  SHFL.IDX PT, R240, R0, 0x1, 0x181f ;  /* 0x00381f0000f07f89 */ /* 0x0008a200000e0000 */
[----:B---3--:R-:W-:-:S02]  /*8fa0*/  IADD3 R46, P2, R38, R7, RZ ;  /* 0x00000007262e7210 */ /* 0x008fc40007f5e0ff */
[C---:B------:R-:W-:Y:S02]  /*8fb0*/  IADD3 R44, P1, R38.reuse, R37, RZ ;  /* 0x00000025262c7210 */ /* 0x040fe40007f3e0ff */
[----:B------:R-:W-:Y:S01]  /*8fc0*/  IADD3 R42, P0, R38, R39, RZ ;  /* 0x00000027262a7210 */ /* 0x000fe20007f1e0ff */
[C---:B--2---:R-:W-:Y:S01]  /*8fd0*/  IMAD.X R47, R43.reuse, 0x1, R5, P2 ;  /* 0x000000012b2f7824 */ /* 0x044fe200010e0605 */
[----:B------:R-:W-:Y:S01]  /*8fe0*/  SEL R38, RZ, 0x10, P3 ;  /* 0x00000010ff267807 */ /* 0x000fe20001800000 */
[C---:B------:R-:W-:Y:S02]  /*8ff0*/  IMAD.X R45, R43.reuse, 0x1, R6, P1 ;  /* 0x000000012b2d7824 */ /* 0x040fe400008e0606 */
[----:B------:R-:W-:Y:S01]  /*9000*/  IMAD.X R43, R43, 0x1, R36, P0 ;  /* 0x000000012b2b7824 */ /* 0x000fe200000e0624 */
[----:B------:R4:W-:Y:S04]  /*9010*/  LDGSTS.E.BYPASS.LTC128B.128 [R205+0x6100], [R46.64], !P6 ;  /* 0x061000002ecd7fae */ /* 0x0009e8000f101d46 */
[----:B------:R4:W-:Y:S04]  /*9020*/  LDGSTS.E.BYPASS.LTC128B.128 [R205+0x8100], [R44.64], !P3 ;  /* 0x081000002ccd7fae */ /* 0x0009e8000d901d46 */
[----:B------:R4:W-:Y:S02]  /*9030*/  LDGSTS.E.BYPASS.LTC128B.128 [R205+0xa100], [R42.64], !P5 ;  /* 0x0a1000002acd7fae */ /* 0x0009e4000e901d46 */
.L_x_486:
[----:B-1--4-:R-:W-:Y:S02]  /*9040*/  IADD3 R42, -R40, 0x10, RZ ;  /* 0x00000010282a7810 */ /* 0x012fe40007ffe1ff */
[----:B------:R-:W-:-:S02]  /*9050*/  IADD3 R0, -R38, 0x10, RZ ;  /* 0x0000001026007810 */ /* 0x000fc40007ffe1ff */
[----:B------:R-:W-:Y:S02]  /*9060*/  LOP3.LUT R42, R42, 0xf, RZ, 0xc0, !PT ;  /* 0x0000000f2a2a7812 */ /* 0x000fe400078ec0ff */
[----:B------:R-:W-:Y:S02]  /*9070*/  ISETP.NE.U32.AND P2, PT, R40, RZ, PT ;  /* 0x000000ff2800720c */ /* 0x000fe40003f45070 */
[----:B------:R-:W-:Y:S02]  /*9080*/  IADD3 R42, P1, P0, R42, R240, R7 ;  /* 0x000000f02a2a7210 */ /* 0x000fe4000783e007 */
[----:B------:R-:W-:Y:S02]  /*9090*/  LOP3.LUT R7, R0, 0xf, RZ, 0xc0, !PT ;  /* 0x0000000f00077812 */ /* 0x000fe400078ec0ff */
[----:B------:R-:W-:Y:S02]  /*90a0*/  IADD3 R0, -R134, 0x10, RZ ;  /* 0x0000001086007810 */ /* 0x000fe40007ffe1ff */
[----:B------:R-:W-:-:S02]  /*90b0*/  IADD3.X R43, RZ, R41, R5, P1, P0 ;  /* 0x00000029ff2b7210 */ /* 0x000fc40000fe0405 */
[-C--:B------:R-:W-:Y:S02]  /*90c0*/  IADD3 R44, P1, P0, R7, R240.reuse, R37 ;  /* 0x000000f0072c7210 */ /* 0x080fe4000783e025 */
[----:B------:R-:W-:Y:S01]  /*90d0*/  LOP3.LUT R0, R0, 0xf, RZ, 0xc0, !PT ;  /* 0x0000000f00007812 */ /* 0x000fe200078ec0ff */
[----:B------:R-:W-:Y:S01]  /*90e0*/  @!PT LDS RZ, [RZ] ;  /* 0x00000000fffff984 */ /* 0x000fe20000000800 */
[----:B------:R-:W-:Y:S01]  /*90f0*/  @!PT LDS RZ, [RZ] ;  /* 0x00000000fffff984 */ /* 0x000fe20000000800 */
[----:B------:R-:W-:Y:S01]  /*9100*/  @!PT LDS RZ, [RZ] ;  /* 0x00000000fffff984 */ /* 0x000fe20000000800 */
[----:B------:R1:W-:Y:S01]  /*9110*/  LDGSTS.E.BYPASS.LTC128B.128.ZFILL [R205+0x7100], [R42.64], P2 ;  /* 0x071000002acd7fae */ /* 0x0003e20009141d46 */
[----:B------:R-:W-:Y:S02]  /*9120*/  IADD3.X R45, RZ, R41, R6, P1, P0 ;  /* 0x00000029ff2d7210 */ /* 0x000fe40000fe0406 */
[----:B------:R-:W-:-:S04]  /*9130*/  IADD3 R240, P1, P0, R0, R240, R39 ;  /* 0x000000f000f07210 */ /* 0x000fc8000783e027 */
[----:B------:R-:W-:Y:S02]  /*9140*/  IADD3.X R241, RZ, R41, R36, P1, P0 ;  /* 0x00000029fff17210 */ /* 0x000fe40000fe0424 */
[----:B------:R-:W-:Y:S02]  /*9150*/  ISETP.NE.U32.AND P1, PT, R38, RZ, PT ;  /* 0x000000ff2600720c */ /* 0x000fe40003f25070 */
[----:B------:R-:W-:-:S11]  /*9160*/  ISETP.NE.U32.AND P0, PT, R134, RZ, PT ;  /* 0x000000ff8600720c */ /* 0x000fd60003f05070 */
[----:B------:R1:W-:Y:S04]  /*9170*/  LDGSTS.E.BYPASS.LTC128B.128.ZFILL [R205+0x9100], [R44.64], P1 ;  /* 0x091000002ccd7fae */ /* 0x0003e80008941d46 */
[----:B------:R1:W-:Y:S02]  /*9180*/  LDGSTS.E.BYPASS.LTC128B.128.ZFILL [R205+0xb100], [R240.64], P0 ;  /* 0x0b100000f0cd7fae */ /* 0x0003e40008141d46 */
.L_x_377:
[----:B------:R-:W-:Y:S05]  /*9190*/  BSYNC B0 ;  /* 0x0000000000007941 */ /* 0x000fea0003800000 */
.L_x_376:
[----:B------:R-:W2:Y:S01]  /*91a0*/  LDL R0, [R1+0x4] ;  /* 0x0000040001007983 */ /* 0x000ea20000100800 */
[----:B-----5:R-:W-:Y:S01]  /*91b0*/  SHF.R.S32.HI R36, RZ, 0x1f, R81 ;  /* 0x0000001fff247819 */ /* 0x020fe20000011451 */
[----:B------:R-:W-:Y:S01]  /*91c0*/  IMAD.MOV.U32 R5, RZ, RZ, 0x1 ;  /* 0x00000001ff057424 */ /* 0x000fe200078e00ff */
[----:B------:R-:W-:Y:S01]  /*91d0*/  LOP3.LUT R216, RZ, c[0x0][0x324], RZ, 0x33, !PT ;  /* 0x0000c900ffd87a12 */ /* 0x000fe200078e33ff */
[----:B------:R-:W0:Y:S01]  /*91e0*/  LDGDEPBAR ;  /* 0x00000000000079af */ /* 0x000e220000000000 */
[CC--:B------:R-:W-:Y:S02]  /*91f0*/  LEA.HI R6, R36.reuse, R81.reuse, RZ, 0x2 ;  /* 0x0000005124067211 */ /* 0x0c0fe400078f10ff */
[----:B------:R-:W-:-:S02]  /*9200*/  LEA.HI R36, R36, R81, RZ, 0x5 ;  /* 0x0000005124247211 */ /* 0x000fc400078f28ff */
[----:B------:R-:W-:Y:S02]  /*9210*/  LOP3.LUT R6, R6, 0xfffffffc, RZ, 0xc0, !PT ;  /* 0xfffffffc06067812 */ /* 0x000fe400078ec0ff */
[----:B------:R-:W-:Y:S02]  /*9220*/  LOP3.LUT R38, R36, 0xffffffe0, RZ, 0xc0, !PT ;  /* 0xffffffe024267812 */ /* 0x000fe400078ec0ff */
[----:B------:R-:W-:Y:S01]  /*9230*/  SHF.R.S32.HI R7, RZ, 0x5, R36 ;  /* 0x00000005ff077819 */ /* 0x000fe20000011424 */
[C---:B------:R-:W-:Y:S01]  /*9240*/  IMAD.IADD R6, R81.reuse, 0x1, -R6 ;  /* 0x0000000151067824 */ /* 0x040fe200078e0a06 */
[----:B------:R-:W-:Y:S01]  /*9250*/  SHF.R.S32.HI R36, RZ, 0x1f, R36 ;  /* 0x0000001fff247819 */ /* 0x000fe20000011424 */
[----:B------:R-:W-:Y:S01]  /*9260*/  IMAD.IADD R81, R81, 0x1, -R38 ;  /* 0x0000000151517824 */ /* 0x000fe200078e0a26 */
[----:B------:R-:W-:Y:S02]  /*9270*/  ISETP.NE.AND P0, PT, R5, c[0x0][0x2c4], PT ;  /* 0x0000b10005007a0c */ /* 0x000fe40003f05270 */
[----:B------:R-:W-:-:S02]  /*9280*/  LEA.HI R36, R36, R7, RZ, 0x3 ;  /* 0x0000000724247211 */ /* 0x000fc400078f18ff */
[----:B------:R-:W-:Y:S02]  /*9290*/  LEA.HI R37, R6, R6, RZ, 0x1 ;  /* 0x0000000606257211 */ /* 0x000fe400078f08ff */
[----:B------:R-:W-:Y:S02]  /*92a0*/  SHF.R.S32.HI R38, RZ, 0x1f, R81 ;  /* 0x0000001fff267819 */ /* 0x000fe40000011451 */
[----:B------:R-:W-:Y:S02]  /*92b0*/  LOP3.LUT R36, R36, 0xffffff8, RZ, 0xc0, !PT ;  /* 0x0ffffff824247812 */ /* 0x000fe400078ec0ff */
[----:B------:R-:W-:Y:S02]  /*92c0*/  LOP3.LUT R37, R37, 0x1ffffffe, RZ, 0xc0, !PT ;  /* 0x1ffffffe25257812 */ /* 0x000fe400078ec0ff */
[----:B------:R-:W-:Y:S01]  /*92d0*/  LEA.HI R5, R38, R81, RZ, 0x2 ;  /* 0x0000005126057211 */ /* 0x000fe200078f10ff */
[----:B------:R-:W-:Y:S01]  /*92e0*/  IMAD.IADD R36, R7, 0x1, -R36 ;  /* 0x0000000107247824 */ /* 0x000fe200078e0a24 */
[----:B------:R-:W-:Y:S01]  /*92f0*/  IADD3 R7, R189, 0x1, -R80 ;  /* 0x00000001bd077810 */ /* 0x000fe20007ffe850 */
[----:B------:R-:W-:Y:S01]  /*9300*/  IMAD.IADD R37, R6, 0x1, -R37 ;  /* 0x0000000106257824 */ /* 0x000fe200078e0a25 */
[----:B------:R-:W-:Y:S01]  /*9310*/  SHF.R.S32.HI R221, RZ, 0x2, R5 ;  /* 0x00000002ffdd7819 */ /* 0x000fe20000011405 */
[----:B------:R-:W-:Y:S01]  /*9320*/  IMAD.SHL.U32 R219, R36, 0x10, RZ ;  /* 0x0000001024db7824 */ /* 0x000fe200078e00ff */
[----:B------:R-:W-:Y:S01]  /*9330*/  LOP3.LUT R6, R5, 0x7ffffffc, RZ, 0xc0, !PT ;  /* 0x7ffffffc05067812 */ /* 0x000fe200078ec0ff */
[----:B------:R-:W-:-:S04]  /*9340*/  IMAD.SHL.U32 R218, R37, 0x8, RZ ;  /* 0x0000000825da7824 */ /* 0x000fc800078e00ff */
[----:B------:R-:W-:-:S04]  /*9350*/  IMAD.IADD R6, R81, 0x1, -R6 ;  /* 0x0000000151067824 */ /* 0x000fc800078e0a06 */
[----:B------:R-:W-:-:S05]  /*9360*/  IMAD.SHL.U32 R220, R6, 0x2, RZ ;  /* 0x0000000206dc7824 */ /* 0x000fca00078e00ff */
[----:B------:R-:W-:Y:S02]  /*9370*/  IADD3 R7, -R198, R7, -R220 ;  /* 0x00000007c6077210 */ /* 0x000fe40007ffe9dc */
[----:B------:R-:W-:Y:S02]  /*9380*/  IADD3 R6, -R220, R189, -R80 ;  /* 0x000000bddc067210 */ /* 0x000fe40007ffe950 */
[----:B------:R-:W-:Y:S01]  /*9390*/  IADD3 R5, R7, c[0x0][0x328], RZ ;  /* 0x0000ca0007057a10 */ /* 0x000fe20007ffe0ff */
[----:B--2---:R-:W-:-:S05]  /*93a0*/  IMAD R0, R0, 0x80, R221 ;  /* 0x0000008000007824 */ /* 0x004fca00078e02dd */
[----:B------:R-:W-:-:S05]  /*93b0*/  IADD3 R238, R218, R0, R219 ;  /* 0x00000000daee7210 */ /* 0x000fca0007ffe0db */
[----:B------:R-:W-:-:S05]  /*93c0*/  @P0 IMAD.HI.U32 R0, R238, c[0x0][0x2c8], RZ ;  /* 0x0000b200ee000a27 */ /* 0x000fca00078e00ff */
[----:B------:R-:W-:Y:S01]  /*93d0*/  @P0 SHF.R.U32.HI R238, RZ, c[0x0][0x2cc], R0 ;  /* 0x0000b300ffee0a19 */ /* 0x000fe20000011600 */
[----:B------:R-:W-:Y:S01]  /*93e0*/  IMAD.IADD R0, R7, 0x1, R216 ;  /* 0x0000000107007824 */ /* 0x000fe200078e02d8 */
[----:B------:R-:W-:Y:S05]  /*93f0*/  BRA.DIV ~URZ, `(.L_x_380) ;  /* 0x0000eb527f007947 */ /* 0x000fea000b800000 */
[----:B-1----:R1:W2:Y:S02]  /*9400*/  SHFL.IDX PT, R240, R238, RZ, 0x1c1f ;  /* 0x001c1fffeef07589 */ /* 0x0022a400000e0000 */
.L_x_487:
[----:B------:R-:W-:Y:S01]  /*9410*/  IMAD.MOV.U32 R37, RZ, RZ, 0x1 ;  /* 0x00000001ff257424 */ /* 0x000fe200078e00ff */
[----:B--2---:R-:W-:Y:S01]  /*9420*/  IADD3 R39, R5, R240, RZ ;  /* 0x000000f005277210 */ /* 0x004fe20007ffe0ff */
[----:B------:R-:W-:-:S03]  /*9430*/  IMAD.IADD R7, R0, 0x1, R240 ;  /* 0x0000000100077824 */ /* 0x000fc600078e02f0 */
[----:B------:R-:W-:Y:S02]  /*9440*/  ISETP.LE.AND P1, PT, R37, c[0x0][0x32c], PT ;  /* 0x0000cb0025007a0c */ /* 0x000fe40003f23270 */
[----:B------:R-:W-:-:S11]  /*9450*/  IMNMX R36, R6, R39, PT ;  /* 0x0000002706247217 */ /* 0x000fd60003800200 */
[----:B------:R-:W-:Y:S05]  /*9460*/  @!P1 BRA `(.L_x_381) ;  /* 0x0000013000009947 */ /* 0x000fea0003800000 */
[----:B------:R-:W-:Y:S01]  /*9470*/  IADD3 R39, -R198, R189, R240 ;  /* 0x000000bdc6277210 */ /* 0x000fe20007ffe1f0 */
[----:B------:R-:W-:Y:S03]  /*9480*/  BSSY B0, `(.L_x_382) ;  /* 0x000000c000007945 */ /* 0x000fe60003800000 */
[----:B------:R-:W-:-:S13]  /*9490*/  ISETP.GT.AND P0, PT, R39, -0x1, PT ;  /* 0xffffffff2700780c */ /* 0x000fda0003f04270 */
[----:B------:R-:W-:Y:S05]  /*94a0*/  @P0 BRA `(.L_x_383) ;  /* 0x0000006000000947 */ /* 0x000fea0003800000 */
[----:B------:R-:W-:Y:S02]  /*94b0*/  ISETP.NE.AND P0, PT, R37, c[0x0][0x32c], PT ;  /* 0x0000cb0025007a0c */ /* 0x000fe40003f05270 */
[----:B------:R-:W-:-:S11]  /*94c0*/  LOP3.LUT R38, RZ, R39, RZ, 0x33, !PT ;  /* 0x00000027ff267212 */ /* 0x000fd600078e33ff */
[----:B------:R-:W-:-:S05]  /*94d0*/  @P0 IMAD.HI.U32 R37, R38, c[0x0][0x330], RZ ;  /* 0x0000cc0026250a27 */ /* 0x000fca00078e00ff */
[----:B------:R-:W-:-:S04]  /*94e0*/  @P0 SHF.R.U32.HI R38, RZ, c[0x0][0x334], R37 ;  /* 0x0000cd00ff260a19 */ /* 0x000fc80000011625 */
[----:B------:R-:W-:Y:S01]  /*94f0*/  LOP3.LUT R39, RZ, R38, RZ, 0x33, !PT ;  /* 0x00000026ff277212 */ /* 0x000fe200078e33ff */
[----:B------:R-:W-:Y:S05]  /*9500*/  BRA `(.L_x_384) ;  /* 0x0000003000007947 */ /* 0x000fea0003800000 */
.L_x_383:
[----:B------:R-:W-:-:S13]  /*9510*/  ISETP.NE.AND P0, PT, R37, c[0x0][0x32c], PT ;  /* 0x0000cb0025007a0c */ /* 0x000fda0003f05270 */
[----:B------:R-:W-:-:S05]  /*9520*/  @P0 IMAD.HI.U32 R37, R39, c[0x0][0x330], RZ ;  /* 0x0000cc0027250a27 */ /* 0x000fca00078e00ff */
[----:B------:R-:W-:Y:S02]  /*9530*/  @P0 SHF.R.U32.HI R39, RZ, c[0x0][0x334], R37 ;  /* 0x0000cd00ff270a19 */ /* 0x000fe40000011625 */
.L_x_384:
[----:B------:R-:W-:Y:S05]  /*9540*/  BSYNC B0 ;  /* 0x0000000000007941 */ /* 0x000fea0003800000 */
.L_x_382:
[----:B------:R-:W-:-:S04]  /*9550*/  IMAD R39, R39, c[0x0][0x32c], -R80 ;  /* 0x0000cb0027277a24 */ /* 0x000fc800078e0a50 */
[----:B------:R-:W-:-:S05]  /*9560*/  IMAD.IADD R38, R39, 0x1, -R220 ;  /* 0x0000000127267824 */ /* 0x000fca00078e0adc */
[----:B------:R-:W-:Y:S02]  /*9570*/  IADD3 R37, R38, c[0x0][0x32c], RZ ;  /* 0x0000cb0026257a10 */ /* 0x000fe40007ffe0ff */
[----:B------:R-:W-:Y:S02]  /*9580*/  IMNMX R7, R7, R38, !PT ;  /* 0x0000002607077217 */ /* 0x000fe40007800200 */
[----:B------:R-:W-:Y:S02]  /*9590*/  IMNMX R36, R36, R37, PT ;  /* 0x0000002524247217 */ /* 0x000fe40003800200 */
.L_x_381:
[----:B------:R-:W-:-:S04]  /*95a0*/  ISETP.GT.AND P2, PT, R160, RZ, PT ;  /* 0x000000ffa000720c */ /* 0x000fc80003f44270 */
        /* <DEDUP_REMOVED lines=48> */
[----:B------:R-:W-:Y:S06]  /*98b0*/  BRA.DIV ~URZ, `(.L_x_385) ;  /* 0x0000e6f27f007947 */ /* 0x000fec000b800000 */
[----:B------:R2:W3:Y:S02]  /*98c0*/  SHFL.IDX PT, R240, R238, 0x1, 0x1c1f ;  /* 0x003c1f00eef07f89 */ /* 0x0004e400000e0000 */
.L_x_488:
[----:B---3--:R-:W-:Y:S01]  /*98d0*/  IMAD.IADD R5, R5, 0x1, R240 ;  /* 0x0000000105057824 */ /* 0x008fe200078e02f0 */
[----:B------:R-:W-:-:S04]  /*98e0*/  IADD3 R0, R0, R240, RZ ;  /* 0x000000f000007210 */ /* 0x000fc80007ffe0ff */
[----:B------:R-:W-:Y:S01]  /*98f0*/  IMNMX R6, R6, R5, PT ;  /* 0x0000000506067217 */ /* 0x000fe20003800200 */
[----:B------:R-:W-:Y:S05]  /*9900*/  @!P1 BRA `(.L_x_386) ;  /* 0x0000015000009947 */ /* 0x000fea0003800000 */
[----:B------:R-:W-:Y:S01]  /*9910*/  IADD3 R7, -R198, R189, R240 ;  /* 0x000000bdc6077210 */ /* 0x000fe20007ffe1f0 */
[----:B------:R-:W-:Y:S03]  /*9920*/  BSSY B0, `(.L_x_387) ;  /* 0x000000e000007945 */ /* 0x000fe60003800000 */
        /* <DEDUP_REMOVED lines=9> */
.L_x_388:
[----:B------:R-:W-:-:S04]  /*99c0*/  MOV R5, 0x1 ;  /* 0x0000000100057802 */ /* 0x000fc80000000f00 */
[----:B------:R-:W-:-:S13]  /*99d0*/  ISETP.NE.AND P0, PT, R5, c[0x0][0x32c], PT ;  /* 0x0000cb0005007a0c */ /* 0x000fda0003f05270 */
[----:B------:R-:W-:-:S05]  /*99e0*/  @P0 IMAD.HI.U32 R5, R7, c[0x0][0x330], RZ ;  /* 0x0000cc0007050a27 */ /* 0x000fca00078e00ff */
[----:B------:R-:W-:Y:S02]  /*99f0*/  @P0 SHF.R.U32.HI R7, RZ, c[0x0][0x334], R5 ;  /* 0x0000cd00ff070a19 */ /* 0x000fe40000011605 */
.L_x_389:
[----:B------:R-:W-:Y:S05]  /*9a00*/  BSYNC B0 ;  /* 0x0000000000007941 */ /* 0x000fea0003800000 */
.L_x_387:
[----:B------:R-:W-:-:S04]  /*9a10*/  IMAD R7, R7, c[0x0][0x32c], -R80 ;  /* 0x0000cb0007077a24 */ /* 0x000fc800078e0a50 */
[----:B------:R-:W-:-:S05]  /*9a20*/  IMAD.IADD R7, R7, 0x1, -R220 ;  /* 0x0000000107077824 */ /* 0x000fca00078e0adc */
[----:B------:R-:W-:Y:S02]  /*9a30*/  IADD3 R5, R7, c[0x0][0x32c], RZ ;  /* 0x0000cb0007057a10 */ /* 0x000fe40007ffe0ff */
[----:B------:R-:W-:Y:S02]  /*9a40*/  IMNMX R0, R0, R7, !PT ;  /* 0x0000000700007217 */ /* 0x000fe40007800200 */
[----:B------:R-:W-:Y:S02]  /*9a50*/  IMNMX R6, R6, R5, PT ;  /* 0x0000000506067217 */ /* 0x000fe40003800200 */
.L_x_386:
[C---:B------:R-:W-:Y:S01]  /*9a60*/  ISETP.GT.AND P0, PT, R0.reuse, 0x1, P2 ;  /* 0x000000010000780c */ /* 0x040fe20001704270 */
[----:B------:R-:W-:Y:S01]  /*9a70*/  IMAD.MOV.U32 R215, RZ, RZ, 0x1f ;  /* 0x0000001fffd77424 */ /* 0x000fe200078e00ff */
[----:B------:R-:W-:Y:S01]  /*9a80*/  ISETP.GT.AND P1, PT, R0, 0x8, P2 ;  /* 0x000000080000780c */ /* 0x000fe20001724270 */
[----:B------:R-:W-:Y:S01]  /*9a90*/  IMAD.MOV.U32 R214, RZ, RZ, -0x1 ;  /* 0xffffffffffd67424 */ /* 0x000fe200078e00ff */
[C---:B------:R-:W-:Y:S02]  /*9aa0*/  ISETP.LT.OR P0, PT, R6.reuse, 0x2, P0 ;  /* 0x000000020600780c */ /* 0x040fe40000701670 */
[----:B------:R-:W-:-:S02]  /*9ab0*/  ISETP.LT.OR P1, PT, R6, 0x9, P1 ;  /* 0x000000090600780c */ /* 0x000fc40000f21670 */
[----:B------:R-:W-:Y:S02]  /*9ac0*/  FSEL R35, R35, -INF , !P0 ;  /* 0xff80000023237808 */ /* 0x000fe40004000000 */
[----:B------:R-:W-:Y:S02]  /*9ad0*/  ISETP.GT.AND P0, PT, R0, 0x9, P2 ;  /* 0x000000090000780c */ /* 0x000fe40001704270 */
[----:B------:R-:W-:Y:S02]  /*9ae0*/  FSEL R30, R30, -INF , !P1 ;  /* 0xff8000001e1e7808 */ /* 0x000fe40004800000 */
[----:B------:R-:W-:Y:S02]  /*9af0*/  ISETP.LT.OR P0, PT, R6, 0xa, P0 ;  /* 0x0000000a0600780c */ /* 0x000fe40000701670 */
[----:B------:R-:W-:Y:S02]  /*9b00*/  ISETP.GT.AND P3, PT, R0, 0x10, P2 ;  /* 0x000000100000780c */ /* 0x000fe40001764270 */
[----:B------:R-:W-:-:S02]  /*9b10*/  FSEL R31, R31, -INF , !P0 ;  /* 0xff8000001f1f7808 */ /* 0x000fc40004000000 */
[----:B------:R-:W-:Y:S02]  /*9b20*/  ISETP.GT.AND P0, PT, R0, 0x11, P2 ;  /* 0x000000110000780c */ /* 0x000fe40001704270 */
[----:B------:R-:W-:Y:S02]  /*9b30*/  FMNMX.FTZ R7, R32, R33, !PT ;  /* 0x0000002120077209 */ /* 0x000fe40007810000 */
[----:B------:R-:W-:Y:S02]  /*9b40*/  ISETP.LT.OR P1, PT, R6, 0x12, P0 ;  /* 0x000000120600780c */ /* 0x000fe40000721670 */
[C---:B------:R-:W-:Y:S02]  /*9b50*/  ISETP.GT.AND P0, PT, R0.reuse, 0x18, P2 ;  /* 0x000000180000780c */ /* 0x040fe40001704270 */
[----:B------:R-:W-:Y:S02]  /*9b60*/  FSEL R27, R27, -INF , !P1 ;  /* 0xff8000001b1b7808 */ /* 0x000fe40004800000 */
[----:B------:R-:W-:-:S02]  /*9b70*/  ISETP.GT.AND P1, PT, R0, RZ, P2 ;  /* 0x000000ff0000720c */ /* 0x000fc40001724270 */
[C---:B------:R-:W-:Y:S02]  /*9b80*/  ISETP.LT.OR P0, PT, R6.reuse, 0x19, P0 ;  /* 0x000000190600780c */ /* 0x040fe40000701670 */
[C---:B------:R-:W-:Y:S02]  /*9b90*/  ISETP.LT.OR P1, PT, R6.reuse, 0x1, P1 ;  /* 0x000000010600780c */ /* 0x040fe40000f21670 */
[----:B------:R-:W-:Y:S02]  /*9ba0*/  ISETP.LT.OR P3, PT, R6, 0x11, P3 ;  /* 0x000000110600780c */ /* 0x000fe40001f61670 */
[----:B------:R-:W-:Y:S02]  /*9bb0*/  FSEL R34, R34, -INF , !P1 ;  /* 0xff80000022227808 */ /* 0x000fe40004800000 */
[----:B------:R-:W-:Y:S02]  /*9bc0*/  FMNMX.FTZ R38, R28, R7, !PT ;  /* 0x000000071c267209 */ /* 0x000fe40007810000 */
[----:B------:R-:W-:-:S02]  /*9bd0*/  FMNMX.FTZ R5, R34, R35, !PT ;  /* 0x0000002322057209 */ /* 0x000fc40007810000 */
[----:B------:R-:W-:Y:S02]  /*9be0*/  FSEL R22, R22, -INF , !P0 ;  /* 0xff80000016167808 */ /* 0x000fe40004000000 */
[----:B------:R-:W-:Y:S02]  /*9bf0*/  FMNMX.FTZ R36, R30, R5, !PT ;  /* 0x000000051e247209 */ /* 0x000fe40007810000 */
[----:B------:R-:W-:Y:S02]  /*9c00*/  ISETP.GT.AND P0, PT, R0, 0x19, P2 ;  /* 0x000000190000780c */ /* 0x000fe40001704270 */
[----:B------:R-:W-:Y:S02]  /*9c10*/  FSEL R26, R26, -INF , !P3 ;  /* 0xff8000001a1a7808 */ /* 0x000fe40005800000 */
[----:B------:R-:W-:Y:S02]  /*9c20*/  FMNMX.FTZ R7, R29, R38, !PT ;  /* 0x000000261d077209 */ /* 0x000fe40007810000 */
[----:B------:R-:W-:-:S02]  /*9c30*/  FMNMX.FTZ R5, R31, R36, !PT ;  /* 0x000000241f057209 */ /* 0x000fc40007810000 */
[----:B------:R-:W-:Y:S02]  /*9c40*/  ISETP.LT.OR P0, PT, R6, 0x1a, P0 ;  /* 0x0000001a0600780c */ /* 0x000fe40000701670 */
[----:B------:R-:W-:Y:S02]  /*9c50*/  FMNMX.FTZ R38, R24, R7, !PT ;  /* 0x0000000718267209 */ /* 0x000fe40007810000 */
[----:B------:R-:W-:Y:S02]  /*9c60*/  FMNMX.FTZ R36, R26, R5, !PT ;  /* 0x000000051a247209 */ /* 0x000fe40007810000 */
[----:B------:R-:W-:Y:S02]  /*9c70*/  FSEL R23, R23, -INF , !P0 ;  /* 0xff80000017177808 */ /* 0x000fe40004000000 */
[C---:B------:R-:W-:Y:S02]  /*9c80*/  ISETP.GT.AND P1, PT, R0.reuse, 0x20, P2 ;  /* 0x000000200000780c */ /* 0x040fe40001724270 */
[----:B------:R-:W-:-:S02]  /*9c90*/  ISETP.GT.AND P0, PT, R0, 0x21, P2 ;  /* 0x000000210000780c */ /* 0x000fc40001704270 */
[----:B------:R-:W-:Y:S02]  /*9ca0*/  FMNMX.FTZ R7, R25, R38, !PT ;  /* 0x0000002619077209 */ /* 0x000fe40007810000 */
[----:B------:R-:W-:Y:S02]  /*9cb0*/  FMNMX.FTZ R5, R27, R36, !PT ;  /* 0x000000241b057209 */ /* 0x000fe40007810000 */
[C---:B------:R-:W-:Y:S02]  /*9cc0*/  ISETP.LT.OR P1, PT, R6.reuse, 0x21, P1 ;  /* 0x000000210600780c */ /* 0x040fe40000f21670 */
[----:B------:R-:W-:Y:S02]  /*9cd0*/  ISETP.LT.OR P0, PT, R6, 0x22, P0 ;  /* 0x000000220600780c */ /* 0x000fe40000701670 */
[----:B------:R-:W-:Y:S02]  /*9ce0*/  FMNMX.FTZ R38, R20, R7, !PT ;  /* 0x0000000714267209 */ /* 0x000fe40007810000 */
[----:B------:R-:W-:-:S02]  /*9cf0*/  FMNMX.FTZ R36, R22, R5, !PT ;  /* 0x0000000516247209 */ /* 0x000fc40007810000 */
[----:B------:R-:W-:Y:S02]  /*9d00*/  FSEL R18, R18, -INF , !P1 ;  /* 0xff80000012127808 */ /* 0x000fe40004800000 */
[----:B------:R-:W-:Y:S02]  /*9d10*/  FSEL R19, R19, -INF , !P0 ;  /* 0xff80000013137808 */ /* 0x000fe40004000000 */
[C---:B------:R-:W-:Y:S02]  /*9d20*/  ISETP.GT.AND P1, PT, R0.reuse, 0x28, P2 ;  /* 0x000000280000780c */ /* 0x040fe40001724270 */
[----:B------:R-:W-:Y:S02]  /*9d30*/  FMNMX.FTZ R7, R21, R38, !PT ;  /* 0x0000002615077209 */ /* 0x000fe40007810000 */
[----:B------:R-:W-:Y:S02]  /*9d40*/  FMNMX.FTZ R5, R23, R36, !PT ;  /* 0x0000002417057209 */ /* 0x000fe40007810000 */
[----:B------:R-:W-:-:S02]  /*9d50*/  ISETP.GT.AND P0, PT, R0, 0x29, P2 ;  /* 0x000000290000780c */ /* 0x000fc40001704270 */
[----:B------:R-:W-:Y:S02]  /*9d60*/  ISETP.LT.OR P3, PT, R6, 0x29, P1 ;  /* 0x000000290600780c */ /* 0x000fe40000f61670 */
[----:B------:R-:W-:Y:S02]  /*9d70*/  FMNMX.FTZ R38, R16, R7, !PT ;  /* 0x0000000710267209 */ /* 0x000fe40007810000 */
[----:B------:R-:W-:Y:S02]  /*9d80*/  FMNMX.FTZ R36, R18, R5, !PT ;  /* 0x0000000512247209 */ /* 0x000fe40007810000 */
[----:B------:R-:W-:Y:S02]  /*9d90*/  ISETP.LT.OR P1, PT, R6, 0x2a, P0 ;  /* 0x0000002a0600780c */ /* 0x000fe40000721670 */
[----:B------:R-:W-:Y:S02]  /*9da0*/  ISETP.GT.AND P0, PT, R0, 0x30, P2 ;  /* 0x000000300000780c */ /* 0x000fe40001704270 */
[----:B------:R-:W-:-:S02]  /*9db0*/  FSEL R14, R14, -INF , !P3 ;  /* 0xff8000000e0e7808 */ /* 0x000fc40005800000 */
[----:B------:R-:W-:Y:S02]  /*9dc0*/  FMNMX.FTZ R7, R17, R38, !PT ;  /* 0x0000002611077209 */ /* 0x000fe40007810000 */
[----:B------:R-:W-:Y:S02]  /*9dd0*/  FMNMX.FTZ R5, R19, R36, !PT ;  /* 0x0000002413057209 */ /* 0x000fe40007810000 */
[----:B------:R-:W-:Y:S02]  /*9de0*/  FSEL R15, R15, -INF , !P1 ;  /* 0xff8000000f0f7808 */ /* 0x000fe40004800000 */
[----:B------:R-:W-:Y:S02]  /*9df0*/  ISETP.LT.OR P1, PT, R6, 0x31, P0 ;  /* 0x000000310600780c */ /* 0x000fe40000721670 */
[----:B------:R-:W-:Y:S02]  /*9e00*/  ISETP.GT.AND P0, PT, R0, 0x31, P2 ;  /* 0x000000310000780c */ /* 0x000fe40001704270 */
[----:B------:R-:W-:-:S02]  /*9e10*/  FMNMX.FTZ R36, R12, R7, !PT ;  /* 0x000000070c247209 */ /* 0x000fc40007810000 */
[----:B------:R-:W-:Y:S02]  /*9e20*/  FMNMX.FTZ R38, R14, R5, !PT ;  /* 0x000000050e267209 */ /* 0x000fe40007810000 */
[----:B------:R-:W-:Y:S02]  /*9e30*/  FSEL R10, R10, -INF , !P1 ;  /* 0xff8000000a0a7808 */ /* 0x000fe40004800000 */
[----:B------:R-:W-:Y:S02]  /*9e40*/  ISETP.LT.OR P1, PT, R6, 0x32, P0 ;  /* 0x000000320600780c */ /* 0x000fe40000721670 */
[----:B------:R-:W-:Y:S02]  /*9e50*/  ISETP.GT.AND P3, PT, R0, 0x38, P2 ;  /* 0x000000380000780c */ /* 0x000fe40001764270 */
[----:B------:R-:W-:Y:S02]  /*9e60*/  FMNMX.FTZ R5, R13, R36, !PT ;  /* 0x000000240d057209 */ /* 0x000fe40007810000 */
[----:B------:R-:W-:-:S02]  /*9e70*/  FMNMX.FTZ R7, R15, R38, !PT ;  /* 0x000000260f077209 */ /* 0x000fc40007810000 */
[----:B------:R-:W-:Y:S02]  /*9e80*/  ISETP.GT.AND P0, PT, R0, 0x39, P2 ;  /* 0x000000390000780c */ /* 0x000fe40001704270 */
[----:B------:R-:W-:Y:S02]  /*9e90*/  FSEL R11, R11, -INF , !P1 ;  /* 0xff8000000b0b7808 */ /* 0x000fe40004800000 */
        /* <DEDUP_REMOVED lines=8> */
[----:B------:R-:W-:Y:S02]  /*9f20*/  FMNMX.FTZ R6, R76, R7, !PT ;  /* 0x000000074c067209 */ /* 0x000fe40007810000 */
[----:B------:R-:W-:-:S02]  /*9f30*/  FMNMX.FTZ R0, R78, R5, !PT ;  /* 0x000000054e007209 */ /* 0x000fc40007810000 */
[----:B------:R-:W-:Y:S02]  /*9f40*/  FMNMX.FTZ R135, R77, R6, !PT ;  /* 0x000000064d877209 */ /* 0x000fe40007810000 */
[----:B------:R-:W-:Y:S01]  /*9f50*/  FMNMX.FTZ R7, R79, R0, !PT ;  /* 0x000000004f077209 */ /* 0x000fe20007810000 */
[----:B------:R-:W-:Y:S05]  /*9f60*/  BRA.DIV ~URZ, `(.L_x_390) ;  /* 0x0000e0a27f007947 */ /* 0x000fea000b800000 */
[----:B------:R3:W4:Y:S02]  /*9f70*/  SHFL.BFLY PT, R154, R135, 0x2, 0x1f ;  /* 0x0c401f00879a7f89 */ /* 0x00072400000e0000 */
.L_x_489:
[----:B----4-:R-:W-:Y:S01]  /*9f80*/  FMNMX.FTZ R5, R135, R154, !PT ;  /* 0x0000009a87057209 */ /* 0x010fe20007810000 */
[----:B------:R-:W-:Y:S05]  /*9f90*/  BRA.DIV ~URZ, `(.L_x_391) ;  /* 0x0000e0b27f007947 */ /* 0x000fea000b800000 */
[----:B------:R-:W4:Y:S04]  /*9fa0*/  SHFL.BFLY PT, R6, R7, 0x2, 0x1f ;  /* 0x0c401f0007067f89 */ /* 0x000f2800000e0000 */
[----:B------:R-:W5:Y:S01]  /*9fb0*/  SHFL.BFLY PT, R0, R5, 0x1, 0x1f ;  /* 0x0c201f0005007f89 */ /* 0x000f6200000e0000 */
[----:B---34-:R-:W-:Y:S02]  /*9fc0*/  FMNMX.FTZ R135, R7, R6, !PT ;  /* 0x0000000607877209 */ /* 0x018fe40007810000 */
[----:B-----5:R-:W-:-:S03]  /*9fd0*/  FMNMX.FTZ R0, R5, R0, !PT ;  /* 0x0000000005007209 */ /* 0x020fc60007810000 */
[----:B------:R3:W4:Y:S04]  /*9fe0*/  SHFL.BFLY PT, R154, R135, 0x1, 0x1f ;  /* 0x0c201f00879a7f89 */ /* 0x00072800000e0000 */
.L_x_490:
[C---:B------:R-:W-:Y:S01]  /*9ff0*/  FMUL.FTZ R5, R0.reuse, c[0x0][0x2d0] ;  /* 0x0000b40000057a20 */ /* 0x040fe20000410000 */
[----:B------:R-:W-:Y:S01]  /*a000*/  FSETP.NEU.FTZ.AND P0, PT, R0, -INF , PT ;  /* 0xff8000000000780b */ /* 0x000fe20003f1d000 */
[----:B------:R-:W-:Y:S01]  /*a010*/  WARPSYNC 0xffffffff ;  /* 0xffffffff00007948 */ /* 0x000fe20003800000 */
[----:B----4-:R-:W-:Y:S02]  /*a020*/  FMNMX.FTZ R132, R154, R135, !PT ;  /* 0x000000879a847209 */ /* 0x010fe40007810000 */
[----:B------:R-:W-:Y:S02]  /*a030*/  FSEL R5, R5, RZ, P0 ;  /* 0x000000ff05057208 */ /* 0x000fe40000000000 */
[----:B------:R-:W-:Y:S02]  /*a040*/  FSETP.NEU.FTZ.AND P0, PT, R132, -INF , PT ;  /* 0xff8000008400780b */ /* 0x000fe40003f1d000 */
[----:B------:R-:W-:Y:S01]  /*a050*/  SHF.L.U32 R183, R3, 0x1, RZ ;  /* 0x0000000103b77819 */ /* 0x000fe200000006ff */
[----:B------:R-:W-:-:S02]  /*a060*/  FFMA.FTZ R146, R12, c[0x0][0x2d0], -R5 ;  /* 0x0000b4000c927a23 */ /* 0x000fc40000010805 */
[----:B------:R-:W-:Y:S02]  /*a070*/  FMUL.FTZ R12, R132, c[0x0][0x2d0] ;  /* 0x0000b400840c7a20 */ /* 0x000fe40000410000 */
[--C-:B------:R-:W-:Y:S02]  /*a080*/  FFMA.FTZ R6, R32, c[0x0][0x2d0], -R5.reuse ;  /* 0x0000b40020067a23 */ /* 0x100fe40000010805 */
[--C-:B------:R-:W-:Y:S01]  /*a090*/  FFMA.FTZ R33, R33, c[0x0][0x2d0], -R5.reuse ;  /* 0x0000b40021217a23 */ /* 0x100fe20000010805 */
[----:B------:R-:W-:Y:S01]  /*a0a0*/  FSEL R12, R12, RZ, P0 ;  /* 0x000000ff0c0c7208 */ /* 0x000fe20000000000 */
[--C-:B------:R-:W-:Y:S01]  /*a0b0*/  FFMA.FTZ R7, R28, c[0x0][0x2d0], -R5.reuse ;  /* 0x0000b4001c077a23 */ /* 0x100fe20000010805 */
[----:B------:R-:W-:Y:S01]  /*a0c0*/  MUFU.EX2 R146, R146 ;  /* 0x0000009200927308 */ /* 0x000fe20000000800 */
[--C-:B------:R-:W-:Y:S02]  /*a0d0*/  FFMA.FTZ R28, R29, c[0x0][0x2d0], -R5.reuse ;  /* 0x0000b4001d1c7a23 */ /* 0x100fe40000010805 */
[----:B------:R-:W-:-:S02]  /*a0e0*/  FFMA.FTZ R140, R24, c[0x0][0x2d0], -R5 ;  /* 0x0000b400188c7a23 */ /* 0x000fc40000010805 */
[--C-:B------:R-:W-:Y:S02]  /*a0f0*/  FFMA.FTZ R25, R25, c[0x0][0x2d0], -R5.reuse ;  /* 0x0000b40019197a23 */ /* 0x100fe40000010805 */
[--C-:B------:R-:W-:Y:S01]  /*a100*/  FFMA.FTZ R142, R20, c[0x0][0x2d0], -R5.reuse ;  /* 0x0000b400148e7a23 */ /* 0x100fe20000010805 */
[----:B------:R-:W-:Y:S01]  /*a110*/  MUFU.EX2 R6, R6 ;  /* 0x0000000600067308 */ /* 0x000fe20000000800 */
[--C-:B------:R-:W-:Y:S02]  /*a120*/  FFMA.FTZ R21, R21, c[0x0][0x2d0], -R5.reuse ;  /* 0x0000b40015157a23 */ /* 0x100fe40000010805 */
[--C-:B------:R-:W-:Y:S02]  /*a130*/  FFMA.FTZ R144, R16, c[0x0][0x2d0], -R5.reuse ;  /* 0x0000b40010907a23 */ /* 0x100fe40000010805 */
[--C-:B------:R-:W-:Y:S02]  /*a140*/  FFMA.FTZ R17, R17, c[0x0][0x2d0], -R5.reuse ;  /* 0x0000b40011117a23 */ /* 0x100fe40000010805 */
[--C-:B------:R-:W-:Y:S01]  /*a150*/  FFMA.FTZ R13, R13, c[0x0][0x2d0], -R5.reuse ;  /* 0x0000b4000d0d7a23 */ /* 0x100fe20000010805 */
[----:B------:R-:W4:Y:S01]  /*a160*/  MUFU.EX2 R33, R33 ;  /* 0x0000002100217308 */ /* 0x000f220000000800 */
[----:B------:R-:W-:-:S02]  /*a170*/  FFMA.FTZ R96, R8, c[0x0][0x2d0], -R5 ;  /* 0x0000b40008607a23 */ /* 0x000fc40000010805 */
[--C-:B------:R-:W-:Y:S02]  /*a180*/  FFMA.FTZ R9, R9, c[0x0][0x2d0], -R5.reuse ;  /* 0x0000b40009097a23 */ /* 0x100fe40000010805 */
[--C-:B------:R-:W-:Y:S02]  /*a190*/  FFMA.FTZ R98, R76, c[0x0][0x2d0], -R5.reuse ;  /* 0x0000b4004c627a23 */ /* 0x100fe40000010805 */
[----:B------:R-:W-:Y:S01]  /*a1a0*/  FFMA.FTZ R29, R77, c[0x0][0x2d0], -R5 ;  /* 0x0000b4004d1d7a23 */ /* 0x000fe20000010805 */
[----:B------:R-:W5:Y:S01]  /*a1b0*/  MUFU.EX2 R7, R7 ;  /* 0x0000000700077308 */ /* 0x000f620000000800 */
[--C-:B------:R-:W-:Y:S02]  /*a1c0*/  FFMA.FTZ R5, R34, c[0x0][0x2d0], -R12.reuse ;  /* 0x0000b40022057a23 */ /* 0x100fe4000001080c */
[--C-:B------:R-:W-:Y:S02]  /*a1d0*/  FFMA.FTZ R16, R35, c[0x0][0x2d0], -R12.reuse ;  /* 0x0000b40023107a23 */ /* 0x100fe4000001080c */
[----:B------:R-:W-:-:S02]  /*a1e0*/  FFMA.FTZ R8, R30, c[0x0][0x2d0], -R12 ;  /* 0x0000b4001e087a23 */ /* 0x000fc4000001080c */
[--C-:B------:R-:W-:Y:S01]  /*a1f0*/  FFMA.FTZ R31, R31, c[0x0][0x2d0], -R12.reuse ;  /* 0x0000b4001f1f7a23 */ /* 0x100fe2000001080c */
[----:B------:R-:W1:Y:S01]  /*a200*/  MUFU.EX2 R28, R28 ;  /* 0x0000001c001c7308 */ /* 0x000e620000000800 */
[--C-:B------:R-:W-:Y:S02]  /*a210*/  FFMA.FTZ R141, R26, c[0x0][0x2d0], -R12.reuse ;  /* 0x0000b4001a8d7a23 */ /* 0x100fe4000001080c */
[----:B----4-:R-:W-:Y:S02]  /*a220*/  FADD.FTZ R24, R6, R33 ;  /* 0x0000002106187221 */ /* 0x010fe40000010000 */
[--C-:B------:R-:W-:Y:S02]  /*a230*/  FFMA.FTZ R143, R22, c[0x0][0x2d0], -R12.reuse ;  /* 0x0000b400168f7a23 */ /* 0x100fe4000001080c */
[--C-:B------:R-:W-:Y:S01]  /*a240*/  FFMA.FTZ R20, R27, c[0x0][0x2d0], -R12.reuse ;  /* 0x0000b4001b147a23 */ /* 0x100fe2000001080c */
[----:B------:R-:W-:Y:S01]  /*a250*/  MUFU.EX2 R5, R5 ;  /* 0x0000000500057308 */ /* 0x000fe20000000800 */
[----:B------:R-:W-:-:S02]  /*a260*/  FFMA.FTZ R22, R23, c[0x0][0x2d0], -R12 ;  /* 0x0000b40017167a23 */ /* 0x000fc4000001080c */
[----:B-----5:R-:W-:Y:S02]  /*a270*/  FADD.FTZ R23, R7, R24 ;  /* 0x0000001807177221 */ /* 0x020fe40000010000 */
[--C-:B------:R-:W-:Y:S02]  /*a280*/  FFMA.FTZ R145, R18, c[0x0][0x2d0], -R12.reuse ;  /* 0x0000b40012917a23 */ /* 0x100fe4000001080c */
[--C-:B------:R-:W-:Y:S01]  /*a290*/  FFMA.FTZ R18, R19, c[0x0][0x2d0], -R12.reuse ;  /* 0x0000b40013127a23 */ /* 0x100fe2000001080c */
[----:B------:R-:W4:Y:S01]  /*a2a0*/  MUFU.EX2 R16, R16 ;  /* 0x0000001000107308 */ /* 0x000f220000000800 */
[----:B-1----:R-:W-:Y:S02]  /*a2b0*/  FADD.FTZ R23, R28, R23 ;  /* 0x000000171c177221 */ /* 0x002fe40000010000 */
[--C-:B------:R-:W-:Y:S02]  /*a2c0*/  FFMA.FTZ R147, R14, c[0x0][0x2d0], -R12.reuse ;  /* 0x0000b4000e937a23 */ /* 0x100fe4000001080c */
[----:B------:R-:W-:-:S02]  /*a2d0*/  FFMA.FTZ R24, R15, c[0x0][0x2d0], -R12 ;  /* 0x0000b4000f187a23 */ /* 0x000fc4000001080c */
[--C-:B------:R-:W-:Y:S01]  /*a2e0*/  FFMA.FTZ R97, R10, c[0x0][0x2d0], -R12.reuse ;  /* 0x0000b4000a617a23 */ /* 0x100fe2000001080c */
[----:B------:R-:W1:Y:S01]  /*a2f0*/  MUFU.EX2 R140, R140 ;  /* 0x0000008c008c7308 */ /* 0x000e620000000800 */
[--C-:B------:R-:W-:Y:S02]  /*a300*/  FFMA.FTZ R10, R11, c[0x0][0x2d0], -R12.reuse ;  /* 0x0000b4000b0a7a23 */ /* 0x100fe4000001080c */
[--C-:B------:R-:W-:Y:S02]  /*a310*/  FFMA.FTZ R99, R78, c[0x0][0x2d0], -R12.reuse ;  /* 0x0000b4004e637a23 */ /* 0x100fe4000001080c */
[----:B------:R-:W-:Y:S01]  /*a320*/  FFMA.FTZ R79, R79, c[0x0][0x2d0], -R12 ;  /* 0x0000b4004f4f7a23 */ /* 0x000fe2000001080c */
[----:B------:R-:W-:Y:S02]  /*a330*/  F2FP.BF16.PACK_AB R12, R33, R6 ;  /* 0x00000006210c723e */ /* 0x000fe400000010ff */
[----:B------:R-:W5:Y:S01]  /*a340*/  MUFU.EX2 R8, R8 ;  /* 0x0000000800087308 */ /* 0x000f620000000800 */
[----:B----4-:R-:W-:-:S07]  /*a350*/  FADD.FTZ R19, R5, R16 ;  /* 0x0000001005137221 */ /* 0x010fce0000010000 */
[----:B------:R-:W4:Y:S01]  /*a360*/  MUFU.EX2 R25, R25 ;  /* 0x0000001900197308 */ /* 0x000f220000000800 */
[----:B-1----:R-:W-:-:S07]  /*a370*/  FADD.FTZ R14, R140, R23 ;  /* 0x000000178c0e7221 */ /* 0x002fce0000010000 */
[----:B------:R-:W1:Y:S01]  /*a380*/  MUFU.EX2 R31, R31 ;  /* 0x0000001f001f7308 */ /* 0x000e620000000800 */
[----:B-----5:R-:W-:-:S07]  /*a390*/  FADD.FTZ R26, R8, R19 ;  /* 0x00000013081a7221 */ /* 0x020fce0000010000 */
[----:B------:R-:W5:Y:S01]  /*a3a0*/  MUFU.EX2 R142, R142 ;  /* 0x0000008e008e7308 */ /* 0x000f620000000800 */
[C---:B----4-:R-:W-:Y:S01]  /*a3b0*/  FADD.FTZ R15, R25.reuse, R14 ;  /* 0x0000000e190f7221 */ /* 0x050fe20000010000 */
[----:B------:R-:W-:-:S06]  /*a3c0*/  F2FP.BF16.PACK_AB R140, R25, R140 ;  /* 0x0000008c198c723e */ /* 0x000fcc00000010ff */
[----:B------:R-:W4:Y:S01]  /*a3d0*/  MUFU.EX2 R141, R141 ;  /* 0x0000008d008d7308 */ /* 0x000f220000000800 */
[----:B-1----:R-:W-:-:S07]  /*a3e0*/  FADD.FTZ R26, R31, R26 ;  /* 0x0000001a1f1a7221 */ /* 0x002fce0000010000 */
[----:B------:R-:W1:Y:S01]  /*a3f0*/  MUFU.EX2 R21, R21 ;  /* 0x0000001500157308 */ /* 0x000e620000000800 */
[----:B-----5:R-:W-:-:S07]  /*a400*/  FADD.FTZ R14, R142, R15 ;  /* 0x0000000f8e0e7221 */ /* 0x020fce0000010000 */
[----:B------:R-:W5:Y:S01]  /*a410*/  MUFU.EX2 R20, R20 ;  /* 0x0000001400147308 */ /* 0x000f620000000800 */
[----:B----4-:R-:W-:-:S07]  /*a420*/  FADD.FTZ R19, R141, R26 ;  /* 0x0000001a8d137221 */ /* 0x010fce0000010000 */
[----:B------:R-:W4:Y:S01]  /*a430*/  MUFU.EX2 R144, R144 ;  /* 0x0000009000907308 */ /* 0x000f220000000800 */
[C---:B-1----:R-:W-:Y:S01]  /*a440*/  FADD.FTZ R15, R21.reuse, R14 ;  /* 0x0000000e150f7221 */ /* 0x042fe20000010000 */
[----:B------:R-:W-:-:S06]  /*a450*/  F2FP.BF16.PACK_AB R142, R21, R142 ;  /* 0x0000008e158e723e */ /* 0x000fcc00000010ff */
[----:B------:R-:W1:Y:S01]  /*a460*/  MUFU.EX2 R143, R143 ;  /* 0x0000008f008f7308 */ /* 0x000e620000000800 */
[C---:B-----5:R-:W-:Y:S01]  /*a470*/  FADD.FTZ R26, R20.reuse, R19 ;  /* 0x00000013141a7221 */ /* 0x060fe20000010000 */
[----:B------:R-:W-:-:S06]  /*a480*/  F2FP.BF16.PACK_AB R141, R20, R141 ;  /* 0x0000008d148d723e */ /* 0x000fcc00000010ff */
[----:B------:R-:W5:Y:S01]  /*a490*/  MUFU.EX2 R17, R17 ;  /* 0x0000001100117308 */ /* 0x000f620000000800 */
[----:B----4-:R-:W-:-:S07]  /*a4a0*/  FADD.FTZ R14, R144, R15 ;  /* 0x0000000f900e7221 */ /* 0x010fce0000010000 */
[----:B------:R-:W4:Y:S01]  /*a4b0*/  MUFU.EX2 R22, R22 ;  /* 0x0000001600167308 */ /* 0x000f220000000800 */
[----:B-1----:R-:W-:-:S07]  /*a4c0*/  FADD.FTZ R15, R143, R26 ;  /* 0x0000001a8f0f7221 */ /* 0x002fce0000010000 */
[----:B------:R-:W1:Y:S01]  /*a4d0*/  MUFU.EX2 R145, R145 ;  /* 0x0000009100917308 */ /* 0x000e620000000800 */
[C---:B-----5:R-:W-:Y:S01]  /*a4e0*/  FADD.FTZ R11, R17.reuse, R14 ;  /* 0x0000000e110b7221 */ /* 0x060fe20000010000 */
[----:B------:R-:W-:-:S03]  /*a4f0*/  F2FP.BF16.PACK_AB R144, R17, R144 ;  /* 0x000000901190723e */ /* 0x000fc600000010ff */
[----:B------:R-:W-:-:S03]  /*a500*/  FADD.FTZ R14, R146, R11 ;  /* 0x0000000b920e7221 */ /* 0x000fc60000010000 */
[----:B------:R-:W5:Y:S01]  /*a510*/  MUFU.EX2 R13, R13 ;  /* 0x0000000d000d7308 */ /* 0x000f620000000800 */
[C---:B----4-:R-:W-:Y:S01]  /*a520*/  FADD.FTZ R26, R22.reuse, R15 ;  /* 0x0000000f161a7221 */ /* 0x050fe20000010000 */
[----:B------:R-:W-:-:S06]  /*a530*/  F2FP.BF16.PACK_AB R143, R22, R143 ;  /* 0x0000008f168f723e */ /* 0x000fcc00000010ff */
[----:B------:R-:W4:Y:S01]  /*a540*/  MUFU.EX2 R18, R18 ;  /* 0x0000001200127308 */ /* 0x000f220000000800 */
[----:B-1----:R-:W-:-:S07]  /*a550*/  FADD.FTZ R11, R145, R26 ;  /* 0x0000001a910b7221 */ /* 0x002fce0000010000 */
[----:B------:R-:W1:Y:S01]  /*a560*/  MUFU.EX2 R96, R96 ;  /* 0x0000006000607308 */ /* 0x000e620000000800 */
[C---:B-----5:R-:W-:Y:S01]  /*a570*/  FADD.FTZ R15, R13.reuse, R14 ;  /* 0x0000000e0d0f7221 */ /* 0x060fe20000010000 */
[----:B------:R-:W-:Y:S02]  /*a580*/  F2FP.BF16.PACK_AB R14, R28, R7 ;  /* 0x000000071c0e723e */ /* 0x000fe400000010ff */
[----:B------:R-:W-:Y:S02]  /*a590*/  F2FP.BF16.PACK_AB R146, R13, R146 ;  /* 0x000000920d92723e */ /* 0x000fe400000010ff */
[----:B------:R-:W-:Y:S02]  /*a5a0*/  F2FP.BF16.PACK_AB R13, R16, R5 ;  /* 0x00000005100d723e */ /* 0x000fe400000010ff */
[----:B------:R-:W5:Y:S01]  /*a5b0*/  MUFU.EX2 R147, R147 ;  /* 0x0000009300937308 */ /* 0x000f620000000800 */
[C---:B----4-:R-:W-:Y:S01]  /*a5c0*/  FADD.FTZ R6, R18.reuse, R11 ;  /* 0x0000000b12067221 */ /* 0x050fe20000010000 */
[----:B------:R-:W-:-:S06]  /*a5d0*/  F2FP.BF16.PACK_AB R145, R18, R145 ;  /* 0x000000911291723e */ /* 0x000fcc00000010ff */
[----:B------:R-:W4:Y:S01]  /*a5e0*/  MUFU.EX2 R9, R9 ;  /* 0x0000000900097308 */ /* 0x000f220000000800 */
[----:B-1----:R-:W-:Y:S01]  /*a5f0*/  FADD.FTZ R26, R96, R15 ;  /* 0x0000000f601a7221 */ /* 0x002fe20000010000 */
[----:B------:R-:W-:-:S06]  /*a600*/  F2FP.BF16.PACK_AB R15, R31, R8 ;  /* 0x000000081f0f723e */ /* 0x000fcc00000010ff */
[----:B------:R-:W1:Y:S01]  /*a610*/  MUFU.EX2 R24, R24 ;  /* 0x0000001800187308 */ /* 0x000e620000000800 */
[----:B-----5:R-:W-:-:S07]  /*a620*/  FADD.FTZ R7, R147, R6 ;  /* 0x0000000693077221 */ /* 0x020fce0000010000 */
[----:B------:R-:W5:Y:S01]  /*a630*/  MUFU.EX2 R97, R97 ;  /* 0x0000006100617308 */ /* 0x000f620000000800 */
[C---:B----4-:R-:W-:Y:S01]  /*a640*/  FADD.FTZ R11, R9.reuse, R26 ;  /* 0x0000001a090b7221 */ /* 0x050fe20000010000 */
[----:B------:R-:W-:-:S06]  /*a650*/  F2FP.BF16.PACK_AB R96, R9, R96 ;  /* 0x000000600960723e */ /* 0x000fcc00000010ff */
[----:B------:R-:W4:Y:S01]  /*a660*/  MUFU.EX2 R10, R10 ;  /* 0x0000000a000a7308 */ /* 0x000f220000000800 */
[C---:B-1----:R-:W-:Y:S01]  /*a670*/  FADD.FTZ R26, R24.reuse, R7 ;  /* 0x00000007181a7221 */ /* 0x042fe20000010000 */
[----:B------:R-:W-:-:S06]  /*a680*/  F2FP.BF16.PACK_AB R147, R24, R147 ;  /* 0x000000931893723e */ /* 0x000fcc00000010ff */
        /* <DEDUP_REMOVED lines=8> */
[----:B-----5:R-:W-:Y:S02]  /*a710*/  FADD.FTZ R217, R99, R16 ;  /* 0x0000001063d97221 */ /* 0x020fe40000010000 */
[C---:B----4-:R-:W-:Y:S01]  /*a720*/  FADD.FTZ R224, R29.reuse, R224 ;  /* 0x000000e01de07221 */ /* 0x050fe20000010000 */
[----:B------:R-:W-:Y:S01]  /*a730*/  F2FP.BF16.PACK_AB R98, R29, R98 ;  /* 0x000000621d62723e */ /* 0x000fe200000010ff */
[C---:B-1----:R-:W-:Y:S01]  /*a740*/  FADD.FTZ R217, R6.reuse, R217 ;  /* 0x000000d906d97221 */ /* 0x042fe20000010000 */
[----:B------:R-:W-:Y:S02]  /*a750*/  F2FP.BF16.PACK_AB R99, R6, R99 ;  /* 0x000000630663723e */ /* 0x000fe400000010ff */
[----:B------:R-:W4:Y:S01]  /*a760*/  LDL R133, [R1+0x4] ;  /* 0x0000040001857983 */ /* 0x000f220000100800 */
[--C-:B------:R-:W-:Y:S02]  /*a770*/  IMAD R178, R4, 0x2, R183.reuse ;  /* 0x0000000204b27824 */ /* 0x100fe400078e02b7 */
[C---:B------:R-:W-:Y:S01]  /*a780*/  IMAD R177, R2.reuse, 0x2, R183 ;  /* 0x0000000202b17824 */ /* 0x040fe200078e02b7 */
[----:B------:R-:W5:Y:S04]  /*a790*/  LDL R162, [R1+0x64] ;  /* 0x0000640001a27983 */ /* 0x000f680000100800 */
[----:B------:R-:W5:Y:S04]  /*a7a0*/  LDL R3, [R1+0x58] ;  /* 0x0000580001037983 */ /* 0x000f680000100800 */
[----:B------:R-:W1:Y:S04]  /*a7b0*/  LDSM.16.MT88.4 R104, [R178+0x100] ;  /* 0x00010000b268783b */ /* 0x000e680000004200 */
[----:B------:R-:W-:Y:S04]  /*a7c0*/  LDSM.16.MT88.4 R8, [R178+0x900] ;  /* 0x00090000b208783b */ /* 0x000fe80000004200 */
[----:B------:R-:W2:Y:S04]  /*a7d0*/  LDSM.16.MT88.4 R112, [R177+0x100] ;  /* 0x00010000b170783b */ /* 0x000ea80000004200 */
[----:B------:R-:W3:Y:S04]  /*a7e0*/  LDSM.16.MT88.4 R124, [R183+0x100] ;  /* 0x00010000b77c783b */ /* 0x000ee80000004200 */
[----:B------:R-:W2:Y:S04]  /*a7f0*/  LDSM.16.MT88.4 R40, [R183+0x2100] ;  /* 0x00210000b728783b */ /* 0x000ea80000004200 */
[----:B------:R-:W3:Y:S04]  /*a800*/  LDSM.16.MT88.4 R72, [R183+0x4100] ;  /* 0x00410000b748783b */ /* 0x000ee80000004200 */
[----:B------:R-:W3:Y:S04]  /*a810*/  LDSM.16.MT88.4 R88, [R177+0x4100] ;  /* 0x00410000b158783b */ /* 0x000ee80000004200 */
[----:B------:R-:W3:Y:S04]  /*a820*/  LDSM.16.MT88.4 R4, [R177+0x900] ;  /* 0x00090000b104783b */ /* 0x000ee80000004200 */
[----:B------:R-:W3:Y:S04]  /*a830*/  LDSM.16.MT88.4 R24, [R183+0x900] ;  /* 0x00090000b718783b */ /* 0x000ee80000004200 */
[----:B------:R-:W3:Y:S01]  /*a840*/  LDSM.16.MT88.4 R20, [R183+0x2900] ;  /* 0x00290000b714783b */ /* 0x000ee20000004200 */
[C---:B-1----:R-:W-:Y:S03]  /*a850*/  HMMA.16816.F32.BF16 R100, R12.reuse, R104, RZ ;  /* 0x000000680c64723c */ /* 0x042fe600000418ff */
[----:B------:R-:W1:Y:S04]  /*a860*/  LDSM.16.MT88.4 R16, [R183+0x4900] ;  /* 0x00490000b710783b */ /* 0x000e680000004200 */
[----:B------:R-:W-:Y:S01]  /*a870*/  LDSM.16.MT88.4 R48, [R178+0x2100] ;  /* 0x00210000b230783b */ /* 0x000fe20000004200 */
[C---:B------:R-:W-:Y:S03]  /*a880*/  HMMA.16816.F32.BF16 R104, R12.reuse, R106, RZ ;  /* 0x0000006a0c68723c */ /* 0x040fe600000418ff */
[----:B------:R-:W-:Y:S04]  /*a890*/  LDSM.16.MT88.4 R56, [R177+0x2100] ;  /* 0x00210000b138783b */ /* 0x000fe80000004200 */
[----:B------:R-:W-:Y:S01]  /*a8a0*/  LDSM.16.MT88.4 R80, [R178+0x4100] ;  /* 0x00410000b250783b */ /* 0x000fe20000004200 */
[----:B--2---:R-:W-:Y:S01]  /*a8b0*/  HMMA.16816.F32.BF16 R108, R12, R112, RZ ;  /* 0x000000700c6c723c */ /* 0x004fe200000418ff */
[----:B------:R-:W-:-:S02]  /*a8c0*/  IMAD R176, R2, 0x2, R178 ;  /* 0x0000000202b07824 */ /* 0x000fc400078e02b2 */
[----:B------:R-:W-:Y:S04]  /*a8d0*/  LDSM.16.MT88.4 R136, [R178+0x1100] ;  /* 0x00110000b288783b */ /* 0x000fe80000004200 */
[----:B------:R-:W-:Y:S01]  /*a8e0*/  LDSM.16.MT88.4 R120, [R176+0x100] ;  /* 0x00010000b078783b */ /* 0x000fe20000004200 */
[C---:B------:R-:W-:Y:S03]  /*a8f0*/  HMMA.16816.F32.BF16 R100, R140.reuse, R8, R100 ;  /* 0x000000088c64723c */ /* 0x040fe60000041864 */
[----:B------:R-:W-:Y:S04]  /*a900*/  LDSM.16.MT88.4 R64, [R176+0x2100] ;  /* 0x00210000b040783b */ /* 0x000fe80000004200 */
[----:B------:R-:W-:Y:S01]  /*a910*/  LDSM.16.MT88.4 R148, [R176+0x4900] ;  /* 0x00490000b094783b */ /* 0x000fe20000004200 */
[----:B------:R-:W-:Y:S03]  /*a920*/  HMMA.16816.F32.BF16 R104, R140, R10, R104 ;  /* 0x0000000a8c68723c */ /* 0x000fe60000041868 */
[----:B------:R-:W2:Y:S04]  /*a930*/  LDSM.16.MT88.4 R8, [R177+0x4900] ;  /* 0x00490000b108783b */ /* 0x000ea80000004200 */
[----:B------:R-:W-:Y:S01]  /*a940*/  LDSM.16.MT88.4 R32, [R177+0x1100] ;  /* 0x00110000b120783b */ /* 0x000fe20000004200 */
[C---:B---3--:R-:W-:Y:S03]  /*a950*/  HMMA.16816.F32.BF16 R128, R12.reuse, R124, RZ ;  /* 0x0000007c0c80723c */ /* 0x048fe600000418ff */
[----:B------:R-:W-:Y:S04]  /*a960*/  LDSM.16.MT88.4 R28, [R178+0x3100] ;  /* 0x00310000b21c783b */ /* 0x000fe80000004200 */
[----:B------:R-:W-:Y:S01]  /*a970*/  LDSM.16.MT88.4 R152, [R176+0x3100] ;  /* 0x00310000b098783b */ /* 0x000fe20000004200 */
[C---:B------:R-:W-:Y:S03]  /*a980*/  HMMA.16816.F32.BF16 R36, R12.reuse, R40, RZ ;  /* 0x000000280c24723c */ /* 0x040fe600000418ff */
[----:B------:R-:W-:Y:S05]  /*a990*/  LDSM.16.MT88.4 R156, [R183+0x5900] ;  /* 0x00590000b79c783b */ /* 0x000fea0000004200 */
[C---:B------:R-:W-:Y:S08]  /*a9a0*/  HMMA.16816.F32.BF16 R68, R12.reuse, R72, RZ ;  /* 0x000000480c44723c */ /* 0x040ff000000418ff */
[C---:B------:R-:W-:Y:S08]  /*a9b0*/  HMMA.16816.F32.BF16 R112, R12.reuse, R114, RZ ;  /* 0x000000720c70723c */ /* 0x040ff000000418ff */
[C---:B------:R-:W-:Y:S08]  /*a9c0*/  HMMA.16816.F32.BF16 R84, R12.reuse, R88, RZ ;  /* 0x000000580c54723c */ /* 0x040ff000000418ff */
[C---:B------:R-:W-:Y:S08]  /*a9d0*/  HMMA.16816.F32.BF16 R124, R12.reuse, R126, RZ ;  /* 0x0000007e0c7c723c */ /* 0x040ff000000418ff */
[C---:B------:R-:W-:Y:S08]  /*a9e0*/  HMMA.16816.F32.BF16 R40, R12.reuse, R42, RZ ;  /* 0x0000002a0c28723c */ /* 0x040ff000000418ff */
[C---:B------:R-:W-:Y:S08]  /*a9f0*/  HMMA.16816.F32.BF16 R72, R12.reuse, R74, RZ ;  /* 0x0000004a0c48723c */ /* 0x040ff000000418ff */
[----:B------:R-:W-:Y:S08]  /*aa00*/  HMMA.16816.F32.BF16 R88, R12, R90, RZ ;  /* 0x0000005a0c58723c */ /* 0x000ff000000418ff */
[C---:B------:R-:W-:Y:S08]  /*aa10*/  HMMA.16816.F32.BF16 R108, R140.reuse, R4, R108 ;  /* 0x000000048c6c723c */ /* 0x040ff0000004186c */
        /* <DEDUP_REMOVED lines=9> */
[C---:B------:R-:W-:Y:S01]  /*aab0*/  HMMA.16816.F32.BF16 R72, R140.reuse, R18, R72 ;  /* 0x000000128c48723c */ /* 0x040fe20000041848 */
[----:B------:R-:W1:Y:S07]  /*aac0*/  LDSM.16.MT88.4 R16, [R178+0x4900] ;  /* 0x00490000b210783b */ /* 0x000e6e0000004200 */
[C---:B--2---:R-:W-:Y:S08]  /*aad0*/  HMMA.16816.F32.BF16 R84, R140.reuse, R8, R84 ;  /* 0x000000088c54723c */ /* 0x044ff00000041854 */
[----:B------:R-:W-:Y:S01]  /*aae0*/  HMMA.16816.F32.BF16 R88, R140, R10, R88 ;  /* 0x0000000a8c58723c */ /* 0x000fe20000041858 */
[----:B------:R-:W2:Y:S07]  /*aaf0*/  LDSM.16.MT88.4 R8, [R183+0x3100] ;  /* 0x00310000b708783b */ /* 0x000eae0000004200 */
[C---:B------:R-:W-:Y:S08]  /*ab00*/  HMMA.16816.F32.BF16 R44, R12.reuse, R48, RZ ;  /* 0x000000300c2c723c */ /* 0x040ff000000418ff */
[C---:B------:R-:W-:Y:S08]  /*ab10*/  HMMA.16816.F32.BF16 R52, R12.reuse, R56, RZ ;  /* 0x000000380c34723c */ /* 0x040ff000000418ff */
[C---:B------:R-:W-:Y:S08]  /*ab20*/  HMMA.16816.F32.BF16 R76, R12.reuse, R80, RZ ;  /* 0x000000500c4c723c */ /* 0x040ff000000418ff */
[C---:B------:R-:W-:Y:S08]  /*ab30*/  HMMA.16816.F32.BF16 R48, R12.reuse, R50, RZ ;  /* 0x000000320c30723c */ /* 0x040ff000000418ff */
[C---:B------:R-:W-:Y:S08]  /*ab40*/  HMMA.16816.F32.BF16 R56, R12.reuse, R58, RZ ;  /* 0x0000003a0c38723c */ /* 0x040ff000000418ff */
[C---:B------:R-:W-:Y:S08]  /*ab50*/  HMMA.16816.F32.BF16 R80, R12.reuse, R82, RZ ;  /* 0x000000520c50723c */ /* 0x040ff000000418ff */
[C---:B------:R-:W-:Y:S08]  /*ab60*/  HMMA.16816.F32.BF16 R116, R12.reuse, R120, RZ ;  /* 0x000000780c74723c */ /* 0x040ff000000418ff */
[C---:B------:R-:W-:Y:S08]  /*ab70*/  HMMA.16816.F32.BF16 R60, R12.reuse, R64, RZ ;  /* 0x000000400c3c723c */ /* 0x040ff000000418ff */
[----:B---3--:R-:W-:Y:S08]  /*ab80*/  HMMA.16816.F32.BF16 R92, R12, R4, RZ ;  /* 0x000000040c5c723c */ /* 0x008ff000000418ff */
[C---:B------:R-:W-:Y:S08]  /*ab90*/  HMMA.16816.F32.BF16 R44, R140.reuse, R24, R44 ;  /* 0x000000188c2c723c */ /* 0x040ff0000004182c */
[C---:B------:R-:W-:Y:S01]  /*aba0*/  HMMA.16816.F32.BF16 R48, R140.reuse, R26, R48 ;  /* 0x0000001a8c30723c */ /* 0x040fe20000041830 */
[----:B------:R-:W3:Y:S07]  /*abb0*/  LDSM.16.MT88.4 R24, [R183+0x1100] ;  /* 0x00110000b718783b */ /* 0x000eee0000004200 */
[C---:B------:R-:W-:Y:S08]  /*abc0*/  HMMA.16816.F32.BF16 R52, R140.reuse, R20, R52 ;  /* 0x000000148c34723c */ /* 0x040ff00000041834 */
[C---:B------:R-:W-:Y:S01]  /*abd0*/  HMMA.16816.F32.BF16 R56, R140.reuse, R22, R56 ;  /* 0x000000168c38723c */ /* 0x040fe20000041838 */
[----:B------:R-:W2:Y:S07]  /*abe0*/  LDSM.16.MT88.4 R20, [R183+0x5100] ;  /* 0x00510000b714783b */ /* 0x000eae0000004200 */
[C---:B-1----:R-:W-:Y:S08]  /*abf0*/  HMMA.16816.F32.BF16 R76, R140.reuse, R16, R76 ;  /* 0x000000108c4c723c */ /* 0x042ff0000004184c */
[----:B------:R-:W-:Y:S01]  /*ac00*/  HMMA.16816.F32.BF16 R80, R140, R18, R80 ;  /* 0x000000128c50723c */ /* 0x000fe20000041850 */
[----:B------:R-:W1:Y:S07]  /*ac10*/  LDSM.16.MT88.4 R16, [R176+0x900] ;  /* 0x00090000b010783b */ /* 0x000e6e0000004200 */
[C---:B------:R-:W-:Y:S08]  /*ac20*/  HMMA.16816.F32.BF16 R120, R12.reuse, R122, RZ ;  /* 0x0000007a0c78723c */ /* 0x040ff000000418ff */
[C---:B------:R-:W-:Y:S08]  /*ac30*/  HMMA.16816.F32.BF16 R64, R12.reuse, R66, RZ ;  /* 0x000000420c40723c */ /* 0x040ff000000418ff */
[----:B------:R-:W-:Y:S01]  /*ac40*/  HMMA.16816.F32.BF16 R4, R12, R6, RZ ;  /* 0x000000060c04723c */ /* 0x000fe200000418ff */
        /* <DEDUP_REMOVED lines=8> */
[----:B------:R-:W-:Y:S01]  /*acd0*/  HMMA.16816.F32.BF16 R72, R144, R22, R72 ;  /* 0x000000169048723c */ /* 0x000fe20000041848 */
[----:B------:R-:W3:Y:S07]  /*ace0*/  LDSM.16.MT88.4 R20, [R177+0x5100] ;  /* 0x00510000b114783b */ /* 0x000eee0000004200 */
[C---:B-1----:R-:W-:Y:S08]  /*acf0*/  HMMA.16816.F32.BF16 R116, R140.reuse, R16, R116 ;  /* 0x000000108c74723c */ /* 0x042ff00000041874 */
[C---:B------:R-:W-:Y:S01]  /*ad00*/  HMMA.16816.F32.BF16 R120, R140.reuse, R18, R120 ;  /* 0x000000128c78723c */ /* 0x040fe20000041878 */
[----:B------:R-:W1:Y:S07]  /*ad10*/  LDSM.16.MT88.4 R16, [R183+0x1900] ;  /* 0x00190000b710783b */ /* 0x000e6e0000004200 */
[C---:B------:R-:W-:Y:S08]  /*ad20*/  HMMA.16816.F32.BF16 R60, R140.reuse, R12, R60 ;  /* 0x0000000c8c3c723c */ /* 0x040ff0000004183c */
[----:B------:R-:W-:Y:S01]  /*ad30*/  HMMA.16816.F32.BF16 R64, R140, R14, R64 ;  /* 0x0000000e8c40723c */ /* 0x000fe20000041840 */
[----:B------:R-:W1:Y:S07]  /*ad40*/  LDSM.16.MT88.4 R12, [R183+0x3900] ;  /* 0x00390000b70c783b */ /* 0x000e6e0000004200 */
[C---:B--2---:R-:W-:Y:S08]  /*ad50*/  HMMA.16816.F32.BF16 R52, R144.reuse, R8, R52 ;  /* 0x000000089034723c */ /* 0x044ff00000041834 */
[----:B------:R-:W-:Y:S01]  /*ad60*/  HMMA.16816.F32.BF16 R56, R144, R10, R56 ;  /* 0x0000000a9038723c */ /* 0x000fe20000041838 */
[----:B------:R-:W2:Y:S07]  /*ad70*/  LDSM.16.MT88.4 R8, [R176+0x1100] ;  /* 0x00110000b008783b */ /* 0x000eae0000004200 */
[C---:B------:R-:W-:Y:S08]  /*ad80*/  HMMA.16816.F32.BF16 R92, R140.reuse, R148, R92 ;  /* 0x000000948c5c723c */ /* 0x040ff0000004185c */
[----:B------:R-:W-:Y:S01]  /*ad90*/  HMMA.16816.F32.BF16 R4, R140, R150, R4 ;  /* 0x000000968c04723c */ /* 0x000fe20000041804 */
[----:B------:R-:W1:Y:S04]  /*ada0*/  LDSM.16.MT88.4 R148, [R176+0x5100] ;  /* 0x00510000b094783b */ /* 0x000e680000004200 */
[----:B------:R-:W1:Y:S03]  /*adb0*/  LDSM.16.MT88.4 R140, [R178+0x1900] ;  /* 0x00190000b28c783b */ /* 0x000e660000004200 */
[C---:B------:R-:W-:Y:S08]  /*adc0*/  HMMA.16816.F32.BF16 R100, R144.reuse, R136, R100 ;  /* 0x000000889064723c */ /* 0x040ff00000041864 */
[C---:B------:R-:W-:Y:S01]  /*add0*/  HMMA.16816.F32.BF16 R104, R144.reuse, R138, R104 ;  /* 0x0000008a9068723c */ /* 0x040fe20000041868 */
[----:B------:R-:W1:Y:S07]  /*ade0*/  LDSM.16.MT88.4 R136, [R177+0x1900] ;  /* 0x00190000b188783b */ /* 0x000e6e0000004200 */
[C---:B------:R-:W-:Y:S08]  /*adf0*/  HMMA.16816.F32.BF16 R108, R144.reuse, R32, R108 ;  /* 0x00000020906c723c */ /* 0x040ff0000004186c */
        /* <DEDUP_REMOVED lines=18> */
[C---:B------:R-:W-:Y:S01]  /*af20*/  HMMA.16816.F32.BF16 R120, R144.reuse, R10, R120 ;  /* 0x0000000a9078723c */ /* 0x040fe20000041878 */
[----:B------:R-:W2:Y:S07]  /*af30*/  LDSM.16.MT88.4 R8, [R176+0x5900] ;  /* 0x00590000b008783b */ /* 0x000eae0000004200 */
[C---:B------:R-:W-:Y:S08]  /*af40*/  HMMA.16816.F32.BF16 R60, R144.reuse, R152, R60 ;  /* 0x00000098903c723c */ /* 0x040ff0000004183c */
[C---:B------:R-:W-:Y:S08]  /*af50*/  HMMA.16816.F32.BF16 R64, R144.reuse, R154, R64 ;  /* 0x0000009a9040723c */ /* 0x040ff00000041840 */
[C---:B------:R-:W-:Y:S08]  /*af60*/  HMMA.16816.F32.BF16 R92, R144.reuse, R148, R92 ;  /* 0x00000094905c723c */ /* 0x040ff0000004185c */
[----:B------:R-:W-:Y:S01]  /*af70*/  HMMA.16816.F32.BF16 R4, R144, R150, R4 ;  /* 0x000000969004723c */ /* 0x000fe20000041804 */
[----:B------:R-:W-:-:S04]  /*af80*/  MOV R2, 0x1 ;  /* 0x0000000100027802 */ /* 0x000fc80000000f00 */
[C---:B------:R-:W-:Y:S01]  /*af90*/  ISETP.NE.AND P3, PT, R2.reuse, c[0x0][0x2c4], PT ;  /* 0x0000b10002007a0c */ /* 0x040fe20003f65270 */
[----:B----4-:R-:W-:Y:S01]  /*afa0*/  IMAD.SHL.U32 R133, R133, 0x80, RZ ;  /* 0x0000008085857824 */ /* 0x010fe200078e00ff */
[----:B------:R-:W-:Y:S01]  /*afb0*/  ISETP.LE.AND P2, PT, R2, c[0x0][0x32c], PT ;  /* 0x0000cb0002007a0c */ /* 0x000fe20003f43270 */
        /* <DEDUP_REMOVED lines=10> */
[C---:B---3--:R-:W-:Y:S08]  /*b060*/  HMMA.16816.F32.BF16 R76, R96.reuse, R24, R76 ;  /* 0x00000018604c723c */ /* 0x048ff0000004184c */
[C---:B------:R-:W-:Y:S08]  /*b070*/  HMMA.16816.F32.BF16 R80, R96.reuse, R26, R80 ;  /* 0x0000001a6050723c */ /* 0x040ff00000041850 */
[C---:B------:R-:W-:Y:S08]  /*b080*/  HMMA.16816.F32.BF16 R84, R96.reuse, R20, R84 ;  /* 0x000000146054723c */ /* 0x040ff00000041854 */
[C---:B------:R-:W-:Y:S08]  /*b090*/  HMMA.16816.F32.BF16 R88, R96.reuse, R22, R88 ;  /* 0x000000166058723c */ /* 0x040ff00000041858 */
[C---:B-1----:R-:W-:Y:S08]  /*b0a0*/  HMMA.16816.F32.BF16 R116, R96.reuse, R16, R116 ;  /* 0x000000106074723c */ /* 0x042ff00000041874 */
[C---:B------:R-:W-:Y:S08]  /*b0b0*/  HMMA.16816.F32.BF16 R120, R96.reuse, R18, R120 ;  /* 0x000000126078723c */ /* 0x040ff00000041878 */
[C---:B------:R-:W-:Y:S08]  /*b0c0*/  HMMA.16816.F32.BF16 R60, R96.reuse, R12, R60 ;  /* 0x0000000c603c723c */ /* 0x040ff0000004183c */
[C---:B------:R-:W-:Y:S08]  /*b0d0*/  HMMA.16816.F32.BF16 R64, R96.reuse, R14, R64 ;  /* 0x0000000e6040723c */ /* 0x040ff00000041840 */
[C---:B--2---:R-:W-:Y:S08]  /*b0e0*/  HMMA.16816.F32.BF16 R92, R96.reuse, R8, R92 ;  /* 0x00000008605c723c */ /* 0x044ff0000004185c */
[----:B------:R-:W-:Y:S07]  /*b0f0*/  HMMA.16816.F32.BF16 R96, R96, R10, R4 ;  /* 0x0000000a6060723c */ /* 0x000fee0000041804 */
[----:B------:R-:W-:Y:S01]  /*b100*/  @P3 IMAD.HI.U32 R4, R133, c[0x0][0x2c8], RZ ;  /* 0x0000b20085043a27 */ /* 0x000fe200078e00ff */
[----:B------:R-:W-:-:S04]  /*b110*/  MOV R5, R133 ;  /* 0x0000008500057202 */ /* 0x000fc80000000f00 */
[----:B------:R-:W-:-:S04]  /*b120*/  @P3 SHF.R.U32.HI R5, RZ, c[0x0][0x2cc], R4 ;  /* 0x0000b300ff053a19 */ /* 0x000fc80000011604 */
[----:B-----5:R-:W-:Y:S02]  /*b130*/  IADD3 R3, -R3, R162, R5 ;  /* 0x000000a203037210 */ /* 0x020fe40007ffe105 */
[----:B------:R-:W-:Y:S02]  /*b140*/  IADD3 R226, R160, -0x2, RZ ;  /* 0xfffffffea0e27810 */ /* 0x000fe40007ffe0ff */
[----:B------:R-:W-:Y:S01]  /*b150*/  IADD3 R5, R3, c[0x0][0x328], RZ ;  /* 0x0000ca0003057a10 */ /* 0x000fe20007ffe0ff */
[----:B------:R-:W-:Y:S05]  /*b160*/  @!P2 BRA `(.L_x_392) ;  /* 0x000001100000a947 */ /* 0x000fea0003800000 */
[C---:B------:R-:W-:Y:S01]  /*b170*/  ISETP.GT.AND P0, PT, R3.reuse, RZ, PT ;  /* 0x000000ff0300720c */ /* 0x040fe20003f04270 */
[----:B------:R-:W-:Y:S01]  /*b180*/  BSSY B0, `(.L_x_393) ;  /* 0x000000c000007945 */ /* 0x000fe20003800000 */
[----:B------:R-:W-:-:S11]  /*b190*/  IADD3 R4, R3, -0x1, RZ ;  /* 0xffffffff03047810 */ /* 0x000fd60007ffe0ff */
[----:B------:R-:W-:Y:S05]  /*b1a0*/  @P0 BRA `(.L_x_394) ;  /* 0x0000006000000947 */ /* 0x000fea0003800000 */
[----:B------:R-:W-:Y:S01]  /*b1b0*/  ISETP.NE.AND P0, PT, R2, c[0x0][0x32c], PT ;  /* 0x0000cb0002007a0c */ /* 0x000fe20003f05270 */
[----:B------:R-:W-:-:S12]  /*b1c0*/  IMAD.MOV R3, RZ, RZ, -R3 ;  /* 0x000000ffff037224 */ /* 0x000fd800078e0a03 */
[----:B------:R-:W-:-:S05]  /*b1d0*/  @P0 IMAD.HI.U32 R2, R3, c[0x0][0x330], RZ ;  /* 0x0000cc0003020a27 */ /* 0x000fca00078e00ff */
[----:B------:R-:W-:-:S04]  /*b1e0*/  @P0 SHF.R.U32.HI R3, RZ, c[0x0][0x334], R2 ;  /* 0x0000cd00ff030a19 */ /* 0x000fc80000011602 */
[----:B------:R-:W-:Y:S01]  /*b1f0*/  LOP3.LUT R4, RZ, R3, RZ, 0x33, !PT ;  /* 0x00000003ff047212 */ /* 0x000fe200078e33ff */
[----:B------:R-:W-:Y:S05]  /*b200*/  BRA `(.L_x_395) ;  /* 0x0000003000007947 */ /* 0x000fea0003800000 */
.L_x_394:
[----:B------:R-:W-:-:S13]  /*b210*/  ISETP.NE.AND P0, PT, R2, c[0x0][0x32c], PT ;  /* 0x0000cb0002007a0c */ /* 0x000fda0003f05270 */
[----:B------:R-:W-:-:S05]  /*b220*/  @P0 IMAD.HI.U32 R2, R4, c[0x0][0x330], RZ ;  /* 0x0000cc0004020a27 */ /* 0x000fca00078e00ff */
[----:B------:R-:W-:Y:S02]  /*b230*/  @P0 SHF.R.U32.HI R4, RZ, c[0x0][0x334], R2 ;  /* 0x0000cd00ff040a19 */ /* 0x000fe40000011602 */
.L_x_395:
[----:B------:R-:W-:Y:S05]  /*b240*/  BSYNC B0 ;  /* 0x0000000000007941 */ /* 0x000fea0003800000 */
.L_x_393:
[----:B------:R-:W-:-:S05]  /*b250*/  MOV R3, c[0x0][0x32c] ;  /* 0x0000cb0000037a02 */ /* 0x000fca0000000f00 */
[----:B------:R-:W-:-:S05]  /*b260*/  IMAD R4, R4, R3, c[0x0][0x32c] ;  /* 0x0000cb0004047624 */ /* 0x000fca00078e0203 */
[----:B------:R-:W-:-:S04]  /*b270*/  IMNMX R5, R5, R4, PT ;  /* 0x0000000405057217 */ /* 0x000fc80003800200 */
.L_x_392:
[----:B------:R-:W-:-:S04]  /*b280*/  SHF.R.S32.HI R2, RZ, 0x1f, R5 ;  /* 0x0000001fff027819 */ /* 0x000fc80000011405 */
[----:B------:R-:W-:-:S04]  /*b290*/  LEA.HI R2, R2, R5, RZ, 0x6 ;  /* 0x0000000502027211 */ /* 0x000fc800078f30ff */
[----:B------:R-:W-:-:S04]  /*b2a0*/  SHF.R.S32.HI R2, RZ, 0x6, R2 ;  /* 0x00000006ff027819 */ /* 0x000fc80000011402 */
[----:B------:R-:W-:-:S04]  /*b2b0*/  IMNMX R233, R195, R2, !PT ;  /* 0x00000002c3e97217 */ /* 0x000fc80007800200 */
[----:B------:R-:W-:-:S13]  /*b2c0*/  ISETP.GE.AND P0, PT, R226, R233, PT ;  /* 0x000000e9e200720c */ /* 0x000fda0003f06270 */
[----:B------:R-:W-:Y:S05]  /*b2d0*/  @!P0 BRA `(.L_x_396) ;  /* 0x000036b000008947 */ /* 0x000fea0003800000 */
[----:B------:R-:W-:Y:S01]  /*b2e0*/  ISETP.GE.AND P1, PT, R223, c[0x0][0x1d4], PT ;  /* 0x00007500df007a0c */ /* 0x000fe20003f26270 */
[C---:B------:R-:W-:Y:S01]  /*b2f0*/  IMAD.SHL.U32 R231, R204.reuse, 0x2, RZ ;  /* 0x00000002cce77824 */ /* 0x040fe200078e00ff */
[----:B------:R-:W-:Y:S01]  /*b300*/  SHF.L.U64.HI R232, R204, 0x1, R207 ;  /* 0x00000001cce87819 */ /* 0x000fe200000102cf */
[C---:B------:R-:W-:Y:S01]  /*b310*/  IMAD.SHL.U32 R229, R200.reuse, 0x2, RZ ;  /* 0x00000002c8e57824 */ /* 0x040fe200078e00ff */
[----:B------:R-:W-:Y:S01]  /*b320*/  SHF.L.U64.HI R230, R200, 0x1, R197 ;  /* 0x00000001c8e67819 */ /* 0x000fe200000102c5 */
[C---:B------:R-:W-:Y:S01]  /*b330*/  IMAD.SHL.U32 R225, R199.reuse, 0x2, RZ ;  /* 0x00000002c7e17824 */ /* 0x040fe200078e00ff */
[----:B------:R-:W-:Y:S02]  /*b340*/  SEL R228, RZ, 0x10, P1 ;  /* 0x00000010ffe47807 */ /* 0x000fe40000800000 */
[----:B------:R-:W-:Y:S02]  /*b350*/  SHF.L.U64.HI R227, R199, 0x1, R196 ;  /* 0x00000001c7e37819 */ /* 0x000fe400000102c4 */
.L_x_417:
[----:B------:R-:W-:Y:S04]  /*b360*/  DEPBAR.LE SB0, 0x0 ;  /* 0x000080000000791a */ /* 0x000fe80000000000 */
[----:B------:R-:W-:Y:S01]  /*b370*/  WARPSYNC 0xffffffff ;  /* 0xffffffff00007948 */ /* 0x000fe20003800000 */
[----:B------:R-:W-:Y:S01]  /*b380*/  BAR.SYNC.DEFER_BLOCKING 0x0 ;  /* 0x0000000000007b1d */ /* 0x000fe20000010000 */
[----:B------:R-:W-:Y:S05]  /*b390*/  ISETP.GT.AND P0, PT, R195, R226, PT ;  /* 0x000000e2c300720c */ /* 0x000fea0003f04270 */
[----:B------:R1:W2:Y:S01]  /*b3a0*/  LDSM.16.M88.4 R136, [R187+0xc100] ;  /* 0x00c10000bb88783b */ /* 0x0002a20000000200 */
[----:B------:R-:W-:Y:S03]  /*b3b0*/  BSSY B0, `(.L_x_397) ;  /* 0x000003b000007945 */ /* 0x000fe60003800000 */
[----:B------:R1:W3:Y:S04]  /*b3c0*/  LDSM.16.M88.4 R140, [R186+0x6100] ;  /* 0x00610000ba8c783b */ /* 0x0002e80000000200 */
[----:B------:R1:W4:Y:S04]  /*b3d0*/  LDSM.16.M88.4 R144, [R186+0x6900] ;  /* 0x00690000ba90783b */ /* 0x0003280000000200 */
[----:B------:R1:W1:Y:S04]  /*b3e0*/  LDSM.16.M88.4 R148, [R186+0x7100] ;  /* 0x00710000ba94783b */ /* 0x0002680000000200 */
[----:B------:R1:W1:Y:S04]  /*b3f0*/  LDSM.16.M88.4 R152, [R186+0x7900] ;  /* 0x00790000ba98783b */ /* 0x0002680000000200 */
[----:B------:R1:W1:Y:S04]  /*b400*/  LDSM.16.M88.4 R156, [R182+0xc100] ;  /* 0x00c10000b69c783b */ /* 0x0002680000000200 */
[----:B------:R1:W1:Y:S04]  /*b410*/  LDSM.16.M88.4 R160, [R185] ;  /* 0x00000000b9a0783b */ /* 0x0002680000000200 */
[----:B------:R1:W1:Y:S04]  /*b420*/  LDSM.16.M88.4 R164, [R185+0x800] ;  /* 0x00080000b9a4783b */ /* 0x0002680000000200 */
[----:B------:R1:W1:Y:S04]  /*b430*/  LDSM.16.M88.4 R168, [R185+0x1000] ;  /* 0x00100000b9a8783b */ /* 0x0002680000000200 */
[----:B------:R1:W1:Y:S01]  /*b440*/  LDSM.16.M88.4 R172, [R185+0x1800] ;  /* 0x00180000b9ac783b */ /* 0x0002620000000200 */
[----:B------:R-:W-:-:S05]  /*b450*/  @P0 BRA `(.L_x_398) ;  /* 0x0000030000000947 */ /* 0x000fca0003800000 */
[----:B------:R-:W-:Y:S01]  /*b460*/  IMAD.WIDE.U32 R4, R202, c[0x0][0x208], RZ ;  /* 0x00008200ca047a25 */ /* 0x000fe200078e00ff */
[----:B------:R-:W-:Y:S02]  /*b470*/  SHF.R.S32.HI R2, RZ, 0x1f, R202 ;  /* 0x0000001fff027819 */ /* 0x000fe400000114ca */
[----:B------:R-:W-:Y:S03]  /*b480*/  SHF.R.S32.HI R3, RZ, 0x1f, R201 ;  /* 0x0000001fff037819 */ /* 0x000fe600000114c9 */
[----:B------:R-:W-:Y:S02]  /*b490*/  IMAD R2, R2, c[0x0][0x208], RZ ;  /* 0x0000820002027a24 */ /* 0x000fe400078e02ff */
[----:B------:R-:W-:Y:S02]  /*b4a0*/  IMAD R3, R3, c[0x0][0x218], RZ ;  /* 0x0000860003037a24 */ /* 0x000fe400078e02ff */
[----:B------:R-:W-:Y:S02]  /*b4b0*/  IMAD R2, R202, c[0x0][0x20c], R2 ;  /* 0x00008300ca027a24 */ /* 0x000fe400078e0202 */
[----:B------:R-:W-:Y:S03]  /*b4c0*/  IMAD R3, R201, c[0x0][0x21c], R3 ;  /* 0x00008700c9037a24 */ /* 0x000fe600078e0203 */
[----:B------:R-:W-:Y:S05]  /*b4d0*/  IADD3 R5, R5, R2, RZ ;  /* 0x0000000205057210 */ /* 0x000fea0007ffe0ff */
[----:B------:R-:W-:Y:S05]  /*b4e0*/  IMAD.WIDE.U32 R4, R201, c[0x0][0x218], R4 ;  /* 0x00008600c9047a25 */ /* 0x000fea00078e0004 */
[----:B------:R-:W-:Y:S04]  /*b4f0*/  IADD3 R4, P0, R208, R4, RZ ;  /* 0x00000004d0047210 */ /* 0x000fe80007f1e0ff */
[----:B------:R-:W-:Y:S02]  /*b500*/  IADD3.X R3, R188, R5, R3, P0, !PT ;  /* 0x00000005bc037210 */ /* 0x000fe400007fe403 */
[C---:B------:R-:W-:Y:S04]  /*b510*/  LEA R2, P0, R4.reuse, c[0x0][0x1f8], 0x1 ;  /* 0x00007e0004027a11 */ /* 0x040fe800078008ff */
[----:B------:R-:W-:Y:S01]  /*b520*/  LEA.HI.X R3, R4, c[0x0][0x1fc], R3, 0x1, P0 ;  /* 0x00007f0004037a11 */ /* 0x000fe200000f0c03 */
[----:B------:R-:W-:-:S06]  /*b530*/  BRA.DIV ~URZ, `(.L_x_399) ;  /* 0x0000cbf27f007947 */ /* 0x000fcc000b800000 */
[----:B------:R4:W3:Y:S02]  /*b540*/  SHFL.IDX PT, R5, R3, RZ, 0x181f ;  /* 0x00181fff03057589 */ /* 0x0008e400000e0000 */
.L_x_491:
[----:B------:R-:W-:-:S05]  /*b550*/  BRA.DIV ~URZ, `(.L_x_400) ;  /* 0x0000cc527f007947 */ /* 0x000fca000b800000 */
[----:B------:R-:W5:Y:S01]  /*b560*/  SHFL.IDX PT, R4, R2, RZ, 0x181f ;  /* 0x00181fff02047589 */ /* 0x000f6200000e0000 */
[----:B------:R-:W-:Y:S03]  /*b570*/  ISETP.GE.AND P1, PT, R223, c[0x0][0x1d4], PT ;  /* 0x00007500df007a0c */ /* 0x000fe60003f26270 */
[----:B----4-:R-:W4:Y:S04]  /*b580*/  SHFL.IDX PT, R3, R3, 0x1, 0x181f ;  /* 0x00381f0003037f89 */ /* 0x010f2800000e0000 */
[----:B------:R3:W2:Y:S01]  /*b590*/  SHFL.IDX PT, R240, R2, 0x1, 0x181f ;  /* 0x00381f0002f07f89 */ /* 0x0006a200000e0000 */
[C---:B-----5:R-:W-:Y:S05]  /*b5a0*/  IADD3 R8, P0, R4.reuse, R231, RZ ;  /* 0x000000e704087210 */ /* 0x060fea0007f1e0ff */
[C---:B---3--:R-:W-:Y:S01]  /*b5b0*/  IMAD.X R9, R5.reuse, 0x1, R232, P0 ;  /* 0x0000000105097824 */ /* 0x048fe200000e06e8 */
[C---:B------:R-:W-:Y:S04]  /*b5c0*/  IADD3 R6, P0, R4.reuse, R229, RZ ;  /* 0x000000e504067210 */ /* 0x040fe80007f1e0ff */
[----:B------:R3:W-:Y:S01]  /*b5d0*/  LDGSTS.E.BYPASS.LTC128B.128 [R222], [R8.64], !P6 ;  /* 0x0000000008de7fae */ /* 0x0007e2000f101d46 */
[C---:B------:R-:W-:Y:S01]  /*b5e0*/  IMAD.X R7, R5.reuse, 0x1, R230, P0 ;  /* 0x0000000105077824 */ /* 0x040fe200000e06e6 */
[----:B------:R-:W-:Y:S04]  /*b5f0*/  IADD3 R4, P0, R4, R225, RZ ;  /* 0x000000e104047210 */ /* 0x000fe80007f1e0ff */
[----:B------:R3:W-:Y:S01]  /*b600*/  LDGSTS.E.BYPASS.LTC128B.128 [R222+0x2000], [R6.64], !P1 ;  /* 0x0200000006de7fae */ /* 0x0007e2000c901d46 */
[----:B------:R-:W-:Y:S05]  /*b610*/  IMAD.X R5, R5, 0x1, R227, P0 ;  /* 0x0000000105057824 */ /* 0x000fea00000e06e3 */
[----:B------:R3:W-:Y:S03]  /*b620*/  LDGSTS.E.BYPASS.LTC128B.128 [R222+0x4000], [R4.64], !P5 ;  /* 0x0400000004de7fae */ /* 0x0007e6000e901d46 */
.L_x_492:
[----:B--2-4-:R-:W-:Y:S04]  /*b630*/  IADD3 R2, -R228, 0x10, RZ ;  /* 0x00000010e4027810 */ /* 0x014fe80007ffe1ff */
[----:B------:R-:W-:Y:S04]  /*b640*/  LOP3.LUT R2, R2, 0xf, RZ, 0xc0, !PT ;  /* 0x0000000f02027812 */ /* 0x000fe800078ec0ff */
[-C--:B---3--:R-:W-:Y:S02]  /*b650*/  IADD3 R4, P1, P0, R2, R240.reuse, R229 ;  /* 0x000000f002047210 */ /* 0x088fe4000783e0e5 */
[----:B------:R-:W-:Y:S02]  /*b660*/  IADD3 R2, -R134, 0x10, RZ ;  /* 0x0000001086027810 */ /* 0x000fe40007ffe1ff */
[-C--:B------:R-:W-:Y:S02]  /*b670*/  IADD3.X R5, RZ, R3.reuse, R230, P1, P0 ;  /* 0x00000003ff057210 */ /* 0x080fe40000fe04e6 */
[----:B------:R-:W-:Y:S04]  /*b680*/  LOP3.LUT R2, R2, 0xf, RZ, 0xc0, !PT ;  /* 0x0000000f02027812 */ /* 0x000fe800078ec0ff */
[----:B------:R-:W-:Y:S04]  /*b690*/  IADD3 R6, P1, P0, R2, R240, R225 ;  /* 0x000000f002067210 */ /* 0x000fe8000783e0e1 */
[----:B------:R-:W-:Y:S02]  /*b6a0*/  IADD3.X R7, RZ, R3, R227, P1, P0 ;  /* 0x00000003ff077210 */ /* 0x000fe40000fe04e3 */
[----:B------:R-:W-:Y:S05]  /*b6b0*/  IADD3 R240, P0, R240, R231, RZ ;  /* 0x000000e7f0f07210 */ /* 0x000fea0007f1e0ff */
[----:B------:R-:W-:Y:S01]  /*b6c0*/  IMAD.X R241, R3, 0x1, R232, P0 ;  /* 0x0000000103f17824 */ /* 0x000fe200000e06e8 */
[----:B------:R-:W-:Y:S04]  /*b6d0*/  ISETP.NE.U32.AND P0, PT, R228, RZ, PT ;  /* 0x000000ffe400720c */ /* 0x000fe80003f05070 */
[----:B------:R-:W-:Y:S01]  /*b6e0*/  @!PT LDS RZ, [RZ] ;  /* 0x00000000fffff984 */ /* 0x000fe20000000800 */
[----:B------:R-:W-:Y:S01]  /*b6f0*/  @!PT LDS RZ, [RZ] ;  /* 0x00000000fffff984 */ /* 0x000fe20000000800 */
[----:B------:R-:W-:Y:S01]  /*b700*/  @!PT LDS RZ, [RZ] ;  /* 0x00000000fffff984 */ /* 0x000fe20000000800 */
[----:B------:R2:W-:Y:S09]  /*b710*/  LDGSTS.E.BYPASS.LTC128B.128 [R222+0x1000], [R240.64], !P6 ;  /* 0x01000000f0de7fae */ /* 0x0005f2000f101d46 */
[----:B------:R2:W-:Y:S01]  /*b720*/  LDGSTS.E.BYPASS.LTC128B.128.ZFILL [R222+0x3000], [R4.64], P0 ;  /* 0x0300000004de7fae */ /* 0x0005e20008141d46 */
[----:B------:R-:W-:Y:S11]  /*b730*/  ISETP.NE.U32.AND P0, PT, R134, RZ, PT ;  /* 0x000000ff8600720c */ /* 0x000ff60003f05070 */
[----:B------:R-:W-:Y:S02]  /*b740*/  @!UPT UIADD3 URZ, URZ, URZ, URZ ;  /* 0x0000003f3f3ff290 */ /* 0x000fe4000fffe03f */
[----:B------:R2:W-:Y:S02]  /*b750*/  LDGSTS.E.BYPASS.LTC128B.128.ZFILL [R222+0x5000], [R6.64], P0 ;  /* 0x0500000006de7fae */ /* 0x0005e40008141d46 */
.L_x_398:
[----:B------:R-:W-:Y:S05]  /*b760*/  BSYNC B0 ;  /* 0x0000000000007941 */ /* 0x000fea0003800000 */
.L_x_397:
[----:B------:R-:W0:Y:S01]  /*b770*/  LDGDEPBAR ;  /* 0x00000000000079af */ /* 0x000e220000000000 */
[----:B------:R-:W-:Y:S01]  /*b780*/  WARPSYNC 0xffffffff ;  /* 0xffffffff00007948 */ /* 0x000fe20003800000 */
[C---:B--23--:R-:W-:Y:S01]  /*b790*/  HMMA.16816.F32.BF16 R4, R136.reuse, R140, RZ ;  /* 0x0000008c8804723c */ /* 0x04cfe200000418ff */
[----:B------:R-:W-:Y:S02]  /*b7a0*/  BSSY B0, `(.L_x_401) ;  /* 0x00000d6000007945 */ /* 0x000fe40003800000 */
[----:B------:R-:W-:Y:S05]  /*b7b0*/  ISETP.GT.AND P0, PT, R226, R195, PT ;  /* 0x000000c3e200720c */ /* 0x000fea0003f04270 */
[C---:B------:R-:W-:Y:S01]  /*b7c0*/  HMMA.16816.F32.BF16 R8, R136.reuse, R142, RZ ;  /* 0x0000008e8808723c */ /* 0x040fe200000418ff */
[----:B------:R-:W-:Y:S07]  /*b7d0*/  LDSM.16.M88.4 R140, [R181+0xc100] ;  /* 0x00c10000b58c783b */ /* 0x000fee0000000200 */
        /* <DEDUP_REMOVED lines=145> */
[----:B------:R-:W-:Y:S07]  /*c0f0*/  @!UPT UIADD3 URZ, URZ, URZ, URZ ;  /* 0x0000003f3f3ff290 */ /* 0x000fee000fffe03f */
[----:B------:R-:W-:-:S11]  /*c100*/  @!P0 BRA `(.L_x_402) ;  /* 0x000003f000008947 */ /* 0x000fd60003800000 */
[----:B------:R-:W-:Y:S01]  /*c110*/  MOV R201, RZ ;  /* 0x000000ff00c97202 */ /* 0x000fe20000000f00 */
[----:B------:R-:W-:Y:S02]  /*c120*/  IMAD.MOV.U32 R2, RZ, RZ, 0x1 ;  /* 0x00000001ff027424 */ /* 0x000fe400078e00ff */
[----:B------:R-:W-:Y:S03]  /*c130*/  IMAD R202, R226, 0x40, R206 ;  /* 0x00000040e2ca7824 */ /* 0x000fe600078e02ce */
[----:B------:R-:W-:Y:S02]  /*c140*/  ISETP.NE.AND P0, PT, R2, c[0x0][0x2b8], PT ;  /* 0x0000ae0002007a0c */ /* 0x000fe40003f05270 */
[----:B------:R-:W-:Y:S05]  /*c150*/  IADD3 R202, R202, -0x40, R203 ;  /* 0xffffffc0caca7810 */ /* 0x000fea0007ffe0cb */
[----:B------:R-:W-:Y:S06]  /*c160*/  IMAD.MOV.U32 R3, RZ, RZ, R202 ;  /* 0x000000ffff037224 */ /* 0x000fec00078e00ca */
[----:B------:R-:W-:Y:S05]  /*c170*/  @P0 IMAD.HI.U32 R2, R202, c[0x0][0x2bc], RZ ;  /* 0x0000af00ca020a27 */ /* 0x000fea00078e00ff */
[----:B------:R-:W-:Y:S04]  /*c180*/  @P0 SHF.R.U32.HI R3, RZ, c[0x0][0x2c0], R2 ;  /* 0x0000b000ff030a19 */ /* 0x000fe80000011602 */
[C---:B------:R-:W-:Y:S04]  /*c190*/  @!P4 IADD3 R133, P0, R3.reuse, R212, RZ ;  /* 0x000000d40385c210 */ /* 0x040fe80007f1e0ff */
[----:B------:R-:W-:Y:S01]  /*c1a0*/  @!P4 LEA.HI.X.SX32 R2, R3, R194, 0x1, P0 ;  /* 0x000000c20302c211 */ /* 0x000fe200000f0eff */
[----:B------:R-:W-:Y:S01]  /*c1b0*/  IMAD.MOV R3, RZ, RZ, -R3 ;  /* 0x000000ffff037224 */ /* 0x000fe200078e0a03 */
[----:B------:R-:W-:Y:S03]  /*c1c0*/  @!P4 LEA R138, P0, R133, c[0x0][0x2a0], 0x2 ;  /* 0x0000a800858aca11 */ /* 0x000fe600078010ff */
[----:B------:R-:W-:Y:S01]  /*c1d0*/  IMAD R202, R3, c[0x0][0x2b8], R202 ;  /* 0x0000ae0003ca7a24 */ /* 0x000fe200078e02ca */
[----:B------:R-:W-:Y:S03]  /*c1e0*/  @!P4 LEA.HI.X R139, R133, c[0x0][0x2a4], R2, 0x2, P0 ;  /* 0x0000a900858bca11 */ /* 0x000fe600000f1402 */
[C---:B------:R-:W-:Y:S01]  /*c1f0*/  IMAD.WIDE.U32 R136, R202.reuse, c[0x0][0x1e0], RZ ;  /* 0x00007800ca887a25 */ /* 0x040fe200078e00ff */
[----:B------:R-:W-:Y:S01]  /*c200*/  SHF.R.S32.HI R3, RZ, 0x1f, R202 ;  /* 0x0000001fff037819 */ /* 0x000fe200000114ca */
[----:B------:R-:W2:Y:S04]  /*c210*/  @!P4 LDG.E R201, [R138.64] ;  /* 0x000000068ac9c981 */ /* 0x000ea8000c1e1900 */
[----:B------:R-:W-:Y:S04]  /*c220*/  IMAD R3, R3, c[0x0][0x1e0], RZ ;  /* 0x0000780003037a24 */ /* 0x000fe800078e02ff */
[----:B------:R-:W-:Y:S05]  /*c230*/  IMAD R3, R202, c[0x0][0x1e4], R3 ;  /* 0x00007900ca037a24 */ /* 0x000fea00078e0203 */
[----:B------:R-:W-:Y:S02]  /*c240*/  IADD3 R137, R137, R3, RZ ;  /* 0x0000000389897210 */ /* 0x000fe40007ffe0ff */
[----:B--2---:R-:W-:Y:S03]  /*c250*/  SHF.R.S32.HI R2, RZ, 0x1f, R201 ;  /* 0x0000001fff027819 */ /* 0x004fe600000114c9 */
[C---:B------:R-:W-:Y:S04]  /*c260*/  IMAD.WIDE.U32 R136, R201.reuse, c[0x0][0x1f0], R136 ;  /* 0x00007c00c9887a25 */ /* 0x040fe800078e0088 */
[----:B------:R-:W-:Y:S01]  /*c270*/  IMAD R2, R2, c[0x0][0x1f0], RZ ;  /* 0x00007c0002027a24 */ /* 0x000fe200078e02ff */
[----:B------:R-:W-:Y:S03]  /*c280*/  IADD3 R136, P0, R210, R136, RZ ;  /* 0x00000088d2887210 */ /* 0x000fe60007f1e0ff */
[----:B------:R-:W-:Y:S05]  /*c290*/  IMAD R2, R201, c[0x0][0x1f4], R2 ;  /* 0x00007d00c9027a24 */ /* 0x000fea00078e0202 */
[----:B------:R-:W-:Y:S02]  /*c2a0*/  IADD3.X R3, R193, R137, R2, P0, !PT ;  /* 0x00000089c1037210 */ /* 0x000fe400007fe402 */
[C---:B------:R-:W-:Y:S04]  /*c2b0*/  LEA R2, P0, R136.reuse, c[0x0][0x1c8], 0x1 ;  /* 0x0000720088027a11 */ /* 0x040fe800078008ff */
[----:B------:R-:W-:Y:S01]  /*c2c0*/  LEA.HI.X R3, R136, c[0x0][0x1cc], R3, 0x1, P0 ;  /* 0x0000730088037a11 */ /* 0x000fe200000f0c03 */
[----:B------:R-:W-:-:S06]  /*c2d0*/  BRA.DIV ~URZ, `(.L_x_403) ;  /* 0x0000c0e27f007947 */ /* 0x000fcc000b800000 */
[----:B------:R1:W2:Y:S02]  /*c2e0*/  SHFL.IDX PT, R133, R3, RZ, 0x181f ;  /* 0x00181fff03857589 */ /* 0x0002a400000e0000 */
.L_x_493:
[----:B------:R-:W-:-:S05]  /*c2f0*/  BRA.DIV ~URZ, `(.L_x_404) ;  /* 0x0000c1427f007947 */ /* 0x000fca000b800000 */
[----:B------:R-:W3:Y:S01]  /*c300*/  SHFL.IDX PT, R136, R2, RZ, 0x181f ;  /* 0x00181fff02887589 */ /* 0x000ee200000e0000 */
[----:B------:R-:W-:Y:S03]  /*c310*/  ISETP.GE.AND P1, PT, R223, c[0x0][0x1d4], PT ;  /* 0x00007500df007a0c */ /* 0x000fe60003f26270 */
[----:B-1----:R-:W1:Y:S04]  /*c320*/  SHFL.IDX PT, R3, R3, 0x1, 0x181f ;  /* 0x00381f0003037f89 */ /* 0x002e6800000e0000 */
[----:B------:R4:W2:Y:S01]  /*c330*/  SHFL.IDX PT, R240, R2, 0x1, 0x181f ;  /* 0x00381f0002f07f89 */ /* 0x0008a200000e0000 */
[C---:B---3--:R-:W-:Y:S05]  /*c340*/  IADD3 R140, P0, R136.reuse, R231, RZ ;  /* 0x000000e7888c7210 */ /* 0x048fea0007f1e0ff */
[C---:B--2---:R-:W-:Y:S01]  /*c350*/  IMAD.X R141, R133.reuse, 0x1, R232, P0 ;  /* 0x00000001858d7824 */ /* 0x044fe200000e06e8 */
[C---:B------:R-:W-:Y:S04]  /*c360*/  IADD3 R138, P0, R136.reuse, R229, RZ ;  /* 0x000000e5888a7210 */ /* 0x040fe80007f1e0ff */
[----:B------:R4:W-:Y:S01]  /*c370*/  LDGSTS.E.BYPASS.LTC128B.128 [R205+0x6100], [R140.64], !P6 ;  /* 0x061000008ccd7fae */ /* 0x0009e2000f101d46 */
[C---:B------:R-:W-:Y:S01]  /*c380*/  IMAD.X R139, R133.reuse, 0x1, R230, P0 ;  /* 0x00000001858b7824 */ /* 0x040fe200000e06e6 */
[----:B------:R-:W-:Y:S04]  /*c390*/  IADD3 R136, P0, R136, R225, RZ ;  /* 0x000000e188887210 */ /* 0x000fe80007f1e0ff */
[----:B------:R4:W-:Y:S01]  /*c3a0*/  LDGSTS.E.BYPASS.LTC128B.128 [R205+0x8100], [R138.64], !P1 ;  /* 0x081000008acd7fae */ /* 0x0009e2000c901d46 */
[----:B------:R-:W-:Y:S05]  /*c3b0*/  IMAD.X R137, R133, 0x1, R227, P0 ;  /* 0x0000000185897824 */ /* 0x000fea00000e06e3 */
[----:B------:R4:W-:Y:S03]  /*c3c0*/  LDGSTS.E.BYPASS.LTC128B.128 [R205+0xa100], [R136.64], !P5 ;  /* 0x0a10000088cd7fae */ /* 0x0009e6000e901d46 */
.L_x_494:
[----:B-1--4-:R-:W-:Y:S04]  /*c3d0*/  IADD3 R2, -R228, 0x10, RZ ;  /* 0x00000010e4027810 */ /* 0x012fe80007ffe1ff */
[----:B------:R-:W-:Y:S04]  /*c3e0*/  LOP3.LUT R2, R2, 0xf, RZ, 0xc0, !PT ;  /* 0x0000000f02027812 */ /* 0x000fe800078ec0ff */
[-C--:B------:R-:W-:Y:S02]  /*c3f0*/  IADD3 R136, P1, P0, R2, R240.reuse, R229 ;  /* 0x000000f002887210 */ /* 0x080fe4000783e0e5 */
        /* <DEDUP_REMOVED lines=16> */
.L_x_402:
[----:B------:R-:W-:Y:S05]  /*c500*/  BSYNC B0 ;  /* 0x0000000000007941 */ /* 0x000fea0003800000 */
.L_x_401:
[----:B------:R-:W2:Y:S01]  /*c510*/  LDL R238, [R1+0x4] ;  /* 0x0000040001ee7983 */ /* 0x000ea20000100800 */
[----:B-1----:R-:W-:Y:S03]  /*c520*/  IMAD.SHL.U32 R139, R226, 0x40, RZ ;  /* 0x00000040e28b7824 */ /* 0x002fe600078e00ff */
[----:B------:R-:W0:Y:S02]  /*c530*/  LDGDEPBAR ;  /* 0x00000000000079af */ /* 0x000e240000000000 */
[----:B------:R-:W-:Y:S04]  /*c540*/  IADD3 R3, -R220, 0x1, -R139 ;  /* 0x00000001dc037810 */ /* 0x000fe80007ffe98b */
[----:B------:R-:W-:Y:S04]  /*c550*/  IADD3 R3, -R198, R3, R189 ;  /* 0x00000003c6037210 */ /* 0x000fe80007ffe1bd */
[----:B------:R-:W-:Y:S01]  /*c560*/  IADD3 R135, R3, c[0x0][0x328], RZ ;  /* 0x0000ca0003877a10 */ /* 0x000fe20007ffe0ff */
[----:B------:R-:W-:Y:S02]  /*c570*/  IMAD.IADD R3, R216, 0x1, R3 ;  /* 0x00000001d8037824 */ /* 0x000fe400078e0203 */
[----:B--2---:R-:W-:Y:S05]  /*c580*/  IMAD R238, R238, 0x80, R221 ;  /* 0x00000080eeee7824 */ /* 0x004fea00078e02dd */
[----:B------:R-:W-:Y:S05]  /*c590*/  IADD3 R238, R218, R238, R219 ;  /* 0x000000eedaee7210 */ /* 0x000fea0007ffe0db */
[----:B------:R-:W-:Y:S05]  /*c5a0*/  @P3 IMAD.HI.U32 R2, R238, c[0x0][0x2c8], RZ ;  /* 0x0000b200ee023a27 */ /* 0x000fea00078e00ff */
[----:B------:R-:W-:Y:S01]  /*c5b0*/  @P3 SHF.R.U32.HI R238, RZ, c[0x0][0x2cc], R2 ;  /* 0x0000b300ffee3a19 */ /* 0x000fe20000011602 */
[----:B------:R-:W-:-:S05]  /*c5c0*/  BRA.DIV ~URZ, `(.L_x_405) ;  /* 0x0000c0827f007947 */ /* 0x000fca000b800000 */
[----:B------:R1:W2:Y:S02]  /*c5d0*/  SHFL.IDX PT, R240, R238, RZ, 0x1c1f ;  /* 0x001c1fffeef07589 */ /* 0x0002a400000e0000 */
.L_x_495:
[-C--:B--2---:R-:W-:Y:S02]  /*c5e0*/  IADD3 R136, R135, R240.reuse, RZ ;  /* 0x000000f087887210 */ /* 0x084fe40007ffe0ff */
[----:B------:R-:W-:Y:S01]  /*c5f0*/  IADD3 R2, R3, R240, RZ ;  /* 0x000000f003027210 */ /* 0x000fe20007ffe0ff */
[----:B------:R-:W-:-:S05]  /*c600*/  @!P2 BRA `(.L_x_406) ;  /* 0x000001800000a947 */ /* 0x000fca0003800000 */
[----:B------:R-:W-:Y:S01]  /*c610*/  IADD3 R240, -R198, R189, R240 ;  /* 0x000000bdc6f07210 */ /* 0x000fe20007ffe1f0 */
[----:B------:R-:W-:Y:S03]  /*c620*/  BSSY B0, `(.L_x_407) ;  /* 0x0000011000007945 */ /* 0x000fe60003800000 */
        /* <DEDUP_REMOVED lines=11> */
.L_x_408:
[----:B------:R-:W-:Y:S04]  /*c6e0*/  MOV R133, 0x1 ;  /* 0x0000000100857802 */ /* 0x000fe80000000f00 */
[----:B------:R-:W-:Y:S11]  /*c6f0*/  ISETP.NE.AND P0, PT, R133, c[0x0][0x32c], PT ;  /* 0x0000cb0085007a0c */ /* 0x000ff60003f05270 */
[----:B------:R-:W-:Y:S02]  /*c700*/  @!UPT UIADD3 URZ, URZ, URZ, URZ ;  /* 0x0000003f3f3ff290 */ /* 0x000fe4000fffe03f */
[----:B------:R-:W-:Y:S05]  /*c710*/  @P0 IMAD.HI.U32 R133, R240, c[0x0][0x330], RZ ;  /* 0x0000cc00f0850a27 */ /* 0x000fea00078e00ff */
[----:B------:R-:W-:Y:S02]  /*c720*/  @P0 SHF.R.U32.HI R240, RZ, c[0x0][0x334], R133 ;  /* 0x0000cd00fff00a19 */ /* 0x000fe40000011685 */
.L_x_409:
[----:B------:R-:W-:Y:S05]  /*c730*/  BSYNC B0 ;  /* 0x0000000000007941 */ /* 0x000fea0003800000 */
.L_x_407:
[----:B------:R-:W-:Y:S04]  /*c740*/  IMAD R137, R240, c[0x0][0x32c], -R139 ;  /* 0x0000cb00f0897a24 */ /* 0x000fe800078e0a8b */
[----:B------:R-:W-:Y:S05]  /*c750*/  IMAD.IADD R137, R137, 0x1, -R220 ;  /* 0x0000000189897824 */ /* 0x000fea00078e0adc */
[----:B------:R-:W-:Y:S02]  /*c760*/  IADD3 R133, R137, c[0x0][0x32c], RZ ;  /* 0x0000cb0089857a10 */ /* 0x000fe40007ffe0ff */
[----:B------:R-:W-:Y:S02]  /*c770*/  IMNMX R2, R2, R137, !PT ;  /* 0x0000008902027217 */ /* 0x000fe40007800200 */
[----:B------:R-:W-:Y:S02]  /*c780*/  IMNMX R136, R136, R133, PT ;  /* 0x0000008588887217 */ /* 0x000fe40003800200 */
.L_x_406:
[----:B------:R-:W-:Y:S04]  /*c790*/  ISETP.GT.AND P1, PT, R226, -0x1, PT ;  /* 0xffffffffe200780c */ /* 0x000fe80003f24270 */
[----:B------:R-:W-:Y:S04]  /*c7a0*/  ISETP.GT.AND P0, PT, R2, RZ, P1 ;  /* 0x000000ff0200720c */ /* 0x000fe80000f04270 */
[----:B------:R-:W-:Y:S04]  /*c7b0*/  ISETP.LT.OR P0, PT, R136, 0x1, P0 ;  /* 0x000000018800780c */ /* 0x000fe80000701670 */
[----:B------:R-:W-:Y:S02]  /*c7c0*/  FSEL R137, R4, -INF , !P0 ;  /* 0xff80000004897808 */ /* 0x000fe40004000000 */
[----:B------:R-:W-:Y:S04]  /*c7d0*/  ISETP.GT.AND P0, PT, R2, 0x1, P1 ;  /* 0x000000010200780c */ /* 0x000fe80000f04270 */
        /* <DEDUP_REMOVED lines=43> */
[----:B------:R-:W-:Y:S01]  /*ca90*/  FSEL R147, R33, -INF , !P0 ;  /* 0xff80000021937808 */ /* 0x000fe20004000000 */
[----:B------:R-:W-:-:S06]  /*caa0*/  BRA.DIV ~URZ, `(.L_x_410) ;  /* 0x0000bc027f007947 */ /* 0x000fcc000b800000 */
[----:B------:R2:W3:Y:S02]  /*cab0*/  SHFL.IDX PT, R240, R238, 0x1, 0x1c1f ;  /* 0x003c1f00eef07f89 */ /* 0x0004e400000e0000 */
.L_x_496:
[-C--:B---3--:R-:W-:Y:S02]  /*cac0*/  IADD3 R135, R135, R240.reuse, RZ ;  /* 0x000000f087877210 */ /* 0x088fe40007ffe0ff */
        /* <DEDUP_REMOVED lines=15> */
.L_x_413:
[----:B------:R-:W-:Y:S04]  /*cbc0*/  MOV R2, 0x1 ;  /* 0x0000000100027802 */ /* 0x000fe80000000f00 */
[----:B------:R-:W-:Y:S11]  /*cbd0*/  ISETP.NE.AND P0, PT, R2, c[0x0][0x32c], PT ;  /* 0x0000cb0002007a0c */ /* 0x000ff60003f05270 */
[----:B------:R-:W-:Y:S02]  /*cbe0*/  @!UPT UIADD3 URZ, URZ, URZ, URZ ;  /* 0x0000003f3f3ff290 */ /* 0x000fe4000fffe03f */
[----:B------:R-:W-:Y:S05]  /*cbf0*/  @P0 IMAD.HI.U32 R2, R240, c[0x0][0x330], RZ ;  /* 0x0000cc00f0020a27 */ /* 0x000fea00078e00ff */
[----:B------:R-:W-:Y:S02]  /*cc00*/  @P0 SHF.R.U32.HI R240, RZ, c[0x0][0x334], R2 ;  /* 0x0000cd00fff00a19 */ /* 0x000fe40000011602 */
.L_x_414:
[----:B------:R-:W-:Y:S05]  /*cc10*/  BSYNC B0 ;  /* 0x0000000000007941 */ /* 0x000fea0003800000 */
.L_x_412:
[----:B------:R-:W-:Y:S04]  /*cc20*/  IMAD R139, R240, c[0x0][0x32c], -R139 ;  /* 0x0000cb00f08b7a24 */ /* 0x000fe800078e0a8b */
[----:B------:R-:W-:Y:S05]  /*cc30*/  IMAD.IADD R4, R139, 0x1, -R220 ;  /* 0x000000018b047824 */ /* 0x000fea00078e0adc */
[----:B------:R-:W-:Y:S02]  /*cc40*/  IADD3 R2, R4, c[0x0][0x32c], RZ ;  /* 0x0000cb0004027a10 */ /* 0x000fe40007ffe0ff */
[----:B------:R-:W-:Y:S02]  /*cc50*/  IMNMX R3, R3, R4, !PT ;  /* 0x0000000403037217 */ /* 0x000fe40007800200 */
[----:B------:R-:W-:Y:S02]  /*cc60*/  IMNMX R135, R135, R2, PT ;  /* 0x0000000287877217 */ /* 0x000fe40003800200 */
.L_x_411:
[----:B------:R-:W-:Y:S02]  /*cc70*/  ISETP.GT.AND P0, PT, R3, RZ, P1 ;  /* 0x000000ff0300720c */ /* 0x000fe40000f04270 */
[----:B------:R-:W-:Y:S02]  /*cc80*/  FMNMX.FTZ R2, R137, R0, !PT ;  /* 0x0000000089027209 */ /* 0x000fe40007810000 */
[----:B------:R-:W-:Y:S02]  /*cc90*/  ISETP.LT.OR P0, PT, R135, 0x1, P0 ;  /* 0x000000018700780c */ /* 0x000fe40000701670 */
[----:B------:R-:W-:Y:S02]  /*cca0*/  FMNMX.FTZ R2, R133, R2, !PT ;  /* 0x0000000285027209 */ /* 0x000fe40007810000 */
[----:B------:R-:W-:Y:S02]  /*ccb0*/  FSEL R8, R6, -INF , !P0 ;  /* 0xff80000006087808 */ /* 0x000fe40004000000 */
[----:B------:R-:W-:Y:S02]  /*ccc0*/  ISETP.GT.AND P0, PT, R3, 0x1, P1 ;  /* 0x000000010300780c */ /* 0x000fe40000f04270 */
        /* <DEDUP_REMOVED lines=66> */
[----:B------:R-:W-:Y:S04]  /*d0f0*/  ISETP.LT.OR P0, PT, R135, 0x39, P0 ;  /* 0x000000398700780c */ /* 0x000fe80000701670 */
[----:B------:R-:W-:Y:S02]  /*d100*/  FSEL R146, R34, -INF , !P0 ;  /* 0xff80000022927808 */ /* 0x000fe40004000000 */
[----:B------:R-:W-:Y:S02]  /*d110*/  ISETP.GT.AND P0, PT, R3, 0x39, P1 ;  /* 0x000000390300780c */ /* 0x000fe40000f04270 */
[----:B------:R-:W-:Y:S02]  /*d120*/  FMNMX.FTZ R7, R146, R7, !PT ;  /* 0x0000000792077209 */ /* 0x000fe40007810000 */
[----:B------:R-:W-:Y:S02]  /*d130*/  ISETP.LT.OR P0, PT, R135, 0x3a, P0 ;  /* 0x0000003a8700780c */ /* 0x000fe40000701670 */
[----:B------:R-:W-:Y:S02]  /*d140*/  FMNMX.FTZ R135, R147, R2, !PT ;  /* 0x0000000293877209 */ /* 0x000fe40007810000 */
[----:B------:R-:W-:Y:S04]  /*d150*/  FSEL R144, R35, -INF , !P0 ;  /* 0xff80000023907808 */ /* 0x000fe80004000000 */
[----:B------:R-:W-:Y:S01]  /*d160*/  FMNMX.FTZ R11, R144, R7, !PT ;  /* 0x00000007900b7209 */ /* 0x000fe20007810000 */
[----:B------:R-:W-:-:S05]  /*d170*/  BRA.DIV ~URZ, `(.L_x_415) ;  /* 0x0000b5927f007947 */ /* 0x000fca000b800000 */
[----:B------:R3:W4:Y:S02]  /*d180*/  SHFL.BFLY PT, R154, R135, 0x2, 0x1f ;  /* 0x0c401f00879a7f89 */ /* 0x00072400000e0000 */
.L_x_497:
[----:B----4-:R-:W-:Y:S01]  /*d190*/  FMNMX.FTZ R7, R135, R154, !PT ;  /* 0x0000009a87077209 */ /* 0x010fe20007810000 */
[----:B------:R-:W-:-:S05]  /*d1a0*/  BRA.DIV ~URZ, `(.L_x_416) ;  /* 0x0000b5a27f007947 */ /* 0x000fca000b800000 */
[----:B------:R-:W-:Y:S04]  /*d1b0*/  SHFL.BFLY PT, R2, R11, 0x2, 0x1f ;  /* 0x0c401f000b027f89 */ /* 0x000fe800000e0000 */
[----:B------:R-:W4:Y:S02]  /*d1c0*/  SHFL.BFLY PT, R12, R7, 0x1, 0x1f ;  /* 0x0c201f00070c7f89 */ /* 0x000f2400000e0000 */
[----:B----4-:R-:W-:Y:S02]  /*d1d0*/  FMNMX.FTZ R3, R7, R12, !PT ;  /* 0x0000000c07037209 */ /* 0x010fe40007810000 */
[----:B---3--:R-:W-:Y:S05]  /*d1e0*/  FMNMX.FTZ R135, R11, R2, !PT ;  /* 0x000000020b877209 */ /* 0x008fea0007810000 */
[----:B------:R3:W4:Y:S02]  /*d1f0*/  SHFL.BFLY PT, R2, R135, 0x1, 0x1f ;  /* 0x0c201f0087027f89 */ /* 0x00072400000e0000 */
.L_x_498:
[C---:B------:R-:W-:Y:S01]  /*d200*/  FMUL.FTZ R154, R3.reuse, c[0x0][0x2d0] ;  /* 0x0000b400039a7a20 */ /* 0x040fe20000410000 */
[----:B------:R-:W-:Y:S01]  /*d210*/  FSETP.NEU.FTZ.AND P0, PT, R3, -INF , PT ;  /* 0xff8000000300780b */ /* 0x000fe20003f1d000 */
[----:B------:R-:W-:Y:S01]  /*d220*/  WARPSYNC 0xffffffff ;  /* 0xffffffff00007948 */ /* 0x000fe20003800000 */
[----:B----4-:R-:W-:Y:S01]  /*d230*/  FMNMX.FTZ R2, R2, R135, !PT ;  /* 0x0000008702027209 */ /* 0x010fe20007810000 */
[----:B------:R-:W4:Y:S01]  /*d240*/  LDSM.16.MT88.4 R12, [R183+0x100] ;  /* 0x00010000b70c783b */ /* 0x000f220000004200 */
[----:B------:R-:W-:Y:S03]  /*d250*/  FSEL R154, R154, RZ, P0 ;  /* 0x000000ff9a9a7208 */ /* 0x000fe60000000000 */
[C---:B------:R-:W-:Y:S02]  /*d260*/  FMUL.FTZ R145, R2.reuse, c[0x0][0x2d0] ;  /* 0x0000b40002917a20 */ /* 0x040fe40000410000 */
[--C-:B------:R-:W-:Y:S01]  /*d270*/  FFMA.FTZ R160, R5, c[0x0][0x2d0], -R154.reuse ;  /* 0x0000b40005a07a23 */ /* 0x100fe2000001089a */
[----:B------:R-:W-:Y:S01]  /*d280*/  FSEL R5, R3, RZ, P0 ;  /* 0x000000ff03057208 */ /* 0x000fe20000000000 */
[--C-:B------:R-:W-:Y:S01]  /*d290*/  FFMA.FTZ R161, R133, c[0x0][0x2d0], -R154.reuse ;  /* 0x0000b40085a17a23 */ /* 0x100fe2000001089a */
[C---:B------:R-:W-:Y:S01]  /*d2a0*/  FSETP.NEU.FTZ.AND P0, PT, R2.reuse, -INF , PT ;  /* 0xff8000000200780b */ /* 0x040fe20003f1d000 */
[----:B------:R-:W-:Y:S01]  /*d2b0*/  FFMA.FTZ R162, R137, c[0x0][0x2d0], -R154 ;  /* 0x0000b40089a27a23 */ /* 0x000fe2000001089a */
[----:B------:R-:W5:Y:S01]  /*d2c0*/  LDSM.16.MT88.4 R20, [R178+0x100] ;  /* 0x00010000b214783b */ /* 0x000f620000004200 */
[----:B------:R-:W-:Y:S01]  /*d2d0*/  FADD.FTZ R5, -R5, R0 ;  /* 0x0000000005057221 */ /* 0x000fe20000010100 */
[----:B------:R-:W-:Y:S01]  /*d2e0*/  FSEL R145, R145, RZ, P0 ;  /* 0x000000ff91917208 */ /* 0x000fe20000000000 */
[----:B------:R-:W-:Y:S01]  /*d2f0*/  FFMA.FTZ R9, R9, c[0x0][0x2d0], -R154 ;  /* 0x0000b40009097a23 */ /* 0x000fe2000001089a */
[----:B------:R-:W-:Y:S01]  /*d300*/  MUFU.EX2 R161, R161 ;  /* 0x000000a100a17308 */ /* 0x000fe20000000800 */
[----:B------:R-:W-:Y:S01]  /*d310*/  FMUL.FTZ R133, R5, c[0x0][0x2d0] ;  /* 0x0000b40005857a20 */ /* 0x000fe20000410000 */
[----:B------:R-:W-:Y:S01]  /*d320*/  FSEL R5, R2, RZ, P0 ;  /* 0x000000ff02057208 */ /* 0x000fe20000000000 */
[--C-:B------:R-:W-:Y:S01]  /*d330*/  FFMA.FTZ R165, R8, c[0x0][0x2d0], -R145.reuse ;  /* 0x0000b40008a57a23 */ /* 0x100fe20000010891 */
[----:B------:R-:W1:Y:S01]  /*d340*/  LDSM.16.MT88.4 R28, [R177+0x100] ;  /* 0x00010000b11c783b */ /* 0x000e620000004200 */
[--C-:B------:R-:W-:Y:S01]  /*d350*/  FFMA.FTZ R164, R6, c[0x0][0x2d0], -R145.reuse ;  /* 0x0000b40006a47a23 */ /* 0x100fe20000010891 */
[C---:B------:R-:W-:Y:S01]  /*d360*/  ISETP.GT.AND P0, PT, R226.reuse, R233, PT ;  /* 0x000000e9e200720c */ /* 0x040fe20003f04270 */
[----:B------:R-:W-:Y:S01]  /*d370*/  FADD.FTZ R5, -R5, R132 ;  /* 0x0000008405057221 */ /* 0x000fe20000010100 */
[----:B------:R-:W-:Y:S01]  /*d380*/  IADD3 R226, R226, -0x1, RZ ;  /* 0xffffffffe2e27810 */ /* 0x000fe20007ffe0ff */
[--C-:B------:R-:W-:Y:S01]  /*d390*/  FFMA.FTZ R163, R10, c[0x0][0x2d0], -R145.reuse ;  /* 0x0000b4000aa37a23 */ /* 0x100fe20000010891 */
[----:B------:R-:W2:Y:S01]  /*d3a0*/  MUFU.EX2 R162, R162 ;  /* 0x000000a200a27308 */ /* 0x000ea20000000800 */
[----:B------:R-:W-:Y:S02]  /*d3b0*/  FMUL.FTZ R0, R5, c[0x0][0x2d0] ;  /* 0x0000b40005007a20 */ /* 0x000fe40000410000 */
[--C-:B------:R-:W-:Y:S02]  /*d3c0*/  FFMA.FTZ R6, R4, c[0x0][0x2d0], -R145.reuse ;  /* 0x0000b40004067a23 */ /* 0x100fe40000010891 */
[--C-:B------:R-:W-:Y:S02]  /*d3d0*/  FFMA.FTZ R168, R143, c[0x0][0x2d0], -R154.reuse ;  /* 0x0000b4008fa87a23 */ /* 0x100fe4000001089a */
[--C-:B------:R-:W-:Y:S02]  /*d3e0*/  FFMA.FTZ R173, R140, c[0x0][0x2d0], -R145.reuse ;  /* 0x0000b4008cad7a23 */ /* 0x100fe40000010891 */
[--C-:B------:R-:W-:Y:S01]  /*d3f0*/  FFMA.FTZ R175, R159, c[0x0][0x2d0], -R154.reuse ;  /* 0x0000b4009faf7a23 */ /* 0x100fe2000001089a */
[----:B------:R-:W-:Y:S01]  /*d400*/  MUFU.EX2 R160, R160 ;  /* 0x000000a000a07308 */ /* 0x000fe20000000800 */
[--C-:B------:R-:W-:Y:S02]  /*d410*/  FFMA.FTZ R236, R157, c[0x0][0x2d0], -R154.reuse ;  /* 0x0000b4009dec7a23 */ /* 0x100fe4000001089a */
[--C-:B------:R-:W-:Y:S02]  /*d420*/  FFMA.FTZ R235, R155, c[0x0][0x2d0], -R154.reuse ;  /* 0x0000b4009beb7a23 */ /* 0x100fe4000001089a */
[--C-:B-12---:R-:W-:Y:S02]  /*d430*/  FFMA.FTZ R238, R153, c[0x0][0x2d0], -R154.reuse ;  /* 0x0000b40099ee7a23 */ /* 0x106fe4000001089a */
[--C-:B------:R-:W-:Y:S02]  /*d440*/  FFMA.FTZ R239, R156, c[0x0][0x2d0], -R145.reuse ;  /* 0x0000b4009cef7a23 */ /* 0x100fe40000010891 */
[--C-:B------:R-:W-:Y:S01]  /*d450*/  FFMA.FTZ R240, R152, c[0x0][0x2d0], -R154.reuse ;  /* 0x0000b40098f07a23 */ /* 0x100fe2000001089a */
[----:B---3--:R-:W-:Y:S01]  /*d460*/  MUFU.EX2 R135, R9 ;  /* 0x0000000900877308 */ /* 0x008fe20000000800 */
[--C-:B------:R-:W-:Y:S02]  /*d470*/  FFMA.FTZ R241, R151, c[0x0][0x2d0], -R154.reuse ;  /* 0x0000b40097f17a23 */ /* 0x100fe4000001089a */
[--C-:B------:R-:W-:Y:S02]  /*d480*/  FFMA.FTZ R242, R149, c[0x0][0x2d0], -R154.reuse ;  /* 0x0000b40095f27a23 */ /* 0x100fe4000001089a */
[--C-:B------:R-:W-:Y:S02]  /*d490*/  FFMA.FTZ R244, R150, c[0x0][0x2d0], -R145.reuse ;  /* 0x0000b40096f47a23 */ /* 0x100fe40000010891 */
[--C-:B------:R-:W-:Y:S02]  /*d4a0*/  FFMA.FTZ R245, R148, c[0x0][0x2d0], -R145.reuse ;  /* 0x0000b40094f57a23 */ /* 0x100fe40000010891 */
[----:B------:R-:W-:Y:S01]  /*d4b0*/  LDSM.16.MT88.4 R148, [R177+0x3900] ;  /* 0x00390000b194783b */ /* 0x000fe20000004200 */
[----:B------:R-:W1:Y:S01]  /*d4c0*/  MUFU.EX2 R133, R133 ;  /* 0x0000008500857308 */ /* 0x000e620000000800 */
        /* <DEDUP_REMOVED lines=8> */
[--C-:B------:R-:W-:Y:S02]  /*d550*/  FFMA.FTZ R172, R142, c[0x0][0x2d0], -R145.reuse ;  /* 0x0000b4008eac7a23 */ /* 0x100fe40000010891 */
[----:B------:R-:W-:Y:S01]  /*d560*/  LDSM.16.MT88.4 R140, [R177+0x2900] ;  /* 0x00290000b18c783b */ /* 0x000fe20000004200 */
[--C-:B------:R-:W-:Y:S02]  /*d570*/  FFMA.FTZ R234, R234, c[0x0][0x2d0], -R145.reuse ;  /* 0x0000b400eaea7a23 */ /* 0x100fe40000010891 */
[----:B------:R-:W2:Y:S01]  /*d580*/  MUFU.EX2 R164, R164 ;  /* 0x000000a400a47308 */ /* 0x000ea20000000800 */
[--C-:B------:R-:W-:Y:S02]  /*d590*/  FFMA.FTZ R237, R174, c[0x0][0x2d0], -R145.reuse ;  /* 0x0000b400aeed7a23 */ /* 0x100fe40000010891 */
[--C-:B------:R-:W-:Y:S02]  /*d5a0*/  FFMA.FTZ R174, R158, c[0x0][0x2d0], -R145.reuse ;  /* 0x0000b4009eae7a23 */ /* 0x100fe40000010891 */
[----:B------:R-:W-:Y:S01]  /*d5b0*/  LDSM.16.MT88.4 R156, [R183+0x5900] ;  /* 0x00590000b79c783b */ /* 0x000fe20000004200 */
[----:B------:R-:W-:Y:S04]  /*d5c0*/  FFMA.FTZ R145, R144, c[0x0][0x2d0], -R145 ;  /* 0x0000b40090917a23 */ /* 0x000fe80000010891 */
[----:B------:R-:W-:Y:S10]  /*d5d0*/  MUFU.EX2 R163, R163 ;  /* 0x000000a300a37308 */ /* 0x000ff40000000800 */
[----:B------:R-:W-:Y:S10]  /*d5e0*/  MUFU.EX2 R132, R6 ;  /* 0x0000000600847308 */ /* 0x000ff40000000800 */
[----:B------:R-:W3:Y:S10]  /*d5f0*/  MUFU.EX2 R0, R0 ;  /* 0x0000000000007308 */ /* 0x000ef40000000800 */
[----:B------:R1:W-:Y:S10]  /*d600*/  MUFU.EX2 R243, R154 ;  /* 0x0000009a00f37308 */ /* 0x0003f40000000800 */
[----:B------:R2:W-:Y:S10]  /*d610*/  MUFU.EX2 R247, R145 ;  /* 0x0000009100f77308 */ /* 0x0005f40000000800 */
[----:B------:R-:W-:Y:S01]  /*d620*/  MUFU.EX2 R166, R166 ;  /* 0x000000a600a67308 */ /* 0x000fe20000000800 */
[----:B-1----:R-:W-:Y:S09]  /*d630*/  LDSM.16.MT88.4 R152, [R176+0x3900] ;  /* 0x00390000b098783b */ /* 0x002ff20000004200 */
[----:B------:R-:W1:Y:S01]  /*d640*/  MUFU.EX2 R167, R167 ;  /* 0x000000a700a77308 */ /* 0x000e620000000800 */
[----:B--2---:R-:W-:Y:S09]  /*d650*/  LDSM.16.MT88.4 R144, [R178+0x3900] ;  /* 0x00390000b290783b */ /* 0x004ff20000004200 */
[----:B------:R-:W-:Y:S10]  /*d660*/  MUFU.EX2 R168, R168 ;  /* 0x000000a800a87308 */ /* 0x000ff40000000800 */
[----:B------:R-:W-:Y:S10]  /*d670*/  MUFU.EX2 R169, R169 ;  /* 0x000000a900a97308 */ /* 0x000ff40000000800 */
[----:B------:R-:W-:Y:S10]  /*d680*/  MUFU.EX2 R170, R170 ;  /* 0x000000aa00aa7308 */ /* 0x000ff40000000800 */
[----:B------:R-:W2:Y:S10]  /*d690*/  MUFU.EX2 R171, R171 ;  /* 0x000000ab00ab7308 */ /* 0x000eb40000000800 */
[----:B------:R-:W-:Y:S10]  /*d6a0*/  MUFU.EX2 R172, R172 ;  /* 0x000000ac00ac7308 */ /* 0x000ff40000000800 */
[----:B------:R-:W1:Y:S10]  /*d6b0*/  MUFU.EX2 R173, R173 ;  /* 0x000000ad00ad7308 */ /* 0x000e740000000800 */
        /* <DEDUP_REMOVED lines=11> */
[----:B------:R-:W-:Y:S10]  /*d770*/  MUFU.EX2 R244, R244 ;  /* 0x000000f400f47308 */ /* 0x000ff40000000800 */
[----:B------:R-:W1:Y:S10]  /*d780*/  MUFU.EX2 R245, R245 ;  /* 0x000000f500f57308 */ /* 0x000e740000000800 */
[----:B------:R-:W1:Y:S01]  /*d790*/  MUFU.EX2 R246, R246 ;  /* 0x000000f600f67308 */ /* 0x000e620000000800 */
[----:B------:R-:W-:Y:S01]  /*d7a0*/  F2FP.BF16.PACK_AB R136, R161, R162 ;  /* 0x000000a2a188723e */ /* 0x000fe200000010ff */
[----:B------:R-:W-:Y:S01]  /*d7b0*/  FMUL.FTZ R4, R133, R128 ;  /* 0x0000008085047220 */ /* 0x000fe20000410000 */
[----:B------:R-:W-:Y:S01]  /*d7c0*/  F2FP.BF16.PACK_AB R138, R135, R160 ;  /* 0x000000a0878a723e */ /* 0x000fe200000010ff */
[C---:B------:R-:W-:Y:S01]  /*d7d0*/  FMUL.FTZ R5, R133.reuse, R129 ;  /* 0x0000008185057220 */ /* 0x040fe20000410000 */
[----:B------:R-:W-:Y:S01]  /*d7e0*/  F2FP.BF16.PACK_AB R137, R164, R165 ;  /* 0x000000a5a489723e */ /* 0x000fe200000010ff */
[----:B---3--:R-:W-:Y:S01]  /*d7f0*/  FMUL.FTZ R6, R0, R130 ;  /* 0x0000008200067220 */ /* 0x008fe20000410000 */
[----:B------:R-:W-:Y:S01]  /*d800*/  F2FP.BF16.PACK_AB R139, R132, R163 ;  /* 0x000000a3848b723e */ /* 0x000fe200000010ff */
[C---:B------:R-:W-:Y:S02]  /*d810*/  FMUL.FTZ R7, R0.reuse, R131 ;  /* 0x0000008300077220 */ /* 0x040fe40000410000 */
[----:B------:R-:W-:Y:S01]  /*d820*/  LDSM.16.MT88.4 R128, [R178+0x2900] ;  /* 0x00290000b280783b */ /* 0x000fe20000004200 */
[C---:B------:R-:W-:Y:S02]  /*d830*/  FMUL.FTZ R8, R133.reuse, R124 ;  /* 0x0000007c85087220 */ /* 0x040fe40000410000 */
[C---:B------:R-:W-:Y:S02]  /*d840*/  FMUL.FTZ R9, R133.reuse, R125 ;  /* 0x0000007d85097220 */ /* 0x040fe40000410000 */
[C---:B----4-:R-:W-:Y:S05]  /*d850*/  HMMA.16816.F32.BF16 R4, R136.reuse, R12, R4 ;  /* 0x0000000c8804723c */ /* 0x050fea0000041804 */
[C---:B------:R-:W-:Y:S02]  /*d860*/  FMUL.FTZ R10, R0.reuse, R126 ;  /* 0x0000007e000a7220 */ /* 0x040fe40000410000 */
[C---:B------:R-:W-:Y:S02]  /*d870*/  FMUL.FTZ R11, R0.reuse, R127 ;  /* 0x0000007f000b7220 */ /* 0x040fe40000410000 */
[----:B------:R-:W-:Y:S03]  /*d880*/  LDSM.16.MT88.4 R124, [R183+0x2900] ;  /* 0x00290000b77c783b */ /* 0x000fe60000004200 */
[C---:B------:R-:W-:Y:S02]  /*d890*/  FMUL.FTZ R12, R133.reuse, R100 ;  /* 0x00000064850c7220 */ /* 0x040fe40000410000 */
[C---:B------:R-:W-:Y:S03]  /*d8a0*/  HMMA.16816.F32.BF16 R8, R136.reuse, R14, R8 ;  /* 0x0000000e8808723c */ /* 0x040fe60000041808 */
[C---:B------:R-:W-:Y:S02]  /*d8b0*/  FMUL.FTZ R13, R133.reuse, R101 ;  /* 0x00000065850d7220 */ /* 0x040fe40000410000 */
[C---:B------:R-:W-:Y:S02]  /*d8c0*/  FMUL.FTZ R16, R133.reuse, R104 ;  /* 0x0000006885107220 */ /* 0x040fe40000410000 */
[C---:B------:R-:W-:Y:S02]  /*d8d0*/  FMUL.FTZ R14, R0.reuse, R102 ;  /* 0x00000066000e7220 */ /* 0x040fe40000410000 */
[C---:B------:R-:W-:Y:S02]  /*d8e0*/  FMUL.FTZ R15, R0.reuse, R103 ;  /* 0x00000067000f7220 */ /* 0x040fe40000410000 */
[----:B------:R-:W3:Y:S01]  /*d8f0*/  LDSM.16.MT88.4 R100, [R176+0x100] ;  /* 0x00010000b064783b */ /* 0x000ee20000004200 */
[C---:B------:R-:W-:Y:S02]  /*d900*/  FMUL.FTZ R17, R133.reuse, R105 ;  /* 0x0000006985117220 */ /* 0x040fe40000410000 */
[C---:B------:R-:W-:Y:S02]  /*d910*/  FMUL.FTZ R18, R0.reuse, R106 ;  /* 0x0000006a00127220 */ /* 0x040fe40000410000 */
[C---:B-----5:R-:W-:Y:S03]  /*d920*/  HMMA.16816.F32.BF16 R12, R136.reuse, R20, R12 ;  /* 0x00000014880c723c */ /* 0x060fe6000004180c */
[C---:B------:R-:W-:Y:S02]  /*d930*/  FMUL.FTZ R19, R0.reuse, R107 ;  /* 0x0000006b00137220 */ /* 0x040fe40000410000 */
[----:B------:R-:W4:Y:S01]  /*d940*/  LDSM.16.MT88.4 R104, [R183+0x2100] ;  /* 0x00210000b768783b */ /* 0x000f220000004200 */
[C---:B------:R-:W-:Y:S02]  /*d950*/  FMUL.FTZ R24, R133.reuse, R112 ;  /* 0x0000007085187220 */ /* 0x040fe40000410000 */
[C---:B------:R-:W-:Y:S02]  /*d960*/  FMUL.FTZ R20, R133.reuse, R108 ;  /* 0x0000006c85147220 */ /* 0x040fe40000410000 */
[C---:B------:R-:W-:Y:S03]  /*d970*/  HMMA.16816.F32.BF16 R16, R136.reuse, R22, R16 ;  /* 0x000000168810723c */ /* 0x040fe60000041810 */
[C---:B------:R-:W-:Y:S02]  /*d980*/  FMUL.FTZ R21, R133.reuse, R109 ;  /* 0x0000006d85157220 */ /* 0x040fe40000410000 */
[C---:B------:R-:W-:Y:S02]  /*d990*/  FMUL.FTZ R25, R133.reuse, R113 ;  /* 0x0000007185197220 */ /* 0x040fe40000410000 */
[C---:B------:R-:W-:Y:S02]  /*d9a0*/  FMUL.FTZ R22, R0.reuse, R110 ;  /* 0x0000006e00167220 */ /* 0x040fe40000410000 */
[C---:B------:R-:W-:Y:S02]  /*d9b0*/  FMUL.FTZ R23, R0.reuse, R111 ;  /* 0x0000006f00177220 */ /* 0x040fe40000410000 */
[----:B------:R-:W5:Y:S01]  /*d9c0*/  LDSM.16.MT88.4 R108, [R178+0x2100] ;  /* 0x00210000b26c783b */ /* 0x000f620000004200 */
[C---:B------:R-:W-:Y:S02]  /*d9d0*/  FMUL.FTZ R26, R0.reuse, R114 ;  /* 0x00000072001a7220 */ /* 0x040fe40000410000 */
[C---:B------:R-:W-:Y:S02]  /*d9e0*/  FMUL.FTZ R27, R0.reuse, R115 ;  /* 0x00000073001b7220 */ /* 0x040fe40000410000 */
[C---:B------:R-:W-:Y:S03]  /*d9f0*/  HMMA.16816.F32.BF16 R20, R136.reuse, R28, R20 ;  /* 0x0000001c8814723c */ /* 0x040fe60000041814 */
[----:B------:R-:W-:Y:S01]  /*da00*/  LDSM.16.MT88.4 R112, [R183+0x900] ;  /* 0x00090000b770783b */ /* 0x000fe20000004200 */
[C---:B------:R-:W-:Y:S02]  /*da10*/  FMUL.FTZ R32, R133.reuse, R120 ;  /* 0x0000007885207220 */ /* 0x040fe40000410000 */
[C---:B------:R-:W-:Y:S02]  /*da20*/  FMUL.FTZ R33, R133.reuse, R121 ;  /* 0x0000007985217220 */ /* 0x040fe40000410000 */
[C---:B------:R-:W-:Y:S04]  /*da30*/  HMMA.16816.F32.BF16 R24, R136.reuse, R30, R24 ;  /* 0x0000001e8818723c */ /* 0x040fe80000041818 */
[C---:B------:R-:W-:Y:S02]  /*da40*/  FMUL.FTZ R28, R133.reuse, R116 ;  /* 0x00000074851c7220 */ /* 0x040fe40000410000 */
[C---:B------:R-:W-:Y:S02]  /*da50*/  FMUL.FTZ R29, R133.reuse, R117 ;  /* 0x00000075851d7220 */ /* 0x040fe40000410000 */
[C---:B------:R-:W-:Y:S04]  /*da60*/  FMUL.FTZ R30, R0.reuse, R118 ;  /* 0x00000076001e7220 */ /* 0x040fe80000410000 */
[C---:B------:R-:W-:Y:S02]  /*da70*/  FMUL.FTZ R31, R0.reuse, R119 ;  /* 0x00000077001f7220 */ /* 0x040fe40000410000 */
[----:B------:R-:W-:Y:S01]  /*da80*/  LDSM.16.MT88.4 R116, [R178+0x900] ;  /* 0x00090000b274783b */ /* 0x000fe20000004200 */
[C---:B------:R-:W-:Y:S02]  /*da90*/  FMUL.FTZ R34, R0.reuse, R122 ;  /* 0x0000007a00227220 */ /* 0x040fe40000410000 */
[C---:B------:R-:W-:Y:S02]  /*daa0*/  FMUL.FTZ R35, R0.reuse, R123 ;  /* 0x0000007b00237220 */ /* 0x040fe40000410000 */
[C---:B---3--:R-:W-:Y:S03]  /*dab0*/  HMMA.16816.F32.BF16 R28, R136.reuse, R100, R28 ;  /* 0x00000064881c723c */ /* 0x048fe6000004181c */
[----:B------:R-:W-:Y:S01]  /*dac0*/  LDSM.16.MT88.4 R120, [R176+0x900] ;  /* 0x00090000b078783b */ /* 0x000fe20000004200 */
[C---:B------:R-:W-:Y:S02]  /*dad0*/  FMUL.FTZ R36, R133.reuse, R36 ;  /* 0x0000002485247220 */ /* 0x040fe40000410000 */
[C---:B------:R-:W-:Y:S02]  /*dae0*/  FMUL.FTZ R37, R133.reuse, R37 ;  /* 0x0000002585257220 */ /* 0x040fe40000410000 */
[C---:B------:R-:W-:Y:S03]  /*daf0*/  HMMA.16816.F32.BF16 R32, R136.reuse, R102, R32 ;  /* 0x000000668820723c */ /* 0x040fe60000041820 */
[----:B------:R-:W3:Y:S01]  /*db00*/  LDSM.16.MT88.4 R100, [R177+0x2100] ;  /* 0x00210000b164783b */ /* 0x000ee20000004200 */
[C---:B------:R-:W-:Y:S02]  /*db10*/  FMUL.FTZ R38, R0.reuse, R38 ;  /* 0x0000002600267220 */ /* 0x040fe40000410000 */
[C---:B------:R-:W-:Y:S02]  /*db20*/  FMUL.FTZ R39, R0.reuse, R39 ;  /* 0x0000002700277220 */ /* 0x040fe40000410000 */
[C---:B------:R-:W-:Y:S04]  /*db30*/  FMUL.FTZ R40, R133.reuse, R40 ;  /* 0x0000002885287220 */ /* 0x040fe80000410000 */
[C---:B------:R-:W-:Y:S01]  /*db40*/  FMUL.FTZ R41, R133.reuse, R41 ;  /* 0x0000002985297220 */ /* 0x040fe20000410000 */
[C---:B----4-:R-:W-:Y:S03]  /*db50*/  HMMA.16816.F32.BF16 R36, R136.reuse, R104, R36 ;  /* 0x000000688824723c */ /* 0x050fe60000041824 */
[C---:B------:R-:W-:Y:S02]  /*db60*/  FMUL.FTZ R42, R0.reuse, R42 ;  /* 0x0000002a002a7220 */ /* 0x040fe40000410000 */
[C---:B------:R-:W-:Y:S02]  /*db70*/  FMUL.FTZ R43, R0.reuse, R43 ;  /* 0x0000002b002b7220 */ /* 0x040fe40000410000 */
[C---:B------:R-:W-:Y:S02]  /*db80*/  FMUL.FTZ R44, R133.reuse, R44 ;  /* 0x0000002c852c7220 */ /* 0x040fe40000410000 */
[C---:B------:R-:W-:Y:S03]  /*db90*/  FMUL.FTZ R45, R133.reuse, R45 ;  /* 0x0000002d852d7220 */ /* 0x040fe60000410000 */
[C---:B------:R-:W-:Y:S01]  /*dba0*/  HMMA.16816.F32.BF16 R40, R136.reuse, R106, R40 ;  /* 0x0000006a8828723c */ /* 0x040fe20000041828 */
[----:B------:R-:W4:Y:S02]  /*dbb0*/  LDSM.16.MT88.4 R104, [R176+0x2100] ;  /* 0x00210000b068783b */ /* 0x000f240000004200 */
[C---:B------:R-:W-:Y:S02]  /*dbc0*/  FMUL.FTZ R46, R0.reuse, R46 ;  /* 0x0000002e002e7220 */ /* 0x040fe40000410000 */
[C---:B------:R-:W-:Y:S02]  /*dbd0*/  FMUL.FTZ R47, R0.reuse, R47 ;  /* 0x0000002f002f7220 */ /* 0x040fe40000410000 */
[C---:B------:R-:W-:Y:S02]  /*dbe0*/  FMUL.FTZ R48, R133.reuse, R48 ;  /* 0x0000003085307220 */ /* 0x040fe40000410000 */
[C---:B------:R-:W-:Y:S03]  /*dbf0*/  FMUL.FTZ R49, R133.reuse, R49 ;  /* 0x0000003185317220 */ /* 0x040fe60000410000 */
[C---:B-----5:R-:W-:Y:S03]  /*dc00*/  HMMA.16816.F32.BF16 R44, R136.reuse, R108, R44 ;  /* 0x0000006c882c723c */ /* 0x060fe6000004182c */
[C---:B------:R-:W-:Y:S02]  /*dc10*/  FMUL.FTZ R50, R0.reuse, R50 ;  /* 0x0000003200327220 */ /* 0x040fe40000410000 */
[C---:B------:R-:W-:Y:S02]  /*dc20*/  FMUL.FTZ R51, R0.reuse, R51 ;  /* 0x0000003300337220 */ /* 0x040fe40000410000 */
[C---:B------:R-:W-:Y:S02]  /*dc30*/  FMUL.FTZ R52, R133.reuse, R52 ;  /* 0x0000003485347220 */ /* 0x040fe40000410000 */
[C---:B------:R-:W-:Y:S03]  /*dc40*/  FMUL.FTZ R53, R133.reuse, R53 ;  /* 0x0000003585357220 */ /* 0x040fe60000410000 */
[C---:B------:R-:W-:Y:S01]  /*dc50*/  HMMA.16816.F32.BF16 R48, R136.reuse, R110, R48 ;  /* 0x0000006e8830723c */ /* 0x040fe20000041830 */
[----:B------:R-:W5:Y:S02]  /*dc60*/  LDSM.16.MT88.4 R108, [R183+0x4100] ;  /* 0x00410000b76c783b */ /* 0x000f640000004200 */
        /* <DEDUP_REMOVED lines=40> */
[----:B------:R-:W-:Y:S01]  /*def0*/  FMUL.FTZ R84, R133, R84 ;  /* 0x0000005485547220 */ /* 0x000fe20000410000 */
[----:B-1----:R-:W-:Y:S01]  /*df00*/  F2FP.BF16.PACK_AB R100, R167, R166 ;  /* 0x000000a6a764723e */ /* 0x002fe200000010ff */
[----:B------:R-:W-:Y:S03]  /*df10*/  FMUL.FTZ R85, R133, R85 ;  /* 0x0000005585557220 */ /* 0x000fe60000410000 */
[C---:B------:R-:W-:Y:S03]  /*df20*/  HMMA.16816.F32.BF16 R80, R136.reuse, R102, R80 ;  /* 0x000000668850723c */ /* 0x040fe60000041850 */
[C---:B------:R-:W-:Y:S01]  /*df30*/  FMUL.FTZ R86, R0.reuse, R86 ;  /* 0x0000005600567220 */ /* 0x040fe20000410000 */
[----:B--2---:R-:W-:Y:S01]  /*df40*/  F2FP.BF16.PACK_AB R101, R171, R170 ;  /* 0x000000aaab65723e */ /* 0x004fe200000010ff */
[C---:B------:R-:W-:Y:S02]  /*df50*/  FMUL.FTZ R87, R0.reuse, R87 ;  /* 0x0000005700577220 */ /* 0x040fe40000410000 */
[----:B------:R-:W-:Y:S01]  /*df60*/  FMUL.FTZ R88, R133, R88 ;  /* 0x0000005885587220 */ /* 0x000fe20000410000 */
[----:B------:R-:W-:Y:S01]  /*df70*/  F2FP.BF16.PACK_AB R102, R169, R168 ;  /* 0x000000a8a966723e */ /* 0x000fe200000010ff */
[----:B------:R-:W-:Y:S03]  /*df80*/  FMUL.FTZ R89, R133, R89 ;  /* 0x0000005985597220 */ /* 0x000fe60000410000 */
[C---:B----4-:R-:W-:Y:S03]  /*df90*/  HMMA.16816.F32.BF16 R84, R136.reuse, R104, R84 ;  /* 0x000000688854723c */ /* 0x050fe60000041854 */
[C---:B------:R-:W-:Y:S01]  /*dfa0*/  FMUL.FTZ R90, R0.reuse, R90 ;  /* 0x0000005a005a7220 */ /* 0x040fe20000410000 */
[----:B------:R-:W-:Y:S01]  /*dfb0*/  F2FP.BF16.PACK_AB R103, R173, R172 ;  /* 0x000000acad67723e */ /* 0x000fe200000010ff */
        /* <DEDUP_REMOVED lines=9> */
[C---:B-----5:R-:W-:Y:S03]  /*e050*/  HMMA.16816.F32.BF16 R92, R136.reuse, R108, R92 ;  /* 0x0000006c885c723c */ /* 0x060fe6000004185c */
[C---:B------:R-:W-:Y:S02]  /*e060*/  FMUL.FTZ R98, R0.reuse, R98 ;  /* 0x0000006200627220 */ /* 0x040fe40000410000 */
[C---:B------:R-:W-:Y:S02]  /*e070*/  FMUL.FTZ R99, R0.reuse, R99 ;  /* 0x0000006300637220 */ /* 0x040fe40000410000 */
[----:B------:R-:W-:Y:S02]  /*e080*/  FFMA.FTZ R162, R133, R224, R162 ;  /* 0x000000e085a27223 */ /* 0x000fe400000100a2 */
[----:B------:R-:W-:Y:S03]  /*e090*/  FFMA.FTZ R165, R0, R217, R165 ;  /* 0x000000d900a57223 */ /* 0x000fe600000100a5 */
[----:B------:R-:W-:Y:S01]  /*e0a0*/  HMMA.16816.F32.BF16 R96, R136, R110, R96 ;  /* 0x0000006e8860723c */ /* 0x000fe20000041860 */
[----:B------:R-:W2:Y:S02]  /*e0b0*/  LDSM.16.MT88.4 R108, [R176+0x2900] ;  /* 0x00290000b06c783b */ /* 0x000ea40000004200 */
[----:B------:R-:W-:Y:S01]  /*e0c0*/  MOV R0, R3 ;  /* 0x0000000300007202 */ /* 0x000fe20000000f00 */
[----:B------:R-:W-:Y:S02]  /*e0d0*/  FADD.FTZ R161, R161, R162 ;  /* 0x000000a2a1a17221 */ /* 0x000fe40000010000 */
[----:B------:R-:W-:Y:S02]  /*e0e0*/  FADD.FTZ R164, R164, R165 ;  /* 0x000000a5a4a47221 */ /* 0x000fe40000010000 */
[C---:B------:R-:W-:Y:S01]  /*e0f0*/  HMMA.16816.F32.BF16 R4, R100.reuse, R112, R4 ;  /* 0x000000706404723c */ /* 0x040fe20000041804 */
[----:B------:R-:W-:Y:S04]  /*e100*/  LDSM.16.MT88.4 R136, [R177+0x3100] ;  /* 0x00310000b188783b */ /* 0x000fe80000004200 */
[----:B------:R-:W-:Y:S03]  /*e110*/  FADD.FTZ R160, R160, R161 ;  /* 0x000000a1a0a07221 */ /* 0x000fe60000010000 */
[C---:B------:R-:W-:Y:S01]  /*e120*/  HMMA.16816.F32.BF16 R8, R100.reuse, R114, R8 ;  /* 0x000000726408723c */ /* 0x040fe20000041808 */
[----:B------:R-:W-:Y:S03]  /*e130*/  LDSM.16.MT88.4 R112, [R178+0x4900] ;  /* 0x00490000b270783b */ /* 0x000fe60000004200 */
[----:B------:R-:W-:Y:S04]  /*e140*/  FADD.FTZ R135, R135, R160 ;  /* 0x000000a087877221 */ /* 0x000fe80000010000 */
[C---:B------:R-:W-:Y:S04]  /*e150*/  HMMA.16816.F32.BF16 R12, R100.reuse, R116, R12 ;  /* 0x00000074640c723c */ /* 0x040fe8000004180c */
[----:B------:R-:W-:Y:S04]  /*e160*/  FADD.FTZ R166, R166, R135 ;  /* 0x00000087a6a67221 */ /* 0x000fe80000010000 */
[C---:B------:R-:W-:Y:S01]  /*e170*/  HMMA.16816.F32.BF16 R16, R100.reuse, R118, R16 ;  /* 0x000000766410723c */ /* 0x040fe20000041810 */
[----:B------:R-:W-:Y:S03]  /*e180*/  LDSM.16.MT88.4 R116, [R177+0x4900] ;  /* 0x00490000b174783b */ /* 0x000fe60000004200 */
[----:B------:R-:W-:Y:S04]  /*e190*/  FADD.FTZ R167, R167, R166 ;  /* 0x000000a6a7a77221 */ /* 0x000fe80000010000 */
[C---:B-1----:R-:W-:Y:S04]  /*e1a0*/  HMMA.16816.F32.BF16 R20, R100.reuse, R104, R20 ;  /* 0x000000686414723c */ /* 0x042fe80000041814 */
[----:B------:R-:W-:Y:S04]  /*e1b0*/  FADD.FTZ R168, R168, R167 ;  /* 0x000000a7a8a87221 */ /* 0x000fe80000010000 */
[C---:B------:R-:W-:Y:S01]  /*e1c0*/  HMMA.16816.F32.BF16 R24, R100.reuse, R106, R24 ;  /* 0x0000006a6418723c */ /* 0x040fe20000041818 */
[----:B------:R-:W1:Y:S03]  /*e1d0*/  LDSM.16.MT88.4 R104, [R183+0x4900] ;  /* 0x00490000b768783b */ /* 0x000e660000004200 */
[----:B------:R-:W-:Y:S04]  /*e1e0*/  FADD.FTZ R168, R169, R168 ;  /* 0x000000a8a9a87221 */ /* 0x000fe80000010000 */
        /* <DEDUP_REMOVED lines=12> */
[C---:B--2---:R-:W-:Y:S08]  /*e2b0*/  HMMA.16816.F32.BF16 R60, R100.reuse, R108, R60 ;  /* 0x0000006c643c723c */ /* 0x044ff0000004183c */
[C---:B------:R-:W-:Y:S01]  /*e2c0*/  HMMA.16816.F32.BF16 R64, R100.reuse, R110, R64 ;  /* 0x0000006e6440723c */ /* 0x040fe20000041840 */
[----:B------:R-:W2:Y:S07]  /*e2d0*/  LDSM.16.MT88.4 R108, [R176+0x4900] ;  /* 0x00490000b06c783b */ /* 0x000eae0000004200 */
[C---:B-1----:R-:W-:Y:S08]  /*e2e0*/  HMMA.16816.F32.BF16 R68, R100.reuse, R104, R68 ;  /* 0x000000686444723c */ /* 0x042ff00000041844 */
[C---:B------:R-:W-:Y:S01]  /*e2f0*/  HMMA.16816.F32.BF16 R72, R100.reuse, R106, R72 ;  /* 0x0000006a6448723c */ /* 0x040fe20000041848 */
[----:B------:R-:W1:Y:S07]  /*e300*/  LDSM.16.MT88.4 R104, [R183+0x1100] ;  /* 0x00110000b768783b */ /* 0x000e6e0000004200 */
[C---:B------:R-:W-:Y:S08]  /*e310*/  HMMA.16816.F32.BF16 R76, R100.reuse, R112, R76 ;  /* 0x00000070644c723c */ /* 0x040ff0000004184c */
[C---:B------:R-:W-:Y:S01]  /*e320*/  HMMA.16816.F32.BF16 R80, R100.reuse, R114, R80 ;  /* 0x000000726450723c */ /* 0x040fe20000041850 */
[----:B------:R-:W3:Y:S07]  /*e330*/  LDSM.16.MT88.4 R112, [R177+0x1100] ;  /* 0x00110000b170783b */ /* 0x000eee0000004200 */
[C---:B------:R-:W-:Y:S08]  /*e340*/  HMMA.16816.F32.BF16 R84, R100.reuse, R116, R84 ;  /* 0x000000746454723c */ /* 0x040ff00000041854 */
[C---:B------:R-:W-:Y:S01]  /*e350*/  HMMA.16816.F32.BF16 R88, R100.reuse, R118, R88 ;  /* 0x000000766458723c */ /* 0x040fe20000041858 */
[----:B------:R-:W4:Y:S07]  /*e360*/  LDSM.16.MT88.4 R116, [R183+0x3100] ;  /* 0x00310000b774783b */ /* 0x000f2e0000004200 */
[C---:B--2---:R-:W-:Y:S08]  /*e370*/  HMMA.16816.F32.BF16 R92, R100.reuse, R108, R92 ;  /* 0x0000006c645c723c */ /* 0x044ff0000004185c */
[----:B------:R-:W-:Y:S01]  /*e380*/  HMMA.16816.F32.BF16 R96, R100, R110, R96 ;  /* 0x0000006e6460723c */ /* 0x000fe20000041860 */
[----:B------:R-:W-:Y:S06]  /*e390*/  LDSM.16.MT88.4 R108, [R183+0x5100] ;  /* 0x00510000b76c783b */ /* 0x000fec0000004200 */
[----:B------:R-:W-:Y:S01]  /*e3a0*/  F2FP.BF16.PACK_AB R100, R236, R175 ;  /* 0x000000afec64723e */ /* 0x000fe200000010ff */
[----:B------:R-:W-:Y:S01]  /*e3b0*/  FADD.FTZ R175, R175, R168 ;  /* 0x000000a8afaf7221 */ /* 0x000fe20000010000 */
[----:B------:R-:W-:Y:S03]  /*e3c0*/  F2FP.BF16.PACK_AB R102, R238, R235 ;  /* 0x000000ebee66723e */ /* 0x000fe600000010ff */
[----:B------:R-:W-:Y:S01]  /*e3d0*/  F2FP.BF16.PACK_AB R101, R237, R234 ;  /* 0x000000eaed65723e */ /* 0x000fe200000010ff */
[----:B------:R-:W-:Y:S01]  /*e3e0*/  FADD.FTZ R236, R236, R175 ;  /* 0x000000afecec7221 */ /* 0x000fe20000010000 */
[----:B------:R-:W-:Y:S03]  /*e3f0*/  F2FP.BF16.PACK_AB R103, R239, R174 ;  /* 0x000000aeef67723e */ /* 0x000fe600000010ff */
[----:B------:R-:W-:Y:S04]  /*e400*/  FADD.FTZ R235, R235, R236 ;  /* 0x000000ecebeb7221 */ /* 0x000fe80000010000 */
[C---:B-1----:R-:W-:Y:S03]  /*e410*/  HMMA.16816.F32.BF16 R4, R100.reuse, R104, R4 ;  /* 0x000000686404723c */ /* 0x042fe60000041804 */
[----:B------:R-:W-:Y:S05]  /*e420*/  FADD.FTZ R235, R238, R235 ;  /* 0x000000ebeeeb7221 */ /* 0x000fea0000010000 */
[C---:B------:R-:W-:Y:S01]  /*e430*/  HMMA.16816.F32.BF16 R8, R100.reuse, R106, R8 ;  /* 0x0000006a6408723c */ /* 0x040fe20000041808 */
[----:B------:R-:W1:Y:S07]  /*e440*/  LDSM.16.MT88.4 R104, [R176+0x3100] ;  /* 0x00310000b068783b */ /* 0x000e6e0000004200 */
[C---:B------:R-:W-:Y:S08]  /*e450*/  HMMA.16816.F32.BF16 R12, R100.reuse, R120, R12 ;  /* 0x00000078640c723c */ /* 0x040ff0000004180c */
[C---:B------:R-:W-:Y:S01]  /*e460*/  HMMA.16816.F32.BF16 R16, R100.reuse, R122, R16 ;  /* 0x0000007a6410723c */ /* 0x040fe20000041810 */
[----:B------:R-:W-:Y:S07]  /*e470*/  LDSM.16.MT88.4 R120, [R176+0x1900] ;  /* 0x00190000b078783b */ /* 0x000fee0000004200 */
[C---:B---3--:R-:W-:Y:S08]  /*e480*/  HMMA.16816.F32.BF16 R20, R100.reuse, R112, R20 ;  /* 0x000000706414723c */ /* 0x048ff00000041814 */
[C---:B------:R-:W-:Y:S01]  /*e490*/  HMMA.16816.F32.BF16 R24, R100.reuse, R114, R24 ;  /* 0x000000726418723c */ /* 0x040fe20000041818 */
[----:B------:R-:W2:Y:S07]  /*e4a0*/  LDSM.16.MT88.4 R112, [R178+0x5100] ;  /* 0x00510000b270783b */ /* 0x000eae0000004200 */
[C---:B------:R-:W-:Y:S08]  /*e4b0*/  HMMA.16816.F32.BF16 R28, R100.reuse, R124, R28 ;  /* 0x0000007c641c723c */ /* 0x040ff0000004181c */
[C---:B------:R-:W-:Y:S01]  /*e4c0*/  HMMA.16816.F32.BF16 R32, R100.reuse, R126, R32 ;  /* 0x0000007e6420723c */ /* 0x040fe20000041820 */
[----:B------:R-:W-:Y:S07]  /*e4d0*/  LDSM.16.MT88.4 R124, [R183+0x1900] ;  /* 0x00190000b77c783b */ /* 0x000fee0000004200 */
[C---:B----4-:R-:W-:Y:S08]  /*e4e0*/  HMMA.16816.F32.BF16 R36, R100.reuse, R116, R36 ;  /* 0x000000746424723c */ /* 0x050ff00000041824 */
        /* <DEDUP_REMOVED lines=12> */
[----:B------:R-:W-:Y:S03]  /*e5b0*/  FADD.FTZ R241, R241, R240 ;  /* 0x000000f0f1f17221 */ /* 0x000fe60000010000 */
[C---:B------:R-:W-:Y:S01]  /*e5c0*/  HMMA.16816.F32.BF16 R64, R100.reuse, R106, R64 ;  /* 0x0000006a6440723c */ /* 0x040fe20000041840 */
[----:B------:R-:W1:Y:S03]  /*e5d0*/  LDSM.16.MT88.4 R104, [R176+0x5100] ;  /* 0x00510000b068783b */ /* 0x000e660000004200 */
[----:B------:R-:W-:Y:S04]  /*e5e0*/  FADD.FTZ R224, R242, R241 ;  /* 0x000000f1f2e07221 */ /* 0x000fe80000010000 */
[C---:B------:R-:W-:Y:S04]  /*e5f0*/  HMMA.16816.F32.BF16 R68, R100.reuse, R108, R68 ;  /* 0x0000006c6444723c */ /* 0x040fe80000041844 */
[----:B------:R-:W-:Y:S04]  /*e600*/  FADD.FTZ R224, R243, R224 ;  /* 0x000000e0f3e07221 */ /* 0x000fe80000010000 */
[C---:B------:R-:W-:Y:S01]  /*e610*/  HMMA.16816.F32.BF16 R72, R100.reuse, R110, R72 ;  /* 0x0000006e6448723c */ /* 0x040fe20000041848 */
[----:B------:R-:W4:Y:S07]  /*e620*/  LDSM.16.MT88.4 R108, [R178+0x1900] ;  /* 0x00190000b26c783b */ /* 0x000f2e0000004200 */
[C---:B--2---:R-:W-:Y:S08]  /*e630*/  HMMA.16816.F32.BF16 R76, R100.reuse, R112, R76 ;  /* 0x00000070644c723c */ /* 0x044ff0000004184c */
[C---:B------:R-:W-:Y:S01]  /*e640*/  HMMA.16816.F32.BF16 R80, R100.reuse, R114, R80 ;  /* 0x000000726450723c */ /* 0x040fe20000041850 */
[----:B------:R-:W2:Y:S07]  /*e650*/  LDSM.16.MT88.4 R112, [R177+0x1900] ;  /* 0x00190000b170783b */ /* 0x000eae0000004200 */
[C---:B---3--:R-:W-:Y:S08]  /*e660*/  HMMA.16816.F32.BF16 R84, R100.reuse, R116, R84 ;  /* 0x000000746454723c */ /* 0x048ff00000041854 */
[C---:B------:R-:W-:Y:S08]  /*e670*/  HMMA.16816.F32.BF16 R88, R100.reuse, R118, R88 ;  /* 0x000000766458723c */ /* 0x040ff00000041858 */
[C---:B-1----:R-:W-:Y:S08]  /*e680*/  HMMA.16816.F32.BF16 R92, R100.reuse, R104, R92 ;  /* 0x00000068645c723c */ /* 0x042ff0000004185c */
[----:B------:R-:W-:Y:S08]  /*e690*/  HMMA.16816.F32.BF16 R96, R100, R106, R96 ;  /* 0x0000006a6460723c */ /* 0x000ff00000041860 */
[C---:B------:R-:W-:Y:S01]  /*e6a0*/  HMMA.16816.F32.BF16 R128, R136.reuse, R124, R4 ;  /* 0x0000007c8880723c */ /* 0x040fe20000041804 */
[----:B------:R-:W1:Y:S07]  /*e6b0*/  LDSM.16.MT88.4 R4, [R178+0x5900] ;  /* 0x00590000b204783b */ /* 0x000e6e0000004200 */
[C---:B------:R-:W-:Y:S01]  /*e6c0*/  HMMA.16816.F32.BF16 R124, R136.reuse, R126, R8 ;  /* 0x0000007e887c723c */ /* 0x040fe20000041808 */
[----:B------:R-:W3:Y:S07]  /*e6d0*/  LDSM.16.MT88.4 R8, [R177+0x5900] ;  /* 0x00590000b108783b */ /* 0x000eee0000004200 */
[C---:B----4-:R-:W-:Y:S01]  /*e6e0*/  HMMA.16816.F32.BF16 R100, R136.reuse, R108, R12 ;  /* 0x0000006c8864723c */ /* 0x050fe2000004180c */
[----:B------:R-:W4:Y:S07]  /*e6f0*/  LDSM.16.MT88.4 R12, [R176+0x5900] ;  /* 0x00590000b00c783b */ /* 0x000f2e0000004200 */
[C---:B------:R-:W-:Y:S08]  /*e700*/  HMMA.16816.F32.BF16 R104, R136.reuse, R110, R16 ;  /* 0x0000006e8868723c */ /* 0x040ff00000041810 */
        /* <DEDUP_REMOVED lines=14> */
[C---:B-1----:R-:W-:Y:S07]  /*e7f0*/  HMMA.16816.F32.BF16 R76, R136.reuse, R4, R76 ;  /* 0x00000004884c723c */ /* 0x042fee000004184c */
[----:B------:R-:W-:Y:S01]  /*e800*/  FADD.FTZ R5, R163, R164 ;  /* 0x000000a4a3057221 */ /* 0x000fe20000010000 */
[C---:B------:R-:W-:Y:S04]  /*e810*/  HMMA.16816.F32.BF16 R80, R136.reuse, R6, R80 ;  /* 0x000000068850723c */ /* 0x040fe80000041850 */
[----:B------:R-:W-:Y:S01]  /*e820*/  FADD.FTZ R5, R132, R5 ;  /* 0x0000000584057221 */ /* 0x000fe20000010000 */
[----:B------:R-:W-:Y:S03]  /*e830*/  MOV R132, R2 ;  /* 0x0000000200847202 */ /* 0x000fe60000000f00 */
[C---:B---3--:R-:W-:Y:S04]  /*e840*/  HMMA.16816.F32.BF16 R84, R136.reuse, R8, R84 ;  /* 0x000000088854723c */ /* 0x048fe80000041854 */
[----:B------:R-:W-:Y:S04]  /*e850*/  FADD.FTZ R170, R170, R5 ;  /* 0x00000005aaaa7221 */ /* 0x000fe80000010000 */
[C---:B------:R-:W-:Y:S04]  /*e860*/  HMMA.16816.F32.BF16 R88, R136.reuse, R10, R88 ;  /* 0x0000000a8858723c */ /* 0x040fe80000041858 */
[----:B------:R-:W-:Y:S04]  /*e870*/  FADD.FTZ R171, R171, R170 ;  /* 0x000000aaabab7221 */ /* 0x000fe80000010000 */
[----:B------:R-:W-:Y:S01]  /*e880*/  FADD.FTZ R172, R172, R171 ;  /* 0x000000abacac7221 */ /* 0x000fe20000010000 */
[C---:B----4-:R-:W-:Y:S03]  /*e890*/  HMMA.16816.F32.BF16 R92, R136.reuse, R12, R92 ;  /* 0x0000000c885c723c */ /* 0x050fe6000004185c */
[----:B------:R-:W-:Y:S04]  /*e8a0*/  FADD.FTZ R173, R173, R172 ;  /* 0x000000acadad7221 */ /* 0x000fe80000010000 */
[----:B------:R-:W-:Y:S01]  /*e8b0*/  FADD.FTZ R234, R234, R173 ;  /* 0x000000adeaea7221 */ /* 0x000fe20000010000 */
[----:B------:R-:W-:Y:S04]  /*e8c0*/  HMMA.16816.F32.BF16 R96, R136, R14, R96 ;  /* 0x0000000e8860723c */ /* 0x000fe80000041860 */
[----:B------:R-:W-:Y:S04]  /*e8d0*/  FADD.FTZ R237, R237, R234 ;  /* 0x000000eaeded7221 */ /* 0x000fe80000010000 */
[----:B------:R-:W-:Y:S04]  /*e8e0*/  FADD.FTZ R174, R174, R237 ;  /* 0x000000edaeae7221 */ /* 0x000fe80000010000 */
[----:B------:R-:W-:Y:S04]  /*e8f0*/  FADD.FTZ R239, R239, R174 ;  /* 0x000000aeefef7221 */ /* 0x000fe80000010000 */
[----:B------:R-:W-:Y:S04]  /*e900*/  FADD.FTZ R244, R244, R239 ;  /* 0x000000eff4f47221 */ /* 0x000fe80000010000 */
[----:B------:R-:W-:Y:S04]  /*e910*/  FADD.FTZ R245, R245, R244 ;  /* 0x000000f4f5f57221 */ /* 0x000fe80000010000 */
[----:B------:R-:W-:Y:S04]  /*e920*/  FADD.FTZ R246, R246, R245 ;  /* 0x000000f5f6f67221 */ /* 0x000fe80000010000 */
[----:B------:R-:W-:Y:S01]  /*e930*/  FADD.FTZ R217, R247, R246 ;  /* 0x000000f6f7d97221 */ /* 0x000fe20000010000 */
[----:B------:R-:W-:-:S05]  /*e940*/  @P0 BRA `(.L_x_417) ;  /* 0xffffca1000000947 */ /* 0x000fca000383ffff */
[----:B------:R-:W2:Y:S01]  /*e950*/  LDL R133, [R1+0x4] ;  /* 0x0000040001857983 */ /* 0x000ea20000100800 */
[----:B------:R-:W-:-:S02]  /*e960*/  MOV R132, R2 ;  /* 0x0000000200847202 */ /* 0x000fc40000000f00 */
[----:B------:R-:W-:Y:S02]  /*e970*/  MOV R0, R3 ;  /* 0x0000000300007202 */ /* 0x000fe40000000f00 */
[----:B--2---:R-:W-:Y:S02]  /*e980*/  SHF.L.U32 R133, R133, 0x7, RZ ;  /* 0x0000000785857819 */ /* 0x004fe400000006ff */
.L_x_396:
[----:B------:R-:W2:Y:S04]  /*e990*/  LDL R3, [R1+0x64] ;  /* 0x0000640001037983 */ /* 0x000ea80000100800 */
[----:B------:R-:W3:Y:S01]  /*e9a0*/  LDL R2, [R1+0x58] ;  /* 0x0000580001027983 */ /* 0x000ee20000100800 */
[----:B------:R-:W-:Y:S01]  /*e9b0*/  IMAD.MOV.U32 R223, RZ, RZ, 0x1 ;  /* 0x00000001ffdf7424 */ /* 0x000fe200078e00ff */
[----:B------:R-:W-:-:S04]  /*e9c0*/  IADD3 R6, R133, 0x7f, RZ ;  /* 0x0000007f85067810 */ /* 0x000fc80007ffe0ff */
[C---:B------:R-:W-:Y:S02]  /*e9d0*/  ISETP.NE.AND P0, PT, R223.reuse, c[0x0][0x2c4], PT ;  /* 0x0000b100df007a0c */ /* 0x040fe40003f05270 */
[----:B------:R-:W-:Y:S02]  /*e9e0*/  ISETP.LE.AND P6, PT, R223, c[0x0][0x32c], PT ;  /* 0x0000cb00df007a0c */ /* 0x000fe40003fc3270 */
[----:B------:R-:W-:-:S09]  /*e9f0*/  P2R R4, PR, RZ, 0x1 ;  /* 0x00000001ff047803 */ /* 0x000fd20000000000 */
[----:B------:R-:W-:-:S05]  /*ea00*/  @P0 IMAD.HI.U32 R4, R6, c[0x0][0x2c8], RZ ;  /* 0x0000b20006040a27 */ /* 0x000fca00078e00ff */
[----:B------:R-:W-:-:S04]  /*ea10*/  @P0 SHF.R.U32.HI R6, RZ, c[0x0][0x2cc], R4 ;  /* 0x0000b300ff060a19 */ /* 0x000fc80000011604 */
[----:B--2---:R-:W-:-:S05]  /*ea20*/  IADD3 R3, R6, 0x1, R3 ;  /* 0x0000000106037810 */ /* 0x004fca0007ffe003 */
[----:B---3--:R-:W-:-:S05]  /*ea30*/  IMAD.IADD R3, R3, 0x1, -R2 ;  /* 0x0000000103037824 */ /* 0x008fca00078e0a02 */
[----:B------:R-:W-:Y:S01]  /*ea40*/  IADD3 R4, R3, -c[0x0][0x324], RZ ;  /* 0x8000c90003047a10 */ /* 0x000fe20007ffe0ff */
[----:B------:R-:W-:Y:S05]  /*ea50*/  @!P6 BRA `(.L_x_418) ;  /* 0x000000f00000e947 */ /* 0x000fea0003800000 */
[----:B------:R-:W-:Y:S01]  /*ea60*/  ISETP.GT.AND P0, PT, R3, -0x1, PT ;  /* 0xffffffff0300780c */ /* 0x000fe20003f04270 */
[----:B------:R-:W-:-:S12]  /*ea70*/  BSSY B0, `(.L_x_419) ;  /* 0x000000b000007945 */ /* 0x000fd80003800000 */
[----:B------:R-:W-:Y:S05]  /*ea80*/  @P0 BRA `(.L_x_420) ;  /* 0x0000006000000947 */ /* 0x000fea0003800000 */
[----:B------:R-:W-:Y:S02]  /*ea90*/  ISETP.NE.AND P0, PT, R223, c[0x0][0x32c], PT ;  /* 0x0000cb00df007a0c */ /* 0x000fe40003f05270 */
[----:B------:R-:W-:-:S11]  /*eaa0*/  LOP3.LUT R3, RZ, R3, RZ, 0x33, !PT ;  /* 0x00000003ff037212 */ /* 0x000fd600078e33ff */
[----:B------:R-:W-:-:S05]  /*eab0*/  @P0 IMAD.HI.U32 R2, R3, c[0x0][0x330], RZ ;  /* 0x0000cc0003020a27 */ /* 0x000fca00078e00ff */
[----:B------:R-:W-:-:S04]  /*eac0*/  @P0 SHF.R.U32.HI R3, RZ, c[0x0][0x334], R2 ;  /* 0x0000cd00ff030a19 */ /* 0x000fc80000011602 */
[----:B------:R-:W-:Y:S01]  /*ead0*/  LOP3.LUT R3, RZ, R3, RZ, 0x33, !PT ;  /* 0x00000003ff037212 */ /* 0x000fe200078e33ff */
[----:B------:R-:W-:Y:S05]  /*eae0*/  BRA `(.L_x_421) ;  /* 0x0000003000007947 */ /* 0x000fea0003800000 */
.L_x_420:
[----:B------:R-:W-:-:S13]  /*eaf0*/  ISETP.NE.AND P0, PT, R223, c[0x0][0x32c], PT ;  /* 0x0000cb00df007a0c */ /* 0x000fda0003f05270 */
[----:B------:R-:W-:-:S05]  /*eb00*/  @P0 IMAD.HI.U32 R2, R3, c[0x0][0x330], RZ ;  /* 0x0000cc0003020a27 */ /* 0x000fca00078e00ff */
[----:B------:R-:W-:Y:S02]  /*eb10*/  @P0 SHF.R.U32.HI R3, RZ, c[0x0][0x334], R2 ;  /* 0x0000cd00ff030a19 */ /* 0x000fe40000011602 */
.L_x_421:
[----:B------:R-:W-:Y:S05]  /*eb20*/  BSYNC B0 ;  /* 0x0000000000007941 */ /* 0x000fea0003800000 */
.L_x_419:
[----:B------:R-:W-:-:S05]  /*eb30*/  IMAD R3, R3, c[0x0][0x32c], RZ ;  /* 0x0000cb0003037a24 */ /* 0x000fca00078e02ff */
[----:B------:R-:W-:-:S04]  /*eb40*/  IMNMX R4, R4, R3, !PT ;  /* 0x0000000304047217 */ /* 0x000fc80007800200 */
.L_x_418:
[----:B------:R-:W-:-:S04]  /*eb50*/  IADD3 R3, R4, 0x3f, RZ ;  /* 0x0000003f04037810 */ /* 0x000fc80007ffe0ff */
[----:B------:R-:W-:-:S04]  /*eb60*/  SHF.R.S32.HI R2, RZ, 0x1f, R3 ;  /* 0x0000001fff027819 */ /* 0x000fc80000011403 */
[----:B------:R-:W-:-:S04]  /*eb70*/  LEA.HI R2, R2, R3, RZ, 0x6 ;  /* 0x0000000302027211 */ /* 0x000fc800078f30ff */
[----:B------:R-:W-:-:S04]  /*eb80*/  SHF.R.S32.HI R2, RZ, 0x6, R2 ;  /* 0x00000006ff027819 */ /* 0x000fc80000011402 */
[----:B------:R-:W-:-:S04]  /*eb90*/  IMNMX R233, R195, R2, !PT ;  /* 0x00000002c3e97217 */ /* 0x000fc80007800200 */
[----:B------:R-:W-:-:S13]  /*eba0*/  ISETP.GE.AND P0, PT, R226, R233, PT ;  /* 0x000000e9e200720c */ /* 0x000fda0003f06270 */
[----:B------:R-:W-:Y:S05]  /*ebb0*/  @!P0 BRA `(.L_x_422) ;  /* 0x00002be000008947 */ /* 0x000fea0003800000 */
[C---:B------:R-:W-:Y:S01]  /*ebc0*/  IADD3 R2, R204.reuse, 0x40, RZ ;  /* 0x00000040cc027810 */ /* 0x040fe20007ffe0ff */
[----:B------:R-:W-:Y:S01]  /*ebd0*/  IMAD.MOV.U32 R133, RZ, RZ, R132 ;  /* 0x000000ffff857224 */ /* 0x000fe200078e0084 */
[----:B------:R-:W-:Y:S01]  /*ebe0*/  ISETP.GE.AND P2, PT, R204, c[0x0][0x1d4], PT ;  /* 0x00007500cc007a0c */ /* 0x000fe20003f46270 */
[----:B------:R-:W-:Y:S01]  /*ebf0*/  IMAD.MOV.U32 R3, RZ, RZ, R0 ;  /* 0x000000ffff037224 */ /* 0x000fe200078e0000 */
[----:B------:R-:W-:Y:S01]  /*ec00*/  ISETP.GE.AND P3, PT, R2, c[0x0][0x1d4], PT ;  /* 0x0000750002007a0c */ /* 0x000fe20003f66270 */
[C---:B------:R-:W-:Y:S01]  /*ec10*/  IMAD.SHL.U32 R231, R204.reuse, 0x2, RZ ;  /* 0x00000002cce77824 */ /* 0x040fe200078e00ff */
[----:B------:R-:W-:Y:S01]  /*ec20*/  SHF.L.U64.HI R232, R204, 0x1, R207 ;  /* 0x00000001cce87819 */ /* 0x000fe200000102cf */
[C---:B------:R-:W-:Y:S01]  /*ec30*/  IMAD.SHL.U32 R229, R200.reuse, 0x2, RZ ;  /* 0x00000002c8e57824 */ /* 0x040fe200078e00ff */
[----:B------:R-:W-:Y:S01]  /*ec40*/  SHF.L.U64.HI R230, R200, 0x1, R197 ;  /* 0x00000001c8e67819 */ /* 0x000fe200000102c5 */
[C---:B------:R-:W-:Y:S01]  /*ec50*/  IMAD.SHL.U32 R225, R199.reuse, 0x2, RZ ;  /* 0x00000002c7e17824 */ /* 0x040fe200078e00ff */
[----:B------:R-:W-:-:S02]  /*ec60*/  SHF.L.U64.HI R227, R199, 0x1, R196 ;  /* 0x00000001c7e37819 */ /* 0x000fc400000102c4 */
[----:B------:R-:W-:Y:S02]  /*ec70*/  SEL R228, RZ, 0x10, P3 ;  /* 0x00000010ffe47807 */ /* 0x000fe40001800000 */
.L_x_433:
        /* <DEDUP_REMOVED lines=31> */
.L_x_499:
[----:B------:R-:W-:-:S05]  /*ee70*/  BRA.DIV ~URZ, `(.L_x_426) ;  /* 0x00009a427f007947 */ /* 0x000fca000b800000 */
[----:B------:R-:W5:Y:S04]  /*ee80*/  SHFL.IDX PT, R2, R0, RZ, 0x181f ;  /* 0x00181fff00027589 */ /* 0x000f6800000e0000 */
        /* <DEDUP_REMOVED lines=11> */
.L_x_500:
        /* <DEDUP_REMOVED lines=19> */
.L_x_424:
[----:B------:R-:W-:Y:S05]  /*f070*/  BSYNC B0 ;  /* 0x0000000000007941 */ /* 0x000fea0003800000 */
.L_x_423:
[----:B------:R-:W0:Y:S01]  /*f080*/  LDGDEPBAR ;  /* 0x00000000000079af */ /* 0x000e220000000000 */
[----:B------:R-:W-:Y:S01]  /*f090*/  WARPSYNC 0xffffffff ;  /* 0xffffffff00007948 */ /* 0x000fe20003800000 */
[C---:B--23--:R-:W-:Y:S01]  /*f0a0*/  HMMA.16816.F32.BF16 R4, R32.reuse, R8, RZ ;  /* 0x000000082004723c */ /* 0x04cfe200000418ff */
[----:B------:R-:W-:Y:S02]  /*f0b0*/  BSSY B0, `(.L_x_427) ;  /* 0x00000d5000007945 */ /* 0x000fe40003800000 */
[----:B------:R-:W-:Y:S01]  /*f0c0*/  ISETP.GT.AND P0, PT, R226, R195, PT ;  /* 0x000000c3e200720c */ /* 0x000fe20003f04270 */
[----:B------:R-:W-:Y:S04]  /*f0d0*/  LDSM.16.M88.4 R160, [R181+0xc100] ;  /* 0x00c10000b5a0783b */ /* 0x000fe80000000200 */
[C---:B------:R-:W-:Y:S02]  /*f0e0*/  HMMA.16816.F32.BF16 R8, R32.reuse, R10, RZ ;  /* 0x0000000a2008723c */ /* 0x040fe400000418ff */
[----:B------:R-:W2:Y:S06]  /*f0f0*/  LDSM.16.M88.4 R164, [R180+0x6100] ;  /* 0x00610000b4a4783b */ /* 0x000eac0000000200 */
[C---:B----4-:R-:W-:Y:S01]  /*f100*/  HMMA.16816.F32.BF16 R12, R32.reuse, R16, RZ ;  /* 0x00000010200c723c */ /* 0x050fe200000418ff */
[----:B------:R-:W3:Y:S06]  /*f110*/  LDSM.16.M88.4 R168, [R180+0x6900] ;  /* 0x00690000b4a8783b */ /* 0x000eec0000000200 */
[----:B------:R-:W-:Y:S01]  /*f120*/  LDSM.16.M88.4 R172, [R180+0x7900] ;  /* 0x00790000b4ac783b */ /* 0x000fe20000000200 */
[C---:B------:R-:W-:Y:S08]  /*f130*/  HMMA.16816.F32.BF16 R16, R32.reuse, R18, RZ ;  /* 0x000000122010723c */ /* 0x040ff000000418ff */
        /* <DEDUP_REMOVED lines=33> */
[----:B------:R-:W-:Y:S07]  /*f350*/  LDSM.16.M88.4 R148, [R185+0x2000] ;  /* 0x00200000b994783b */ /* 0x000fee0000000200 */
[C---:B-----5:R-:W-:Y:S08]  /*f360*/  HMMA.16816.F32.BF16 R12, R144.reuse, R152, R12 ;  /* 0x00000098900c723c */ /* 0x060ff0000004180c */
        /* <DEDUP_REMOVED lines=137> */
.L_x_501:
[----:B------:R-:W-:-:S05]  /*fc00*/  BRA.DIV ~URZ, `(.L_x_430) ;  /* 0x00008f327f007947 */ /* 0x000fca000b800000 */
[----:B------:R-:W3:Y:S04]  /*fc10*/  SHFL.IDX PT, R2, R0, RZ, 0x181f ;  /* 0x00181fff00027589 */ /* 0x000ee800000e0000 */
        /* <DEDUP_REMOVED lines=11> */
.L_x_502:
        /* <DEDUP_REMOVED lines=19> */
.L_x_428:
[----:B------:R-:W-:Y:S05]  /*fe00*/  BSYNC B0 ;  /* 0x0000000000007941 */ /* 0x000fea0003800000 */
.L_x_427:
[----:B------:R-:W-:Y:S01]  /*fe10*/  FMNMX.FTZ R2, R4, R3, !PT ;  /* 0x0000000304027209 */ /* 0x000fe20007810000 */
[----:B------:R-:W0:Y:S01]  /*fe20*/  LDGDEPBAR ;  /* 0x00000000000079af */ /* 0x000e220000000000 */
[----:B------:R-:W-:Y:S02]  /*fe30*/  FMNMX.FTZ R0, R6, R133, !PT ;  /* 0x0000008506007209 */ /* 0x000fe40007810000 */
[----:B-1----:R-:W-:Y:S02]  /*fe40*/  FMNMX.FTZ R137, R5, R2, !PT ;  /* 0x0000000205897209 */ /* 0x002fe40007810000 */
        /* <DEDUP_REMOVED lines=28> */
[----:B------:R-:W-:Y:S01]  /*10010*/  FMNMX.FTZ R139, R35, R0, !PT ;  /* 0x00000000238b7209 */ /* 0x000fe20007810000 */
[----:B------:R-:W-:-:S05]  /*10020*/  BRA.DIV ~URZ, `(.L_x_431) ;  /* 0x00008d127f007947 */ /* 0x000fca000b800000 */
[----:B------:R1:W2:Y:S02]  /*10030*/  SHFL.BFLY PT, R154, R135, 0x2, 0x1f ;  /* 0x0c401f00879a7f89 */ /* 0x0002a400000e0000 */
.L_x_503:
[----:B--2---:R-:W-:Y:S01]  /*10040*/  FMNMX.FTZ R137, R135, R154, !PT ;  /* 0x0000009a87897209 */ /* 0x004fe20007810000 */
[----:B------:R-:W-:-:S05]  /*10050*/  BRA.DIV ~URZ, `(.L_x_432) ;  /* 0x00008d227f007947 */ /* 0x000fca000b800000 */
[----:B------:R-:W-:Y:S04]  /*10060*/  SHFL.BFLY PT, R2, R139, 0x2, 0x1f ;  /* 0x0c401f008b027f89 */ /* 0x000fe800000e0000 */
[----:B------:R-:W2:Y:S02]  /*10070*/  SHFL.BFLY PT, R0, R137, 0x1, 0x1f ;  /* 0x0c201f0089007f89 */ /* 0x000ea400000e0000 */
[----:B--2---:R-:W-:Y:S02]  /*10080*/  FMNMX.FTZ R0, R137, R0, !PT ;  /* 0x0000000089007209 */ /* 0x004fe40007810000 */
[----:B-1----:R-:W-:Y:S05]  /*10090*/  FMNMX.FTZ R135, R139, R2, !PT ;  /* 0x000000028b877209 */ /* 0x002fea0007810000 */
[----:B------:R1:W2:Y:S02]  /*100a0*/  SHFL.BFLY PT, R132, R135, 0x1, 0x1f ;  /* 0x0c201f0087847f89 */ /* 0x0002a400000e0000 */
.L_x_504:
[----:B--2---:R-:W-:Y:S01]  /*100b0*/  FMNMX.FTZ R132, R132, R135, !PT ;  /* 0x0000008784847209 */ /* 0x004fe20007810000 */
[C---:B------:R-:W-:Y:S01]  /*100c0*/  FMUL.FTZ R167, R0.reuse, c[0x0][0x2d0] ;  /* 0x0000b40000a77a20 */ /* 0x040fe20000410000 */
[----:B------:R-:W-:Y:S01]  /*100d0*/  WARPSYNC 0xffffffff ;  /* 0xffffffff00007948 */ /* 0x000fe20003800000 */
[----:B------:R-:W-:Y:S01]  /*100e0*/  FADD.FTZ R2, -R0, R3 ;  /* 0x0000000300027221 */ /* 0x000fe20000010100 */
[----:B------:R-:W2:Y:S01]  /*100f0*/  LDSM.16.MT88.4 R140, [R183+0x100] ;  /* 0x00010000b78c783b */ /* 0x000ea20000004200 */
[----:B------:R-:W-:Y:S01]  /*10100*/  FFMA.FTZ R163, R4, c[0x0][0x2d0], -R167 ;  /* 0x0000b40004a37a23 */ /* 0x000fe200000108a7 */
[----:B------:R-:W-:Y:S01]  /*10110*/  ISETP.GT.AND P0, PT, R226, R233, PT ;  /* 0x000000e9e200720c */ /* 0x000fe20003f04270 */
[----:B------:R-:W-:Y:S01]  /*10120*/  FADD.FTZ R4, -R132, R133 ;  /* 0x0000008584047221 */ /* 0x000fe20000010100 */
[----:B------:R-:W-:Y:S01]  /*10130*/  IADD3 R226, R226, -0x1, RZ ;  /* 0xffffffffe2e27810 */ /* 0x000fe20007ffe0ff */
[----:B------:R-:W-:Y:S02]  /*10140*/  FMUL.FTZ R165, R132, c[0x0][0x2d0] ;  /* 0x0000b40084a57a20 */ /* 0x000fe40000410000 */
[----:B------:R-:W-:Y:S01]  /*10150*/  FMUL.FTZ R3, R2, c[0x0][0x2d0] ;  /* 0x0000b40002037a20 */ /* 0x000fe20000410000 */
[----:B------:R-:W-:Y:S01]  /*10160*/  MUFU.EX2 R163, R163 ;  /* 0x000000a300a37308 */ /* 0x000fe20000000800 */
[----:B------:R-:W-:Y:S01]  /*10170*/  FMUL.FTZ R2, R4, c[0x0][0x2d0] ;  /* 0x0000b40004027a20 */ /* 0x000fe20000410000 */
[----:B------:R-:W3:Y:S01]  /*10180*/  LDSM.16.MT88.4 R144, [R178+0x100] ;  /* 0x00010000b290783b */ /* 0x000ee20000004200 */
[--C-:B------:R-:W-:Y:S02]  /*10190*/  FFMA.FTZ R160, R5, c[0x0][0x2d0], -R167.reuse ;  /* 0x0000b40005a07a23 */ /* 0x100fe400000108a7 */
[--C-:B------:R-:W-:Y:S02]  /*101a0*/  FFMA.FTZ R161, R8, c[0x0][0x2d0], -R167.reuse ;  /* 0x0000b40008a17a23 */ /* 0x100fe400000108a7 */
[----:B------:R-:W-:Y:S02]  /*101b0*/  FFMA.FTZ R162, R9, c[0x0][0x2d0], -R167 ;  /* 0x0000b40009a27a23 */ /* 0x000fe400000108a7 */
[--C-:B------:R-:W-:Y:S01]  /*101c0*/  FFMA.FTZ R133, R6, c[0x0][0x2d0], -R165.reuse ;  /* 0x0000b40006857a23 */ /* 0x100fe200000108a5 */
[----:B------:R-:W4:Y:S01]  /*101d0*/  MUFU.EX2 R3, R3 ;  /* 0x0000000300037308 */ /* 0x000f220000000800 */
[--C-:B------:R-:W-:Y:S01]  /*101e0*/  FFMA.FTZ R164, R7, c[0x0][0x2d0], -R165.reuse ;  /* 0x0000b40007a47a23 */ /* 0x100fe200000108a5 */
[----:B------:R-:W-:Y:S01]  /*101f0*/  LDSM.16.MT88.4 R148, [R183+0x2900] ;  /* 0x00290000b794783b */ /* 0x000fe20000004200 */
[--C-:B-1----:R-:W-:Y:S02]  /*10200*/  FFMA.FTZ R135, R10, c[0x0][0x2d0], -R165.reuse ;  /* 0x0000b4000a877a23 */ /* 0x102fe400000108a5 */
[----:B------:R-:W-:Y:S02]  /*10210*/  FFMA.FTZ R166, R11, c[0x0][0x2d0], -R165 ;  /* 0x0000b4000ba67a23 */ /* 0x000fe400000108a5 */
[--C-:B------:R-:W-:Y:S02]  /*10220*/  FFMA.FTZ R170, R16, c[0x0][0x2d0], -R167.reuse ;  /* 0x0000b40010aa7a23 */ /* 0x100fe400000108a7 */
[----:B------:R-:W-:Y:S01]  /*10230*/  FFMA.FTZ R171, R17, c[0x0][0x2d0], -R167 ;  /* 0x0000b40011ab7a23 */ /* 0x000fe200000108a7 */
[----:B------:R-:W-:Y:S01]  /*10240*/  MUFU.EX2 R2, R2 ;  /* 0x0000000200027308 */ /* 0x000fe20000000800 */
[----:B------:R-:W-:Y:S01]  /*10250*/  LDSM.16.MT88.4 R152, [R178+0x2900] ;  /* 0x00290000b298783b */ /* 0x000fe20000004200 */
[--C-:B------:R-:W-:Y:S02]  /*10260*/  FFMA.FTZ R174, R18, c[0x0][0x2d0], -R165.reuse ;  /* 0x0000b40012ae7a23 */ /* 0x100fe400000108a5 */
[----:B------:R-:W-:Y:S02]  /*10270*/  FFMA.FTZ R175, R19, c[0x0][0x2d0], -R165 ;  /* 0x0000b40013af7a23 */ /* 0x000fe400000108a5 */
[--C-:B------:R-:W-:Y:S02]  /*10280*/  FFMA.FTZ R234, R28, c[0x0][0x2d0], -R167.reuse ;  /* 0x0000b4001cea7a23 */ /* 0x100fe400000108a7 */
[--C-:B------:R-:W-:Y:S01]  /*10290*/  FFMA.FTZ R235, R29, c[0x0][0x2d0], -R167.reuse ;  /* 0x0000b4001deb7a23 */ /* 0x100fe200000108a7 */
[----:B------:R-:W-:Y:S01]  /*102a0*/  LDSM.16.MT88.4 R16, [R177+0x900] ;  /* 0x00090000b110783b */ /* 0x000fe20000004200 */
[----:B------:R-:W1:Y:S01]  /*102b0*/  MUFU.EX2 R160, R160 ;  /* 0x000000a000a07308 */ /* 0x000e620000000800 */
[----:B------:R-:W-:Y:S02]  /*102c0*/  FFMA.FTZ R236, R32, c[0x0][0x2d0], -R167 ;  /* 0x0000b40020ec7a23 */ /* 0x000fe400000108a7 */
[--C-:B------:R-:W-:Y:S02]  /*102d0*/  FFMA.FTZ R237, R30, c[0x0][0x2d0], -R165.reuse ;  /* 0x0000b4001eed7a23 */ /* 0x100fe400000108a5 */
[--C-:B------:R-:W-:Y:S02]  /*102e0*/  FFMA.FTZ R238, R31, c[0x0][0x2d0], -R165.reuse ;  /* 0x0000b4001fee7a23 */ /* 0x100fe400000108a5 */
[----:B------:R-:W-:Y:S01]  /*102f0*/  LDSM.16.MT88.4 R156, [R177+0x2900] ;  /* 0x00290000b19c783b */ /* 0x000fe20000004200 */
[----:B------:R-:W-:Y:S02]  /*10300*/  FFMA.FTZ R239, R34, c[0x0][0x2d0], -R165 ;  /* 0x0000b40022ef7a23 */ /* 0x000fe400000108a5 */
[----:B------:R-:W-:Y:S01]  /*10310*/  MUFU.EX2 R161, R161 ;  /* 0x000000a100a17308 */ /* 0x000fe20000000800 */
[--C-:B------:R-:W-:Y:S02]  /*10320*/  FFMA.FTZ R168, R12, c[0x0][0x2d0], -R167.reuse ;  /* 0x0000b4000ca87a23 */ /* 0x100fe400000108a7 */
[----:B------:R-:W-:Y:S02]  /*10330*/  FFMA.FTZ R169, R13, c[0x0][0x2d0], -R167 ;  /* 0x0000b4000da97a23 */ /* 0x000fe400000108a7 */
[----:B------:R-:W-:Y:S01]  /*10340*/  LDSM.16.MT88.4 R28, [R177+0x1900] ;  /* 0x00190000b11c783b */ /* 0x000fe20000004200 */
[--C-:B------:R-:W-:Y:S02]  /*10350*/  FFMA.FTZ R172, R14, c[0x0][0x2d0], -R165.reuse ;  /* 0x0000b4000eac7a23 */ /* 0x100fe400000108a5 */
[----:B------:R-:W-:Y:S02]  /*10360*/  FFMA.FTZ R173, R15, c[0x0][0x2d0], -R165 ;  /* 0x0000b4000fad7a23 */ /* 0x000fe400000108a5 */
[----:B------:R-:W5:Y:S10]  /*10370*/  MUFU.EX2 R162, R162 ;  /* 0x000000a200a27308 */ /* 0x000f740000000800 */
        /* <DEDUP_REMOVED lines=14> */
[----:B------:R-:W-:Y:S10]  /*10460*/  MUFU.EX2 R236, R236 ;  /* 0x000000ec00ec7308 */ /* 0x000ff40000000800 */
[----:B------:R-:W-:Y:S10]  /*10470*/  MUFU.EX2 R237, R237 ;  /* 0x000000ed00ed7308 */ /* 0x000ff40000000800 */
[----:B------:R-:W-:Y:S10]  /*10480*/  MUFU.EX2 R238, R238 ;  /* 0x000000ee00ee7308 */ /* 0x000ff40000000800 */
[----:B------:R-:W-:Y:S01]  /*10490*/  MUFU.EX2 R239, R239 ;  /* 0x000000ef00ef7308 */ /* 0x000fe20000000800 */
[C---:B----4-:R-:W-:Y:S01]  /*104a0*/  FMUL.FTZ R4, R3.reuse, R128 ;  /* 0x0000008003047220 */ /* 0x050fe20000410000 */
[----:B-1----:R-:W-:Y:S01]  /*104b0*/  F2FP.BF16.PACK_AB R136, R160, R163 ;  /* 0x000000a3a088723e */ /* 0x002fe200000010ff */
[C---:B------:R-:W-:Y:S01]  /*104c0*/  FMUL.FTZ R5, R3.reuse, R129 ;  /* 0x0000008103057220 */ /* 0x040fe20000410000 */
[----:B-----5:R-:W-:Y:S01]  /*104d0*/  F2FP.BF16.PACK_AB R138, R162, R161 ;  /* 0x000000a1a28a723e */ /* 0x020fe200000010ff */
[----:B------:R-:W-:Y:S01]  /*104e0*/  FMUL.FTZ R6, R2, R130 ;  /* 0x0000008202067220 */ /* 0x000fe20000410000 */
[----:B------:R-:W-:Y:S01]  /*104f0*/  F2FP.BF16.PACK_AB R137, R164, R133 ;  /* 0x00000085a489723e */ /* 0x000fe200000010ff */
[----:B------:R-:W-:Y:S01]  /*10500*/  FMUL.FTZ R7, R2, R131 ;  /* 0x0000008302077220 */ /* 0x000fe20000410000 */
[----:B------:R-:W-:Y:S01]  /*10510*/  F2FP.BF16.PACK_AB R139, R166, R135 ;  /* 0x00000087a68b723e */ /* 0x000fe200000010ff */
[----:B------:R-:W1:Y:S01]  /*10520*/  LDSM.16.MT88.4 R128, [R177+0x100] ;  /* 0x00010000b180783b */ /* 0x000e620000004200 */
[----:B------:R-:W-:Y:S01]  /*10530*/  FMUL.FTZ R8, R3, R124 ;  /* 0x0000007c03087220 */ /* 0x000fe20000410000 */
[----:B------:R-:W-:Y:S01]  /*10540*/  F2FP.BF16.PACK_AB R12, R169, R168 ;  /* 0x000000a8a90c723e */ /* 0x000fe200000010ff */
[----:B------:R-:W-:Y:S01]  /*10550*/  FMUL.FTZ R9, R3, R125 ;  /* 0x0000007d03097220 */ /* 0x000fe20000410000 */
[----:B------:R-:W-:Y:S01]  /*10560*/  F2FP.BF16.PACK_AB R14, R171, R170 ;  /* 0x000000aaab0e723e */ /* 0x000fe200000010ff */
[C---:B------:R-:W-:Y:S01]  /*10570*/  FMUL.FTZ R10, R2.reuse, R126 ;  /* 0x0000007e020a7220 */ /* 0x040fe20000410000 */
[C---:B--2---:R-:W-:Y:S05]  /*10580*/  HMMA.16816.F32.BF16 R4, R136.reuse, R140, R4 ;  /* 0x0000008c8804723c */ /* 0x044fea0000041804 */
[C---:B------:R-:W-:Y:S01]  /*10590*/  FMUL.FTZ R11, R2.reuse, R127 ;  /* 0x0000007f020b7220 */ /* 0x040fe20000410000 */
[----:B------:R-:W-:Y:S01]  /*105a0*/  F2FP.BF16.PACK_AB R13, R173, R172 ;  /* 0x000000acad0d723e */ /* 0x000fe200000010ff */
[----:B------:R-:W2:Y:S01]  /*105b0*/  LDSM.16.MT88.4 R124, [R176+0x100] ;  /* 0x00010000b07c783b */ /* 0x000ea20000004200 */
[----:B------:R-:W-:Y:S01]  /*105c0*/  FMUL.FTZ R100, R3, R100 ;  /* 0x0000006403647220 */ /* 0x000fe20000410000 */
[----:B------:R-:W-:Y:S03]  /*105d0*/  F2FP.BF16.PACK_AB R15, R175, R174 ;  /* 0x000000aeaf0f723e */ /* 0x000fe600000010ff */
[C---:B------:R-:W-:Y:S03]  /*105e0*/  HMMA.16816.F32.BF16 R8, R136.reuse, R142, R8 ;  /* 0x0000008e8808723c */ /* 0x040fe60000041808 */
[C---:B------:R-:W-:Y:S01]  /*105f0*/  FMUL.FTZ R101, R3.reuse, R101 ;  /* 0x0000006503657220 */ /* 0x040fe20000410000 */
[----:B------:R-:W4:Y:S01]  /*10600*/  LDSM.16.MT88.4 R140, [R183+0x2100] ;  /* 0x00210000b78c783b */ /* 0x000f220000004200 */
[C---:B------:R-:W-:Y:S02]  /*10610*/  FMUL.FTZ R102, R2.reuse, R102 ;  /* 0x0000006602667220 */ /* 0x040fe40000410000 */
[C---:B------:R-:W-:Y:S02]  /*10620*/  FMUL.FTZ R103, R2.reuse, R103 ;  /* 0x0000006702677220 */ /* 0x040fe40000410000 */
[C---:B------:R-:W-:Y:S03]  /*10630*/  FMUL.FTZ R104, R3.reuse, R104 ;  /* 0x0000006803687220 */ /* 0x040fe60000410000 */
[C---:B------:R-:W-:Y:S02]  /*10640*/  FMUL.FTZ R105, R3.reuse, R105 ;  /* 0x0000006903697220 */ /* 0x040fe40000410000 */
[C---:B---3--:R-:W-:Y:S03]  /*10650*/  HMMA.16816.F32.BF16 R100, R136.reuse, R144, R100 ;  /* 0x000000908864723c */ /* 0x048fe60000041864 */
[C---:B------:R-:W-:Y:S02]  /*10660*/  FMUL.FTZ R106, R2.reuse, R106 ;  /* 0x0000006a026a7220 */ /* 0x040fe40000410000 */
        /* <DEDUP_REMOVED lines=111> */
[----:B------:R-:W-:Y:S01]  /*10d60*/  FFMA.FTZ R163, R3, R224, R163 ;  /* 0x000000e003a37223 */ /* 0x000fe200000100a3 */
[----:B------:R-:W-:Y:S01]  /*10d70*/  MOV R3, R0 ;  /* 0x0000000000037202 */ /* 0x000fe20000000f00 */
[----:B------:R-:W-:Y:S03]  /*10d80*/  FFMA.FTZ R133, R2, R217, R133 ;  /* 0x000000d902857223 */ /* 0x000fe60000010085 */
[----:B------:R-:W-:Y:S01]  /*10d90*/  HMMA.16816.F32.BF16 R96, R136, R130, R96 ;  /* 0x000000828860723c */ /* 0x000fe20000041860 */
[----:B------:R-:W-:Y:S02]  /*10da0*/  LDSM.16.MT88.4 R128, [R178+0x4900] ;  /* 0x00490000b280783b */ /* 0x000fe40000004200 */
[----:B------:R-:W-:Y:S02]  /*10db0*/  FADD.FTZ R160, R160, R163 ;  /* 0x000000a3a0a07221 */ /* 0x000fe40000010000 */
[----:B------:R-:W-:Y:S01]  /*10dc0*/  FADD.FTZ R164, R164, R133 ;  /* 0x00000085a4a47221 */ /* 0x000fe20000010000 */
[----:B------:R-:W-:Y:S01]  /*10dd0*/  MOV R133, R132 ;  /* 0x0000008400857202 */ /* 0x000fe20000000f00 */
[----:B------:R-:W-:Y:S01]  /*10de0*/  FADD.FTZ R161, R161, R160 ;  /* 0x000000a0a1a17221 */ /* 0x000fe20000010000 */
[C---:B--2---:R-:W-:Y:S01]  /*10df0*/  HMMA.16816.F32.BF16 R4, R12.reuse, R124, R4 ;  /* 0x0000007c0c04723c */ /* 0x044fe20000041804 */
[----:B------:R-:W-:Y:S04]  /*10e00*/  LDSM.16.MT88.4 R136, [R177+0x4900] ;  /* 0x00490000b188783b */ /* 0x000fe80000004200 */
[----:B------:R-:W-:Y:S03]  /*10e10*/  FADD.FTZ R161, R162, R161 ;  /* 0x000000a1a2a17221 */ /* 0x000fe60000010000 */
[C---:B------:R-:W-:Y:S01]  /*10e20*/  HMMA.16816.F32.BF16 R8, R12.reuse, R126, R8 ;  /* 0x0000007e0c08723c */ /* 0x040fe20000041808 */
[----:B------:R-:W1:Y:S03]  /*10e30*/  LDSM.16.MT88.4 R124, [R176+0x2900] ;  /* 0x00290000b07c783b */ /* 0x000e660000004200 */
[----:B------:R-:W-:Y:S04]  /*10e40*/  FADD.FTZ R168, R168, R161 ;  /* 0x000000a1a8a87221 */ /* 0x000fe80000010000 */
[C---:B------:R-:W-:Y:S04]  /*10e50*/  HMMA.16816.F32.BF16 R100, R12.reuse, R144, R100 ;  /* 0x000000900c64723c */ /* 0x040fe80000041864 */
[----:B------:R-:W-:Y:S04]  /*10e60*/  FADD.FTZ R169, R169, R168 ;  /* 0x000000a8a9a97221 */ /* 0x000fe80000010000 */
[C---:B------:R-:W-:Y:S01]  /*10e70*/  HMMA.16816.F32.BF16 R104, R12.reuse, R146, R104 ;  /* 0x000000920c68723c */ /* 0x040fe20000041868 */
[----:B------:R-:W-:Y:S03]  /*10e80*/  LDSM.16.MT88.4 R144, [R177+0x3100] ;  /* 0x00310000b190783b */ /* 0x000fe60000004200 */
[----:B------:R-:W-:Y:S04]  /*10e90*/  FADD.FTZ R170, R170, R169 ;  /* 0x000000a9aaaa7221 */ /* 0x000fe80000010000 */
[C---:B------:R-:W-:Y:S04]  /*10ea0*/  HMMA.16816.F32.BF16 R108, R12.reuse, R16, R108 ;  /* 0x000000100c6c723c */ /* 0x040fe8000004186c */
[----:B------:R-:W-:Y:S04]  /*10eb0*/  FADD.FTZ R171, R171, R170 ;  /* 0x000000aaabab7221 */ /* 0x000fe80000010000 */
[C---:B------:R-:W-:Y:S01]  /*10ec0*/  HMMA.16816.F32.BF16 R112, R12.reuse, R18, R112 ;  /* 0x000000120c70723c */ /* 0x040fe20000041870 */
[----:B------:R-:W2:Y:S07]  /*10ed0*/  LDSM.16.MT88.4 R16, [R183+0x4900] ;  /* 0x00490000b710783b */ /* 0x000eae0000004200 */
[C---:B---3--:R-:W-:Y:S08]  /*10ee0*/  HMMA.16816.F32.BF16 R116, R12.reuse, R140, R116 ;  /* 0x0000008c0c74723c */ /* 0x048ff00000041874 */
        /* <DEDUP_REMOVED lines=13> */
[----:B------:R-:W-:Y:S01]  /*10fc0*/  FFMA.FTZ R167, R33, c[0x0][0x2d0], -R167 ;  /* 0x0000b40021a77a23 */ /* 0x000fe200000108a7 */
[----:B------:R-:W3:Y:S01]  /*10fd0*/  MUFU.EX2 R153, R153 ;  /* 0x0000009900997308 */ /* 0x000ee20000000800 */
[C---:B------:R-:W-:Y:S04]  /*10fe0*/  HMMA.16816.F32.BF16 R56, R12.reuse, R158, R56 ;  /* 0x0000009e0c38723c */ /* 0x040fe80000041838 */
[--C-:B------:R-:W-:Y:S02]  /*10ff0*/  FFMA.FTZ R156, R22, c[0x0][0x2d0], -R165.reuse ;  /* 0x0000b400169c7a23 */ /* 0x100fe400000108a5 */
[--C-:B------:R-:W-:Y:S02]  /*11000*/  FFMA.FTZ R157, R23, c[0x0][0x2d0], -R165.reuse ;  /* 0x0000b400179d7a23 */ /* 0x100fe400000108a5 */
[C---:B-1----:R-:W-:Y:S01]  /*11010*/  HMMA.16816.F32.BF16 R60, R12.reuse, R124, R60 ;  /* 0x0000007c0c3c723c */ /* 0x042fe2000004183c */
[----:B------:R-:W-:Y:S01]  /*11020*/  LDSM.16.MT88.4 R20, [R178+0x1100] ;  /* 0x00110000b214783b */ /* 0x000fe20000004200 */
[----:B------:R-:W-:Y:S02]  /*11030*/  MUFU.EX2 R154, R154 ;  /* 0x0000009a009a7308 */ /* 0x000fe40000000800 */
[--C-:B------:R-:W-:Y:S02]  /*11040*/  FFMA.FTZ R158, R26, c[0x0][0x2d0], -R165.reuse ;  /* 0x0000b4001a9e7a23 */ /* 0x100fe400000108a5 */
[--C-:B------:R-:W-:Y:S02]  /*11050*/  FFMA.FTZ R159, R27, c[0x0][0x2d0], -R165.reuse ;  /* 0x0000b4001b9f7a23 */ /* 0x100fe400000108a5 */
[C---:B------:R-:W-:Y:S01]  /*11060*/  HMMA.16816.F32.BF16 R64, R12.reuse, R126, R64 ;  /* 0x0000007e0c40723c */ /* 0x040fe20000041840 */
[----:B------:R-:W1:Y:S03]  /*11070*/  LDSM.16.MT88.4 R124, [R176+0x4900] ;  /* 0x00490000b07c783b */ /* 0x000e660000004200 */
[----:B------:R-:W-:Y:S01]  /*11080*/  FFMA.FTZ R165, R35, c[0x0][0x2d0], -R165 ;  /* 0x0000b40023a57a23 */ /* 0x000fe200000108a5 */
[----:B------:R-:W4:Y:S03]  /*11090*/  MUFU.EX2 R155, R155 ;  /* 0x0000009b009b7308 */ /* 0x000f260000000800 */
[C---:B--2---:R-:W-:Y:S01]  /*110a0*/  HMMA.16816.F32.BF16 R68, R12.reuse, R16, R68 ;  /* 0x000000100c44723c */ /* 0x044fe20000041844 */
[----:B------:R-:W-:Y:S06]  /*110b0*/  LDSM.16.MT88.4 R24, [R177+0x1100] ;  /* 0x00110000b118783b */ /* 0x000fec0000004200 */
[----:B------:R-:W-:Y:S01]  /*110c0*/  MUFU.EX2 R156, R156 ;  /* 0x0000009c009c7308 */ /* 0x000fe20000000800 */
[C---:B------:R-:W-:Y:S01]  /*110d0*/  HMMA.16816.F32.BF16 R72, R12.reuse, R18, R72 ;  /* 0x000000120c48723c */ /* 0x040fe20000041848 */
[----:B------:R-:W2:Y:S07]  /*110e0*/  LDSM.16.MT88.4 R16, [R183+0x1100] ;  /* 0x00110000b710783b */ /* 0x000eae0000004200 */
[C---:B------:R-:W-:Y:S01]  /*110f0*/  HMMA.16816.F32.BF16 R76, R12.reuse, R128, R76 ;  /* 0x000000800c4c723c */ /* 0x040fe2000004184c */
[----:B------:R-:W-:Y:S01]  /*11100*/  LDSM.16.MT88.4 R32, [R176+0x1900] ;  /* 0x00190000b020783b */ /* 0x000fe20000004200 */
[----:B------:R-:W5:Y:S06]  /*11110*/  MUFU.EX2 R157, R157 ;  /* 0x0000009d009d7308 */ /* 0x000f6c0000000800 */
[C---:B------:R-:W-:Y:S01]  /*11120*/  HMMA.16816.F32.BF16 R80, R12.reuse, R130, R80 ;  /* 0x000000820c50723c */ /* 0x040fe20000041850 */
[----:B------:R-:W2:Y:S03]  /*11130*/  LDSM.16.MT88.4 R128, [R176+0x1100] ;  /* 0x00110000b080783b */ /* 0x000ea60000004200 */
[----:B------:R-:W-:Y:S04]  /*11140*/  MUFU.EX2 R158, R158 ;  /* 0x0000009e009e7308 */ /* 0x000fe80000000800 */
[C---:B------:R-:W-:Y:S06]  /*11150*/  HMMA.16816.F32.BF16 R84, R12.reuse, R136, R84 ;  /* 0x000000880c54723c */ /* 0x040fec0000041854 */
[----:B------:R-:W2:Y:S02]  /*11160*/  MUFU.EX2 R159, R159 ;  /* 0x0000009f009f7308 */ /* 0x000ea40000000800 */
[C---:B------:R-:W-:Y:S01]  /*11170*/  HMMA.16816.F32.BF16 R88, R12.reuse, R138, R88 ;  /* 0x0000008a0c58723c */ /* 0x040fe20000041858 */
[----:B------:R-:W2:Y:S07]  /*11180*/  LDSM.16.MT88.4 R136, [R183+0x3100] ;  /* 0x00310000b788783b */ /* 0x000eae0000004200 */
[C---:B-1----:R-:W-:Y:S01]  /*11190*/  HMMA.16816.F32.BF16 R92, R12.reuse, R124, R92 ;  /* 0x0000007c0c5c723c */ /* 0x042fe2000004185c */
[----:B------:R-:W1:Y:S07]  /*111a0*/  MUFU.EX2 R167, R167 ;  /* 0x000000a700a77308 */ /* 0x000e6e0000000800 */
[----:B------:R-:W-:Y:S01]  /*111b0*/  HMMA.16816.F32.BF16 R96, R12, R126, R96 ;  /* 0x0000007e0c60723c */ /* 0x000fe20000041860 */
[----:B------:R-:W-:Y:S02]  /*111c0*/  LDSM.16.MT88.4 R124, [R177+0x5100] ;  /* 0x00510000b17c783b */ /* 0x000fe40000004200 */
[----:B------:R-:W1:Y:S04]  /*111d0*/  MUFU.EX2 R240, R165 ;  /* 0x000000a500f07308 */ /* 0x000e680000000800 */
[----:B---3--:R-:W-:Y:S01]  /*111e0*/  F2FP.BF16.PACK_AB R12, R153, R152 ;  /* 0x00000098990c723e */ /* 0x008fe200000010ff */
[----:B------:R-:W-:Y:S01]  /*111f0*/  FADD.FTZ R152, R152, R171 ;  /* 0x000000ab98987221 */ /* 0x000fe20000010000 */
[----:B----4-:R-:W-:Y:S03]  /*11200*/  F2FP.BF16.PACK_AB R14, R155, R154 ;  /* 0x0000009a9b0e723e */ /* 0x010fe600000010ff */
[----:B-----5:R-:W-:Y:S01]  /*11210*/  F2FP.BF16.PACK_AB R13, R157, R156 ;  /* 0x0000009c9d0d723e */ /* 0x020fe200000010ff */
[----:B------:R-:W-:Y:S01]  /*11220*/  FADD.FTZ R153, R153, R152 ;  /* 0x0000009899997221 */ /* 0x000fe20000010000 */
[----:B--2---:R-:W-:Y:S03]  /*11230*/  F2FP.BF16.PACK_AB R15, R159, R158 ;  /* 0x0000009e9f0f723e */ /* 0x004fe600000010ff */
[----:B------:R-:W-:Y:S04]  /*11240*/  FADD.FTZ R154, R154, R153 ;  /* 0x000000999a9a7221 */ /* 0x000fe80000010000 */
[C---:B------:R-:W-:Y:S03]  /*11250*/  HMMA.16816.F32.BF16 R4, R12.reuse, R16, R4 ;  /* 0x000000100c04723c */ /* 0x040fe60000041804 */
[----:B------:R-:W-:Y:S05]  /*11260*/  FADD.FTZ R155, R155, R154 ;  /* 0x0000009a9b9b7221 */ /* 0x000fea0000010000 */
        /* <DEDUP_REMOVED lines=8> */
[C---:B------:R-:W-:Y:S08]  /*112f0*/  HMMA.16816.F32.BF16 R116, R12.reuse, R128, R116 ;  /* 0x000000800c74723c */ /* 0x040ff00000041874 */
[C---:B------:R-:W-:Y:S08]  /*11300*/  HMMA.16816.F32.BF16 R120, R12.reuse, R130, R120 ;  /* 0x000000820c78723c */ /* 0x040ff00000041878 */
        /* <DEDUP_REMOVED lines=18> */
[C---:B------:R-:W-:Y:S08]  /*11430*/  HMMA.16816.F32.BF16 R84, R12.reuse, R124, R84 ;  /* 0x0000007c0c54723c */ /* 0x040ff00000041854 */
[C---:B------:R-:W-:Y:S08]  /*11440*/  HMMA.16816.F32.BF16 R88, R12.reuse, R126, R88 ;  /* 0x0000007e0c58723c */ /* 0x040ff00000041858 */
[C---:B--2---:R-:W-:Y:S08]  /*11450*/  HMMA.16816.F32.BF16 R92, R12.reuse, R16, R92 ;  /* 0x000000100c5c723c */ /* 0x044ff0000004185c */
[----:B------:R-:W-:Y:S01]  /*11460*/  HMMA.16816.F32.BF16 R96, R12, R18, R96 ;  /* 0x000000120c60723c */ /* 0x000fe20000041860 */
[----:B------:R-:W2:Y:S06]  /*11470*/  LDSM.16.MT88.4 R16, [R177+0x3900] ;  /* 0x00390000b110783b */ /* 0x000eac0000004200 */
[----:B------:R-:W-:Y:S01]  /*11480*/  F2FP.BF16.PACK_AB R12, R235, R234 ;  /* 0x000000eaeb0c723e */ /* 0x000fe200000010ff */
[----:B------:R-:W-:Y:S01]  /*11490*/  FADD.FTZ R234, R234, R155 ;  /* 0x0000009beaea7221 */ /* 0x000fe20000010000 */
[----:B-1----:R-:W-:Y:S03]  /*114a0*/  F2FP.BF16.PACK_AB R14, R167, R236 ;  /* 0x000000eca70e723e */ /* 0x002fe600000010ff */
[----:B------:R-:W-:Y:S01]  /*114b0*/  F2FP.BF16.PACK_AB R13, R238, R237 ;  /* 0x000000edee0d723e */ /* 0x000fe200000010ff */
[----:B------:R-:W-:Y:S01]  /*114c0*/  FADD.FTZ R235, R235, R234 ;  /* 0x000000eaebeb7221 */ /* 0x000fe20000010000 */
[----:B------:R-:W-:Y:S03]  /*114d0*/  F2FP.BF16.PACK_AB R15, R240, R239 ;  /* 0x000000eff00f723e */ /* 0x000fe600000010ff */
[----:B------:R-:W-:Y:S04]  /*114e0*/  FADD.FTZ R224, R236, R235 ;  /* 0x000000ebece07221 */ /* 0x000fe80000010000 */
[C---:B---3--:R-:W-:Y:S01]  /*114f0*/  HMMA.16816.F32.BF16 R128, R12.reuse, R20, R4 ;  /* 0x000000140c80723c */ /* 0x048fe20000041804 */
[----:B------:R-:W1:Y:S02]  /*11500*/  LDSM.16.MT88.4 R4, [R178+0x5900] ;  /* 0x00590000b204783b */ /* 0x000e640000004200 */
[----:B------:R-:W-:Y:S05]  /*11510*/  FADD.FTZ R224, R167, R224 ;  /* 0x000000e0a7e07221 */ /* 0x000fea0000010000 */
[C---:B------:R-:W-:Y:S01]  /*11520*/  HMMA.16816.F32.BF16 R124, R12.reuse, R22, R8 ;  /* 0x000000160c7c723c */ /* 0x040fe20000041808 */
[----:B------:R-:W3:Y:S07]  /*11530*/  LDSM.16.MT88.4 R8, [R177+0x5900] ;  /* 0x00590000b108783b */ /* 0x000eee0000004200 */
        /* <DEDUP_REMOVED lines=10> */
[C---:B--2---:R-:W-:Y:S08]  /*115e0*/  HMMA.16816.F32.BF16 R52, R12.reuse, R16, R52 ;  /* 0x000000100c34723c */ /* 0x044ff00000041834 */
[C---:B------:R-:W-:Y:S01]  /*115f0*/  HMMA.16816.F32.BF16 R56, R12.reuse, R18, R56 ;  /* 0x000000120c38723c */ /* 0x040fe20000041838 */
[----:B------:R-:W2:Y:S07]  /*11600*/  LDSM.16.MT88.4 R16, [R176+0x5900] ;  /* 0x00590000b010783b */ /* 0x000eae0000004200 */
[C---:B------:R-:W-:Y:S08]  /*11610*/  HMMA.16816.F32.BF16 R60, R12.reuse, R144, R60 ;  /* 0x000000900c3c723c */ /* 0x040ff0000004183c */
[C---:B------:R-:W-:Y:S08]  /*11620*/  HMMA.16816.F32.BF16 R64, R12.reuse, R146, R64 ;  /* 0x000000920c40723c */ /* 0x040ff00000041840 */
[C---:B------:R-:W-:Y:S08]  /*11630*/  HMMA.16816.F32.BF16 R68, R12.reuse, R148, R68 ;  /* 0x000000940c44723c */ /* 0x040ff00000041844 */
[C---:B------:R-:W-:Y:S08]  /*11640*/  HMMA.16816.F32.BF16 R72, R12.reuse, R150, R72 ;  /* 0x000000960c48723c */ /* 0x040ff00000041848 */
[C---:B-1----:R-:W-:Y:S07]  /*11650*/  HMMA.16816.F32.BF16 R76, R12.reuse, R4, R76 ;  /* 0x000000040c4c723c */ /* 0x042fee000004184c */
[----:B------:R-:W-:Y:S01]  /*11660*/  FADD.FTZ R5, R135, R164 ;  /* 0x000000a487057221 */ /* 0x000fe20000010000 */
[C---:B------:R-:W-:Y:S04]  /*11670*/  HMMA.16816.F32.BF16 R80, R12.reuse, R6, R80 ;  /* 0x000000060c50723c */ /* 0x040fe80000041850 */
[----:B------:R-:W-:Y:S04]  /*11680*/  FADD.FTZ R5, R166, R5 ;  /* 0x00000005a6057221 */ /* 0x000fe80000010000 */
[C---:B---3--:R-:W-:Y:S04]  /*11690*/  HMMA.16816.F32.BF16 R84, R12.reuse, R8, R84 ;  /* 0x000000080c54723c */ /* 0x048fe80000041854 */
[----:B------:R-:W-:Y:S04]  /*116a0*/  FADD.FTZ R172, R172, R5 ;  /* 0x00000005acac7221 */ /* 0x000fe80000010000 */
[C---:B------:R-:W-:Y:S04]  /*116b0*/  HMMA.16816.F32.BF16 R88, R12.reuse, R10, R88 ;  /* 0x0000000a0c58723c */ /* 0x040fe80000041858 */
[----:B------:R-:W-:Y:S04]  /*116c0*/  FADD.FTZ R173, R173, R172 ;  /* 0x000000acadad7221 */ /* 0x000fe80000010000 */
[----:B------:R-:W-:Y:S01]  /*116d0*/  FADD.FTZ R174, R174, R173 ;  /* 0x000000adaeae7221 */ /* 0x000fe20000010000 */
[C---:B--2---:R-:W-:Y:S03]  /*116e0*/  HMMA.16816.F32.BF16 R92, R12.reuse, R16, R92 ;  /* 0x000000100c5c723c */ /* 0x044fe6000004185c */
        /* <DEDUP_REMOVED lines=11> */
.L_x_422:
[----:B------:R-:W-:-:S13]  /*117a0*/  ISETP.GE.AND P0, PT, R226, R195, PT ;  /* 0x000000c3e200720c */ /* 0x000fda0003f06270 */
[----:B------:R-:W-:Y:S05]  /*117b0*/  @!P0 BRA `(.L_x_434) ;  /* 0x0000355000008947 */ /* 0x000fea0003800000 */
[C---:B------:R-:W-:Y:S01]  /*117c0*/  IADD3 R2, R204.reuse, 0x40, RZ ;  /* 0x00000040cc027810 */ /* 0x040fe20007ffe0ff */
[----:B------:R-:W-:Y:S01]  /*117d0*/  IMAD.MOV.U32 R3, RZ, RZ, R0 ;  /* 0x000000ffff037224 */ /* 0x000fe200078e0000 */
[----:B------:R-:W-:Y:S02]  /*117e0*/  ISETP.GE.AND P2, PT, R204, c[0x0][0x1d4], PT ;  /* 0x00007500cc007a0c */ /* 0x000fe40003f46270 */
[----:B------:R-:W-:Y:S01]  /*117f0*/  ISETP.GE.AND P3, PT, R2, c[0x0][0x1d4], PT ;  /* 0x0000750002007a0c */ /* 0x000fe20003f66270 */
[----:B------:R-:W-:Y:S02]  /*11800*/  IMAD.MOV.U32 R2, RZ, RZ, R132 ;  /* 0x000000ffff027224 */ /* 0x000fe400078e0084 */
.L_x_452:
[----:B------:R-:W-:Y:S04]  /*11810*/  DEPBAR.LE SB0, 0x0 ;  /* 0x000080000000791a */ /* 0x000fe80000000000 */
[----:B------:R-:W-:Y:S01]  /*11820*/  WARPSYNC 0xffffffff ;  /* 0xffffffff00007948 */ /* 0x000fe20003800000 */
[----:B------:R-:W-:Y:S01]  /*11830*/  BAR.SYNC.DEFER_BLOCKING 0x0 ;  /* 0x0000000000007b1d */ /* 0x000fe20000010000 */
[----:B------:R-:W-:Y:S01]  /*11840*/  SHF.R.S32.HI R5, RZ, 0x1f, R202 ;  /* 0x0000001fff057819 */ /* 0x000fe200000114ca */
[C---:B------:R-:W-:Y:S01]  /*11850*/  IMAD.WIDE.U32 R238, R202.reuse, c[0x0][0x208], RZ ;  /* 0x00008200caee7a25 */ /* 0x040fe200078e00ff */
[----:B------:R-:W-:Y:S03]  /*11860*/  SHF.R.S32.HI R7, RZ, 0x1f, R201 ;  /* 0x0000001fff077819 */ /* 0x000fe600000114c9 */
[----:B------:R-:W-:Y:S02]  /*11870*/  IMAD R5, R5, c[0x0][0x208], RZ ;  /* 0x0000820005057a24 */ /* 0x000fe400078e02ff */
[----:B------:R-:W-:Y:S02]  /*11880*/  IMAD R7, R7, c[0x0][0x218], RZ ;  /* 0x0000860007077a24 */ /* 0x000fe400078e02ff */
[----:B------:R-:W-:Y:S02]  /*11890*/  IMAD R5, R202, c[0x0][0x20c], R5 ;  /* 0x00008300ca057a24 */ /* 0x000fe400078e0205 */
[----:B------:R-:W-:Y:S03]  /*118a0*/  IMAD R7, R201, c[0x0][0x21c], R7 ;  /* 0x00008700c9077a24 */ /* 0x000fe600078e0207 */
[----:B------:R-:W-:Y:S05]  /*118b0*/  IADD3 R239, R239, R5, RZ ;  /* 0x00000005efef7210 */ /* 0x000fea0007ffe0ff */
[----:B------:R-:W-:Y:S01]  /*118c0*/  IMAD.WIDE.U32 R238, R201, c[0x0][0x218], R238 ;  /* 0x00008600c9ee7a25 */ /* 0x000fe200078e00ee */
[----:B------:R1:W2:Y:S04]  /*118d0*/  LDSM.16.M88.4 R32, [R187+0xc100] ;  /* 0x00c10000bb20783b */ /* 0x0002a80000000200 */
[----:B------:R-:W-:Y:S01]  /*118e0*/  IADD3 R5, P0, R208, R238, RZ ;  /* 0x000000eed0057210 */ /* 0x000fe20007f1e0ff */
[----:B------:R1:W3:Y:S03]  /*118f0*/  LDSM.16.M88.4 R8, [R186+0x6100] ;  /* 0x00610000ba08783b */ /* 0x0002e60000000200 */
[----:B------:R-:W-:Y:S02]  /*11900*/  IADD3.X R238, R188, R239, R7, P0, !PT ;  /* 0x000000efbcee7210 */ /* 0x000fe400007fe407 */
[C---:B------:R-:W-:Y:S01]  /*11910*/  LEA R20, P0, R5.reuse, c[0x0][0x1f8], 0x1 ;  /* 0x00007e0005147a11 */ /* 0x040fe200078008ff */
[----:B------:R1:W4:Y:S03]  /*11920*/  LDSM.16.M88.4 R16, [R186+0x6900] ;  /* 0x00690000ba10783b */ /* 0x0003260000000200 */
[----:B------:R-:W-:Y:S01]  /*11930*/  LEA.HI.X R238, R5, c[0x0][0x1fc], R238, 0x1, P0 ;  /* 0x00007f0005ee7a11 */ /* 0x000fe200000f0cee */
[----:B------:R1:W1:Y:S04]  /*11940*/  LDSM.16.M88.4 R24, [R186+0x7100] ;  /* 0x00710000ba18783b */ /* 0x0002680000000200 */
[----:B------:R1:W1:Y:S04]  /*11950*/  LDSM.16.M88.4 R132, [R186+0x7900] ;  /* 0x00790000ba84783b */ /* 0x0002680000000200 */
[----:B------:R1:W1:Y:S04]  /*11960*/  LDSM.16.M88.4 R136, [R182+0xc100] ;  /* 0x00c10000b688783b */ /* 0x0002680000000200 */
[----:B------:R1:W1:Y:S04]  /*11970*/  LDSM.16.M88.4 R140, [R185] ;  /* 0x00000000b98c783b */ /* 0x0002680000000200 */
[----:B------:R1:W1:Y:S04]  /*11980*/  LDSM.16.M88.4 R144, [R185+0x800] ;  /* 0x00080000b990783b */ /* 0x0002680000000200 */
[----:B------:R1:W1:Y:S04]  /*11990*/  LDSM.16.M88.4 R148, [R185+0x1000] ;  /* 0x00100000b994783b */ /* 0x0002680000000200 */
[----:B------:R1:W1:Y:S01]  /*119a0*/  LDSM.16.M88.4 R152, [R185+0x1800] ;  /* 0x00180000b998783b */ /* 0x0002620000000200 */
[----:B------:R-:W-:-:S05]  /*119b0*/  BRA.DIV ~URZ, `(.L_x_435) ;  /* 0x000074b27f007947 */ /* 0x000fca000b800000 */
[----:B------:R4:W3:Y:S02]  /*119c0*/  SHFL.IDX PT, R240, R238, RZ, 0x181f ;  /* 0x00181fffeef07589 */ /* 0x0008e400000e0000 */
.L_x_505:
[C---:B--23--:R-:W-:Y:S01]  /*119d0*/  HMMA.16816.F32.BF16 R4, R32.reuse, R8, RZ ;  /* 0x000000082004723c */ /* 0x04cfe200000418ff */
[----:B------:R-:W2:Y:S01]  /*119e0*/  SHFL.IDX PT, R171, R20, RZ, 0x181f ;  /* 0x00181fff14ab7589 */ /* 0x000ea200000e0000 */
[----:B------:R-:W-:Y:S02]  /*119f0*/  BSSY B0, `(.L_x_436) ;  /* 0x00000e9000007945 */ /* 0x000fe40003800000 */
[C---:B------:R-:W-:Y:S01]  /*11a00*/  IMAD.SHL.U32 R0, R204.reuse, 0x2, RZ ;  /* 0x00000002cc007824 */ /* 0x040fe200078e00ff */
[----:B------:R-:W-:Y:S01]  /*11a10*/  SHF.L.U64.HI R174, R204, 0x1, R207 ;  /* 0x00000001ccae7819 */ /* 0x000fe200000102cf */
[----:B------:R3:W5:Y:S01]  /*11a20*/  SHFL.IDX PT, R29, R20, 0x1, 0x181f ;  /* 0x00381f00141d7f89 */ /* 0x00076200000e0000 */
[C---:B------:R-:W-:Y:S01]  /*11a30*/  IMAD.SHL.U32 R172, R200.reuse, 0x2, RZ ;  /* 0x00000002c8ac7824 */ /* 0x040fe200078e00ff */
[C---:B------:R-:W-:Y:S01]  /*11a40*/  HMMA.16816.F32.BF16 R8, R32.reuse, R10, RZ ;  /* 0x0000000a2008723c */ /* 0x040fe200000418ff */
[----:B------:R-:W-:Y:S02]  /*11a50*/  SHF.L.U64.HI R173, R200, 0x1, R197 ;  /* 0x00000001c8ad7819 */ /* 0x000fe400000102c5 */
[----:B----4-:R-:W4:Y:S01]  /*11a60*/  SHFL.IDX PT, R238, R238, 0x1, 0x181f ;  /* 0x00381f00eeee7f89 */ /* 0x010f2200000e0000 */
[C---:B------:R-:W-:Y:S01]  /*11a70*/  IMAD.SHL.U32 R175, R199.reuse, 0x2, RZ ;  /* 0x00000002c7af7824 */ /* 0x040fe200078e00ff */
[----:B------:R-:W-:Y:S03]  /*11a80*/  SHF.L.U64.HI R225, R199, 0x1, R196 ;  /* 0x00000001c7e17819 */ /* 0x000fe600000102c4 */
[C---:B------:R-:W-:Y:S08]  /*11a90*/  HMMA.16816.F32.BF16 R12, R32.reuse, R16, RZ ;  /* 0x00000010200c723c */ /* 0x040ff000000418ff */
[C---:B------:R-:W-:Y:S08]  /*11aa0*/  HMMA.16816.F32.BF16 R16, R32.reuse, R18, RZ ;  /* 0x000000122010723c */ /* 0x040ff000000418ff */
[C---:B-1-3--:R-:W-:Y:S08]  /*11ab0*/  HMMA.16816.F32.BF16 R20, R32.reuse, R24, RZ ;  /* 0x000000182014723c */ /* 0x04aff000000418ff */
[C---:B------:R-:W-:Y:S01]  /*11ac0*/  HMMA.16816.F32.BF16 R24, R32.reuse, R26, RZ ;  /* 0x0000001a2018723c */ /* 0x040fe200000418ff */
[C---:B--2---:R-:W-:Y:S05]  /*11ad0*/  IADD3 R156, P0, R171.reuse, R0, RZ ;  /* 0x00000000ab9c7210 */ /* 0x044fea0007f1e0ff */
[C-C-:B------:R-:W-:Y:S01]  /*11ae0*/  IMAD.X R157, R240.reuse, 0x1, R174.reuse, P0 ;  /* 0x00000001f09d7824 */ /* 0x140fe200000e06ae */
[C---:B------:R-:W-:Y:S04]  /*11af0*/  IADD3 R168, P0, R171.reuse, R172, RZ ;  /* 0x000000acaba87210 */ /* 0x040fe80007f1e0ff */
[----:B------:R1:W-:Y:S01]  /*11b00*/  LDGSTS.E.BYPASS.LTC128B.128 [R222], [R156.64], !P2 ;  /* 0x000000009cde7fae */ /* 0x0003e2000d101d46 */
[C---:B------:R-:W-:Y:S01]  /*11b10*/  IMAD.X R169, R240.reuse, 0x1, R173, P0 ;  /* 0x00000001f0a97824 */ /* 0x040fe200000e06ad */
[-C--:B------:R-:W-:Y:S04]  /*11b20*/  IADD3 R170, P0, R171, R175.reuse, RZ ;  /* 0x000000afabaa7210 */ /* 0x080fe80007f1e0ff */
[----:B------:R2:W-:Y:S01]  /*11b30*/  LDGSTS.E.BYPASS.LTC128B.128 [R222+0x2000], [R168.64], !P3 ;  /* 0x02000000a8de7fae */ /* 0x0005e2000d901d46 */
[----:B------:R-:W-:Y:S01]  /*11b40*/  IMAD.X R171, R240, 0x1, R225, P0 ;  /* 0x00000001f0ab7824 */ /* 0x000fe200000e06e1 */
[C---:B-----5:R-:W-:Y:S04]  /*11b50*/  IADD3 R232, P0, R29.reuse, R0, RZ ;  /* 0x000000001de87210 */ /* 0x060fe80007f1e0ff */
[----:B------:R2:W-:Y:S01]  /*11b60*/  LDGSTS.E.BYPASS.LTC128B.128 [R222+0x4000], [R170.64], !P5 ;  /* 0x04000000aade7fae */ /* 0x0005e2000e901d46 */
[C---:B----4-:R-:W-:Y:S01]  /*11b70*/  IMAD.X R233, R238.reuse, 0x1, R174, P0 ;  /* 0x00000001eee97824 */ /* 0x050fe200000e06ae */
[C---:B------:R-:W-:Y:S04]  /*11b80*/  IADD3 R228, P0, R29.reuse, R172, RZ ;  /* 0x000000ac1de47210 */ /* 0x040fe80007f1e0ff */
[----:B------:R3:W-:Y:S01]  /*11b90*/  LDGSTS.E.BYPASS.LTC128B.128 [R222+0x1000], [R232.64], !P2 ;  /* 0x01000000e8de7fae */ /* 0x0007e2000d101d46 */
[C---:B------:R-:W-:Y:S01]  /*11ba0*/  IMAD.X R229, R238.reuse, 0x1, R173, P0 ;  /* 0x00000001eee57824 */ /* 0x040fe200000e06ad */
[----:B------:R-:W-:Y:S02]  /*11bb0*/  IADD3 R230, P0, R29, R175, RZ ;  /* 0x000000af1de67210 */ /* 0x000fe40007f1e0ff */
[C---:B------:R-:W-:Y:S02]  /*11bc0*/  HMMA.16816.F32.BF16 R28, R32.reuse, R132, RZ ;  /* 0x00000084201c723c */ /* 0x040fe400000418ff */
[----:B------:R3:W-:Y:S01]  /*11bd0*/  LDGSTS.E.BYPASS.LTC128B.128 [R222+0x3000], [R228.64], !P3 ;  /* 0x03000000e4de7fae */ /* 0x0007e2000d901d46 */
[----:B------:R-:W-:Y:S01]  /*11be0*/  IMAD.X R231, R238, 0x1, R225, P0 ;  /* 0x00000001eee77824 */ /* 0x000fe200000e06e1 */
[----:B------:R-:W-:Y:S04]  /*11bf0*/  ISETP.GT.AND P0, PT, R226, R195, PT ;  /* 0x000000c3e200720c */ /* 0x000fe80003f04270 */
[----:B------:R-:W-:Y:S01]  /*11c00*/  HMMA.16816.F32.BF16 R32, R32, R134, RZ ;  /* 0x000000862020723c */ /* 0x000fe200000418ff */
[----:B------:R3:W-:Y:S05]  /*11c10*/  LDGSTS.E.BYPASS.LTC128B.128 [R222+0x5000], [R230.64], !P5 ;  /* 0x05000000e6de7fae */ /* 0x0007ea000e901d46 */
[----:B-1----:R-:W-:Y:S02]  /*11c20*/  LDSM.16.M88.4 R156, [R181+0xc100] ;  /* 0x00c10000b59c783b */ /* 0x002fe40000000200 */
[C---:B------:R-:W-:Y:S03]  /*11c30*/  HMMA.16816.F32.BF16 R4, R136.reuse, R140, R4 ;  /* 0x0000008c8804723c */ /* 0x040fe60000041804 */
[----:B------:R-:W0:Y:S05]  /*11c40*/  LDGDEPBAR ;  /* 0x00000000000079af */ /* 0x000e2a0000000000 */
[C---:B------:R-:W-:Y:S01]  /*11c50*/  HMMA.16816.F32.BF16 R8, R136.reuse, R142, R8 ;  /* 0x0000008e8808723c */ /* 0x040fe20000041808 */
[----:B------:R-:W1:Y:S05]  /*11c60*/  LDSM.16.M88.4 R160, [R180+0x6100] ;  /* 0x00610000b4a0783b */ /* 0x000e6a0000000200 */
[----:B------:R-:W4:Y:S02]  /*11c70*/  LDSM.16.M88.4 R164, [R180+0x6900] ;  /* 0x00690000b4a4783b */ /* 0x000f240000000200 */
[C---:B------:R-:W-:Y:S03]  /*11c80*/  HMMA.16816.F32.BF16 R12, R136.reuse, R144, R12 ;  /* 0x00000090880c723c */ /* 0x040fe6000004180c */
[----:B------:R-:W5:Y:S05]  /*11c90*/  LDSM.16.M88.4 R132, [R180+0x7100] ;  /* 0x00710000b484783b */ /* 0x000f6a0000000200 */
[C---:B------:R-:W-:Y:S01]  /*11ca0*/  HMMA.16816.F32.BF16 R16, R136.reuse, R146, R16 ;  /* 0x000000928810723c */ /* 0x040fe20000041810 */
[----:B--2---:R-:W2:Y:S05]  /*11cb0*/  LDSM.16.M88.4 R168, [R180+0x7900] ;  /* 0x00790000b4a8783b */ /* 0x004eaa0000000200 */
[----:B------:R-:W-:Y:S02]  /*11cc0*/  LDSM.16.M88.4 R140, [R179+0xc100] ;  /* 0x00c10000b38c783b */ /* 0x000fe40000000200 */
[C---:B------:R-:W-:Y:S03]  /*11cd0*/  HMMA.16816.F32.BF16 R20, R136.reuse, R148, R20 ;  /* 0x000000948814723c */ /* 0x040fe60000041814 */
[----:B------:R-:W2:Y:S05]  /*11ce0*/  LDSM.16.M88.4 R144, [R184] ;  /* 0x00000000b890783b */ /* 0x000eaa0000000200 */
[C---:B------:R-:W-:Y:S01]  /*11cf0*/  HMMA.16816.F32.BF16 R24, R136.reuse, R150, R24 ;  /* 0x000000968818723c */ /* 0x040fe20000041818 */
[----:B------:R-:W2:Y:S07]  /*11d00*/  LDSM.16.M88.4 R148, [R184+0x800] ;  /* 0x00080000b894783b */ /* 0x000eae0000000200 */
[C---:B------:R-:W-:Y:S08]  /*11d10*/  HMMA.16816.F32.BF16 R28, R136.reuse, R152, R28 ;  /* 0x00000098881c723c */ /* 0x040ff0000004181c */
[----:B------:R-:W-:Y:S01]  /*11d20*/  HMMA.16816.F32.BF16 R32, R136, R154, R32 ;  /* 0x0000009a8820723c */ /* 0x000fe20000041820 */
[----:B------:R-:W2:Y:S05]  /*11d30*/  LDSM.16.M88.4 R136, [R184+0x1000] ;  /* 0x00100000b888783b */ /* 0x000eaa0000000200 */
[----:B------:R-:W2:Y:S02]  /*11d40*/  LDSM.16.M88.4 R152, [R184+0x1800] ;  /* 0x00180000b898783b */ /* 0x000ea40000000200 */
        /* <DEDUP_REMOVED lines=11> */
[----:B------:R-:W2:Y:S05]  /*11e00*/  LDSM.16.M88.4 R156, [R186+0x9100] ;  /* 0x00910000ba9c783b */ /* 0x000eaa0000000200 */
[----:B------:R-:W4:Y:S02]  /*11e10*/  LDSM.16.M88.4 R168, [R186+0x9900] ;  /* 0x00990000baa8783b */ /* 0x000f240000000200 */
[C---:B------:R-:W-:Y:S08]  /*11e20*/  HMMA.16816.F32.BF16 R4, R140.reuse, R144, R4 ;  /* 0x000000908c04723c */ /* 0x040ff00000041804 */
[C---:B------:R-:W-:Y:S01]  /*11e30*/  HMMA.16816.F32.BF16 R8, R140.reuse, R146, R8 ;  /* 0x000000928c08723c */ /* 0x040fe20000041808 */
[----:B------:R-:W-:Y:S07]  /*11e40*/  LDSM.16.M88.4 R144, [R185+0x2000] ;  /* 0x00200000b990783b */ /* 0x000fee0000000200 */
[C---:B------:R-:W-:Y:S08]  /*11e50*/  HMMA.16816.F32.BF16 R12, R140.reuse, R148, R12 ;  /* 0x000000948c0c723c */ /* 0x040ff0000004180c */
[C---:B------:R-:W-:Y:S01]  /*11e60*/  HMMA.16816.F32.BF16 R16, R140.reuse, R150, R16 ;  /* 0x000000968c10723c */ /* 0x040fe20000041810 */
[----:B------:R-:W-:Y:S07]  /*11e70*/  LDSM.16.M88.4 R148, [R185+0x2800] ;  /* 0x00280000b994783b */ /* 0x000fee0000000200 */
[C---:B------:R-:W-:Y:S08]  /*11e80*/  HMMA.16816.F32.BF16 R20, R140.reuse, R136, R20 ;  /* 0x000000888c14723c */ /* 0x040ff00000041814 */
[C---:B------:R-:W-:Y:S01]  /*11e90*/  HMMA.16816.F32.BF16 R24, R140.reuse, R138, R24 ;  /* 0x0000008a8c18723c */ /* 0x040fe20000041818 */
[----:B------:R-:W5:Y:S07]  /*11ea0*/  LDSM.16.M88.4 R136, [R182+0x10100] ;  /* 0x01010000b688783b */ /* 0x000f6e0000000200 */
[C---:B------:R-:W-:Y:S08]  /*11eb0*/  HMMA.16816.F32.BF16 R28, R140.reuse, R152, R28 ;  /* 0x000000988c1c723c */ /* 0x040ff0000004181c */
[----:B------:R-:W-:Y:S01]  /*11ec0*/  HMMA.16816.F32.BF16 R32, R140, R154, R32 ;  /* 0x0000009a8c20723c */ /* 0x000fe20000041820 */
[----:B------:R-:W3:Y:S05]  /*11ed0*/  LDSM.16.M88.4 R140, [R185+0x3000] ;  /* 0x00300000b98c783b */ /* 0x000eea0000000200 */
[----:B------:R-:W3:Y:S02]  /*11ee0*/  LDSM.16.M88.4 R152, [R185+0x3800] ;  /* 0x00380000b998783b */ /* 0x000ee40000000200 */
        /* <DEDUP_REMOVED lines=11> */
[----:B------:R-:W2:Y:S05]  /*11fa0*/  LDSM.16.M88.4 R132, [R180+0x9100] ;  /* 0x00910000b484783b */ /* 0x000eaa0000000200 */
[----:B------:R-:W4:Y:S02]  /*11fb0*/  LDSM.16.M88.4 R168, [R180+0x9900] ;  /* 0x00990000b4a8783b */ /* 0x000f240000000200 */
        /* <DEDUP_REMOVED lines=11> */
[----:B------:R-:W5:Y:S05]  /*12070*/  LDSM.16.M88.4 R136, [R184+0x3000] ;  /* 0x00300000b888783b */ /* 0x000f6a0000000200 */
        /* <DEDUP_REMOVED lines=103> */
.L_x_506:
        /* <DEDUP_REMOVED lines=13> */
.L_x_507:
[----:B-1----:R-:W-:Y:S05]  /*127c0*/  IADD3 R134, P0, R240, R0, RZ ;  /* 0x00000000f0867210 */ /* 0x002fea0007f1e0ff */
[----:B------:R-:W-:Y:S01]  /*127d0*/  IMAD.X R135, R132, 0x1, R174, P0 ;  /* 0x0000000184877824 */ /* 0x000fe200000e06ae */
[----:B------:R-:W-:Y:S04]  /*127e0*/  IADD3 R172, P0, R240, R172, RZ ;  /* 0x000000acf0ac7210 */ /* 0x000fe80007f1e0ff */
[----:B------:R-:W-:Y:S01]  /*127f0*/  @!PT LDS RZ, [RZ] ;  /* 0x00000000fffff984 */ /* 0x000fe20000000800 */
[----:B------:R-:W-:Y:S01]  /*12800*/  @!PT LDS RZ, [RZ] ;  /* 0x00000000fffff984 */ /* 0x000fe20000000800 */
[----:B------:R-:W-:Y:S01]  /*12810*/  @!PT LDS RZ, [RZ] ;  /* 0x00000000fffff984 */ /* 0x000fe20000000800 */
[----:B------:R1:W-:Y:S01]  /*12820*/  LDGSTS.E.BYPASS.LTC128B.128 [R205+0x7100], [R134.64], !P2 ;  /* 0x0710000086cd7fae */ /* 0x0003e2000d101d46 */
[----:B------:R-:W-:Y:S01]  /*12830*/  IMAD.X R173, R132, 0x1, R173, P0 ;  /* 0x0000000184ad7824 */ /* 0x000fe200000e06ad */
[----:B------:R-:W-:Y:S04]  /*12840*/  IADD3 R240, P0, R240, R175, RZ ;  /* 0x000000aff0f07210 */ /* 0x000fe80007f1e0ff */
[----:B------:R1:W-:Y:S01]  /*12850*/  LDGSTS.E.BYPASS.LTC128B.128 [R205+0x9100], [R172.64], !P3 ;  /* 0x09100000accd7fae */ /* 0x0003e2000d901d46 */
[----:B------:R-:W-:Y:S05]  /*12860*/  IMAD.X R241, R132, 0x1, R225, P0 ;  /* 0x0000000184f17824 */ /* 0x000fea00000e06e1 */
[----:B------:R1:W-:Y:S03]  /*12870*/  LDGSTS.E.BYPASS.LTC128B.128 [R205+0xb100], [R240.64], !P5 ;  /* 0x0b100000f0cd7fae */ /* 0x0003e6000e901d46 */
.L_x_437:
[----:B------:R-:W-:Y:S05]  /*12880*/  BSYNC B0 ;  /* 0x0000000000007941 */ /* 0x000fea0003800000 */
.L_x_436:
[----:B------:R-:W-:Y:S01]  /*12890*/  ISETP.NE.AND P0, PT, R223, c[0x0][0x2c4], PT ;  /* 0x0000b100df007a0c */ /* 0x000fe20003f05270 */
[----:B------:R-:W2:Y:S01]  /*128a0*/  LDL R238, [R1+0x4] ;  /* 0x0000040001ee7983 */ /* 0x000ea20000100800 */
[----:B------:R-:W-:Y:S04]  /*128b0*/  IMAD.SHL.U32 R157, R226, 0x40, RZ ;  /* 0x00000040e29d7824 */ /* 0x000fe800078e00ff */
[----:B------:R-:W0:Y:S01]  /*128c0*/  LDGDEPBAR ;  /* 0x00000000000079af */ /* 0x000e220000000000 */
[----:B-1----:R-:W-:Y:S04]  /*128d0*/  IADD3 R135, -R220, 0x1, -R157 ;  /* 0x00000001dc877810 */ /* 0x002fe80007ffe99d */
        /* <DEDUP_REMOVED lines=9> */
.L_x_508:
        /* <DEDUP_REMOVED lines=9> */
[----:B----4-:R-:W-:Y:S05]  /*12a00*/  IMAD.MOV.U32 R133, RZ, RZ, 0x1 ;  /* 0x00000001ff857424 */ /* 0x010fea00078e00ff */
[----:B------:R-:W-:Y:S11]  /*12a10*/  ISETP.NE.AND P0, PT, R133, c[0x0][0x32c], PT ;  /* 0x0000cb0085007a0c */ /* 0x000ff60003f05270 */
[----:B------:R-:W-:Y:S02]  /*12a20*/  @!UPT UIADD3 URZ, URZ, URZ, URZ ;  /* 0x0000003f3f3ff290 */ /* 0x000fe4000fffe03f */
[----:B------:R-:W-:Y:S05]  /*12a30*/  @P0 IMAD.HI.U32 R133, R240, c[0x0][0x330], RZ ;  /* 0x0000cc00f0850a27 */ /* 0x000fea00078e00ff */
[----:B------:R-:W-:Y:S04]  /*12a40*/  @P0 SHF.R.U32.HI R240, RZ, c[0x0][0x334], R133 ;  /* 0x0000cd00fff00a19 */ /* 0x000fe80000011685 */
[----:B------:R-:W-:Y:S01]  /*12a50*/  LOP3.LUT R240, RZ, R240, RZ, 0x33, !PT ;  /* 0x000000f0fff07212 */ /* 0x000fe200078e33ff */
[----:B------:R-:W-:-:S05]  /*12a60*/  BRA `(.L_x_444) ;  /* 0x0000005000007947 */ /* 0x000fca0003800000 */
.L_x_443:
[----:B----4-:R-:W-:Y:S04]  /*12a70*/  MOV R133, 0x1 ;  /* 0x0000000100857802 */ /* 0x010fe80000000f00 */
[----:B------:R-:W-:Y:S11]  /*12a80*/  ISETP.NE.AND P0, PT, R133, c[0x0][0x32c], PT ;  /* 0x0000cb0085007a0c */ /* 0x000ff60003f05270 */
[----:B------:R-:W-:Y:S02]  /*12a90*/  @!UPT UIADD3 URZ, URZ, URZ, URZ ;  /* 0x0000003f3f3ff290 */ /* 0x000fe4000fffe03f */
[----:B------:R-:W-:Y:S05]  /*12aa0*/  @P0 IMAD.HI.U32 R133, R240, c[0x0][0x330], RZ ;  /* 0x0000cc00f0850a27 */ /* 0x000fea00078e00ff */
[----:B------:R-:W-:Y:S02]  /*12ab0*/  @P0 SHF.R.U32.HI R240, RZ, c[0x0][0x334], R133 ;  /* 0x0000cd00fff00a19 */ /* 0x000fe40000011685 */
.L_x_444:
[----:B------:R-:W-:Y:S05]  /*12ac0*/  BSYNC B0 ;  /* 0x0000000000007941 */ /* 0x000fea0003800000 */
.L_x_442:
[----:B------:R-:W-:Y:S04]  /*12ad0*/  IMAD R137, R240, c[0x0][0x32c], -R157 ;  /* 0x0000cb00f0897a24 */ /* 0x000fe800078e0a9d */
[----:B------:R-:W-:Y:S05]  /*12ae0*/  IMAD.IADD R137, R137, 0x1, -R220 ;  /* 0x0000000189897824 */ /* 0x000fea00078e0adc */
[----:B------:R-:W-:Y:S02]  /*12af0*/  IADD3 R133, R137, c[0x0][0x32c], RZ ;  /* 0x0000cb0089857a10 */ /* 0x000fe40007ffe0ff */
[----:B------:R-:W-:Y:S02]  /*12b00*/  IMNMX R0, R0, R137, !PT ;  /* 0x0000008900007217 */ /* 0x000fe40007800200 */
[----:B------:R-:W-:Y:S02]  /*12b10*/  IMNMX R132, R132, R133, PT ;  /* 0x0000008584847217 */ /* 0x000fe40003800200 */
.L_x_441:
        /* <DEDUP_REMOVED lines=9> */
[----:B----4-:R-:W-:Y:S02]  /*12bb0*/  FSEL R141, R8, -INF , !P0 ;  /* 0xff800000088d7808 */ /* 0x010fe40004000000 */
        /* <DEDUP_REMOVED lines=41> */
.L_x_509:
        /* <DEDUP_REMOVED lines=16> */
.L_x_448:
[----:B------:R-:W-:Y:S04]  /*12f50*/  MOV R0, 0x1 ;  /* 0x0000000100007802 */ /* 0x000fe80000000f00 */
[----:B------:R-:W-:Y:S11]  /*12f60*/  ISETP.NE.AND P0, PT, R0, c[0x0][0x32c], PT ;  /* 0x0000cb0000007a0c */ /* 0x000ff60003f05270 */
[----:B------:R-:W-:Y:S02]  /*12f70*/  @!UPT UIADD3 URZ, URZ, URZ, URZ ;  /* 0x0000003f3f3ff290 */ /* 0x000fe4000fffe03f */
[----:B------:R-:W-:Y:S05]  /*12f80*/  @P0 IMAD.HI.U32 R0, R240, c[0x0][0x330], RZ ;  /* 0x0000cc00f0000a27 */ /* 0x000fea00078e00ff */
[----:B------:R-:W-:Y:S02]  /*12f90*/  @P0 SHF.R.U32.HI R240, RZ, c[0x0][0x334], R0 ;  /* 0x0000cd00fff00a19 */ /* 0x000fe40000011600 */
.L_x_449:
[----:B------:R-:W-:Y:S05]  /*12fa0*/  BSYNC B0 ;  /* 0x0000000000007941 */ /* 0x000fea0003800000 */
.L_x_447:
[----:B------:R-:W-:Y:S04]  /*12fb0*/  IMAD R157, R240, c[0x0][0x32c], -R157 ;  /* 0x0000cb00f09d7a24 */ /* 0x000fe800078e0a9d */
[----:B------:R-:W-:Y:S05]  /*12fc0*/  IMAD.IADD R8, R157, 0x1, -R220 ;  /* 0x000000019d087824 */ /* 0x000fea00078e0adc */
[----:B------:R-:W-:Y:S02]  /*12fd0*/  IADD3 R0, R8, c[0x0][0x32c], RZ ;  /* 0x0000cb0008007a10 */ /* 0x000fe40007ffe0ff */
[----:B------:R-:W-:Y:S02]  /*12fe0*/  IMNMX R135, R135, R8, !PT ;  /* 0x0000000887877217 */ /* 0x000fe40007800200 */
[----:B------:R-:W-:Y:S02]  /*12ff0*/  IMNMX R151, R151, R0, PT ;  /* 0x0000000097977217 */ /* 0x000fe40003800200 */
.L_x_446:
        /* <DEDUP_REMOVED lines=82> */
.L_x_510:
[----:B---34-:R-:W-:Y:S01]  /*13520*/  FMNMX.FTZ R135, R135, R154, !PT ;  /* 0x0000009a87877209 */ /* 0x018fe20007810000 */
[----:B------:R-:W-:-:S05]  /*13530*/  BRA.DIV ~URZ, `(.L_x_451) ;  /* 0x00005d127f007947 */ /* 0x000fca000b800000 */
[----:B------:R-:W-:Y:S04]  /*13540*/  SHFL.BFLY PT, R12, R7, 0x2, 0x1f ;  /* 0x0c401f00070c7f89 */ /* 0x000fe800000e0000 */
[----:B------:R-:W3:Y:S02]  /*13550*/  SHFL.BFLY PT, R0, R135, 0x1, 0x1f ;  /* 0x0c201f0087007f89 */ /* 0x000ee400000e0000 */
[----:B---3--:R-:W-:Y:S02]  /*13560*/  FMNMX.FTZ R0, R135, R0, !PT ;  /* 0x0000000087007209 */ /* 0x008fe40007810000 */
[----:B------:R-:W-:Y:S05]  /*13570*/  FMNMX.FTZ R5, R7, R12, !PT ;  /* 0x0000000c07057209 */ /* 0x000fea0007810000 */
[----:B------:R3:W4:Y:S02]  /*13580*/  SHFL.BFLY PT, R12, R5, 0x1, 0x1f ;  /* 0x0c201f00050c7f89 */ /* 0x00072400000e0000 */
.L_x_511:
[C---:B------:R-:W-:Y:S01]  /*13590*/  FMUL.FTZ R154, R0.reuse, c[0x0][0x2d0] ;  /* 0x0000b400009a7a20 */ /* 0x040fe20000410000 */
[----:B------:R-:W-:Y:S01]  /*135a0*/  FSETP.NEU.FTZ.AND P0, PT, R0, -INF , PT ;  /* 0xff8000000000780b */ /* 0x000fe20003f1d000 */
[----:B------:R-:W-:Y:S01]  /*135b0*/  WARPSYNC 0xffffffff ;  /* 0xffffffff00007948 */ /* 0x000fe20003800000 */
[----:B----4-:R-:W-:Y:S01]  /*135c0*/  FMNMX.FTZ R12, R12, R5, !PT ;  /* 0x000000050c0c7209 */ /* 0x010fe20007810000 */
[----:B------:R-:W4:Y:S01]  /*135d0*/  LDSM.16.MT88.4 R20, [R183+0x100] ;  /* 0x00010000b714783b */ /* 0x000f220000004200 */
[----:B------:R-:W-:Y:S05]  /*135e0*/  FSEL R154, R154, RZ, P0 ;  /* 0x000000ff9a9a7208 */ /* 0x000fea0000000000 */
[--C-:B------:R-:W-:Y:S01]  /*135f0*/  FFMA.FTZ R15, R4, c[0x0][0x2d0], -R154.reuse ;  /* 0x0000b400040f7a23 */ /* 0x100fe2000001089a */
[----:B------:R-:W-:Y:S01]  /*13600*/  FSEL R4, R0, RZ, P0 ;  /* 0x000000ff00047208 */ /* 0x000fe20000000000 */
[--C-:B------:R-:W-:Y:S01]  /*13610*/  FFMA.FTZ R13, R141, c[0x0][0x2d0], -R154.reuse ;  /* 0x0000b4008d0d7a23 */ /* 0x100fe2000001089a */
[C---:B------:R-:W-:Y:S01]  /*13620*/  FSETP.NEU.FTZ.AND P0, PT, R12.reuse, -INF , PT ;  /* 0xff8000000c00780b */ /* 0x040fe20003f1d000 */
[----:B------:R-:W-:Y:S01]  /*13630*/  FMUL.FTZ R141, R12, c[0x0][0x2d0] ;  /* 0x0000b4000c8d7a20 */ /* 0x000fe20000410000 */
[----:B------:R-:W5:Y:S01]  /*13640*/  LDSM.16.MT88.4 R24, [R178+0x100] ;  /* 0x00010000b218783b */ /* 0x000f620000004200 */
[----:B------:R-:W-:Y:S01]  /*13650*/  FADD.FTZ R4, -R4, R3 ;  /* 0x0000000304047221 */ /* 0x000fe20000010100 */
[----:B---3--:R-:W-:Y:S01]  /*13660*/  FSEL R5, R12, RZ, P0 ;  /* 0x000000ff0c057208 */ /* 0x008fe20000000000 */
[--C-:B------:R-:W-:Y:S01]  /*13670*/  FFMA.FTZ R14, R149, c[0x0][0x2d0], -R154.reuse ;  /* 0x0000b400950e7a23 */ /* 0x100fe2000001089a */
[----:B------:R-:W-:Y:S01]  /*13680*/  FSEL R141, R141, RZ, P0 ;  /* 0x000000ff8d8d7208 */ /* 0x000fe20000000000 */
[----:B------:R-:W-:Y:S01]  /*13690*/  FFMA.FTZ R148, R9, c[0x0][0x2d0], -R154 ;  /* 0x0000b40009947a23 */ /* 0x000fe2000001089a */
[----:B------:R-:W-:Y:S01]  /*136a0*/  MUFU.EX2 R15, R15 ;  /* 0x0000000f000f7308 */ /* 0x000fe20000000800 */
[----:B------:R-:W-:Y:S01]  /*136b0*/  FADD.FTZ R5, -R5, R2 ;  /* 0x0000000205057221 */ /* 0x000fe20000010100 */
[----:B------:R-:W3:Y:S01]  /*136c0*/  LDSM.16.MT88.4 R28, [R177+0x100] ;  /* 0x00010000b11c783b */ /* 0x000ee20000004200 */
[----:B------:R-:W-:Y:S01]  /*136d0*/  FMUL.FTZ R3, R4, c[0x0][0x2d0] ;  /* 0x0000b40004037a20 */ /* 0x000fe20000410000 */
[----:B------:R-:W-:Y:S01]  /*136e0*/  ISETP.GT.AND P0, PT, R226, R195, PT ;  /* 0x000000c3e200720c */ /* 0x000fe20003f04270 */
[--C-:B------:R-:W-:Y:S02]  /*136f0*/  FFMA.FTZ R151, R16, c[0x0][0x2d0], -R141.reuse ;  /* 0x0000b40010977a23 */ /* 0x100fe4000001088d */
[--C-:B------:R-:W-:Y:S02]  /*13700*/  FFMA.FTZ R150, R8, c[0x0][0x2d0], -R141.reuse ;  /* 0x0000b40008967a23 */ /* 0x100fe4000001088d */
[--C-:B------:R-:W-:Y:S01]  /*13710*/  FFMA.FTZ R149, R10, c[0x0][0x2d0], -R141.reuse ;  /* 0x0000b4000a957a23 */ /* 0x100fe2000001088d */
[----:B------:R-:W1:Y:S01]  /*13720*/  MUFU.EX2 R3, R3 ;  /* 0x0000000300037308 */ /* 0x000e620000000800 */
[--C-:B------:R-:W-:Y:S02]  /*13730*/  FFMA.FTZ R152, R6, c[0x0][0x2d0], -R141.reuse ;  /* 0x0000b40006987a23 */ /* 0x100fe4000001088d */
[----:B------:R-:W-:Y:S02]  /*13740*/  FMUL.FTZ R2, R5, c[0x0][0x2d0] ;  /* 0x0000b40005027a20 */ /* 0x000fe40000410000 */
[--C-:B------:R-:W-:Y:S02]  /*13750*/  FFMA.FTZ R156, R139, c[0x0][0x2d0], -R154.reuse ;  /* 0x0000b4008b9c7a23 */ /* 0x100fe4000001089a */
[--C-:B------:R-:W-:Y:S02]  /*13760*/  FFMA.FTZ R157, R137, c[0x0][0x2d0], -R154.reuse ;  /* 0x0000b400899d7a23 */ /* 0x100fe4000001089a */
[--C-:B------:R-:W-:Y:S01]  /*13770*/  FFMA.FTZ R158, R133, c[0x0][0x2d0], -R154.reuse ;  /* 0x0000b400859e7a23 */ /* 0x100fe2000001089a */
[----:B------:R-:W-:Y:S01]  /*13780*/  MUFU.EX2 R2, R2 ;  /* 0x0000000200027308 */ /* 0x000fe20000000800 */
[--C-:B------:R-:W-:Y:S02]  /*13790*/  FFMA.FTZ R159, R136, c[0x0][0x2d0], -R141.reuse ;  /* 0x0000b400889f7a23 */ /* 0x100fe4000001088d */
[----:B------:R-:W-:Y:S01]  /*137a0*/  LDSM.16.MT88.4 R136, [R177+0x2900] ;  /* 0x00290000b188783b */ /* 0x000fe20000004200 */
[--C-:B------:R-:W-:Y:S02]  /*137b0*/  FFMA.FTZ R160, R134, c[0x0][0x2d0], -R141.reuse ;  /* 0x0000b40086a07a23 */ /* 0x100fe4000001088d */
[--C-:B------:R-:W-:Y:S02]  /*137c0*/  FFMA.FTZ R161, R32, c[0x0][0x2d0], -R141.reuse ;  /* 0x0000b40020a17a23 */ /* 0x100fe4000001088d */
[--C-:B------:R-:W-:Y:S02]  /*137d0*/  FFMA.FTZ R162, R132, c[0x0][0x2d0], -R141.reuse ;  /* 0x0000b40084a27a23 */ /* 0x100fe4000001088d */
[----:B------:R-:W2:Y:S01]  /*137e0*/  MUFU.EX2 R14, R14 ;  /* 0x0000000e000e7308 */ /* 0x000ea20000000800 */
[----:B------:R-:W-:Y:S01]  /*137f0*/  LDSM.16.MT88.4 R32, [R178+0x900] ;  /* 0x00090000b220783b */ /* 0x000fe20000004200 */
[--C-:B------:R-:W-:Y:S02]  /*13800*/  FFMA.FTZ R173, R146, c[0x0][0x2d0], -R141.reuse ;  /* 0x0000b40092ad7a23 */ /* 0x100fe4000001088d */
[--C-:B------:R-:W-:Y:S02]  /*13810*/  FFMA.FTZ R228, R144, c[0x0][0x2d0], -R141.reuse ;  /* 0x0000b40090e47a23 */ /* 0x100fe4000001088d */
[--C-:B------:R-:W-:Y:S02]  /*13820*/  FFMA.FTZ R175, R142, c[0x0][0x2d0], -R141.reuse ;  /* 0x0000b4008eaf7a23 */ /* 0x100fe4000001088d */
[--C-:B------:R-:W-:Y:S01]  /*13830*/  FFMA.FTZ R155, R155, c[0x0][0x2d0], -R154.reuse ;  /* 0x0000b4009b9b7a23 */ /* 0x100fe2000001089a */
[----:B------:R-:W-:Y:S01]  /*13840*/  LDSM.16.MT88.4 R132, [R178+0x2900] ;  /* 0x00290000b284783b */ /* 0x000fe20000004200 */
[----:B------:R-:W-:Y:S01]  /*13850*/  MUFU.EX2 R13, R13 ;  /* 0x0000000d000d7308 */ /* 0x000fe20000000800 */
[--C-:B------:R-:W-:Y:S02]  /*13860*/  FFMA.FTZ R169, R169, c[0x0][0x2d0], -R154.reuse ;  /* 0x0000b400a9a97a23 */ /* 0x100fe4000001089a */
[--C-:B------:R-:W-:Y:S02]  /*13870*/  FFMA.FTZ R172, R167, c[0x0][0x2d0], -R154.reuse ;  /* 0x0000b400a7ac7a23 */ /* 0x100fe4000001089a */
[--C-:B------:R-:W-:Y:S02]  /*13880*/  FFMA.FTZ R165, R165, c[0x0][0x2d0], -R154.reuse ;  /* 0x0000b400a5a57a23 */ /* 0x100fe4000001089a */
[--C-:B------:R-:W-:Y:S02]  /*13890*/  FFMA.FTZ R174, R163, c[0x0][0x2d0], -R154.reuse ;  /* 0x0000b400a3ae7a23 */ /* 0x100fe4000001089a */
[--C-:B------:R-:W-:Y:S01]  /*138a0*/  FFMA.FTZ R163, R170, c[0x0][0x2d0], -R141.reuse ;  /* 0x0000b400aaa37a23 */ /* 0x100fe2000001088d */
[----:B------:R-:W1:Y:S01]  /*138b0*/  MUFU.EX2 R148, R148 ;  /* 0x0000009400947308 */ /* 0x000e620000000800 */
[--C-:B------:R-:W-:Y:S02]  /*138c0*/  FFMA.FTZ R170, R145, c[0x0][0x2d0], -R154.reuse ;  /* 0x0000b40091aa7a23 */ /* 0x100fe4000001089a */
[--C-:B------:R-:W-:Y:S02]  /*138d0*/  FFMA.FTZ R168, R168, c[0x0][0x2d0], -R141.reuse ;  /* 0x0000b400a8a87a23 */ /* 0x100fe4000001088d */
[--C-:B------:R-:W-:Y:S02]  /*138e0*/  FFMA.FTZ R166, R166, c[0x0][0x2d0], -R141.reuse ;  /* 0x0000b400a6a67a23 */ /* 0x100fe4000001088d */
[--C-:B------:R-:W-:Y:S02]  /*138f0*/  FFMA.FTZ R167, R164, c[0x0][0x2d0], -R141.reuse ;  /* 0x0000b400a4a77a23 */ /* 0x100fe4000001088d */
[--C-:B------:R-:W-:Y:S01]  /*13900*/  FFMA.FTZ R164, R147, c[0x0][0x2d0], -R154.reuse ;  /* 0x0000b40093a47a23 */ /* 0x100fe2000001089a */
[----:B------:R-:W-:Y:S01]  /*13910*/  MUFU.EX2 R151, R151 ;  /* 0x0000009700977308 */ /* 0x000fe20000000800 */
[----:B------:R-:W-:Y:S01]  /*13920*/  LDSM.16.MT88.4 R144, [R183+0x5900] ;  /* 0x00590000b790783b */ /* 0x000fe20000004200 */
[----:B------:R-:W-:Y:S02]  /*13930*/  FFMA.FTZ R141, R140, c[0x0][0x2d0], -R141 ;  /* 0x0000b4008c8d7a23 */ /* 0x000fe4000001088d */
[--C-:B------:R-:W-:Y:S02]  /*13940*/  FFMA.FTZ R153, R153, c[0x0][0x2d0], -R154.reuse ;  /* 0x0000b40099997a23 */ /* 0x100fe4000001089a */
[----:B------:R-:W-:Y:S04]  /*13950*/  FFMA.FTZ R154, R143, c[0x0][0x2d0], -R154 ;  /* 0x0000b4008f9a7a23 */ /* 0x000fe8000001089a */
[----:B------:R-:W1:Y:S10]  /*13960*/  MUFU.EX2 R150, R150 ;  /* 0x0000009600967308 */ /* 0x000e740000000800 */
[----:B------:R-:W-:Y:S10]  /*13970*/  MUFU.EX2 R149, R149 ;  /* 0x0000009500957308 */ /* 0x000ff40000000800 */
[----:B------:R-:W1:Y:S10]  /*13980*/  MUFU.EX2 R152, R152 ;  /* 0x0000009800987308 */ /* 0x000e740000000800 */
[----:B------:R-:W-:Y:S10]  /*13990*/  MUFU.EX2 R171, R154 ;  /* 0x0000009a00ab7308 */ /* 0x000ff40000000800 */
[----:B------:R1:W-:Y:S10]  /*139a0*/  MUFU.EX2 R154, R141 ;  /* 0x0000008d009a7308 */ /* 0x0003f40000000800 */
[----:B------:R-:W-:Y:S10]  /*139b0*/  MUFU.EX2 R155, R155 ;  /* 0x0000009b009b7308 */ /* 0x000ff40000000800 */
[----:B------:R-:W2:Y:S01]  /*139c0*/  MUFU.EX2 R156, R156 ;  /* 0x0000009c009c7308 */ /* 0x000ea20000000800 */
[----:B-1----:R-:W-:Y:S09]  /*139d0*/  LDSM.16.MT88.4 R140, [R176+0x3900] ;  /* 0x00390000b08c783b */ /* 0x002ff20000004200 */
        /* <DEDUP_REMOVED lines=10> */
[----:B------:R-:W1:Y:S10]  /*13a80*/  MUFU.EX2 R163, R163 ;  /* 0x000000a300a37308 */ /* 0x000e740000000800 */
[----:B------:R-:W1:Y:S10]  /*13a90*/  MUFU.EX2 R168, R168 ;  /* 0x000000a800a87308 */ /* 0x000e740000000800 */
[----:B------:R-:W1:Y:S10]  /*13aa0*/  MUFU.EX2 R166, R166 ;  /* 0x000000a600a67308 */ /* 0x000e740000000800 */
[----:B------:R-:W1:Y:S10]  /*13ab0*/  MUFU.EX2 R167, R167 ;  /* 0x000000a700a77308 */ /* 0x000e740000000800 */
[----:B------:R-:W-:Y:S10]  /*13ac0*/  MUFU.EX2 R153, R153 ;  /* 0x0000009900997308 */ /* 0x000ff40000000800 */
[----:B------:R-:W1:Y:S10]  /*13ad0*/  MUFU.EX2 R164, R164 ;  /* 0x000000a400a47308 */ /* 0x000e740000000800 */
[----:B------:R-:W1:Y:S10]  /*13ae0*/  MUFU.EX2 R170, R170 ;  /* 0x000000aa00aa7308 */ /* 0x000e740000000800 */
[----:B------:R-:W-:Y:S10]  /*13af0*/  MUFU.EX2 R173, R173 ;  /* 0x000000ad00ad7308 */ /* 0x000ff40000000800 */
[----:B------:R-:W1:Y:S10]  /*13b00*/  MUFU.EX2 R228, R228 ;  /* 0x000000e400e47308 */ /* 0x000e740000000800 */
[----:B------:R-:W1:Y:S01]  /*13b10*/  MUFU.EX2 R175, R175 ;  /* 0x000000af00af7308 */ /* 0x000e620000000800 */
[C---:B------:R-:W-:Y:S01]  /*13b20*/  FMUL.FTZ R4, R3.reuse, R128 ;  /* 0x0000008003047220 */ /* 0x040fe20000410000 */
[----:B--2---:R-:W-:Y:S01]  /*13b30*/  F2FP.BF16.PACK_AB R16, R14, R15 ;  /* 0x0000000f0e10723e */ /* 0x004fe200000010ff */
[C---:B------:R-:W-:Y:S01]  /*13b40*/  FMUL.FTZ R5, R3.reuse, R129 ;  /* 0x0000008103057220 */ /* 0x040fe20000410000 */
[----:B------:R-:W-:Y:S01]  /*13b50*/  F2FP.BF16.PACK_AB R18, R148, R13 ;  /* 0x0000000d9412723e */ /* 0x000fe200000010ff */
[----:B------:R-:W-:Y:S01]  /*13b60*/  FMUL.FTZ R6, R2, R130 ;  /* 0x0000008202067220 */ /* 0x000fe20000410000 */
[----:B------:R-:W-:Y:S01]  /*13b70*/  F2FP.BF16.PACK_AB R17, R150, R151 ;  /* 0x000000979611723e */ /* 0x000fe200000010ff */
[----:B------:R-:W-:Y:S01]  /*13b80*/  FMUL.FTZ R7, R2, R131 ;  /* 0x0000008302077220 */ /* 0x000fe20000410000 */
[----:B------:R-:W-:Y:S01]  /*13b90*/  F2FP.BF16.PACK_AB R19, R152, R149 ;  /* 0x000000959813723e */ /* 0x000fe200000010ff */
[----:B------:R-:W-:Y:S01]  /*13ba0*/  LDSM.16.MT88.4 R128, [R183+0x2900] ;  /* 0x00290000b780783b */ /* 0x000fe20000004200 */
[C---:B------:R-:W-:Y:S02]  /*13bb0*/  FMUL.FTZ R8, R3.reuse, R124 ;  /* 0x0000007c03087220 */ /* 0x040fe40000410000 */
[C---:B------:R-:W-:Y:S02]  /*13bc0*/  FMUL.FTZ R9, R3.reuse, R125 ;  /* 0x0000007d03097220 */ /* 0x040fe40000410000 */
[C---:B------:R-:W-:Y:S01]  /*13bd0*/  FMUL.FTZ R10, R2.reuse, R126 ;  /* 0x0000007e020a7220 */ /* 0x040fe20000410000 */
[C---:B----4-:R-:W-:Y:S05]  /*13be0*/  HMMA.16816.F32.BF16 R4, R16.reuse, R20, R4 ;  /* 0x000000141004723c */ /* 0x050fea0000041804 */
[C---:B------:R-:W-:Y:S02]  /*13bf0*/  FMUL.FTZ R11, R2.reuse, R127 ;  /* 0x0000007f020b7220 */ /* 0x040fe40000410000 */
[----:B------:R-:W-:Y:S01]  /*13c00*/  LDSM.16.MT88.4 R124, [R176+0x900] ;  /* 0x00090000b07c783b */ /* 0x000fe20000004200 */
[C---:B------:R-:W-:Y:S04]  /*13c10*/  FMUL.FTZ R100, R3.reuse, R100 ;  /* 0x0000006403647220 */ /* 0x040fe80000410000 */
[C---:B------:R-:W-:Y:S03]  /*13c20*/  HMMA.16816.F32.BF16 R8, R16.reuse, R22, R8 ;  /* 0x000000161008723c */ /* 0x040fe60000041808 */
[----:B------:R-:W2:Y:S01]  /*13c30*/  LDSM.16.MT88.4 R20, [R176+0x100] ;  /* 0x00010000b014783b */ /* 0x000ea20000004200 */
[C---:B------:R-:W-:Y:S02]  /*13c40*/  FMUL.FTZ R101, R3.reuse, R101 ;  /* 0x0000006503657220 */ /* 0x040fe40000410000 */
[C---:B------:R-:W-:Y:S02]  /*13c50*/  FMUL.FTZ R102, R2.reuse, R102 ;  /* 0x0000006602667220 */ /* 0x040fe40000410000 */
[C---:B------:R-:W-:Y:S04]  /*13c60*/  FMUL.FTZ R103, R2.reuse, R103 ;  /* 0x0000006702677220 */ /* 0x040fe80000410000 */
[C---:B------:R-:W-:Y:S02]  /*13c70*/  FMUL.FTZ R104, R3.reuse, R104 ;  /* 0x0000006803687220 */ /* 0x040fe40000410000 */
[C---:B------:R-:W-:Y:S01]  /*13c80*/  FMUL.FTZ R105, R3.reuse, R105 ;  /* 0x0000006903697220 */ /* 0x040fe20000410000 */
[C---:B-----5:R-:W-:Y:S03]  /*13c90*/  HMMA.16816.F32.BF16 R100, R16.reuse, R24, R100 ;  /* 0x000000181064723c */ /* 0x060fe60000041864 */
        /* <DEDUP_REMOVED lines=112> */
[----:B------:R-:W-:Y:S02]  /*143a0*/  FFMA.FTZ R15, R3, R224, R15 ;  /* 0x000000e0030f7223 */ /* 0x000fe4000001000f */
[----:B------:R-:W-:Y:S03]  /*143b0*/  FFMA.FTZ R151, R2, R217, R151 ;  /* 0x000000d902977223 */ /* 0x000fe60000010097 */
[----:B------:R-:W-:Y:S01]  /*143c0*/  HMMA.16816.F32.BF16 R96, R16, R30, R96 ;  /* 0x0000001e1060723c */ /* 0x000fe20000041860 */
[----:B------:R-:W-:Y:S02]  /*143d0*/  LDSM.16.MT88.4 R28, [R178+0x4900] ;  /* 0x00490000b21c783b */ /* 0x000fe40000004200 */
[----:B------:R-:W-:Y:S02]  /*143e0*/  FADD.FTZ R14, R14, R15 ;  /* 0x0000000f0e0e7221 */ /* 0x000fe40000010000 */
[----:B------:R-:W-:Y:S02]  /*143f0*/  FADD.FTZ R150, R150, R151 ;  /* 0x0000009796967221 */ /* 0x000fe40000010000 */
[----:B------:R-:W-:Y:S01]  /*14400*/  F2FP.BF16.PACK_AB R16, R156, R155 ;  /* 0x0000009b9c10723e */ /* 0x000fe200000010ff */
[----:B------:R-:W-:Y:S01]  /*14410*/  FADD.FTZ R13, R13, R14 ;  /* 0x0000000e0d0d7221 */ /* 0x000fe20000010000 */
[----:B-1----:R-:W-:Y:S03]  /*14420*/  F2FP.BF16.PACK_AB R18, R158, R157 ;  /* 0x0000009d9e12723e */ /* 0x002fe600000010ff */
[----:B------:R-:W-:Y:S01]  /*14430*/  F2FP.BF16.PACK_AB R17, R160, R159 ;  /* 0x0000009fa011723e */ /* 0x000fe200000010ff */
        /* <DEDUP_REMOVED lines=19> */
[C---:B----4-:R-:W-:Y:S04]  /*14570*/  HMMA.16816.F32.BF16 R108, R16.reuse, R24, R108 ;  /* 0x00000018106c723c */ /* 0x050fe8000004186c */
[----:B------:R-:W-:Y:S04]  /*14580*/  FADD.FTZ R3, R168, R3 ;  /* 0x00000003a8037221 */ /* 0x000fe80000010000 */
[C---:B------:R-:W-:Y:S01]  /*14590*/  HMMA.16816.F32.BF16 R112, R16.reuse, R26, R112 ;  /* 0x0000001a1070723c */ /* 0x040fe20000041870 */
[----:B------:R-:W2:Y:S03]  /*145a0*/  LDSM.16.MT88.4 R24, [R183+0x4900] ;  /* 0x00490000b718783b */ /* 0x000ea60000004200 */
[----:B------:R-:W-:Y:S01]  /*145b0*/  FADD.FTZ R2, R166, R3 ;  /* 0x00000003a6027221 */ /* 0x000fe20000010000 */
[----:B------:R-:W-:Y:S03]  /*145c0*/  MOV R3, R0 ;  /* 0x0000000000037202 */ /* 0x000fe60000000f00 */
        /* <DEDUP_REMOVED lines=33> */
[----:B------:R-:W-:Y:S03]  /*147e0*/  F2FP.BF16.PACK_AB R19, R167, R166 ;  /* 0x000000a6a713723e */ /* 0x000fe600000010ff */
[----:B------:R-:W-:Y:S04]  /*147f0*/  FADD.FTZ R165, R165, R172 ;  /* 0x000000aca5a57221 */ /* 0x000fe80000010000 */
[C---:B--2---:R-:W-:Y:S03]  /*14800*/  HMMA.16816.F32.BF16 R4, R16.reuse, R24, R4 ;  /* 0x000000181004723c */ /* 0x044fe60000041804 */
[----:B------:R-:W-:Y:S05]  /*14810*/  FADD.FTZ R174, R174, R165 ;  /* 0x000000a5aeae7221 */ /* 0x000fea0000010000 */
[C---:B------:R-:W-:Y:S01]  /*14820*/  HMMA.16816.F32.BF16 R8, R16.reuse, R26, R8 ;  /* 0x0000001a1008723c */ /* 0x040fe20000041808 */
[----:B------:R-:W2:Y:S07]  /*14830*/  LDSM.16.MT88.4 R24, [R183+0x5100] ;  /* 0x00510000b718783b */ /* 0x000eae0000004200 */
[C---:B------:R-:W-:Y:S08]  /*14840*/  HMMA.16816.F32.BF16 R100, R16.reuse, R124, R100 ;  /* 0x0000007c1064723c */ /* 0x040ff00000041864 */
[C---:B------:R-:W-:Y:S01]  /*14850*/  HMMA.16816.F32.BF16 R104, R16.reuse, R126, R104 ;  /* 0x0000007e1068723c */ /* 0x040fe20000041868 */
[----:B------:R-:W-:Y:S07]  /*14860*/  LDSM.16.MT88.4 R124, [R183+0x1900] ;  /* 0x00190000b77c783b */ /* 0x000fee0000004200 */
[C---:B---3--:R-:W-:Y:S08]  /*14870*/  HMMA.16816.F32.BF16 R108, R16.reuse, R28, R108 ;  /* 0x0000001c106c723c */ /* 0x048ff0000004186c */
[C---:B------:R-:W-:Y:S01]  /*14880*/  HMMA.16816.F32.BF16 R112, R16.reuse, R30, R112 ;  /* 0x0000001e1070723c */ /* 0x040fe20000041870 */
[----:B------:R-:W3:Y:S07]  /*14890*/  LDSM.16.MT88.4 R28, [R178+0x5100] ;  /* 0x00510000b21c783b */ /* 0x000eee0000004200 */
[C---:B------:R-:W-:Y:S08]  /*148a0*/  HMMA.16816.F32.BF16 R116, R16.reuse, R128, R116 ;  /* 0x000000801074723c */ /* 0x040ff00000041874 */
[C---:B------:R-:W-:Y:S08]  /*148b0*/  HMMA.16816.F32.BF16 R120, R16.reuse, R130, R120 ;  /* 0x000000821078723c */ /* 0x040ff00000041878 */
[C---:B----4-:R-:W-:Y:S08]  /*148c0*/  HMMA.16816.F32.BF16 R36, R16.reuse, R32, R36 ;  /* 0x000000201024723c */ /* 0x050ff00000041824 */
        /* <DEDUP_REMOVED lines=30> */
[----:B------:R-:W-:Y:S01]  /*14ab0*/  IADD3 R2, R226, -0x1, RZ ;  /* 0xffffffffe2027810 */ /* 0x000fe20007ffe0ff */
[----:B------:R-:W-:Y:S02]  /*14ac0*/  FADD.FTZ R228, R228, R173 ;  /* 0x000000ade4e47221 */ /* 0x000fe40000010000 */
[----:B------:R-:W-:Y:S01]  /*14ad0*/  FADD.FTZ R170, R170, R153 ;  /* 0x00000099aaaa7221 */ /* 0x000fe20000010000 */
[----:B------:R-:W-:Y:S01]  /*14ae0*/  MOV R226, R2 ;  /* 0x0000000200e27202 */ /* 0x000fe20000000f00 */
[C---:B------:R-:W-:Y:S01]  /*14af0*/  HMMA.16816.F32.BF16 R128, R16.reuse, R124, R4 ;  /* 0x0000007c1080723c */ /* 0x040fe20000041804 */
[----:B------:R-:W5:Y:S02]  /*14b00*/  LDSM.16.MT88.4 R4, [R178+0x5900] ;  /* 0x00590000b204783b */ /* 0x000f640000004200 */
[----:B------:R-:W-:Y:S01]  /*14b10*/  FADD.FTZ R175, R175, R228 ;  /* 0x000000e4afaf7221 */ /* 0x000fe20000010000 */
[-C--:B------:R-:W-:Y:S01]  /*14b20*/  MOV R2, R12.reuse ;  /* 0x0000000c00027202 */ /* 0x080fe20000000f00 */
[----:B------:R-:W-:Y:S02]  /*14b30*/  FADD.FTZ R224, R171, R170 ;  /* 0x000000aaabe07221 */ /* 0x000fe40000010000 */
[----:B------:R-:W-:Y:S01]  /*14b40*/  FADD.FTZ R217, R154, R175 ;  /* 0x000000af9ad97221 */ /* 0x000fe20000010000 */
[C---:B------:R-:W-:Y:S01]  /*14b50*/  HMMA.16816.F32.BF16 R124, R16.reuse, R126, R8 ;  /* 0x0000007e107c723c */ /* 0x040fe20000041808 */
[----:B------:R-:W1:Y:S07]  /*14b60*/  LDSM.16.MT88.4 R8, [R177+0x5900] ;  /* 0x00590000b108783b */ /* 0x000e6e0000004200 */
[C---:B--2---:R-:W-:Y:S08]  /*14b70*/  HMMA.16816.F32.BF16 R100, R16.reuse, R24, R100 ;  /* 0x000000181064723c */ /* 0x044ff00000041864 */
[C---:B------:R-:W-:Y:S08]  /*14b80*/  HMMA.16816.F32.BF16 R104, R16.reuse, R26, R104 ;  /* 0x0000001a1068723c */ /* 0x040ff00000041868 */
[C---:B---3--:R-:W-:Y:S08]  /*14b90*/  HMMA.16816.F32.BF16 R108, R16.reuse, R28, R108 ;  /* 0x0000001c106c723c */ /* 0x048ff0000004186c */
[C---:B------:R-:W-:Y:S08]  /*14ba0*/  HMMA.16816.F32.BF16 R112, R16.reuse, R30, R112 ;  /* 0x0000001e1070723c */ /* 0x040ff00000041870 */
[C---:B----4-:R-:W-:Y:S08]  /*14bb0*/  HMMA.16816.F32.BF16 R116, R16.reuse, R32, R116 ;  /* 0x000000201074723c */ /* 0x050ff00000041874 */
[C---:B------:R-:W-:Y:S08]  /*14bc0*/  HMMA.16816.F32.BF16 R120, R16.reuse, R34, R120 ;  /* 0x000000221078723c */ /* 0x040ff00000041878 */
[C---:B------:R-:W-:Y:S07]  /*14bd0*/  HMMA.16816.F32.BF16 R36, R16.reuse, R132, R36 ;  /* 0x000000841024723c */ /* 0x040fee0000041824 */
[----:B------:R-:W-:Y:S01]  /*14be0*/  MOV R132, R12 ;  /* 0x0000000c00847202 */ /* 0x000fe20000000f00 */
        /* <DEDUP_REMOVED lines=10> */
[C---:B-----5:R-:W-:Y:S08]  /*14c90*/  HMMA.16816.F32.BF16 R76, R16.reuse, R4, R76 ;  /* 0x00000004104c723c */ /* 0x060ff0000004184c */
[C---:B------:R-:W-:Y:S08]  /*14ca0*/  HMMA.16816.F32.BF16 R80, R16.reuse, R6, R80 ;  /* 0x000000061050723c */ /* 0x040ff00000041850 */
[C---:B------:R-:W-:Y:S08]  /*14cb0*/  HMMA.16816.F32.BF16 R84, R16.reuse, R8, R84 ;  /* 0x000000081054723c */ /* 0x040ff00000041854 */
[C---:B------:R-:W-:Y:S08]  /*14cc0*/  HMMA.16816.F32.BF16 R88, R16.reuse, R10, R88 ;  /* 0x0000000a1058723c */ /* 0x040ff00000041858 */
[C---:B-1----:R-:W-:Y:S08]  /*14cd0*/  HMMA.16816.F32.BF16 R92, R16.reuse, R20, R92 ;  /* 0x00000014105c723c */ /* 0x042ff0000004185c */
[----:B------:R-:W-:Y:S01]  /*14ce0*/  HMMA.16816.F32.BF16 R96, R16, R22, R96 ;  /* 0x000000161060723c */ /* 0x000fe20000041860 */
[----:B------:R-:W-:Y:S07]  /*14cf0*/  @!UPT UIADD3 URZ, URZ, URZ, URZ ;  /* 0x0000003f3f3ff290 */ /* 0x000fee000fffe03f */
[----:B------:R-:W-:-:S11]  /*14d00*/  @P0 BRA `(.L_x_452) ;  /* 0xffffcb0000000947 */ /* 0x000fd6000383ffff */
.L_x_434:
[----:B------:R-:W-:Y:S05]  /*14d10*/  BRA.DIV ~URZ, `(.L_x_453) ;  /* 0x000046227f007947 */ /* 0x000fea000b800000 */
[----:B------:R1:W2:Y:S02]  /*14d20*/  SHFL.BFLY PT, R154, R224, 0x2, 0x1f ;  /* 0x0c401f00e09a7f89 */ /* 0x0002a400000e0000 */
.L_x_512:
[----:B--2---:R-:W-:Y:S01]  /*14d30*/  FADD.FTZ R135, R154, R224 ;  /* 0x000000e09a877221 */ /* 0x004fe20000010000 */
[----:B------:R-:W-:Y:S05]  /*14d40*/  BRA.DIV ~URZ, `(.L_x_454) ;  /* 0x000046427f007947 */ /* 0x000fea000b800000 */
[----:B------:R-:W2:Y:S04]  /*14d50*/  SHFL.BFLY PT, R4, R217, 0x2, 0x1f ;  /* 0x0c401f00d9047f89 */ /* 0x000ea800000e0000 */
[----:B------:R-:W3:Y:S01]  /*14d60*/  SHFL.BFLY PT, R2, R135, 0x1, 0x1f ;  /* 0x0c201f0087027f89 */ /* 0x000ee200000e0000 */
[----:B--2---:R-:W-:-:S02]  /*14d70*/  FADD.FTZ R3, R4, R217 ;  /* 0x000000d904037221 */ /* 0x004fc40000010000 */
[----:B---3--:R-:W-:-:S03]  /*14d80*/  FADD.FTZ R2, R135, R2 ;  /* 0x0000000287027221 */ /* 0x008fc60000010000 */
[----:B------:R2:W3:Y:S04]  /*14d90*/  SHFL.BFLY PT, R154, R3, 0x1, 0x1f ;  /* 0x0c201f00039a7f89 */ /* 0x0004e800000e0000 */
.L_x_513:
[----:B---3--:R-:W-:Y:S01]  /*14da0*/  FADD.FTZ R5, R154, R3 ;  /* 0x000000039a057221 */ /* 0x008fe20000010000 */
[----:B------:R-:W-:Y:S02]  /*14db0*/  FSETP.NE.FTZ.AND P1, PT, R2, RZ, PT ;  /* 0x000000ff0200720b */ /* 0x000fe40003f35000 */
[----:B------:R-:W-:Y:S02]  /*14dc0*/  MOV R6, RZ ;  /* 0x000000ff00067202 */ /* 0x000fe40000000f00 */
[----:B------:R-:W-:Y:S02]  /*14dd0*/  FSETP.NE.FTZ.AND P0, PT, R5, RZ, PT ;  /* 0x000000ff0500720b */ /* 0x000fe40003f15000 */
[----:B------:R-:W-:Y:S02]  /*14de0*/  MOV R4, RZ ;  /* 0x000000ff00047202 */ /* 0x000fe40000000f00 */
[----:B--2---:R-:W-:-:S05]  /*14df0*/  MOV R3, 0xff800000 ;  /* 0xff80000000037802 */ /* 0x004fca0000000f00 */
[----:B------:R-:W2:Y:S01]  /*14e00*/  @P1 MUFU.LG2 R8, R2 ;  /* 0x0000000200081308 */ /* 0x000ea20000000c00 */
[----:B------:R-:W-:-:S05]  /*14e10*/  @P1 MOV R7, 0x3f317218 ;  /* 0x3f31721800071802 */ /* 0x000fca0000000f00 */
[----:B------:R-:W-:Y:S02]  /*14e20*/  @P1 FMUL.FTZ R7, R7, c[0x0][0x2d0] ;  /* 0x0000b40007071a20 */ /* 0x000fe40000410000 */
[----:B------:R-:W3:Y:S08]  /*14e30*/  @P0 MUFU.RCP R6, R5 ;  /* 0x0000000500060308 */ /* 0x000ef00000001000 */
[----:B------:R-:W4:Y:S01]  /*14e40*/  @P0 MUFU.LG2 R5, R5 ;  /* 0x0000000500050308 */ /* 0x000f220000000c00 */
[----:B--2---:R-:W-:Y:S01]  /*14e50*/  @P1 FMUL.FTZ R9, R8, 0.69314718246459960938 ;  /* 0x3f31721808091820 */ /* 0x004fe20000410000 */
[----:B------:R-:W-:-:S03]  /*14e60*/  @P0 MOV R8, 0x3f317218 ;  /* 0x3f31721800080802 */ /* 0x000fc60000000f00 */
[----:B------:R-:W-:-:S03]  /*14e70*/  @P1 FFMA.FTZ R3, R7, R0, R9 ;  /* 0x0000000007031223 */ /* 0x000fc60000010009 */
[----:B------:R-:W2:Y:S01]  /*14e80*/  @P1 MUFU.RCP R4, R2 ;  /* 0x0000000200041308 */ /* 0x000ea20000001000 */
[C---:B---3--:R-:W-:Y:S01]  /*14e90*/  FMUL.FTZ R130, R6.reuse, R130 ;  /* 0x0000008206827220 */ /* 0x048fe20000410000 */
[----:B------:R-:W-:Y:S01]  /*14ea0*/  PLOP3.LUT P1, PT, PT, PT, PT, 0x8, 0x0 ;  /* 0x000000000000781c */ /* 0x000fe20003f2e170 */
[C---:B------:R-:W-:Y:S02]  /*14eb0*/  FMUL.FTZ R131, R6.reuse, R131 ;  /* 0x0000008306837220 */ /* 0x040fe40000410000 */
[C---:B------:R-:W-:Y:S02]  /*14ec0*/  FMUL.FTZ R126, R6.reuse, R126 ;  /* 0x0000007e067e7220 */ /* 0x040fe40000410000 */
[----:B------:R-:W-:Y:S02]  /*14ed0*/  FMUL.FTZ R127, R6, R127 ;  /* 0x0000007f067f7220 */ /* 0x000fe40000410000 */
[----:B----4-:R-:W-:Y:S02]  /*14ee0*/  @P0 FMUL.FTZ R0, R5, 0.69314718246459960938 ;  /* 0x3f31721805000820 */ /* 0x010fe40000410000 */
[----:B------:R-:W-:-:S02]  /*14ef0*/  @P0 FMUL.FTZ R5, R8, c[0x0][0x2d0] ;  /* 0x0000b40008050a20 */ /* 0x000fc40000410000 */
[C---:B------:R-:W-:Y:S02]  /*14f00*/  FMUL.FTZ R102, R6.reuse, R102 ;  /* 0x0000006606667220 */ /* 0x040fe40000410000 */
[----:B------:R-:W-:Y:S02]  /*14f10*/  FMUL.FTZ R103, R6, R103 ;  /* 0x0000006706677220 */ /* 0x000fe40000410000 */
[C---:B--2---:R-:W-:Y:S02]  /*14f20*/  FMUL.FTZ R128, R4.reuse, R128 ;  /* 0x0000008004807220 */ /* 0x044fe40000410000 */
        /* <DEDUP_REMOVED lines=46> */
[----:B------:R-:W-:Y:S01]  /*15210*/  FMUL.FTZ R97, R4, R97 ;  /* 0x0000006104617220 */ /* 0x000fe20000410000 */
[----:B------:R-:W-:Y:S01]  /*15220*/  MOV R4, 0xff800000 ;  /* 0xff80000000047802 */ /* 0x000fe20000000f00 */
        /* <DEDUP_REMOVED lines=43> */
.L_x_361:
[----:B------:R-:W-:Y:S05]  /*154e0*/  @P1 BRA `(.L_x_455) ;  /* 0x0000169000001947 */ /* 0x000fea0003800000 */
[----:B------:R-:W2:Y:S01]  /*154f0*/  S2R R0, SR_TID.X ;  /* 0x0000000000007919 */ /* 0x000ea20000002100 */
[----:B------:R-:W-:Y:S01]  /*15500*/  WARPSYNC 0xffffffff ;  /* 0xffffffff00007948 */ /* 0x000fe20003800000 */
[----:B------:R-:W-:Y:S02]  /*15510*/  F2FP.BF16.PACK_AB R128, R129, R128 ;  /* 0x000000808180723e */ /* 0x000fe400000010ff */
[----:B------:R-:W-:Y:S01]  /*15520*/  BAR.SYNC.DEFER_BLOCKING 0x1, 0x100 ;  /* 0x0044000000007b1d */ /* 0x000fe20000010000 */
[----:B------:R-:W-:Y:S02]  /*15530*/  F2FP.BF16.PACK_AB R130, R131, R130 ;  /* 0x000000828382723e */ /* 0x000fe400000010ff */
        /* <DEDUP_REMOVED lines=9> */
[----:B--2---:R-:W-:Y:S02]  /*155d0*/  SHF.R.S32.HI R5, RZ, 0x1f, R0 ;  /* 0x0000001fff057819 */ /* 0x004fe40000011400 */
[----:B------:R-:W-:Y:S02]  /*155e0*/  F2FP.BF16.PACK_AB R114, R115, R114 ;  /* 0x000000727372723e */ /* 0x000fe400000010ff */
[----:B------:R-:W-:Y:S02]  /*155f0*/  LEA.HI R6, R5, R0, RZ, 0x2 ;  /* 0x0000000005067211 */ /* 0x000fe400078f10ff */
[----:B------:R-:W-:-:S02]  /*15600*/  F2FP.BF16.PACK_AB R116, R117, R116 ;  /* 0x000000747574723e */ /* 0x000fc400000010ff */
        /* <DEDUP_REMOVED lines=24> */
[----:B------:R-:W-:Y:S01]  /*15790*/  F2FP.BF16.PACK_AB R42, R43, R42 ;  /* 0x0000002a2b2a723e */ /* 0x000fe200000010ff */
[----:B------:R-:W-:Y:S01]  /*157a0*/  IMAD.SHL.U32 R13, R12, 0x2, RZ ;  /* 0x000000020c0d7824 */ /* 0x000fe200078e00ff */
[----:B------:R-:W-:Y:S02]  /*157b0*/  F2FP.BF16.PACK_AB R44, R45, R44 ;  /* 0x0000002c2d2c723e */ /* 0x000fe400000010ff */
[----:B------:R-:W-:Y:S02]  /*157c0*/  F2FP.BF16.PACK_AB R46, R47, R46 ;  /* 0x0000002e2f2e723e */ /* 0x000fe400000010ff */
[C---:B------:R-:W-:Y:S01]  /*157d0*/  IADD3 R6, R13.reuse, 0x80, RZ ;  /* 0x000000800d067810 */ /* 0x040fe20007ffe0ff */
[----:B------:R-:W-:Y:S01]  /*157e0*/  STS [R13+0x80], R128 ;  /* 0x000080800d007388 */ /* 0x000fe20000000800 */
[----:B------:R-:W-:Y:S02]  /*157f0*/  IADD3 R15, R13, 0x70, RZ ;  /* 0x000000700d0f7810 */ /* 0x000fe40007ffe0ff */
[----:B------:R-:W-:Y:S01]  /*15800*/  @P0 IADD3 R15, R6, 0x10, RZ ;  /* 0x00000010060f0810 */ /* 0x000fe20007ffe0ff */
[----:B------:R-:W-:Y:S01]  /*15810*/  STS [R13+0x480], R130 ;  /* 0x000480820d007388 */ /* 0x000fe20000000800 */
[----:B------:R-:W-:Y:S01]  /*15820*/  SEL R6, R9, 0xffffffe0, !P1 ;  /* 0xffffffe009067807 */ /* 0x000fe20004800000 */
[----:B------:R-:W-:Y:S01]  /*15830*/  IMAD.MOV.U32 R9, RZ, RZ, 0x40 ;  /* 0x00000040ff097424 */ /* 0x000fe200078e00ff */
[----:B------:R-:W-:Y:S01]  /*15840*/  F2FP.BF16.PACK_AB R48, R49, R48 ;  /* 0x000000303130723e */ /* 0x000fe200000010ff */
[----:B------:R-:W-:Y:S01]  /*15850*/  STS [R15], R124 ;  /* 0x0000007c0f007388 */ /* 0x000fe20000000800 */
[----:B------:R-:W-:Y:S01]  /*15860*/  F2FP.BF16.PACK_AB R50, R51, R50 ;  /* 0x000000323332723e */ /* 0x000fe200000010ff */
[----:B------:R-:W-:Y:S01]  /*15870*/  IMAD.IADD R17, R13, 0x1, R6 ;  /* 0x000000010d117824 */ /* 0x000fe200078e0206 */
[----:B------:R-:W-:Y:S01]  /*15880*/  SEL R12, R9, 0xffffffc0, !P2 ;  /* 0xffffffc0090c7807 */ /* 0x000fe20005000000 */
[----:B------:R-:W-:Y:S01]  /*15890*/  IMAD.IADD R9, R6, 0x1, R15 ;  /* 0x0000000106097824 */ /* 0x000fe200078e020f */
[----:B------:R-:W-:Y:S01]  /*158a0*/  STS [R15+0x400], R126 ;  /* 0x0004007e0f007388 */ /* 0x000fe20000000800 */
[----:B------:R-:W-:-:S02]  /*158b0*/  F2FP.BF16.PACK_AB R52, R53, R52 ;  /* 0x000000343534723e */ /* 0x000fc400000010ff */
[--C-:B------:R-:W-:Y:S01]  /*158c0*/  IMAD.IADD R19, R13, 0x1, R12.reuse ;  /* 0x000000010d137824 */ /* 0x100fe200078e020c */
[----:B------:R-:W-:Y:S01]  /*158d0*/  STS [R17+0x80], R100 ;  /* 0x0000806411007388 */ /* 0x000fe20000000800 */
[C---:B------:R-:W-:Y:S01]  /*158e0*/  IMAD.IADD R21, R12.reuse, 0x1, R15 ;  /* 0x000000010c157824 */ /* 0x040fe200078e020f */
[----:B------:R-:W-:Y:S01]  /*158f0*/  F2FP.BF16.PACK_AB R54, R55, R54 ;  /* 0x000000363736723e */ /* 0x000fe200000010ff */
[----:B------:R-:W-:Y:S01]  /*15900*/  IMAD.IADD R23, R12, 0x1, R17 ;  /* 0x000000010c177824 */ /* 0x000fe200078e0211 */
[----:B------:R-:W-:Y:S01]  /*15910*/  STS [R17+0x480], R102 ;  /* 0x0004806611007388 */ /* 0x000fe20000000800 */
[----:B------:R-:W-:Y:S01]  /*15920*/  IMAD.IADD R25, R9, 0x1, R12 ;  /* 0x0000000109197824 */ /* 0x000fe200078e020c */
[----:B------:R-:W-:Y:S02]  /*15930*/  F2FP.BF16.PACK_AB R56, R57, R56 ;  /* 0x000000383938723e */ /* 0x000fe400000010ff */
        /* <DEDUP_REMOVED lines=32> */
[----:B------:R-:W-:Y:S01]  /*15b40*/  ISETP.NE.U32.AND P1, PT, RZ, c[0x0][0x508], PT ;  /* 0x00014200ff007a0c */ /* 0x000fe20003f25070 */
[----:B------:R-:W-:Y:S01]  /*15b50*/  STS [R13+0x4480], R38 ;  /* 0x004480260d007388 */ /* 0x000fe20000000800 */
[----:B------:R-:W-:Y:S02]  /*15b60*/  ISETP.NE.U32.AND P0, PT, RZ, c[0x0][0x500], PT ;  /* 0x00014000ff007a0c */ /* 0x000fe40003f05070 */
[----:B------:R-:W-:Y:S01]  /*15b70*/  ISETP.NE.AND.EX P1, PT, RZ, c[0x0][0x50c], PT, P1 ;  /* 0x00014300ff007a0c */ /* 0x000fe20003f25310 */
[----:B------:R-:W-:Y:S01]  /*15b80*/  STS [R15+0x4000], R40 ;  /* 0x004000280f007388 */ /* 0x000fe20000000800 */
[----:B------:R-:W-:-:S03]  /*15b90*/  ISETP.NE.AND.EX P0, PT, RZ, c[0x0][0x504], PT, P0 ;  /* 0x00014100ff007a0c */ /* 0x000fc60003f05300 */
        /* <DEDUP_REMOVED lines=20> */
[----:B------:R-:W-:Y:S01]  /*15ce0*/  STS [R9+0x8400], R7 ;  /* 0x0084000709007388 */ /* 0x000fe20000000800 */
[----:B--2---:R-:W-:-:S03]  /*15cf0*/  IMAD.MOV.U32 R13, RZ, RZ, 0x4 ;  /* 0x00000004ff0d7424 */ /* 0x004fc600078e00ff */
[----:B------:R2:W-:Y:S04]  /*15d00*/  STS [R19+0x8080], R2 ;  /* 0x0080800213007388 */ /* 0x0005e80000000800 */
[----:B------:R4:W-:Y:S04]  /*15d10*/  STS [R19+0x8480], R86 ;  /* 0x0084805613007388 */ /* 0x0009e80000000800 */
[----:B------:R4:W-:Y:S04]  /*15d20*/  STS [R21+0x8000], R88 ;  /* 0x0080005815007388 */ /* 0x0009e80000000800 */
[----:B------:R4:W-:Y:S01]  /*15d30*/  STS [R21+0x8400], R90 ;  /* 0x0084005a15007388 */ /* 0x0009e20000000800 */
[----:B---3--:R-:W-:-:S03]  /*15d40*/  IMAD.WIDE R16, R192, R13, c[0x0][0x500] ;  /* 0x00014000c0107625 */ /* 0x008fc600078e020d */
[----:B------:R4:W-:Y:S04]  /*15d50*/  STS [R23+0x8080], R92 ;  /* 0x0080805c17007388 */ /* 0x0009e80000000800 */
[----:B------:R4:W-:Y:S04]  /*15d60*/  STS [R23+0x8480], R94 ;  /* 0x0084805e17007388 */ /* 0x0009e80000000800 */
[----:B------:R4:W-:Y:S04]  /*15d70*/  STS [R25+0x8000], R96 ;  /* 0x0080006019007388 */ /* 0x0009e80000000800 */
[----:B------:R4:W-:Y:S04]  /*15d80*/  STS [R25+0x8400], R98 ;  /* 0x0084006219007388 */ /* 0x0009e80000000800 */
[----:B------:R-:W-:Y:S01]  /*15d90*/  BAR.SYNC.DEFER_BLOCKING 0x1, 0x100 ;  /* 0x0044000000007b1d */ /* 0x000fe20000010000 */
[----:B--2---:R-:W-:-:S02]  /*15da0*/  IMAD.MOV.U32 R2, RZ, RZ, c[0x0][0x388] ;  /* 0x0000e200ff027624 */ /* 0x004fc400078e00ff */
[----:B------:R-:W-:-:S03]  /*15db0*/  @P1 IMAD.WIDE R12, R192, R13, c[0x0][0x508] ;  /* 0x00014200c00c1625 */ /* 0x000fc600078e020d */
[----:B------:R-:W2:Y:S04]  /*15dc0*/  @P0 LDG.E R7, [R16.64] ;  /* 0x0000000610070981 */ /* 0x000ea8000c1e1900 */
[----:B------:R4:W5:Y:S01]  /*15dd0*/  @P1 LDG.E R2, [R12.64] ;  /* 0x000000060c021981 */ /* 0x000962000c1e1900 */
[----:B------:R-:W-:Y:S02]  /*15de0*/  CS2R R14, SRZ ;  /* 0x00000000000e7805 */ /* 0x000fe4000001ff00 */
[--C-:B--2---:R-:W-:Y:S01]  /*15df0*/  @P0 SHF.R.S32.HI R15, RZ, 0x1f, R7.reuse ;  /* 0x0000001fff0f0819 */ /* 0x104fe20000011407 */
[----:B------:R-:W-:Y:S01]  /*15e00*/  @P0 IMAD.MOV.U32 R14, RZ, RZ, R7 ;  /* 0x000000ffff0e0224 */ /* 0x000fe200078e0007 */
[----:B------:R-:W-:Y:S05]  /*15e10*/  @P1 BRA `(.L_x_456) ;  /* 0x0000004000001947 */ /* 0x000fea0003800000 */
[----:B----4-:R-:W-:Y:S05]  /*15e20*/  @!P0 BRA `(.L_x_456) ;  /* 0x0000003000008947 */ /* 0x010fea0003800000 */
[----:B-----5:R-:W2:Y:S04]  /*15e30*/  LDG.E R2, [R16.64] ;  /* 0x0000000610027981 */ /* 0x020ea8000c1e1900 */
[----:B------:R-:W2:Y:S02]  /*15e40*/  LDG.E R7, [R16.64+0x4] ;  /* 0x0000040610077981 */ /* 0x000ea4000c1e1900 */
[----:B--2---:R-:W-:-:S02]  /*15e50*/  IADD3 R2, -R2, R7, RZ ;  /* 0x0000000702027210 */ /* 0x004fc40007ffe1ff */
.L_x_456:
[----:B----4-:R-:W-:Y:S01]  /*15e60*/  LOP3.LUT R7, R8, 0xffffffe0, RZ, 0xc0, !PT ;  /* 0xffffffe008077812 */ /* 0x010fe200078ec0ff */
[----:B------:R-:W2:Y:S01]  /*15e70*/  S2R R57, SR_CTAID.X ;  /* 0x0000000000397919 */ /* 0x000ea20000002500 */
[----:B------:R-:W-:Y:S01]  /*15e80*/  SHF.R.S32.HI R13, RZ, 0x1f, R10 ;  /* 0x0000001fff0d7819 */ /* 0x000fe2000001140a */
[----:B------:R-:W-:Y:S01]  /*15e90*/  IMAD.MOV.U32 R6, RZ, RZ, c[0x0][0x4e8] ;  /* 0x00013a00ff067624 */ /* 0x000fe200078e00ff */
[----:B------:R-:W-:Y:S01]  /*15ea0*/  MOV R20, R14 ;  /* 0x0000000e00147202 */ /* 0x000fe20000000f00 */
[----:B------:R-:W-:Y:S01]  /*15eb0*/  IMAD.IADD R12, R0, 0x1, -R7 ;  /* 0x00000001000c7824 */ /* 0x000fe200078e0a07 */
[----:B------:R-:W-:Y:S01]  /*15ec0*/  LEA.HI R13, R13, R10, RZ, 0x3 ;  /* 0x0000000a0d0d7211 */ /* 0x000fe200078f18ff */
[----:B------:R-:W-:Y:S01]  /*15ed0*/  IMAD.MOV.U32 R21, RZ, RZ, R15 ;  /* 0x000000ffff157224 */ /* 0x000fe200078e000f */
[----:B------:R-:W-:Y:S01]  /*15ee0*/  LEA.HI R7, R11, R11, RZ, 0x1 ;  /* 0x0000000b0b077211 */ /* 0x000fe200078f08ff */
[----:B-----5:R-:W-:Y:S01]  /*15ef0*/  IMAD R2, R2, c[0x0][0x4e8], RZ ;  /* 0x00013a0002027a24 */ /* 0x020fe200078e02ff */
[----:B------:R-:W-:Y:S01]  /*15f00*/  SHF.R.S32.HI R9, RZ, 0x1f, R12 ;  /* 0x0000001fff097819 */ /* 0x000fe2000001140c */
[----:B------:R-:W-:Y:S01]  /*15f10*/  IMAD.WIDE.U32 R20, R191, c[0x0][0x490], R20 ;  /* 0x00012400bf147a25 */ /* 0x000fe200078e0014 */
[----:B------:R-:W-:Y:S01]  /*15f20*/  LOP3.LUT R13, R13, 0xffffff8, RZ, 0xc0, !PT ;  /* 0x0ffffff80d0d7812 */ /* 0x000fe200078ec0ff */
[----:B------:R-:W-:Y:S01]  /*15f30*/  BSSY B0, `(.L_x_457) ;  /* 0x000007c000007945 */ /* 0x000fe20003800000 */
[----:B------:R-:W-:-:S02]  /*15f40*/  LEA.HI R9, R9, R12, RZ, 0x2 ;  /* 0x0000000c09097211 */ /* 0x000fc400078f10ff */
[----:B------:R-:W-:Y:S02]  /*15f50*/  IADD3 R8, R10, -R13, RZ ;  /* 0x8000000d0a087210 */ /* 0x000fe40007ffe0ff */
[----:B------:R-:W-:Y:S02]  /*15f60*/  LOP3.LUT R10, R7, 0x1ffffffe, RZ, 0xc0, !PT ;  /* 0x1ffffffe070a7812 */ /* 0x000fe400078ec0ff */
[----:B------:R-:W-:Y:S02]  /*15f70*/  SHF.R.S32.HI R9, RZ, 0x2, R9 ;  /* 0x00000002ff097819 */ /* 0x000fe40000011409 */
[----:B------:R-:W-:Y:S01]  /*15f80*/  ISETP.NE.AND P1, PT, R6, 0x1, PT ;  /* 0x000000010600780c */ /* 0x000fe20003f25270 */
[----:B------:R-:W-:Y:S01]  /*15f90*/  IMAD.IADD R7, R11, 0x1, -R10 ;  /* 0x000000010b077824 */ /* 0x000fe200078e0a0a */
[CC--:B------:R-:W-:Y:S01]  /*15fa0*/  LEA.HI R6, R5.reuse, R0.reuse, RZ, 0x3 ;  /* 0x0000000005067211 */ /* 0x0c0fe200078f18ff */
[----:B------:R-:W-:Y:S01]  /*15fb0*/  IMAD R10, R190, c[0x0][0x490], RZ ;  /* 0x00012400be0a7a24 */ /* 0x000fe200078e02ff */
[----:B------:R-:W-:Y:S01]  /*15fc0*/  LEA.HI R5, R5, R0, RZ, 0x6 ;  /* 0x0000000005057211 */ /* 0x000fe200078f30ff */
[----:B------:R-:W-:Y:S01]  /*15fd0*/  IMAD R8, R8, 0x10, R9 ;  /* 0x0000001008087824 */ /* 0x000fe200078e0209 */
[----:B------:R-:W-:Y:S01]  /*15fe0*/  LOP3.LUT P2, RZ, R12, 0x3, RZ, 0xc0, !PT ;  /* 0x000000030cff7812 */ /* 0x000fe2000784c0ff */
[----:B------:R-:W-:-:S02]  /*15ff0*/  IMAD R11, R191, c[0x0][0x494], R10 ;  /* 0x00012500bf0b7a24 */ /* 0x000fc400078e020a */
[----:B------:R-:W-:Y:S01]  /*16000*/  IMAD R10, R7, 0x8, R8 ;  /* 0x00000008070a7824 */ /* 0x000fe200078e0208 */
[----:B------:R-:W-:Y:S01]  /*16010*/  LOP3.LUT R7, R6, 0xfffffff8, RZ, 0xc0, !PT ;  /* 0xfffffff806077812 */ /* 0x000fe200078ec0ff */
[----:B------:R-:W-:Y:S01]  /*16020*/  IMAD R9, R15, c[0x0][0x3a0], RZ ;  /* 0x0000e8000f097a24 */ /* 0x000fe200078e02ff */
[----:B------:R-:W-:Y:S01]  /*16030*/  SHF.R.S32.HI R6, RZ, 0x3, R6 ;  /* 0x00000003ff067819 */ /* 0x000fe20000011406 */
[----:B------:R-:W-:Y:S01]  /*16040*/  IMAD.IADD R21, R21, 0x1, R11 ;  /* 0x0000000115157824 */ /* 0x000fe200078e020b */
[----:B--2---:R-:W-:Y:S01]  /*16050*/  LEA R10, R57, R10, 0x7 ;  /* 0x0000000a390a7211 */ /* 0x004fe200078e38ff */
[C---:B------:R-:W-:Y:S02]  /*16060*/  IMAD R9, R14.reuse, c[0x0][0x3a4], R9 ;  /* 0x0000e9000e097a24 */ /* 0x040fe400078e0209 */
[----:B------:R-:W-:-:S04]  /*16070*/  IMAD.WIDE.U32 R14, R14, c[0x0][0x3a0], RZ ;  /* 0x0000e8000e0e7a25 */ /* 0x000fc800078e00ff */
[----:B------:R-:W-:Y:S01]  /*16080*/  @P1 IMAD.HI.U32 R11, R10, c[0x0][0x4ec], RZ ;  /* 0x00013b000a0b1a27 */ /* 0x000fe200078e00ff */
[----:B------:R-:W-:Y:S02]  /*16090*/  IADD3 R15, R15, R9, RZ ;  /* 0x000000090f0f7210 */ /* 0x000fe40007ffe0ff */
[----:B------:R-:W-:Y:S01]  /*160a0*/  SHF.R.S32.HI R9, RZ, 0x1f, R192 ;  /* 0x0000001fff097819 */ /* 0x000fe200000114c0 */
[----:B------:R-:W-:Y:S01]  /*160b0*/  IMAD.IADD R7, R0, 0x1, -R7 ;  /* 0x0000000100077824 */ /* 0x000fe200078e0a07 */
[----:B------:R-:W-:Y:S01]  /*160c0*/  SEL R192, R192, RZ, !P0 ;  /* 0x000000ffc0c07207 */ /* 0x000fe20004000000 */
[----:B------:R-:W-:Y:S01]  /*160d0*/  IMAD.MOV.U32 R0, RZ, RZ, R10 ;  /* 0x000000ffff007224 */ /* 0x000fe200078e000a */
[----:B------:R-:W-:Y:S01]  /*160e0*/  @P1 SHF.R.U32.HI R0, RZ, c[0x0][0x4f0], R11 ;  /* 0x00013c00ff001a19 */ /* 0x000fe2000001160b */
[----:B------:R-:W-:Y:S01]  /*160f0*/  IMAD R190, R190, c[0x0][0x3e8], RZ ;  /* 0x0000fa00bebe7a24 */ /* 0x000fe200078e02ff */
[----:B------:R-:W-:Y:S01]  /*16100*/  SEL R9, R9, RZ, !P0 ;  /* 0x000000ff09097207 */ /* 0x000fe20004000000 */
[----:B------:R-:W-:Y:S01]  /*16110*/  IMAD.WIDE.U32 R14, R191, c[0x0][0x3e8], R14 ;  /* 0x0000fa00bf0e7a25 */ /* 0x000fe200078e000e */
[----:B------:R-:W-:-:S03]  /*16120*/  LEA R16, R7, R6, 0x5 ;  /* 0x0000000607107211 */ /* 0x000fc600078e28ff */
[----:B------:R-:W-:Y:S02]  /*16130*/  IMAD.MOV R11, RZ, RZ, -R0 ;  /* 0x000000ffff0b7224 */ /* 0x000fe400078e0a00 */
[----:B------:R-:W-:Y:S02]  /*16140*/  IMAD R17, R191, c[0x0][0x3ec], R190 ;  /* 0x0000fb00bf117a24 */ /* 0x000fe400078e02be */
[----:B------:R-:W-:-:S03]  /*16150*/  IMAD.WIDE.U32 R20, R192, c[0x0][0x498], R20 ;  /* 0x00012600c0147a25 */ /* 0x000fc600078e0014 */
[----:B------:R-:W-:Y:S01]  /*16160*/  IADD3 R15, R15, R17, RZ ;  /* 0x000000110f0f7210 */ /* 0x000fe20007ffe0ff */
[----:B------:R-:W-:Y:S01]  /*16170*/  IMAD R12, R11, c[0x0][0x4e8], R10 ;  /* 0x00013a000b0c7a24 */ /* 0x000fe200078e020a */
[----:B------:R-:W-:Y:S01]  /*16180*/  SHF.R.S32.HI R17, RZ, 0x1f, R0 ;  /* 0x0000001fff117819 */ /* 0x000fe20000011400 */
[----:B------:R-:W-:Y:S01]  /*16190*/  IMAD R19, R9, c[0x0][0x498], RZ ;  /* 0x0001260009137a24 */ /* 0x000fe200078e02ff */
[----:B------:R-:W-:Y:S01]  /*161a0*/  IADD3 R20, P0, R0, R20, RZ ;  /* 0x0000001400147210 */ /* 0x000fe20007f1e0ff */
[----:B------:R-:W-:Y:S01]  /*161b0*/  IMAD R11, R57, 0x80, R16 ;  /* 0x00000080390b7824 */ /* 0x000fe200078e0210 */
[----:B------:R-:W-:Y:S01]  /*161c0*/  SHF.R.S32.HI R0, RZ, 0x1f, R12 ;  /* 0x0000001fff007819 */ /* 0x000fe2000001140c */
[----:B------:R-:W-:Y:S02]  /*161d0*/  IMAD R16, R192, c[0x0][0x49c], R19 ;  /* 0x00012700c0107a24 */ /* 0x000fe400078e0213 */
[----:B------:R-:W-:Y:S02]  /*161e0*/  IMAD.SHL.U32 R13, R6, 0x40, RZ ;  /* 0x00000040060d7824 */ /* 0x000fe400078e00ff */
[----:B------:R-:W-:Y:S01]  /*161f0*/  @P1 IMAD.HI.U32 R18, R11, c[0x0][0x4ec], RZ ;  /* 0x00013b000b121a27 */ /* 0x000fe200078e00ff */
[----:B------:R-:W-:-:S02]  /*16200*/  IADD3.X R21, R17, R21, R16, P0, !PT ;  /* 0x0000001511157210 */ /* 0x000fc400007fe410 */
[----:B------:R-:W-:Y:S01]  /*16210*/  LOP3.LUT R13, R13, 0x1c0, RZ, 0xc0, !PT ;  /* 0x000001c00d0d7812 */ /* 0x000fe200078ec0ff */
[----:B------:R-:W-:Y:S02]  /*16220*/  IMAD R17, R0, c[0x0][0x488], RZ ;  /* 0x0001220000117a24 */ /* 0x000fe400078e02ff */
[----:B------:R-:W-:Y:S01]  /*16230*/  IMAD.SHL.U32 R0, R7, 0x8, RZ ;  /* 0x0000000807007824 */ /* 0x000fe200078e00ff */
[----:B------:R-:W-:Y:S01]  /*16240*/  SHF.R.U32.HI R7, RZ, 0x3, R13 ;  /* 0x00000003ff077819 */ /* 0x000fe2000001160d */
[----:B------:R-:W-:-:S04]  /*16250*/  IMAD.WIDE.U32 R20, R12, c[0x0][0x488], R20 ;  /* 0x000122000c147a25 */ /* 0x000fc800078e0014 */
[----:B------:R-:W-:Y:S01]  /*16260*/  IMAD R17, R12, c[0x0][0x48c], R17 ;  /* 0x000123000c117a24 */ /* 0x000fe200078e0211 */
[----:B------:R-:W-:Y:S01]  /*16270*/  LOP3.LUT R12, R13, 0x38, R0, 0xf8, !PT ;  /* 0x000000380d0c7812 */ /* 0x000fe200078ef800 */
[----:B------:R-:W-:Y:S01]  /*16280*/  IMAD R9, R9, c[0x0][0x3f0], RZ ;  /* 0x0000fc0009097a24 */ /* 0x000fe200078e02ff */
[----:B------:R-:W-:Y:S01]  /*16290*/  LEA R13, P0, R20, c[0x0][0x450], 0x2 ;  /* 0x00011400140d7a11 */ /* 0x000fe200078010ff */
        /* <DEDUP_REMOVED lines=10> */
[----:B------:R-:W2:Y:S01]  /*16340*/  SHFL.IDX PT, R35, R17, RZ, 0x1c1f ;  /* 0x001c1fff11237589 */ /* 0x000ea200000e0000 */
[----:B------:R-:W-:Y:S01]  /*16350*/  SHF.R.S32.HI R16, RZ, 0x1f, R10 ;  /* 0x0000001fff107819 */ /* 0x000fe2000001140a */
[C---:B------:R-:W-:Y:S01]  /*16360*/  IMAD R9, R57.reuse, 0x80, R8 ;  /* 0x0000008039097824 */ /* 0x040fe200078e0208 */
[----:B------:R-:W-:Y:S01]  /*16370*/  LEA R57, R57, R6, 0x7 ;  /* 0x0000000639397211 */ /* 0x000fe200078e38ff */
[----:B------:R-:W-:Y:S01]  /*16380*/  SHFL.IDX PT, R48, R13, 0x1, 0x1c1f ;  /* 0x003c1f000d307f89 */ /* 0x000fe200000e0000 */
[----:B------:R-:W-:-:S02]  /*16390*/  IMAD R12, R12, c[0x0][0x4e8], R11 ;  /* 0x00013a000c0c7a24 */ /* 0x000fc400078e020b */
[----:B------:R-:W-:Y:S01]  /*163a0*/  IMAD R11, R16, c[0x0][0x3e0], RZ ;  /* 0x0000f800100b7a24 */ /* 0x000fe200078e02ff */
[----:B------:R-:W3:Y:S01]  /*163b0*/  SHFL.IDX PT, R49, R17, 0x1, 0x1c1f ;  /* 0x003c1f0011317f89 */ /* 0x000ee200000e0000 */
        /* <DEDUP_REMOVED lines=11> */
[----:B--2---:R2:W-:Y:S01]  /*16470*/  @!P1 ST.E [R34.64], R3 ;  /* 0x0000000322009985 */ /* 0x0045e2000c101906 */
[----:B------:R-:W-:-:S04]  /*16480*/  IMAD.WIDE.U32 R32, R12, c[0x0][0x3d8], R14 ;  /* 0x0000f6000c207a25 */ /* 0x000fc800078e000e */
[----:B------:R-:W-:Y:S01]  /*16490*/  IMAD R5, R12, c[0x0][0x3dc], R5 ;  /* 0x0000f7000c057a24 */ /* 0x000fe200078e0205 */
[----:B---3--:R2:W-:Y:S03]  /*164a0*/  @!P0 ST.E [R48.64], R4 ;  /* 0x0000000430008985 */ /* 0x0085e6000c101906 */
[----:B------:R-:W-:Y:S01]  /*164b0*/  IMAD.IADD R5, R33, 0x1, R5 ;  /* 0x0000000121057824 */ /* 0x000fe200078e0205 */
[C---:B------:R-:W-:Y:S01]  /*164c0*/  LEA R56, P0, R32.reuse, c[0x0][0x380], 0x1 ;  /* 0x0000e00020387a11 */ /* 0x040fe200078008ff */
[----:B------:R2:W3:Y:S03]  /*164d0*/  LDS.128 R44, [R58+0x1080] ;  /* 0x001080003a2c7984 */ /* 0x0004e60000000c00 */
[----:B------:R-:W-:Y:S01]  /*164e0*/  LEA.HI.X R55, R32, c[0x0][0x384], R5, 0x1, P0 ;  /* 0x0000e10020377a11 */ /* 0x000fe200000f0c05 */
        /* <DEDUP_REMOVED lines=12> */
[----:B--23--:R-:W2:Y:S01]  /*165b0*/  LDS.128 R48, [R58+0x80] ;  /* 0x000080003a307984 */ /* 0x00cea20000000c00 */
[----:B------:R-:W-:-:S02]  /*165c0*/  IADD3 R54, R0, 0x40, RZ ;  /* 0x0000004000367810 */ /* 0x000fc40007ffe0ff */
[----:B------:R-:W-:Y:S01]  /*165d0*/  IADD3 R52, R0, 0x80, RZ ;  /* 0x0000008000347810 */ /* 0x000fe20007ffe0ff */
[----:B------:R-:W3:Y:S01]  /*165e0*/  LDS.128 R32, [R58+0x4080] ;  /* 0x004080003a207984 */ /* 0x000ee20000000c00 */
        /* <DEDUP_REMOVED lines=10> */
[----:B-1---5:R-:W-:-:S04]  /*16690*/  @!P2 IMAD.WIDE R58, R0, 0x2, R60 ;  /* 0x00000002003aa825 */ /* 0x022fc800078e023c */
[----:B------:R-:W-:-:S04]  /*166a0*/  @!P1 IMAD.WIDE R52, R53, 0x2, R60 ;  /* 0x0000000235349825 */ /* 0x000fc800078e023c */
[----:B------:R-:W-:Y:S01]  /*166b0*/  @!P0 IMAD.WIDE R60, R3, 0x2, R60 ;  /* 0x00000002033c8825 */ /* 0x000fe200078e023c */
[----:B--2---:R1:W-:Y:S04]  /*166c0*/  @!P2 ST.E.128 [R58.64], R48 ;  /* 0x000000303a00a985 */ /* 0x0043e8000c101d06 */
[----:B---3--:R1:W-:Y:S04]  /*166d0*/  @!P1 ST.E.128 [R52.64], R32 ;  /* 0x0000002034009985 */ /* 0x0083e8000c101d06 */
[----:B----4-:R1:W-:Y:S02]  /*166e0*/  @!P0 ST.E.128 [R60.64], R4 ;  /* 0x000000043c008985 */ /* 0x0103e4000c101d06 */
.L_x_458:
[----:B---3--:R-:W-:Y:S05]  /*166f0*/  BSYNC B0 ;  /* 0x0000000000007941 */ /* 0x008fea0003800000 */
.L_x_457:
[----:B--2---:R-:W-:Y:S01]  /*16700*/  IADD3 R3, R57, 0x20, RZ ;  /* 0x0000002039037810 */ /* 0x004fe20007ffe0ff */
[----:B-1----:R1:W2:Y:S01]  /*16710*/  SHFL.IDX PT, R33, R55, 0x1, 0x181f ;  /* 0x00381f0037217f89 */ /* 0x0022a200000e0000 */
[----:B------:R-:W-:Y:S02]  /*16720*/  BSSY B0, `(.L_x_459) ;  /* 0x0000015000007945 */ /* 0x000fe40003800000 */
[----:B------:R-:W-:Y:S01]  /*16730*/  ISETP.GE.AND P0, PT, R3, R2, PT ;  /* 0x000000020300720c */ /* 0x000fe20003f06270 */
[----:B------:R1:W3:-:S12]  /*16740*/  SHFL.IDX PT, R32, R56, 0x1, 0x181f ;  /* 0x00381f0038207f89 */ /* 0x0002d800000e0000 */
        /* <DEDUP_REMOVED lines=18> */
.L_x_460:
[----:B------:R-:W-:Y:S05]  /*16870*/  BSYNC B0 ;  /* 0x0000000000007941 */ /* 0x000fea0003800000 */
.L_x_459:
        /* <DEDUP_REMOVED lines=23> */
.L_x_462:
[----:B------:R-:W-:Y:S05]  /*169f0*/  BSYNC B0 ;  /* 0x0000000000007941 */ /* 0x000fea0003800000 */
.L_x_461:
        /* <DEDUP_REMOVED lines=24> */
.L_x_455:
        /* <DEDUP_REMOVED lines=18> */
.L_x_463:
[----:B---3--:R-:W2:Y:S01]  /*16ca0*/  S2R R2, SR_TID.X ;  /* 0x0000000000027919 */ /* 0x008ea20000002100 */
[----:B------:R-:W-:Y:S01]  /*16cb0*/  SHF.R.S32.HI R4, RZ, 0x1f, R192 ;  /* 0x0000001fff047819 */ /* 0x000fe200000114c0 */
[----:B------:R-:W-:Y:S01]  /*16cc0*/  BSSY B0, `(.L_x_464) ;  /* 0x0000026000007945 */ /* 0x000fe20003800000 */
[----:B------:R-:W-:-:S02]  /*16cd0*/  SEL R192, R192, RZ, !P0 ;  /* 0x000000ffc0c07207 */ /* 0x000fc40004000000 */
[----:B------:R-:W-:Y:S02]  /*16ce0*/  SEL R4, R4, RZ, !P0 ;  /* 0x000000ff04047207 */ /* 0x000fe40004000000 */
[----:B--2---:R-:W-:-:S13]  /*16cf0*/  ISETP.GE.AND P1, PT, R2, 0x80, PT ;  /* 0x000000800200780c */ /* 0x004fda0003f26270 */
[----:B------:R-:W-:Y:S05]  /*16d00*/  @P1 BRA `(.L_x_465) ;  /* 0x0000021000001947 */ /* 0x000fea0003800000 */
[----:B------:R-:W2:Y:S01]  /*16d10*/  S2R R7, SR_CTAID.X ;  /* 0x0000000000077919 */ /* 0x000ea20000002500 */
[----:B-----5:R-:W-:Y:S01]  /*16d20*/  IMAD R6, R0, c[0x0][0x4e8], RZ ;  /* 0x00013a0000067a24 */ /* 0x020fe200078e02ff */
[----:B--2---:R-:W-:-:S04]  /*16d30*/  LEA R7, R7, R2, 0x7 ;  /* 0x0000000207077211 */ /* 0x004fc800078e38ff */
[----:B------:R-:W-:-:S13]  /*16d40*/  ISETP.GE.AND P0, PT, R7, R6, PT ;  /* 0x000000060700720c */ /* 0x000fda0003f06270 */
[----:B------:R-:W-:Y:S05]  /*16d50*/  @P0 BRA `(.L_x_465) ;  /* 0x000001c000000947 */ /* 0x000fea0003800000 */
[----:B------:R-:W-:Y:S01]  /*16d60*/  MOV R3, c[0x0][0x4e8] ;  /* 0x00013a0000037a02 */ /* 0x000fe20000000f00 */
[----:B------:R-:W-:Y:S01]  /*16d70*/  IMAD R10, R190, c[0x0][0x490], RZ ;  /* 0x00012400be0a7a24 */ /* 0x000fe200078e02ff */
[----:B------:R-:W-:Y:S01]  /*16d80*/  MOV R12, R8 ;  /* 0x00000008000c7202 */ /* 0x000fe20000000f00 */
[----:B------:R-:W-:Y:S01]  /*16d90*/  IMAD.MOV.U32 R13, RZ, RZ, R9 ;  /* 0x000000ffff0d7224 */ /* 0x000fe200078e0009 */
[----:B------:R-:W-:Y:S01]  /*16da0*/  ISETP.NE.AND P0, PT, R3, 0x1, PT ;  /* 0x000000010300780c */ /* 0x000fe20003f05270 */
[C---:B------:R-:W-:Y:S01]  /*16db0*/  IMAD R3, R191.reuse, c[0x0][0x494], R10 ;  /* 0x00012500bf037a24 */ /* 0x040fe200078e020a */
[----:B------:R-:W-:Y:S01]  /*16dc0*/  MOV R6, R7 ;  /* 0x0000000700067202 */ /* 0x000fe20000000f00 */
[----:B------:R-:W-:-:S05]  /*16dd0*/  IMAD.WIDE.U32 R12, R191, c[0x0][0x490], R12 ;  /* 0x00012400bf0c7a25 */ /* 0x000fca00078e000c */
[----:B------:R-:W-:Y:S01]  /*16de0*/  IADD3 R13, R3, R13, RZ ;  /* 0x0000000d030d7210 */ /* 0x000fe20007ffe0ff */
[----:B------:R-:W-:-:S04]  /*16df0*/  IMAD R3, R4, c[0x0][0x498], RZ ;  /* 0x0001260004037a24 */ /* 0x000fc800078e02ff */
[----:B------:R-:W-:-:S04]  /*16e00*/  @P0 IMAD.HI.U32 R5, R7, c[0x0][0x4ec], RZ ;  /* 0x00013b0007050a27 */ /* 0x000fc800078e00ff */
[----:B------:R-:W-:Y:S01]  /*16e10*/  IMAD.WIDE.U32 R12, R192, c[0x0][0x498], R12 ;  /* 0x00012600c00c7a25 */ /* 0x000fe200078e000c */
[----:B------:R-:W-:-:S03]  /*16e20*/  @P0 SHF.R.U32.HI R6, RZ, c[0x0][0x4f0], R5 ;  /* 0x00013c00ff060a19 */ /* 0x000fc60000011605 */
[----:B------:R-:W-:Y:S01]  /*16e30*/  IMAD R3, R192, c[0x0][0x49c], R3 ;  /* 0x00012700c0037a24 */ /* 0x000fe200078e0203 */
[--C-:B------:R-:W-:Y:S01]  /*16e40*/  SHF.R.S32.HI R5, RZ, 0x1f, R6.reuse ;  /* 0x0000001fff057819 */ /* 0x100fe20000011406 */
[----:B------:R-:W-:Y:S01]  /*16e50*/  IMAD.MOV R10, RZ, RZ, -R6 ;  /* 0x000000ffff0a7224 */ /* 0x000fe200078e0a06 */
[----:B------:R-:W-:-:S03]  /*16e60*/  IADD3 R12, P0, R6, R12, RZ ;  /* 0x0000000c060c7210 */ /* 0x000fc60007f1e0ff */
[----:B------:R-:W-:Y:S01]  /*16e70*/  IMAD R10, R10, c[0x0][0x4e8], R7 ;  /* 0x00013a000a0a7a24 */ /* 0x000fe200078e0207 */
[----:B------:R-:W-:-:S04]  /*16e80*/  IADD3.X R13, R5, R13, R3, P0, !PT ;  /* 0x0000000d050d7210 */ /* 0x000fc800007fe403 */
[----:B------:R-:W-:Y:S01]  /*16e90*/  SHF.R.S32.HI R6, RZ, 0x1f, R10 ;  /* 0x0000001fff067819 */ /* 0x000fe2000001140a */
[----:B------:R-:W-:-:S04]  /*16ea0*/  IMAD.WIDE.U32 R12, R10, c[0x0][0x488], R12 ;  /* 0x000122000a0c7a25 */ /* 0x000fc800078e000c */
[----:B------:R-:W-:Y:S01]  /*16eb0*/  IMAD R3, R6, c[0x0][0x488], RZ ;  /* 0x0001220006037a24 */ /* 0x000fe200078e02ff */
[----:B------:R-:W-:-:S03]  /*16ec0*/  LEA R6, P0, R12, c[0x0][0x450], 0x2 ;  /* 0x000114000c067a11 */ /* 0x000fc600078010ff */
[----:B------:R-:W-:-:S05]  /*16ed0*/  IMAD R3, R10, c[0x0][0x48c], R3 ;  /* 0x000123000a037a24 */ /* 0x000fca00078e0203 */
[----:B------:R-:W-:-:S04]  /*16ee0*/  IADD3 R3, R13, R3, RZ ;  /* 0x000000030d037210 */ /* 0x000fc80007ffe0ff */
[----:B------:R-:W-:Y:S02]  /*16ef0*/  LEA.HI.X R7, R12, c[0x0][0x454], R3, 0x2, P0 ;  /* 0x000115000c077a11 */ /* 0x000fe400000f1403 */
[----:B------:R-:W-:-:S05]  /*16f00*/  MOV R3, 0xff800000 ;  /* 0xff80000000037802 */ /* 0x000fca0000000f00 */
[----:B------:R2:W-:Y:S02]  /*16f10*/  STG.E [R6.64], R3 ;  /* 0x0000000306007986 */ /* 0x0005e4000c101906 */
.L_x_465:
[----:B------:R-:W-:Y:S05]  /*16f20*/  BSYNC B0 ;  /* 0x0000000000007941 */ /* 0x000fea0003800000 */
.L_x_464:
[----:B--2---:R-:W2:Y:S01]  /*16f30*/  S2R R3, SR_CTAID.X ;  /* 0x0000000000037919 */ /* 0x004ea20000002500 */
[----:B------:R-:W-:Y:S01]  /*16f40*/  SHF.R.S32.HI R5, RZ, 0x1f, R2 ;  /* 0x0000001fff057819 */ /* 0x000fe20000011402 */
[----:B------:R-:W-:Y:S02]  /*16f50*/  IMAD R7, R9, c[0x0][0x3a0], RZ ;  /* 0x0000e80009077a24 */ /* 0x000fe400078e02ff */
[----:B------:R-:W-:Y:S01]  /*16f60*/  IMAD.WIDE.U32 R10, R8, c[0x0][0x3a0], RZ ;  /* 0x0000e800080a7a25 */ /* 0x000fe200078e00ff */
[----:B------:R-:W-:-:S03]  /*16f70*/  LEA.HI R5, R5, R2, RZ, 0x3 ;  /* 0x0000000205057211 */ /* 0x000fc600078f18ff */
[----:B------:R-:W-:Y:S01]  /*16f80*/  IMAD R6, R8, c[0x0][0x3a4], R7 ;  /* 0x0000e90008067a24 */ /* 0x000fe200078e0207 */
[----:B------:R-:W-:Y:S01]  /*16f90*/  LOP3.LUT R9, R5, 0xfffffff8, RZ, 0xc0, !PT ;  /* 0xfffffff805097812 */ /* 0x000fe200078ec0ff */
[----:B------:R-:W-:Y:S01]  /*16fa0*/  IMAD R190, R190, c[0x0][0x3e8], RZ ;  /* 0x0000fa00bebe7a24 */ /* 0x000fe200078e02ff */
[----:B------:R-:W-:Y:S02]  /*16fb0*/  MOV R7, c[0x0][0x4e8] ;  /* 0x00013a0000077a02 */ /* 0x000fe40000000f00 */
[----:B------:R-:W-:Y:S01]  /*16fc0*/  IADD3 R11, R11, R6, RZ ;  /* 0x000000060b0b7210 */ /* 0x000fe20007ffe0ff */
[----:B------:R-:W-:Y:S01]  /*16fd0*/  IMAD.IADD R9, R2, 0x1, -R9 ;  /* 0x0000000102097824 */ /* 0x000fe200078e0a09 */
[----:B------:R-:W-:Y:S01]  /*16fe0*/  ISETP.NE.AND P0, PT, R7, 0x1, PT ;  /* 0x000000010700780c */ /* 0x000fe20003f05270 */
[C---:B------:R-:W-:Y:S01]  /*16ff0*/  IMAD R190, R191.reuse, c[0x0][0x3ec], R190 ;  /* 0x0000fb00bfbe7a24 */ /* 0x040fe200078e02be */
[----:B------:R-:W-:Y:S01]  /*17000*/  SHF.R.S32.HI R2, RZ, 0x3, R5 ;  /* 0x00000003ff027819 */ /* 0x000fe20000011405 */
[----:B------:R-:W-:-:S03]  /*17010*/  IMAD.WIDE.U32 R10, R191, c[0x0][0x3e8], R10 ;  /* 0x0000fa00bf0a7a25 */ /* 0x000fc600078e000a */
[-C--:B------:R-:W-:Y:S01]  /*17020*/  LEA R6, R9, R2.reuse, 0x5 ;  /* 0x0000000209067211 */ /* 0x080fe200078e28ff */
[----:B------:R-:W-:Y:S01]  /*17030*/  IMAD R5, R4, c[0x0][0x3f0], RZ ;  /* 0x0000fc0004057a24 */ /* 0x000fe200078e02ff */
[----:B------:R-:W-:Y:S02]  /*17040*/  IADD3 R11, R190, R11, RZ ;  /* 0x0000000bbe0b7210 */ /* 0x000fe40007ffe0ff */
[C---:B--2---:R-:W-:Y:S01]  /*17050*/  LEA R2, R3.reuse, R2, 0x7 ;  /* 0x0000000203027211 */ /* 0x044fe200078e38ff */
[----:B------:R-:W-:Y:S02]  /*17060*/  IMAD R6, R3, 0x80, R6 ;  /* 0x0000008003067824 */ /* 0x000fe400078e0206 */
[----:B------:R-:W-:Y:S02]  /*17070*/  IMAD R5, R192, c[0x0][0x3f4], R5 ;  /* 0x0000fd00c0057a24 */ /* 0x000fe400078e0205 */
[----:B------:R-:W-:Y:S01]  /*17080*/  @P0 IMAD.HI.U32 R4, R6, c[0x0][0x4ec], RZ ;  /* 0x00013b0006040a27 */ /* 0x000fe200078e00ff */
[----:B------:R-:W-:-:S03]  /*17090*/  MOV R7, R6 ;  /* 0x0000000600077202 */ /* 0x000fc60000000f00 */
[----:B------:R-:W-:Y:S01]  /*170a0*/  IMAD.WIDE.U32 R10, R192, c[0x0][0x3f0], R10 ;  /* 0x0000fc00c00a7a25 */ /* 0x000fe200078e000a */
[----:B------:R-:W-:-:S03]  /*170b0*/  @P0 SHF.R.U32.HI R7, RZ, c[0x0][0x4f0], R4 ;  /* 0x00013c00ff070a19 */ /* 0x000fc60000011604 */
[----:B------:R-:W-:Y:S01]  /*170c0*/  IMAD.IADD R11, R11, 0x1, R5 ;  /* 0x000000010b0b7824 */ /* 0x000fe200078e0205 */
[----:B------:R-:W-:Y:S02]  /*170d0*/  SHF.R.S32.HI R4, RZ, 0x1f, R7 ;  /* 0x0000001fff047819 */ /* 0x000fe40000011407 */
[C---:B------:R-:W-:Y:S01]  /*170e0*/  IADD3 R5, -R7.reuse, RZ, RZ ;  /* 0x000000ff07057210 */ /* 0x040fe20007ffe1ff */
[----:B------:R-:W-:-:S04]  /*170f0*/  IMAD.WIDE.U32 R10, R7, c[0x0][0x3e0], R10 ;  /* 0x0000f800070a7a25 */ /* 0x000fc800078e000a */
[----:B------:R-:W-:Y:S02]  /*17100*/  IMAD R4, R4, c[0x0][0x3e0], RZ ;  /* 0x0000f80004047a24 */ /* 0x000fe400078e02ff */
[----:B------:R-:W-:Y:S02]  /*17110*/  IMAD R5, R5, c[0x0][0x4e8], R6 ;  /* 0x00013a0005057a24 */ /* 0x000fe400078e0206 */
[----:B------:R-:W-:-:S03]  /*17120*/  IMAD R7, R7, c[0x0][0x3e4], R4 ;  /* 0x0000f90007077a24 */ /* 0x000fc600078e0204 */
[----:B------:R-:W-:Y:S02]  /*17130*/  SHF.R.S32.HI R4, RZ, 0x1f, R5 ;  /* 0x0000001fff047819 */ /* 0x000fe40000011405 */
[----:B------:R-:W-:-:S03]  /*17140*/  IADD3 R11, R11, R7, RZ ;  /* 0x000000070b0b7210 */ /* 0x000fc60007ffe0ff */
[----:B------:R-:W-:Y:S02]  /*17150*/  IMAD R4, R4, c[0x0][0x3d8], RZ ;  /* 0x0000f60004047a24 */ /* 0x000fe400078e02ff */
[----:B------:R-:W-:-:S04]  /*17160*/  IMAD.WIDE.U32 R10, R5, c[0x0][0x3d8], R10 ;  /* 0x0000f600050a7a25 */ /* 0x000fc800078e000a */
[----:B------:R-:W-:Y:S01]  /*17170*/  IMAD R13, R5, c[0x0][0x3dc], R4 ;  /* 0x0000f700050d7a24 */ /* 0x000fe200078e0204 */
[----:B------:R-:W-:Y:S01]  /*17180*/  LEA R7, P0, R10, c[0x0][0x380], 0x1 ;  /* 0x0000e0000a077a11 */ /* 0x000fe200078008ff */
[----:B------:R-:W-:-:S03]  /*17190*/  IMAD.SHL.U32 R5, R9, 0x8, RZ ;  /* 0x0000000809057824 */ /* 0x000fc600078e00ff */
[----:B------:R-:W-:Y:S02]  /*171a0*/  IADD3 R9, R11, R13, RZ ;  /* 0x0000000d0b097210 */ /* 0x000fe40007ffe0ff */
[C---:B------:R-:W-:Y:S02]  /*171b0*/  IADD3 R4, R5.reuse, 0x40, RZ ;  /* 0x0000004005047810 */ /* 0x040fe40007ffe0ff */
[----:B------:R-:W-:Y:S02]  /*171c0*/  LEA.HI.X R6, R10, c[0x0][0x384], R9, 0x1, P0 ;  /* 0x0000e1000a067a11 */ /* 0x000fe400000f0c09 */
[----:B------:R-:W-:Y:S01]  /*171d0*/  IADD3 R3, R5, 0x80, RZ ;  /* 0x0000008005037810 */ /* 0x000fe20007ffe0ff */
[----:B------:R-:W-:Y:S05]  /*171e0*/  BRA.DIV ~URZ, `(.L_x_466) ;  /* 0x000022827f007947 */ /* 0x000fea000b800000 */
[----:B------:R2:W3:Y:S02]  /*171f0*/  SHFL.IDX PT, R9, R6, RZ, 0x181f ;  /* 0x00181fff06097589 */ /* 0x0004e400000e0000 */
.L_x_514:
[----:B------:R-:W-:Y:S05]  /*17200*/  BRA.DIV ~URZ, `(.L_x_467) ;  /* 0x000022e27f007947 */ /* 0x000fea000b800000 */
[----:B------:R4:W1:Y:S02]  /*17210*/  SHFL.IDX PT, R12, R7, RZ, 0x181f ;  /* 0x00181fff070c7589 */ /* 0x00086400000e0000 */
.L_x_515:
[----:B-----5:R-:W-:Y:S01]  /*17220*/  IMAD R11, R0, c[0x0][0x4e8], RZ ;  /* 0x00013a00000b7a24 */ /* 0x020fe200078e02ff */
[----:B------:R-:W-:Y:S01]  /*17230*/  BSSY B0, `(.L_x_468) ;  /* 0x0000013000007945 */ /* 0x000fe20003800000 */
[----:B---3--:R-:W-:-:S03]  /*17240*/  MOV R13, R9 ;  /* 0x00000009000d7202 */ /* 0x008fc60000000f00 */
[----:B------:R-:W-:-:S13]  /*17250*/  ISETP.GE.AND P0, PT, R2, R11, PT ;  /* 0x0000000b0200720c */ /* 0x000fda0003f06270 */
[----:B------:R-:W-:Y:S05]  /*17260*/  @P0 BRA `(.L_x_469) ;  /* 0x000000f000000947 */ /* 0x000fea0003800000 */
[----:B------:R-:W-:Y:S02]  /*17270*/  ISETP.GE.AND P1, PT, R4, c[0x0][0x3c8], PT ;  /* 0x0000f20004007a0c */ /* 0x000fe40003f26270 */
[----:B------:R-:W-:Y:S02]  /*17280*/  ISETP.GE.AND P0, PT, R3, c[0x0][0x3c8], PT ;  /* 0x0000f20003007a0c */ /* 0x000fe40003f06270 */
[----:B------:R-:W-:-:S09]  /*17290*/  ISETP.GE.AND P2, PT, R5, c[0x0][0x3c8], PT ;  /* 0x0000f20005007a0c */ /* 0x000fd20003f46270 */
[----:B------:R-:W-:Y:S02]  /*172a0*/  @!P1 SHF.R.S32.HI R9, RZ, 0x1f, R4 ;  /* 0x0000001fff099819 */ /* 0x000fe40000011404 */
[----:B------:R-:W-:Y:S02]  /*172b0*/  @!P0 SHF.R.S32.HI R0, RZ, 0x1f, R3 ;  /* 0x0000001fff008819 */ /* 0x000fe40000011403 */
[----:B------:R-:W-:Y:S01]  /*172c0*/  @!P1 LEA.HI R8, R9, R4, RZ, 0x3 ;  /* 0x0000000409089211 */ /* 0x000fe200078f18ff */
[--C-:B-1----:R-:W-:Y:S01]  /*172d0*/  @!P2 IMAD.WIDE R14, R5, 0x2, R12.reuse ;  /* 0x00000002050ea825 */ /* 0x102fe200078e020c */
        /* <DEDUP_REMOVED lines=8> */
.L_x_469:
[----:B------:R-:W-:Y:S05]  /*17360*/  BSYNC B0 ;  /* 0x0000000000007941 */ /* 0x000fea0003800000 */
.L_x_468:
[----:B------:R-:W-:Y:S05]  /*17370*/  BRA.DIV ~URZ, `(.L_x_470) ;  /* 0x000021f27f007947 */ /* 0x000fea000b800000 */
[----:B-1----:R1:W3:Y:S04]  /*17380*/  SHFL.IDX PT, R9, R6, 0x1, 0x181f ;  /* 0x00381f0006097f89 */ /* 0x0022e800000e0000 */
[----:B------:R1:W2:Y:S02]  /*17390*/  SHFL.IDX PT, R12, R7, 0x1, 0x181f ;  /* 0x00381f00070c7f89 */ /* 0x0002a400000e0000 */
.L_x_516:
[----:B------:R-:W-:Y:S01]  /*173a0*/  IADD3 R0, R2, 0x20, RZ ;  /* 0x0000002002007810 */ /* 0x000fe20007ffe0ff */
[----:B------:R-:W-:Y:S01]  /*173b0*/  BSSY B0, `(.L_x_471) ;  /* 0x0000013000007945 */ /* 0x000fe20003800000 */
[----:B---3--:R-:W-:-:S02]  /*173c0*/  IMAD.MOV.U32 R13, RZ, RZ, R9 ;  /* 0x000000ffff0d7224 */ /* 0x008fc400078e0009 */
        /* <DEDUP_REMOVED lines=8> */
[--C-:B--2---:R-:W-:Y:S01]  /*17450*/  @!P2 IMAD.WIDE R14, R5, 0x2, R12.reuse ;  /* 0x00000002050ea825 */ /* 0x104fe200078e020c */
        /* <DEDUP_REMOVED lines=8> */
.L_x_472:
[----:B------:R-:W-:Y:S05]  /*174e0*/  BSYNC B0 ;  /* 0x0000000000007941 */ /* 0x000fea0003800000 */
.L_x_471:
[----:B------:R-:W-:Y:S05]  /*174f0*/  BRA.DIV ~URZ, `(.L_x_473) ;  /* 0x000021627f007947 */ /* 0x000fea000b800000 */
[----:B--2---:R2:W3:Y:S02]  /*17500*/  SHFL.IDX PT, R9, R6, 0x2, 0x181f ;  /* 0x00581f0006097f89 */ /* 0x0044e400000e0000 */
.L_x_517:
[----:B------:R-:W-:Y:S05]  /*17510*/  BRA.DIV ~URZ, `(.L_x_474) ;  /* 0x000021c27f007947 */ /* 0x000fea000b800000 */
[----:B------:R1:W2:Y:S02]  /*17520*/  SHFL.IDX PT, R12, R7, 0x2, 0x181f ;  /* 0x00581f00070c7f89 */ /* 0x0002a400000e0000 */
.L_x_518:
[----:B------:R-:W-:Y:S01]  /*17530*/  IADD3 R0, R2, 0x40, RZ ;  /* 0x0000004002007810 */ /* 0x000fe20007ffe0ff */
[----:B------:R-:W-:Y:S01]  /*17540*/  BSSY B0, `(.L_x_475) ;  /* 0x0000013000007945 */ /* 0x000fe20003800000 */
[----:B---3--:R-:W-:Y:S02]  /*17550*/  IMAD.MOV.U32 R13, RZ, RZ, R9 ;  /* 0x000000ffff0d7224 */ /* 0x008fe400078e0009 */
        /* <DEDUP_REMOVED lines=17> */
.L_x_476:
[----:B------:R-:W-:Y:S05]  /*17670*/  BSYNC B0 ;  /* 0x0000000000007941 */ /* 0x000fea0003800000 */
.L_x_475:
[----:B------:R-:W-:Y:S05]  /*17680*/  BRA.DIV ~URZ, `(.L_x_477) ;  /* 0x000020d27f007947 */ /* 0x000fea000b800000 */
[----:B--2---:R2:W3:Y:S04]  /*17690*/  SHFL.IDX PT, R9, R6, 0x3, 0x181f ;  /* 0x00781f0006097f89 */ /* 0x0044e800000e0000 */
[----:B------:R2:W1:Y:S02]  /*176a0*/  SHFL.IDX PT, R240, R7, 0x3, 0x181f ;  /* 0x00781f0007f07f89 */ /* 0x00046400000e0000 */
.L_x_519:
[----:B------:R-:W-:Y:S01]  /*176b0*/  IADD3 R2, R2, 0x60, RZ ;  /* 0x0000006002027810 */ /* 0x000fe20007ffe0ff */
[----:B---3--:R-:W-:-:S03]  /*176c0*/  IMAD.MOV.U32 R241, RZ, RZ, R9 ;  /* 0x000000fffff17224 */ /* 0x008fc600078e0009 */
[----:B------:R-:W-:-:S13]  /*176d0*/  ISETP.GE.AND P0, PT, R2, R11, PT ;  /* 0x0000000b0200720c */ /* 0x000fda0003f06270 */
[----:B------:R-:W-:Y:S05]  /*176e0*/  @P0 EXIT ;  /* 0x000000000000094d */ /* 0x000fea0003800000 */
[----:B------:R-:W-:Y:S02]  /*176f0*/  ISETP.GE.AND P0, PT, R4, c[0x0][0x3c8], PT ;  /* 0x0000f20004007a0c */ /* 0x000fe40003f06270 */
[----:B------:R-:W-:-:S11]  /*17700*/  ISETP.GE.AND P1, PT, R5, c[0x0][0x3c8], PT ;  /* 0x0000f20005007a0c */ /* 0x000fd60003f26270 */
[----:B-12-4-:R-:W-:-:S04]  /*17710*/  @!P0 SHF.R.S32.HI R7, RZ, 0x1f, R4 ;  /* 0x0000001fff078819 */ /* 0x016fc80000011404 */
[----:B------:R-:W-:Y:S01]  /*17720*/  @!P0 LEA.HI R7, R7, R4, RZ, 0x3 ;  /* 0x0000000407078211 */ /* 0x000fe200078f18ff */
[----:B------:R-:W-:-:S03]  /*17730*/  @!P1 IMAD.WIDE R4, R5, 0x2, R240 ;  /* 0x0000000205049825 */ /* 0x000fc600078e02f0 */
        /* <DEDUP_REMOVED lines=8> */
[----:B------:R-:W-:-:S05]  /*177c0*/  LOP3.LUT R3, R3, 0xfffffff8, RZ, 0xc0, !PT ;  /* 0xfffffff803037812 */ /* 0x000fca00078ec0ff */
[----:B------:R-:W-:-:S05]  /*177d0*/  IMAD.WIDE R240, R3, 0x2, R240 ;  /* 0x0000000203f07825 */ /* 0x000fca00078e02f0 */
[----:B------:R-:W-:Y:S01]  /*177e0*/  ST.E.128 [R240.64], RZ ;  /* 0x000000fff0007985 */ /* 0x000fe2000c101d06 */
[----:B------:R-:W-:Y:S05]  /*177f0*/  EXIT ;  /* 0x000000000000794d */ /* 0x000fea0003800000 */
.L_x_362:
[----:B-1----:R-:W-:Y:S01]  /*17800*/  IMAD.MOV.U32 R238, RZ, RZ, R15 ;  /* 0x000000ffffee7224 */ /* 0x002fe200078e000f */
[----:B------:R-:W-:Y:S01]  /*17810*/  MOV R236, 0x181f ;  /* 0x0000181f00ec7802 */ /* 0x000fe20000000f00 */
[----:B------:R-:W-:Y:S01]  /*17820*/  IMAD.MOV.U32 R237, RZ, RZ, RZ ;  /* 0x000000ffffed7224 */ /* 0x000fe200078e00ff */
[----:B------:R-:W-:Y:S02]  /*17830*/  MOV R235, 0xffffffff ;  /* 0xffffffff00eb7802 */ /* 0x000fe40000000f00 */
[----:B------:R-:W-:Y:S02]  /*17840*/  MOV R234, 0x17860 ;  /* 0x0001786000ea7802 */ /* 0x000fe40000000f00 */
[----:B-----5:R-:W-:Y:S05]  /*17850*/  CALL.REL.NOINC `($__internal_1_$__cuda_sm70_shflsync_idx_p) ;  /* 0x0000a39000007944 */ /* 0x020fea0003c00000 */
[----:B--2---:R-:W-:Y:S01]  /*17860*/  MOV R17, R240 ;  /* 0x000000f000117202 */ /* 0x004fe20000000f00 */
[----:B-1----:R-:W-:Y:S05]  /*17870*/  BRA `(.L_x_478) ;  /* 0xfffef64000007947 */ /* 0x002fea000383ffff */
.L_x_363:
[----:B------:R-:W-:Y:S01]  /*17880*/  IMAD.MOV.U32 R238, RZ, RZ, R12 ;  /* 0x000000ffffee7224 */ /* 0x000fe200078e000c */
[----:B------:R-:W-:Y:S01]  /*17890*/  MOV R236, 0x181f ;  /* 0x0000181f00ec7802 */ /* 0x000fe20000000f00 */
[----:B------:R-:W-:Y:S01]  /*178a0*/  IMAD.MOV.U32 R237, RZ, RZ, RZ ;  /* 0x000000ffffed7224 */ /* 0x000fe200078e00ff */
[----:B------:R-:W-:-:S02]  /*178b0*/  MOV R235, 0xffffffff ;  /* 0xffffffff00eb7802 */ /* 0x000fc40000000f00 */
[----:B------:R-:W-:Y:S02]  /*178c0*/  MOV R234, 0x178e0 ;  /* 0x000178e000ea7802 */ /* 0x000fe40000000f00 */
[----:B-12--5:R-:W-:Y:S05]  /*178d0*/  CALL.REL.NOINC `($__internal_1_$__cuda_sm70_shflsync_idx_p) ;  /* 0x0000a31000007944 */ /* 0x026fea0003c00000 */
[----:B--2---:R-:W-:Y:S01]  /*178e0*/  MOV R20, R240 ;  /* 0x000000f000147202 */ /* 0x004fe20000000f00 */
[----:B-1----:R-:W-:Y:S05]  /*178f0*/  BRA `(.L_x_479) ;  /* 0xfffef5e000007947 */ /* 0x002fea000383ffff */
.L_x_366:
[----:B------:R-:W-:Y:S01]  /*17900*/  IMAD.MOV.U32 R238, RZ, RZ, R15 ;  /* 0x000000ffffee7224 */ /* 0x000fe200078e000f */
[----:B------:R-:W-:Y:S01]  /*17910*/  MOV R236, 0x181f ;  /* 0x0000181f00ec7802 */ /* 0x000fe20000000f00 */
[----:B------:R-:W-:Y:S01]  /*17920*/  IMAD.MOV.U32 R237, RZ, RZ, 0x1 ;  /* 0x00000001ffed7424 */ /* 0x000fe200078e00ff */
[----:B------:R-:W-:Y:S02]  /*17930*/  MOV R235, 0xffffffff ;  /* 0xffffffff00eb7802 */ /* 0x000fe40000000f00 */
[----:B------:R-:W-:Y:S02]  /*17940*/  MOV R234, 0x17960 ;  /* 0x0001796000ea7802 */ /* 0x000fe40000000f00 */
[----:B-12345:R-:W-:Y:S05]  /*17950*/  CALL.REL.NOINC `($__internal_1_$__cuda_sm70_shflsync_idx_p) ;  /* 0x0000a29000007944 */ /* 0x03efea0003c00000 */
[----:B--2---:R-:W-:Y:S01]  /*17960*/  IMAD.MOV.U32 R17, RZ, RZ, R240 ;  /* 0x000000ffff117224 */ /* 0x004fe200078e00f0 */
[----:B-1----:R-:W-:Y:S01]  /*17970*/  MOV R238, R12 ;  /* 0x0000000c00ee7202 */ /* 0x002fe20000000f00 */
[----:B------:R-:W-:Y:S01]  /*17980*/  IMAD.MOV.U32 R237, RZ, RZ, 0x1 ;  /* 0x00000001ffed7424 */ /* 0x000fe200078e00ff */
[----:B------:R-:W-:Y:S01]  /*17990*/  MOV R236, 0x181f ;  /* 0x0000181f00ec7802 */ /* 0x000fe20000000f00 */
[----:B------:R-:W-:Y:S01]  /*179a0*/  IMAD.MOV.U32 R235, RZ, RZ, -0x1 ;  /* 0xffffffffffeb7424 */ /* 0x000fe200078e00ff */
[----:B------:R-:W-:-:S02]  /*179b0*/  MOV R234, 0x179d0 ;  /* 0x000179d000ea7802 */ /* 0x000fc40000000f00 */
[----:B------:R-:W-:Y:S05]  /*179c0*/  CALL.REL.NOINC `($__internal_1_$__cuda_sm70_shflsync_idx_p) ;  /* 0x0000a22000007944 */ /* 0x000fea0003c00000 */
[----:B--2---:R-:W-:Y:S01]  /*179d0*/  MOV R20, R240 ;  /* 0x000000f000147202 */ /* 0x004fe20000000f00 */
[----:B-1----:R-:W-:Y:S05]  /*179e0*/  BRA `(.L_x_480) ;  /* 0xfffef69000007947 */ /* 0x002fea000383ffff */
.L_x_369:
[----:B------:R-:W-:Y:S01]  /*179f0*/  IMAD.MOV.U32 R238, RZ, RZ, R15 ;  /* 0x000000ffffee7224 */ /* 0x000fe200078e000f */
[----:B------:R-:W-:Y:S01]  /*17a00*/  MOV R236, 0x181f ;  /* 0x0000181f00ec7802 */ /* 0x000fe20000000f00 */
[----:B------:R-:W-:Y:S01]  /*17a10*/  IMAD.MOV.U32 R237, RZ, RZ, 0x2 ;  /* 0x00000002ffed7424 */ /* 0x000fe200078e00ff */
[----:B------:R-:W-:-:S02]  /*17a20*/  MOV R235, 0xffffffff ;  /* 0xffffffff00eb7802 */ /* 0x000fc40000000f00 */
[----:B------:R-:W-:Y:S02]  /*17a30*/  MOV R234, 0x17a50 ;  /* 0x00017a5000ea7802 */ /* 0x000fe40000000f00 */
[----:B-12345:R-:W-:Y:S05]  /*17a40*/  CALL.REL.NOINC `($__internal_1_$__cuda_sm70_shflsync_idx_p) ;  /* 0x0000a1a000007944 */ /* 0x03efea0003c00000 */
[----:B--2---:R-:W-:Y:S01]  /*17a50*/  MOV R17, R240 ;  /* 0x000000f000117202 */ /* 0x004fe20000000f00 */
[----:B-1----:R-:W-:Y:S05]  /*17a60*/  BRA `(.L_x_481) ;  /* 0xfffef79000007947 */ /* 0x002fea000383ffff */
.L_x_370:
[----:B------:R-:W-:Y:S01]  /*17a70*/  IMAD.MOV.U32 R238, RZ, RZ, R12 ;  /* 0x000000ffffee7224 */ /* 0x000fe200078e000c */
[----:B------:R-:W-:Y:S01]  /*17a80*/  MOV R236, 0x181f ;  /* 0x0000181f00ec7802 */ /* 0x000fe20000000f00 */
[----:B------:R-:W-:Y:S01]  /*17a90*/  IMAD.MOV.U32 R237, RZ, RZ, 0x2 ;  /* 0x00000002ffed7424 */ /* 0x000fe200078e00ff */
[----:B------:R-:W-:Y:S02]  /*17aa0*/  MOV R235, 0xffffffff ;  /* 0xffffffff00eb7802 */ /* 0x000fe40000000f00 */
[----:B------:R-:W-:Y:S02]  /*17ab0*/  MOV R234, 0x17ad0 ;  /* 0x00017ad000ea7802 */ /* 0x000fe40000000f00 */
[----:B-12345:R-:W-:Y:S05]  /*17ac0*/  CALL.REL.NOINC `($__internal_1_$__cuda_sm70_shflsync_idx_p) ;  /* 0x0000a12000007944 */ /* 0x03efea0003c00000 */
[----:B--2---:R-:W-:Y:S01]  /*17ad0*/  MOV R20, R240 ;  /* 0x000000f000147202 */ /* 0x004fe20000000f00 */
[----:B-1----:R-:W-:Y:S05]  /*17ae0*/  BRA `(.L_x_482) ;  /* 0xfffef73000007947 */ /* 0x002fea000383ffff */
.L_x_373:
[----:B------:R-:W-:Y:S01]  /*17af0*/  IMAD.MOV.U32 R238, RZ, RZ, R15 ;  /* 0x000000ffffee7224 */ /* 0x000fe200078e000f */
[----:B------:R-:W-:Y:S01]  /*17b00*/  MOV R236, 0x181f ;  /* 0x0000181f00ec7802 */ /* 0x000fe20000000f00 */
[----:B------:R-:W-:Y:S01]  /*17b10*/  IMAD.MOV.U32 R237, RZ, RZ, 0x3 ;  /* 0x00000003ffed7424 */ /* 0x000fe200078e00ff */
[----:B------:R-:W-:-:S02]  /*17b20*/  MOV R235, 0xffffffff ;  /* 0xffffffff00eb7802 */ /* 0x000fc40000000f00 */
[----:B------:R-:W-:Y:S02]  /*17b30*/  MOV R234, 0x17b50 ;  /* 0x00017b5000ea7802 */ /* 0x000fe40000000f00 */
[----:B-1-345:R-:W-:Y:S05]  /*17b40*/  CALL.REL.NOINC `($__internal_1_$__cuda_sm70_shflsync_idx_p) ;  /* 0x0000a0a000007944 */ /* 0x03afea0003c00000 */
[----:B--2---:R-:W-:Y:S01]  /*17b50*/  IMAD.MOV.U32 R15, RZ, RZ, R240 ;  /* 0x000000ffff0f7224 */ /* 0x004fe200078e00f0 */
[----:B-1----:R-:W-:Y:S01]  /*17b60*/  MOV R238, R12 ;  /* 0x0000000c00ee7202 */ /* 0x002fe20000000f00 */
[----:B------:R-:W-:Y:S01]  /*17b70*/  IMAD.MOV.U32 R237, RZ, RZ, 0x3 ;  /* 0x00000003ffed7424 */ /* 0x000fe200078e00ff */
[----:B------:R-:W-:Y:S01]  /*17b80*/  MOV R236, 0x181f ;  /* 0x0000181f00ec7802 */ /* 0x000fe20000000f00 */
[----:B------:R-:W-:Y:S01]  /*17b90*/  IMAD.MOV.U32 R235, RZ, RZ, -0x1 ;  /* 0xffffffffffeb7424 */ /* 0x000fe200078e00ff */
[----:B------:R-:W-:Y:S02]  /*17ba0*/  MOV R234, 0x17bc0 ;  /* 0x00017bc000ea7802 */ /* 0x000fe40000000f00 */
[----:B------:R-:W-:Y:S05]  /*17bb0*/  CALL.REL.NOINC `($__internal_1_$__cuda_sm70_shflsync_idx_p) ;  /* 0x0000a03000007944 */ /* 0x000fea0003c00000 */
[----:B--2---:R-:W-:Y:S01]  /*17bc0*/  MOV R20, R240 ;  /* 0x000000f000147202 */ /* 0x004fe20000000f00 */
[----:B-1----:R-:W-:Y:S05]  /*17bd0*/  BRA `(.L_x_483) ;  /* 0xfffef7d000007947 */ /* 0x002fea000383ffff */
.L_x_375:
[----:B------:R-:W-:Y:S01]  /*17be0*/  IMAD.MOV.U32 R237, RZ, RZ, RZ ;  /* 0x000000ffffed7224 */ /* 0x000fe200078e00ff */
[----:B------:R-:W-:Y:S01]  /*17bf0*/  MOV R236, 0x181f ;  /* 0x0000181f00ec7802 */ /* 0x000fe20000000f00 */
[----:B------:R-:W-:Y:S01]  /*17c00*/  IMAD.MOV.U32 R235, RZ, RZ, -0x1 ;  /* 0xffffffffffeb7424 */ /* 0x000fe200078e00ff */
[----:B------:R-:W-:Y:S02]  /*17c10*/  MOV R234, 0x17c30 ;  /* 0x00017c3000ea7802 */ /* 0x000fe40000000f00 */
[----:B-12345:R-:W-:Y:S05]  /*17c20*/  CALL.REL.NOINC `($__internal_1_$__cuda_sm70_shflsync_idx_p) ;  /* 0x00009fc000007944 */ /* 0x03efea0003c00000 */
[----:B-12---:R-:W-:Y:S05]  /*17c30*/  BRA `(.L_x_484) ;  /* 0xffff04b000007947 */ /* 0x006fea000383ffff */
.L_x_378:
[----:B------:R-:W-:Y:S01]  /*17c40*/  IMAD.MOV.U32 R238, RZ, RZ, R41 ;  /* 0x000000ffffee7224 */ /* 0x000fe200078e0029 */
[----:B------:R-:W-:Y:S01]  /*17c50*/  MOV R236, 0x181f ;  /* 0x0000181f00ec7802 */ /* 0x000fe20000000f00 */
[----:B------:R-:W-:Y:S01]  /*17c60*/  IMAD.MOV.U32 R237, RZ, RZ, RZ ;  /* 0x000000ffffed7224 */ /* 0x000fe200078e00ff */
[----:B------:R-:W-:-:S02]  /*17c70*/  MOV R235, 0xffffffff ;  /* 0xffffffff00eb7802 */ /* 0x000fc40000000f00 */
[----:B------:R-:W-:Y:S02]  /*17c80*/  MOV R234, 0x17ca0 ;  /* 0x00017ca000ea7802 */ /* 0x000fe40000000f00 */
[----:B-----5:R-:W-:Y:S05]  /*17c90*/  CALL.REL.NOINC `($__internal_1_$__cuda_sm70_shflsync_idx_p) ;  /* 0x00009f5000007944 */ /* 0x020fea0003c00000 */
[----:B--2---:R-:W-:Y:S01]  /*17ca0*/  MOV R43, R240 ;  /* 0x000000f0002b7202 */ /* 0x004fe20000000f00 */
[----:B-1----:R-:W-:Y:S05]  /*17cb0*/  BRA `(.L_x_485) ;  /* 0xffff122000007947 */ /* 0x002fea000383ffff */
.L_x_379:
[----:B------:R-:W-:Y:S01]  /*17cc0*/  IMAD.MOV.U32 R238, RZ, RZ, R0 ;  /* 0x000000ffffee7224 */ /* 0x000fe200078e0000 */
[----:B------:R-:W-:Y:S01]  /*17cd0*/  MOV R236, 0x181f ;  /* 0x0000181f00ec7802 */ /* 0x000fe20000000f00 */
[----:B------:R-:W-:Y:S01]  /*17ce0*/  IMAD.MOV.U32 R237, RZ, RZ, RZ ;  /* 0x000000ffffed7224 */ /* 0x000fe200078e00ff */
[----:B------:R-:W-:Y:S02]  /*17cf0*/  MOV R235, 0xffffffff ;  /* 0xffffffff00eb7802 */ /* 0x000fe40000000f00 */
[----:B------:R-:W-:Y:S02]  /*17d00*/  MOV R234, 0x17d20 ;  /* 0x00017d2000ea7802 */ /* 0x000fe40000000f00 */
[----:B-12--5:R-:W-:Y:S05]  /*17d10*/  CALL.REL.NOINC `($__internal_1_$__cuda_sm70_shflsync_idx_p) ;  /* 0x00009ed000007944 */ /* 0x026fea0003c00000 */
[----:B------:R-:W-:Y:S01]  /*17d20*/  IMAD.SHL.U32 R7, R204, 0x2, RZ ;  /* 0x00000002cc077824 */ /* 0x000fe200078e00ff */
[----:B------:R-:W-:Y:S01]  /*17d30*/  ISETP.GE.AND P3, PT, R223, c[0x0][0x1d4], PT ;  /* 0x00007500df007a0c */ /* 0x000fe20003f66270 */
[----:B------:R-:W-:Y:S01]  /*17d40*/  IMAD.SHL.U32 R37, R200, 0x2, RZ ;  /* 0x00000002c8257824 */ /* 0x000fe200078e00ff */
[----:B------:R-:W-:Y:S01]  /*17d50*/  SHF.L.U64.HI R5, R204, 0x1, R207 ;  /* 0x00000001cc057819 */ /* 0x000fe200000102cf */
[----:B------:R-:W-:Y:S01]  /*17d60*/  IMAD.SHL.U32 R39, R199, 0x2, RZ ;  /* 0x00000002c7277824 */ /* 0x000fe200078e00ff */
[----:B--2---:R-:W-:Y:S01]  /*17d70*/  IADD3 R46, P2, R240, R7, RZ ;  /* 0x00000007f02e7210 */ /* 0x004fe20007f5e0ff */
[----:B-1----:R-:W-:Y:S01]  /*17d80*/  IMAD.MOV.U32 R238, RZ, RZ, R41 ;  /* 0x000000ffffee7224 */ /* 0x002fe200078e0029 */
[----:B------:R-:W-:Y:S01]  /*17d90*/  SHF.L.U64.HI R6, R200, 0x1, R197 ;  /* 0x00000001c8067819 */ /* 0x000fe200000102c5 */
[----:B------:R-:W-:Y:S01]  /*17da0*/  IMAD.MOV.U32 R237, RZ, RZ, 0x1 ;  /* 0x00000001ffed7424 */ /* 0x000fe200078e00ff */
[C---:B------:R-:W-:Y:S01]  /*17db0*/  IADD3 R44, P1, R240.reuse, R37, RZ ;  /* 0x00000025f02c7210 */ /* 0x040fe20007f3e0ff */
[----:B------:R-:W-:Y:S01]  /*17dc0*/  IMAD.X R47, R43, 0x1, R5, P2 ;  /* 0x000000012b2f7824 */ /* 0x000fe200010e0605 */
[----:B------:R-:W-:Y:S01]  /*17dd0*/  SHF.L.U64.HI R36, R199, 0x1, R196 ;  /* 0x00000001c7247819 */ /* 0x000fe200000102c4 */
[----:B------:R-:W-:Y:S01]  /*17de0*/  IMAD.MOV.U32 R236, RZ, RZ, 0x181f ;  /* 0x0000181fffec7424 */ /* 0x000fe200078e00ff */
[----:B------:R-:W-:Y:S01]  /*17df0*/  IADD3 R42, P0, R240, R39, RZ ;  /* 0x00000027f02a7210 */ /* 0x000fe20007f1e0ff */
[C---:B------:R-:W-:Y:S01]  /*17e00*/  IMAD.X R45, R43.reuse, 0x1, R6, P1 ;  /* 0x000000012b2d7824 */ /* 0x040fe200008e0606 */
[----:B------:R-:W-:Y:S01]  /*17e10*/  @!PT LDS RZ, [RZ] ;  /* 0x00000000fffff984 */ /* 0x000fe20000000800 */
[----:B------:R-:W-:Y:S01]  /*17e20*/  @!PT LDS RZ, [RZ] ;  /* 0x00000000fffff984 */ /* 0x000fe20000000800 */
[----:B------:R-:W-:Y:S01]  /*17e30*/  @!PT LDS RZ, [RZ] ;  /* 0x00000000fffff984 */ /* 0x000fe20000000800 */
[----:B------:R1:W-:Y:S01]  /*17e40*/  LDGSTS.E.BYPASS.LTC128B.128 [R205+0x6100], [R46.64], !P6 ;  /* 0x061000002ecd7fae */ /* 0x0003e2000f101d46 */
[----:B------:R-:W-:Y:S01]  /*17e50*/  SEL R40, RZ, 0x10, P6 ;  /* 0x00000010ff287807 */ /* 0x000fe20003000000 */
[----:B------:R-:W-:Y:S01]  /*17e60*/  IMAD.MOV.U32 R235, RZ, RZ, -0x1 ;  /* 0xffffffffffeb7424 */ /* 0x000fe200078e00ff */
[----:B------:R-:W-:Y:S01]  /*17e70*/  SEL R38, RZ, 0x10, P3 ;  /* 0x00000010ff267807 */ /* 0x000fe20001800000 */
[----:B------:R-:W-:Y:S01]  /*17e80*/  IMAD.X R43, R43, 0x1, R36, P0 ;  /* 0x000000012b2b7824 */ /* 0x000fe200000e0624 */
[----:B------:R1:W-:Y:S01]  /*17e90*/  LDGSTS.E.BYPASS.LTC128B.128 [R205+0x8100], [R44.64], !P3 ;  /* 0x081000002ccd7fae */ /* 0x0003e2000d901d46 */
[----:B------:R-:W-:-:S03]  /*17ea0*/  MOV R234, 0x17ed0 ;  /* 0x00017ed000ea7802 */ /* 0x000fc60000000f00 */
[----:B------:R1:W-:Y:S04]  /*17eb0*/  LDGSTS.E.BYPASS.LTC128B.128 [R205+0xa100], [R42.64], !P5 ;  /* 0x0a1000002acd7fae */ /* 0x0003e8000e901d46 */
[----:B-1----:R-:W-:Y:S05]  /*17ec0*/  CALL.REL.NOINC `($__internal_1_$__cuda_sm70_shflsync_idx_p) ;  /* 0x00009d2000007944 */ /* 0x002fea0003c00000 */
[----:B--2---:R-:W-:Y:S01]  /*17ed0*/  IMAD.MOV.U32 R41, RZ, RZ, R240 ;  /* 0x000000ffff297224 */ /* 0x004fe200078e00f0 */
[----:B-1----:R-:W-:Y:S01]  /*17ee0*/  MOV R238, R0 ;  /* 0x0000000000ee7202 */ /* 0x002fe20000000f00 */
[----:B------:R-:W-:Y:S01]  /*17ef0*/  IMAD.MOV.U32 R237, RZ, RZ, 0x1 ;  /* 0x00000001ffed7424 */ /* 0x000fe200078e00ff */
[----:B------:R-:W-:Y:S01]  /*17f00*/  MOV R236, 0x181f ;  /* 0x0000181f00ec7802 */ /* 0x000fe20000000f00 */
[----:B------:R-:W-:Y:S01]  /*17f10*/  IMAD.MOV.U32 R235, RZ, RZ, -0x1 ;  /* 0xffffffffffeb7424 */ /* 0x000fe200078e00ff */
[----:B------:R-:W-:Y:S02]  /*17f20*/  MOV R234, 0x17f40 ;  /* 0x00017f4000ea7802 */ /* 0x000fe40000000f00 */
[----:B------:R-:W-:Y:S05]  /*17f30*/  CALL.REL.NOINC `($__internal_1_$__cuda_sm70_shflsync_idx_p) ;  /* 0x00009cb000007944 */ /* 0x000fea0003c00000 */
[----:B-12---:R-:W-:Y:S05]  /*17f40*/  BRA `(.L_x_486) ;  /* 0xffff10f000007947 */ /* 0x006fea000383ffff */
.L_x_380:
[----:B------:R-:W-:Y:S01]  /*17f50*/  IMAD.MOV.U32 R237, RZ, RZ, RZ ;  /* 0x000000ffffed7224 */ /* 0x000fe200078e00ff */
[----:B------:R-:W-:Y:S01]  /*17f60*/  MOV R236, 0x1c1f ;  /* 0x00001c1f00ec7802 */ /* 0x000fe20000000f00 */
[----:B------:R-:W-:Y:S01]  /*17f70*/  IMAD.MOV.U32 R235, RZ, RZ, -0x1 ;  /* 0xffffffffffeb7424 */ /* 0x000fe200078e00ff */
[----:B------:R-:W-:Y:S02]  /*17f80*/  MOV R234, 0x17fa0 ;  /* 0x00017fa000ea7802 */ /* 0x000fe40000000f00 */
[----:B-1----:R-:W-:Y:S05]  /*17f90*/  CALL.REL.NOINC `($__internal_1_$__cuda_sm70_shflsync_idx_p) ;  /* 0x00009c5000007944 */ /* 0x002fea0003c00000 */
[----:B-12---:R-:W-:Y:S05]  /*17fa0*/  BRA `(.L_x_487) ;  /* 0xffff146000007947 */ /* 0x006fea000383ffff */
.L_x_385:
[----:B------:R-:W-:Y:S01]  /*17fb0*/  IMAD.MOV.U32 R237, RZ, RZ, 0x1 ;  /* 0x00000001ffed7424 */ /* 0x000fe200078e00ff */
[----:B------:R-:W-:Y:S01]  /*17fc0*/  MOV R236, 0x1c1f ;  /* 0x00001c1f00ec7802 */ /* 0x000fe20000000f00 */
[----:B------:R-:W-:Y:S01]  /*17fd0*/  IMAD.MOV.U32 R235, RZ, RZ, -0x1 ;  /* 0xffffffffffeb7424 */ /* 0x000fe200078e00ff */
[----:B------:R-:W-:-:S02]  /*17fe0*/  MOV R234, 0x18000 ;  /* 0x0001800000ea7802 */ /* 0x000fc40000000f00 */
[----:B-1----:R-:W-:Y:S05]  /*17ff0*/  CALL.REL.NOINC `($__internal_1_$__cuda_sm70_shflsync_idx_p) ;  /* 0x00009bf000007944 */ /* 0x002fea0003c00000 */
[----:B-12---:R-:W-:Y:S05]  /*18000*/  BRA `(.L_x_488) ;  /* 0xffff18c000007947 */ /* 0x006fea000383ffff */
.L_x_390:
[----:B------:R-:W-:Y:S02]  /*18010*/  MOV R154, 0x2 ;  /* 0x00000002009a7802 */ /* 0x000fe40000000f00 */
[----:B------:R-:W-:-:S02]  /*18020*/  MOV R138, 0x18040 ;  /* 0x00018040008a7802 */ /* 0x000fc40000000f00 */
[----:B-12---:R-:W-:Y:S05]  /*18030*/  CALL.REL.NOINC `($__internal_0_$__cuda_sm70_shflsync_bfly_p) ;  /* 0x00009b6000007944 */ /* 0x006fea0003c00000 */
[----:B-12---:R-:W-:Y:S05]  /*18040*/  BRA `(.L_x_489) ;  /* 0xffff1f3000007947 */ /* 0x006fea000383ffff */
.L_x_391:
[----:B---3--:R-:W-:Y:S01]  /*18050*/  IMAD.MOV.U32 R135, RZ, RZ, R5 ;  /* 0x000000ffff877224 */ /* 0x008fe200078e0005 */
[----:B------:R-:W-:-:S02]  /*18060*/  MOV R154, 0x1 ;  /* 0x00000001009a7802 */ /* 0x000fc40000000f00 */
[----:B------:R-:W-:Y:S02]  /*18070*/  MOV R138, 0x18090 ;  /* 0x00018090008a7802 */ /* 0x000fe40000000f00 */
[----:B-12---:R-:W-:Y:S05]  /*18080*/  CALL.REL.NOINC `($__internal_0_$__cuda_sm70_shflsync_bfly_p) ;  /* 0x00009b1000007944 */ /* 0x006fea0003c00000 */
[----:B--2---:R-:W-:Y:S01]  /*18090*/  FMNMX.FTZ R0, R5, R154, !PT ;  /* 0x0000009a05007209 */ /* 0x004fe20007810000 */
[----:B-1----:R-:W-:Y:S01]  /*180a0*/  IMAD.MOV.U32 R135, RZ, RZ, R7 ;  /* 0x000000ffff877224 */ /* 0x002fe200078e0007 */
[----:B------:R-:W-:Y:S01]  /*180b0*/  MOV R138, 0x180e0 ;  /* 0x000180e0008a7802 */ /* 0x000fe20000000f00 */
[----:B------:R-:W-:Y:S02]  /*180c0*/  IMAD.MOV.U32 R154, RZ, RZ, 0x2 ;  /* 0x00000002ff9a7424 */ /* 0x000fe400078e00ff */
[----:B------:R-:W-:Y:S05]  /*180d0*/  CALL.REL.NOINC `($__internal_0_$__cuda_sm70_shflsync_bfly_p) ;  /* 0x00009ac000007944 */ /* 0x000fea0003c00000 */
[----:B-12---:R-:W-:Y:S01]  /*180e0*/  FMNMX.FTZ R135, R7, R154, !PT ;  /* 0x0000009a07877209 */ /* 0x006fe20007810000 */
[----:B------:R-:W-:Y:S01]  /*180f0*/  IMAD.MOV.U32 R154, RZ, RZ, 0x1 ;  /* 0x00000001ff9a7424 */ /* 0x000fe200078e00ff */
[----:B------:R-:W-:Y:S02]  /*18100*/  MOV R138, 0x18120 ;  /* 0x00018120008a7802 */ /* 0x000fe40000000f00 */
[----:B------:R-:W-:Y:S05]  /*18110*/  CALL.REL.NOINC `($__internal_0_$__cuda_sm70_shflsync_bfly_p) ;  /* 0x00009a8000007944 */ /* 0x000fea0003c00000 */
[----:B-12---:R-:W-:Y:S05]  /*18120*/  BRA `(.L_x_490) ;  /* 0xffff1ec000007947 */ /* 0x006fea000383ffff */
.L_x_399:
[----:B------:R-:W-:Y:S01]  /*18130*/  MOV R236, 0x181f ;  /* 0x0000181f00ec7802 */ /* 0x000fe20000000f00 */
[----:B------:R-:W-:Y:S01]  /*18140*/  IMAD.MOV.U32 R238, RZ, RZ, R3 ;  /* 0x000000ffffee7224 */ /* 0x000fe200078e0003 */
[----:B------:R-:W-:Y:S01]  /*18150*/  MOV R235, 0xffffffff ;  /* 0xffffffff00eb7802 */ /* 0x000fe20000000f00 */
[----:B------:R-:W-:Y:S01]  /*18160*/  IMAD.MOV.U32 R237, RZ, RZ, RZ ;  /* 0x000000ffffed7224 */ /* 0x000fe200078e00ff */
[----:B------:R-:W-:Y:S02]  /*18170*/  MOV R234, 0x18190 ;  /* 0x0001819000ea7802 */ /* 0x000fe40000000f00 */
[----:B-1234-:R-:W-:Y:S05]  /*18180*/  CALL.REL.NOINC `($__internal_1_$__cuda_sm70_shflsync_idx_p) ;  /* 0x00009a6000007944 */ /* 0x01efea0003c00000 */
[----:B--2---:R-:W-:Y:S01]  /*18190*/  MOV R5, R240 ;  /* 0x000000f000057202 */ /* 0x004fe20000000f00 */
[----:B-1----:R-:W-:-:S05]  /*181a0*/  BRA `(.L_x_491) ;  /* 0xffff33a000007947 */ /* 0x002fca000383ffff */
.L_x_400:
[----:B------:R-:W-:Y:S01]  /*181b0*/  MOV R236, 0x181f ;  /* 0x0000181f00ec7802 */ /* 0x000fe20000000f00 */
[----:B------:R-:W-:Y:S01]  /*181c0*/  IMAD.MOV.U32 R238, RZ, RZ, R2 ;  /* 0x000000ffffee7224 */ /* 0x000fe200078e0002 */
[----:B------:R-:W-:Y:S01]  /*181d0*/  MOV R235, 0xffffffff ;  /* 0xffffffff00eb7802 */ /* 0x000fe20000000f00 */
[----:B------:R-:W-:Y:S01]  /*181e0*/  IMAD.MOV.U32 R237, RZ, RZ, RZ ;  /* 0x000000ffffed7224 */ /* 0x000fe200078e00ff */
[----:B------:R-:W-:Y:S02]  /*181f0*/  MOV R234, 0x18210 ;  /* 0x0001821000ea7802 */ /* 0x000fe40000000f00 */
[----:B-1234-:R-:W-:Y:S05]  /*18200*/  CALL.REL.NOINC `($__internal_1_$__cuda_sm70_shflsync_idx_p) ;  /* 0x000099e000007944 */ /* 0x01efea0003c00000 */
[C---:B--2---:R-:W-:Y:S01]  /*18210*/  IADD3 R8, P0, R240.reuse, R231, RZ ;  /* 0x000000e7f0087210 */ /* 0x044fe20007f1e0ff */
[----:B-1----:R-:W-:Y:S01]  /*18220*/  IMAD.MOV.U32 R237, RZ, RZ, 0x1 ;  /* 0x00000001ffed7424 */ /* 0x002fe200078e00ff */
[----:B------:R-:W-:Y:S01]  /*18230*/  ISETP.GE.AND P1, PT, R223, c[0x0][0x1d4], PT ;  /* 0x00007500df007a0c */ /* 0x000fe20003f26270 */
[----:B------:R-:W-:Y:S01]  /*18240*/  IMAD.MOV.U32 R236, RZ, RZ, 0x181f ;  /* 0x0000181fffec7424 */ /* 0x000fe200078e00ff */
[----:B------:R-:W-:Y:S01]  /*18250*/  MOV R238, R3 ;  /* 0x0000000300ee7202 */ /* 0x000fe20000000f00 */
[C---:B------:R-:W-:Y:S01]  /*18260*/  IMAD.X R9, R5.reuse, 0x1, R232, P0 ;  /* 0x0000000105097824 */ /* 0x040fe200000e06e8 */
[C---:B------:R-:W-:Y:S02]  /*18270*/  IADD3 R6, P0, R240.reuse, R229, RZ ;  /* 0x000000e5f0067210 */ /* 0x040fe40007f1e0ff */
[----:B------:R-:W-:Y:S02]  /*18280*/  MOV R235, 0xffffffff ;  /* 0xffffffff00eb7802 */ /* 0x000fe40000000f00 */
[----:B------:R-:W-:Y:S01]  /*18290*/  @!PT LDS RZ, [RZ] ;  /* 0x00000000fffff984 */ /* 0x000fe20000000800 */
[----:B------:R-:W-:Y:S01]  /*182a0*/  @!PT LDS RZ, [RZ] ;  /* 0x00000000fffff984 */ /* 0x000fe20000000800 */
[----:B------:R-:W-:Y:S01]  /*182b0*/  @!PT LDS RZ, [RZ] ;  /* 0x00000000fffff984 */ /* 0x000fe20000000800 */
[----:B------:R1:W-:Y:S01]  /*182c0*/  LDGSTS.E.BYPASS.LTC128B.128 [R222], [R8.64], !P6 ;  /* 0x0000000008de7fae */ /* 0x0003e2000f101d46 */
[C---:B------:R-:W-:Y:S01]  /*182d0*/  IMAD.X R7, R5.reuse, 0x1, R230, P0 ;  /* 0x0000000105077824 */ /* 0x040fe200000e06e6 */
[----:B------:R-:W-:Y:S02]  /*182e0*/  IADD3 R4, P0, R240, R225, RZ ;  /* 0x000000e1f0047210 */ /* 0x000fe40007f1e0ff */
[----:B------:R-:W-:Y:S02]  /*182f0*/  MOV R234, 0x18340 ;  /* 0x0001834000ea7802 */ /* 0x000fe40000000f00 */
[----:B------:R1:W-:Y:S01]  /*18300*/  LDGSTS.E.BYPASS.LTC128B.128 [R222+0x2000], [R6.64], !P1 ;  /* 0x0200000006de7fae */ /* 0x0003e2000c901d46 */
[----:B------:R-:W-:Y:S05]  /*18310*/  IMAD.X R5, R5, 0x1, R227, P0 ;  /* 0x0000000105057824 */ /* 0x000fea00000e06e3 */
[----:B------:R1:W-:Y:S03]  /*18320*/  LDGSTS.E.BYPASS.LTC128B.128 [R222+0x4000], [R4.64], !P5 ;  /* 0x0400000004de7fae */ /* 0x0003e6000e901d46 */
[----:B-1----:R-:W-:Y:S05]  /*18330*/  CALL.REL.NOINC `($__internal_1_$__cuda_sm70_shflsync_idx_p) ;  /* 0x000098b000007944 */ /* 0x002fea0003c00000 */
[----:B-1----:R-:W-:Y:S01]  /*18340*/  MOV R238, R2 ;  /* 0x0000000200ee7202 */ /* 0x002fe20000000f00 */
[----:B--2---:R-:W-:Y:S01]  /*18350*/  IMAD.MOV.U32 R3, RZ, RZ, R240 ;  /* 0x000000ffff037224 */ /* 0x004fe200078e00f0 */
[----:B------:R-:W-:Y:S01]  /*18360*/  MOV R236, 0x181f ;  /* 0x0000181f00ec7802 */ /* 0x000fe20000000f00 */
[----:B------:R-:W-:Y:S01]  /*18370*/  IMAD.MOV.U32 R237, RZ, RZ, 0x1 ;  /* 0x00000001ffed7424 */ /* 0x000fe200078e00ff */
[----:B------:R-:W-:Y:S01]  /*18380*/  MOV R234, 0x183b0 ;  /* 0x000183b000ea7802 */ /* 0x000fe20000000f00 */
[----:B------:R-:W-:Y:S02]  /*18390*/  IMAD.MOV.U32 R235, RZ, RZ, -0x1 ;  /* 0xffffffffffeb7424 */ /* 0x000fe400078e00ff */
[----:B------:R-:W-:Y:S05]  /*183a0*/  CALL.REL.NOINC `($__internal_1_$__cuda_sm70_shflsync_idx_p) ;  /* 0x0000984000007944 */ /* 0x000fea0003c00000 */
[----:B-12---:R-:W-:-:S05]  /*183b0*/  BRA `(.L_x_492) ;  /* 0xffff327000007947 */ /* 0x006fca000383ffff */
.L_x_403:
[----:B------:R-:W-:Y:S01]  /*183c0*/  MOV R236, 0x181f ;  /* 0x0000181f00ec7802 */ /* 0x000fe20000000f00 */
[----:B------:R-:W-:Y:S01]  /*183d0*/  IMAD.MOV.U32 R238, RZ, RZ, R3 ;  /* 0x000000ffffee7224 */ /* 0x000fe200078e0003 */
[----:B------:R-:W-:Y:S01]  /*183e0*/  MOV R235, 0xffffffff ;  /* 0xffffffff00eb7802 */ /* 0x000fe20000000f00 */
[----:B------:R-:W-:Y:S01]  /*183f0*/  IMAD.MOV.U32 R237, RZ, RZ, RZ ;  /* 0x000000ffffed7224 */ /* 0x000fe200078e00ff */
[----:B------:R-:W-:Y:S02]  /*18400*/  MOV R234, 0x18420 ;  /* 0x0001842000ea7802 */ /* 0x000fe40000000f00 */
[----:B------:R-:W-:Y:S05]  /*18410*/  CALL.REL.NOINC `($__internal_1_$__cuda_sm70_shflsync_idx_p) ;  /* 0x000097d000007944 */ /* 0x000fea0003c00000 */
[----:B--2---:R-:W-:Y:S01]  /*18420*/  MOV R133, R240 ;  /* 0x000000f000857202 */ /* 0x004fe20000000f00 */
[----:B-1----:R-:W-:-:S05]  /*18430*/  BRA `(.L_x_493) ;  /* 0xffff3eb000007947 */ /* 0x002fca000383ffff */
.L_x_404:
[----:B------:R-:W-:Y:S01]  /*18440*/  MOV R236, 0x181f ;  /* 0x0000181f00ec7802 */ /* 0x000fe20000000f00 */
[----:B------:R-:W-:Y:S01]  /*18450*/  IMAD.MOV.U32 R238, RZ, RZ, R2 ;  /* 0x000000ffffee7224 */ /* 0x000fe200078e0002 */
[----:B------:R-:W-:Y:S01]  /*18460*/  MOV R235, 0xffffffff ;  /* 0xffffffff00eb7802 */ /* 0x000fe20000000f00 */
[----:B------:R-:W-:Y:S01]  /*18470*/  IMAD.MOV.U32 R237, RZ, RZ, RZ ;  /* 0x000000ffffed7224 */ /* 0x000fe200078e00ff */
[----:B------:R-:W-:Y:S02]  /*18480*/  MOV R234, 0x184a0 ;  /* 0x000184a000ea7802 */ /* 0x000fe40000000f00 */
[----:B-12---:R-:W-:Y:S05]  /*18490*/  CALL.REL.NOINC `($__internal_1_$__cuda_sm70_shflsync_idx_p) ;  /* 0x0000975000007944 */ /* 0x006fea0003c00000 */
        /* <DEDUP_REMOVED lines=11> */
[----:B------:R1:W-:Y:S01]  /*18550*/  LDGSTS.E.BYPASS.LTC128B.128 [R205+0x6100], [R138.64], !P6 ;  /* 0x061000008acd7fae */ /* 0x0003e2000f101d46 */
        /* <DEDUP_REMOVED lines=15> */
.L_x_405:
[----:B------:R-:W-:Y:S01]  /*18650*/  MOV R236, 0x1c1f ;  /* 0x00001c1f00ec7802 */ /* 0x000fe20000000f00 */
[----:B------:R-:W-:Y:S01]  /*18660*/  IMAD.MOV.U32 R237, RZ, RZ, RZ ;  /* 0x000000ffffed7224 */ /* 0x000fe200078e00ff */
[----:B------:R-:W-:Y:S01]  /*18670*/  MOV R234, 0x186a0 ;  /* 0x000186a000ea7802 */ /* 0x000fe20000000f00 */
[----:B------:R-:W-:Y:S02]  /*18680*/  IMAD.MOV.U32 R235, RZ, RZ, -0x1 ;  /* 0xffffffffffeb7424 */ /* 0x000fe400078e00ff */
[----:B------:R-:W-:Y:S05]  /*18690*/  CALL.REL.NOINC `($__internal_1_$__cuda_sm70_shflsync_idx_p) ;  /* 0x0000955000007944 */ /* 0x000fea0003c00000 */
[----:B-12---:R-:W-:-:S05]  /*186a0*/  BRA `(.L_x_495) ;  /* 0xffff3f3000007947 */ /* 0x006fca000383ffff */
.L_x_410:
[----:B------:R-:W-:Y:S01]  /*186b0*/  MOV R236, 0x1c1f ;  /* 0x00001c1f00ec7802 */ /* 0x000fe20000000f00 */
[----:B------:R-:W-:Y:S01]  /*186c0*/  IMAD.MOV.U32 R237, RZ, RZ, 0x1 ;  /* 0x00000001ffed7424 */ /* 0x000fe200078e00ff */
[----:B------:R-:W-:Y:S01]  /*186d0*/  MOV R234, 0x18700 ;  /* 0x0001870000ea7802 */ /* 0x000fe20000000f00 */
[----:B------:R-:W-:Y:S02]  /*186e0*/  IMAD.MOV.U32 R235, RZ, RZ, -0x1 ;  /* 0xffffffffffeb7424 */ /* 0x000fe400078e00ff */
[----:B-1----:R-:W-:Y:S05]  /*186f0*/  CALL.REL.NOINC `($__internal_1_$__cuda_sm70_shflsync_idx_p) ;  /* 0x000094f000007944 */ /* 0x002fea0003c00000 */
[----:B-12---:R-:W-:-:S05]  /*18700*/  BRA `(.L_x_496) ;  /* 0xffff43b000007947 */ /* 0x006fca000383ffff */
.L_x_415:
[----:B------:R-:W-:Y:S02]  /*18710*/  MOV R154, 0x2 ;  /* 0x00000002009a7802 */ /* 0x000fe40000000f00 */
[----:B------:R-:W-:Y:S02]  /*18720*/  MOV R138, 0x18740 ;  /* 0x00018740008a7802 */ /* 0x000fe40000000f00 */
[----:B-12---:R-:W-:Y:S05]  /*18730*/  CALL.REL.NOINC `($__internal_0_$__cuda_sm70_shflsync_bfly_p) ;  /* 0x0000946000007944 */ /* 0x006fea0003c00000 */
[----:B-12---:R-:W-:-:S05]  /*18740*/  BRA `(.L_x_497) ;  /* 0xffff4a4000007947 */ /* 0x006fca000383ffff */
.L_x_416:
[----:B------:R-:W-:Y:S01]  /*18750*/  MOV R154, 0x1 ;  /* 0x00000001009a7802 */ /* 0x000fe20000000f00 */
[----:B---3--:R-:W-:Y:S01]  /*18760*/  IMAD.MOV.U32 R135, RZ, RZ, R7 ;  /* 0x000000ffff877224 */ /* 0x008fe200078e0007 */
[----:B------:R-:W-:Y:S02]  /*18770*/  MOV R138, 0x18790 ;  /* 0x00018790008a7802 */ /* 0x000fe40000000f00 */
[----:B-12---:R-:W-:Y:S05]  /*18780*/  CALL.REL.NOINC `($__internal_0_$__cuda_sm70_shflsync_bfly_p) ;  /* 0x0000941000007944 */ /* 0x006fea0003c00000 */
[----:B-1----:R-:W-:Y:S01]  /*18790*/  IMAD.MOV.U32 R135, RZ, RZ, R11 ;  /* 0x000000ffff877224 */ /* 0x002fe200078e000b */
[----:B--2---:R-:W-:Y:S01]  /*187a0*/  FMNMX.FTZ R3, R7, R154, !PT ;  /* 0x0000009a07037209 */ /* 0x004fe20007810000 */
[----:B------:R-:W-:Y:S01]  /*187b0*/  IMAD.MOV.U32 R154, RZ, RZ, 0x2 ;  /* 0x00000002ff9a7424 */ /* 0x000fe200078e00ff */
[----:B------:R-:W-:Y:S02]  /*187c0*/  MOV R138, 0x187e0 ;  /* 0x000187e0008a7802 */ /* 0x000fe40000000f00 */
[----:B------:R-:W-:Y:S05]  /*187d0*/  CALL.REL.NOINC `($__internal_0_$__cuda_sm70_shflsync_bfly_p) ;  /* 0x000093c000007944 */ /* 0x000fea0003c00000 */
[----:B-12---:R-:W-:Y:S01]  /*187e0*/  FMNMX.FTZ R135, R11, R154, !PT ;  /* 0x0000009a0b877209 */ /* 0x006fe20007810000 */
[----:B------:R-:W-:Y:S01]  /*187f0*/  IMAD.MOV.U32 R154, RZ, RZ, 0x1 ;  /* 0x00000001ff9a7424 */ /* 0x000fe200078e00ff */
[----:B------:R-:W-:Y:S02]  /*18800*/  MOV R138, 0x18820 ;  /* 0x00018820008a7802 */ /* 0x000fe40000000f00 */
[----:B------:R-:W-:Y:S05]  /*18810*/  CALL.REL.NOINC `($__internal_0_$__cuda_sm70_shflsync_bfly_p) ;  /* 0x0000938000007944 */ /* 0x000fea0003c00000 */
[----:B--2---:R-:W-:Y:S01]  /*18820*/  MOV R2, R154 ;  /* 0x0000009a00027202 */ /* 0x004fe20000000f00 */
[----:B-1----:R-:W-:-:S05]  /*18830*/  BRA `(.L_x_498) ;  /* 0xffff49c000007947 */ /* 0x002fca000383ffff */
.L_x_425:
        /* <DEDUP_REMOVED lines=8> */
.L_x_426:
[----:B------:R-:W-:Y:S01]  /*188c0*/  MOV R236, 0x181f ;  /* 0x0000181f00ec7802 */ /* 0x000fe20000000f00 */
[----:B------:R-:W-:Y:S01]  /*188d0*/  IMAD.MOV.U32 R238, RZ, RZ, R0 ;  /* 0x000000ffffee7224 */ /* 0x000fe200078e0000 */
[----:B------:R-:W-:Y:S01]  /*188e0*/  MOV R235, 0xffffffff ;  /* 0xffffffff00eb7802 */ /* 0x000fe20000000f00 */
[----:B------:R-:W-:Y:S01]  /*188f0*/  IMAD.MOV.U32 R237, RZ, RZ, RZ ;  /* 0x000000ffffed7224 */ /* 0x000fe200078e00ff */
[----:B------:R-:W-:Y:S02]  /*18900*/  MOV R234, 0x18920 ;  /* 0x0001892000ea7802 */ /* 0x000fe40000000f00 */
[----:B-1234-:R-:W-:Y:S05]  /*18910*/  CALL.REL.NOINC `($__internal_1_$__cuda_sm70_shflsync_idx_p) ;  /* 0x000092d000007944 */ /* 0x01efea0003c00000 */
[C---:B--2---:R-:W-:Y:S01]  /*18920*/  IADD3 R14, P0, R240.reuse, R231, RZ ;  /* 0x000000e7f00e7210 */ /* 0x044fe20007f1e0ff */
[----:B-1----:R-:W-:Y:S01]  /*18930*/  IMAD.MOV.U32 R238, RZ, RZ, R5 ;  /* 0x000000ffffee7224 */ /* 0x002fe200078e0005 */
[----:B------:R-:W-:Y:S01]  /*18940*/  MOV R237, 0x1 ;  /* 0x0000000100ed7802 */ /* 0x000fe20000000f00 */
[----:B------:R-:W-:Y:S01]  /*18950*/  IMAD.MOV.U32 R236, RZ, RZ, 0x181f ;  /* 0x0000181fffec7424 */ /* 0x000fe200078e00ff */
[----:B------:R-:W-:Y:S01]  /*18960*/  MOV R235, 0xffffffff ;  /* 0xffffffff00eb7802 */ /* 0x000fe20000000f00 */
        /* <DEDUP_REMOVED lines=8> */
[----:B------:R-:W-:Y:S04]  /*189f0*/  IADD3 R6, P0, R240, R225, RZ ;  /* 0x000000e1f0067210 */ /* 0x000fe80007f1e0ff */
[----:B------:R1:W-:Y:S01]  /*18a00*/  LDGSTS.E.BYPASS.LTC128B.128 [R222+0x2000], [R12.64], !P3 ;  /* 0x020000000cde7fae */ /* 0x0003e2000d901d46 */
[----:B------:R-:W-:Y:S05]  /*18a10*/  IADD3.X R7, R7, R227, RZ, P0, !PT ;  /* 0x000000e307077210 */ /* 0x000fea00007fe4ff */
        /* <DEDUP_REMOVED lines=10> */
.L_x_429:
        /* <DEDUP_REMOVED lines=8> */
.L_x_430:
[----:B------:R-:W-:Y:S01]  /*18b40*/  MOV R236, 0x181f ;  /* 0x0000181f00ec7802 */ /* 0x000fe20000000f00 */
[----:B------:R-:W-:Y:S01]  /*18b50*/  IMAD.MOV.U32 R238, RZ, RZ, R0 ;  /* 0x000000ffffee7224 */ /* 0x000fe200078e0000 */
[----:B------:R-:W-:Y:S01]  /*18b60*/  MOV R235, 0xffffffff ;  /* 0xffffffff00eb7802 */ /* 0x000fe20000000f00 */
[----:B------:R-:W-:Y:S01]  /*18b70*/  IMAD.MOV.U32 R237, RZ, RZ, RZ ;  /* 0x000000ffffed7224 */ /* 0x000fe200078e00ff */
[----:B------:R-:W-:Y:S02]  /*18b80*/  MOV R234, 0x18ba0 ;  /* 0x00018ba000ea7802 */ /* 0x000fe40000000f00 */
[----:B-12---:R-:W-:Y:S05]  /*18b90*/  CALL.REL.NOINC `($__internal_1_$__cuda_sm70_shflsync_idx_p) ;  /* 0x0000905000007944 */ /* 0x006fea0003c00000 */
        /* <DEDUP_REMOVED lines=26> */
.L_x_431:
[----:B------:R-:W-:Y:S02]  /*18d40*/  MOV R154, 0x2 ;  /* 0x00000002009a7802 */ /* 0x000fe40000000f00 */
[----:B------:R-:W-:Y:S02]  /*18d50*/  MOV R138, 0x18d70 ;  /* 0x00018d70008a7802 */ /* 0x000fe40000000f00 */
[----:B------:R-:W-:Y:S05]  /*18d60*/  CALL.REL.NOINC `($__internal_0_$__cuda_sm70_shflsync_bfly_p) ;  /* 0x00008e3000007944 */ /* 0x000fea0003c00000 */
[----:B-12---:R-:W-:-:S05]  /*18d70*/  BRA `(.L_x_503) ;  /* 0xffff72c000007947 */ /* 0x006fca000383ffff */
.L_x_432:
[----:B------:R-:W-:Y:S01]  /*18d80*/  MOV R154, 0x1 ;  /* 0x00000001009a7802 */ /* 0x000fe20000000f00 */
[----:B-1----:R-:W-:Y:S01]  /*18d90*/  IMAD.MOV.U32 R135, RZ, RZ, R137 ;  /* 0x000000ffff877224 */ /* 0x002fe200078e0089 */
[----:B------:R-:W-:Y:S02]  /*18da0*/  MOV R138, 0x18dc0 ;  /* 0x00018dc0008a7802 */ /* 0x000fe40000000f00 */
[----:B------:R-:W-:Y:S05]  /*18db0*/  CALL.REL.NOINC `($__internal_0_$__cuda_sm70_shflsync_bfly_p) ;  /* 0x00008de000007944 */ /* 0x000fea0003c00000 */
        /* <DEDUP_REMOVED lines=11> */
.L_x_435:
[----:B------:R-:W-:Y:S01]  /*18e70*/  MOV R236, 0x181f ;  /* 0x0000181f00ec7802 */ /* 0x000fe20000000f00 */
[----:B------:R-:W-:Y:S01]  /*18e80*/  IMAD.MOV.U32 R237, RZ, RZ, RZ ;  /* 0x000000ffffed7224 */ /* 0x000fe200078e00ff */
[----:B------:R-:W-:Y:S01]  /*18e90*/  MOV R234, 0x18ec0 ;  /* 0x00018ec000ea7802 */ /* 0x000fe20000000f00 */
[----:B------:R-:W-:Y:S02]  /*18ea0*/  IMAD.MOV.U32 R235, RZ, RZ, -0x1 ;  /* 0xffffffffffeb7424 */ /* 0x000fe400078e00ff */
[----:B-1234-:R-:W-:Y:S05]  /*18eb0*/  CALL.REL.NOINC `($__internal_1_$__cuda_sm70_shflsync_idx_p) ;  /* 0x00008d3000007944 */ /* 0x01efea0003c00000 */
[----:B-12---:R-:W-:-:S05]  /*18ec0*/  BRA `(.L_x_505) ;  /* 0xffff8b0000007947 */ /* 0x006fca000383ffff */
.L_x_438:
        /* <DEDUP_REMOVED lines=8> */
.L_x_439:
[----:B------:R-:W-:Y:S01]  /*18f50*/  MOV R236, 0x181f ;  /* 0x0000181f00ec7802 */ /* 0x000fe20000000f00 */
[----:B------:R-:W-:Y:S01]  /*18f60*/  IMAD.MOV.U32 R238, RZ, RZ, R133 ;  /* 0x000000ffffee7224 */ /* 0x000fe200078e0085 */
[----:B------:R-:W-:Y:S01]  /*18f70*/  MOV R235, 0xffffffff ;  /* 0xffffffff00eb7802 */ /* 0x000fe20000000f00 */
[----:B------:R-:W-:Y:S01]  /*18f80*/  IMAD.MOV.U32 R237, RZ, RZ, RZ ;  /* 0x000000ffffed7224 */ /* 0x000fe200078e00ff */
[----:B------:R-:W-:Y:S02]  /*18f90*/  MOV R234, 0x18fb0 ;  /* 0x00018fb000ea7802 */ /* 0x000fe40000000f00 */
[----:B-12---:R-:W-:Y:S05]  /*18fa0*/  CALL.REL.NOINC `($__internal_1_$__cuda_sm70_shflsync_idx_p) ;  /* 0x00008c4000007944 */ /* 0x006fea0003c00000 */
[----:B--2---:R-:W-:Y:S01]  /*18fb0*/  IADD3 R138, P0, R240, R0, RZ ;  /* 0x00000000f08a7210 */ /* 0x004fe20007f1e0ff */
[----:B-1----:R-:W-:Y:S01]  /*18fc0*/  IMAD.MOV.U32 R238, RZ, RZ, R132 ;  /* 0x000000ffffee7224 */ /* 0x002fe200078e0084 */
[----:B------:R-:W-:Y:S01]  /*18fd0*/  MOV R237, 0x1 ;  /* 0x0000000100ed7802 */ /* 0x000fe20000000f00 */
[----:B------:R-:W-:Y:S01]  /*18fe0*/  IMAD.MOV.U32 R236, RZ, RZ, 0x181f ;  /* 0x0000181fffec7424 */ /* 0x000fe200078e00ff */
[----:B------:R-:W-:Y:S01]  /*18ff0*/  MOV R235, 0xffffffff ;  /* 0xffffffff00eb7802 */ /* 0x000fe20000000f00 */
[----:B------:R-:W-:Y:S01]  /*19000*/  IMAD.X R139, R134, 0x1, R174, P0 ;  /* 0x00000001868b7824 */ /* 0x000fe200000e06ae */
[----:B------:R-:W-:Y:S02]  /*19010*/  IADD3 R136, P0, R240, R172, RZ ;  /* 0x000000acf0887210 */ /* 0x000fe40007f1e0ff */
[----:B------:R-:W-:Y:S02]  /*19020*/  MOV R234, 0x190d0 ;  /* 0x000190d000ea7802 */ /* 0x000fe40000000f00 */
[----:B------:R-:W-:Y:S01]  /*19030*/  @!PT LDS RZ, [RZ] ;  /* 0x00000000fffff984 */ /* 0x000fe20000000800 */
[----:B------:R-:W-:Y:S01]  /*19040*/  @!PT LDS RZ, [RZ] ;  /* 0x00000000fffff984 */ /* 0x000fe20000000800 */
[----:B------:R-:W-:Y:S01]  /*19050*/  @!PT LDS RZ, [RZ] ;  /* 0x00000000fffff984 */ /* 0x000fe20000000800 */
[----:B------:R1:W-:Y:S01]  /*19060*/  LDGSTS.E.BYPASS.LTC128B.128 [R205+0x6100], [R138.64], !P2 ;  /* 0x061000008acd7fae */ /* 0x0003e2000d101d46 */
[----:B------:R-:W-:Y:S01]  /*19070*/  IMAD.X R137, R134, 0x1, R173, P0 ;  /* 0x0000000186897824 */ /* 0x000fe200000e06ad */
        /* <DEDUP_REMOVED lines=13> */
.L_x_440:
[----:B------:R-:W-:Y:S01]  /*19150*/  MOV R236, 0x1c1f ;  /* 0x00001c1f00ec7802 */ /* 0x000fe20000000f00 */
[----:B------:R-:W-:Y:S01]  /*19160*/  IMAD.MOV.U32 R237, RZ, RZ, RZ ;  /* 0x000000ffffed7224 */ /* 0x000fe200078e00ff */
[----:B------:R-:W-:Y:S01]  /*19170*/  MOV R234, 0x191a0 ;  /* 0x000191a000ea7802 */ /* 0x000fe20000000f00 */
[----:B------:R-:W-:Y:S02]  /*19180*/  IMAD.MOV.U32 R235, RZ, RZ, -0x1 ;  /* 0xffffffffffeb7424 */ /* 0x000fe400078e00ff */
[----:B----4-:R-:W-:Y:S05]  /*19190*/  CALL.REL.NOINC `($__internal_1_$__cuda_sm70_shflsync_idx_p) ;  /* 0x00008a5000007944 */ /* 0x010fea0003c00000 */
[----:B-12---:R-:W-:-:S05]  /*191a0*/  BRA `(.L_x_508) ;  /* 0xffff97c000007947 */ /* 0x006fca000383ffff */
.L_x_445:
[----:B------:R-:W-:Y:S01]  /*191b0*/  MOV R236, 0x1c1f ;  /* 0x00001c1f00ec7802 */ /* 0x000fe20000000f00 */
[----:B------:R-:W-:Y:S01]  /*191c0*/  IMAD.MOV.U32 R237, RZ, RZ, 0x1 ;  /* 0x00000001ffed7424 */ /* 0x000fe200078e00ff */
[----:B------:R-:W-:Y:S01]  /*191d0*/  MOV R234, 0x19200 ;  /* 0x0001920000ea7802 */ /* 0x000fe20000000f00 */
[----:B------:R-:W-:Y:S02]  /*191e0*/  IMAD.MOV.U32 R235, RZ, RZ, -0x1 ;  /* 0xffffffffffeb7424 */ /* 0x000fe400078e00ff */
[----:B-1----:R-:W-:Y:S05]  /*191f0*/  CALL.REL.NOINC `($__internal_1_$__cuda_sm70_shflsync_idx_p) ;  /* 0x000089f000007944 */ /* 0x002fea0003c00000 */
[----:B-12---:R-:W-:-:S05]  /*19200*/  BRA `(.L_x_509) ;  /* 0xffff9c4000007947 */ /* 0x006fca000383ffff */
.L_x_450:
[----:B------:R-:W-:Y:S02]  /*19210*/  MOV R154, 0x2 ;  /* 0x00000002009a7802 */ /* 0x000fe40000000f00 */
[----:B------:R-:W-:Y:S02]  /*19220*/  MOV R138, 0x19240 ;  /* 0x00019240008a7802 */ /* 0x000fe40000000f00 */
[----:B-12---:R-:W-:Y:S05]  /*19230*/  CALL.REL.NOINC `($__internal_0_$__cuda_sm70_shflsync_bfly_p) ;  /* 0x0000896000007944 */ /* 0x006fea0003c00000 */
[----:B-12---:R-:W-:-:S05]  /*19240*/  BRA `(.L_x_510) ;  /* 0xffffa2d000007947 */ /* 0x006fca000383ffff */
.L_x_451:
[----:B------:R-:W-:Y:S02]  /*19250*/  MOV R154, 0x1 ;  /* 0x00000001009a7802 */ /* 0x000fe40000000f00 */
[----:B------:R-:W-:Y:S02]  /*19260*/  MOV R138, 0x19280 ;  /* 0x00019280008a7802 */ /* 0x000fe40000000f00 */
[----:B-12---:R-:W-:Y:S05]  /*19270*/  CALL.REL.NOINC `($__internal_0_$__cuda_sm70_shflsync_bfly_p) ;  /* 0x0000892000007944 */ /* 0x006fea0003c00000 */
[----:B--2---:R-:W-:Y:S01]  /*19280*/  FMNMX.FTZ R0, R135, R154, !PT ;  /* 0x0000009a87007209 */ /* 0x004fe20007810000 */
[----:B-1----:R-:W-:Y:S01]  /*19290*/  IMAD.MOV.U32 R135, RZ, RZ, R7 ;  /* 0x000000ffff877224 */ /* 0x002fe200078e0007 */
[----:B------:R-:W-:Y:S01]  /*192a0*/  MOV R138, 0x192d0 ;  /* 0x000192d0008a7802 */ /* 0x000fe20000000f00 */
[----:B------:R-:W-:Y:S02]  /*192b0*/  IMAD.MOV.U32 R154, RZ, RZ, 0x2 ;  /* 0x00000002ff9a7424 */ /* 0x000fe400078e00ff */
[----:B------:R-:W-:Y:S05]  /*192c0*/  CALL.REL.NOINC `($__internal_0_$__cuda_sm70_shflsync_bfly_p) ;  /* 0x000088d000007944 */ /* 0x000fea0003c00000 */
[----:B--2---:R-:W-:Y:S01]  /*192d0*/  FMNMX.FTZ R5, R7, R154, !PT ;  /* 0x0000009a07057209 */ /* 0x004fe20007810000 */
[----:B------:R-:W-:Y:S01]  /*192e0*/  IMAD.MOV.U32 R154, RZ, RZ, 0x1 ;  /* 0x00000001ff9a7424 */ /* 0x000fe200078e00ff */
[----:B------:R-:W-:Y:S03]  /*192f0*/  MOV R138, 0x19320 ;  /* 0x00019320008a7802 */ /* 0x000fe60000000f00 */
[----:B-1----:R-:W-:Y:S02]  /*19300*/  IMAD.MOV.U32 R135, RZ, RZ, R5 ;  /* 0x000000ffff877224 */ /* 0x002fe400078e0005 */
[----:B------:R-:W-:Y:S05]  /*19310*/  CALL.REL.NOINC `($__internal_0_$__cuda_sm70_shflsync_bfly_p) ;  /* 0x0000888000007944 */ /* 0x000fea0003c00000 */
[----:B--2---:R-:W-:Y:S01]  /*19320*/  MOV R12, R154 ;  /* 0x0000009a000c7202 */ /* 0x004fe20000000f00 */
[----:B-1----:R-:W-:-:S05]  /*19330*/  BRA `(.L_x_511) ;  /* 0xffffa25000007947 */ /* 0x002fca000383ffff */
.L_x_453:
[----:B------:R-:W-:Y:S01]  /*19340*/  IMAD.MOV.U32 R135, RZ, RZ, R224 ;  /* 0x000000ffff877224 */ /* 0x000fe200078e00e0 */
[----:B------:R-:W-:-:S02]  /*19350*/  MOV R154, 0x2 ;  /* 0x00000002009a7802 */ /* 0x000fc40000000f00 */
[----:B------:R-:W-:Y:S02]  /*19360*/  MOV R138, 0x19380 ;  /* 0x00019380008a7802 */ /* 0x000fe40000000f00 */
[----:B------:R-:W-:Y:S05]  /*19370*/  CALL.REL.NOINC `($__internal_0_$__cuda_sm70_shflsync_bfly_p) ;  /* 0x0000882000007944 */ /* 0x000fea0003c00000 */
[----:B-12---:R-:W-:Y:S05]  /*19380*/  BRA `(.L_x_512) ;  /* 0xffffb9a000007947 */ /* 0x006fea000383ffff */
.L_x_454:
[----:B------:R-:W-:Y:S02]  /*19390*/  MOV R154, 0x1 ;  /* 0x00000001009a7802 */ /* 0x000fe40000000f00 */
[----:B------:R-:W-:Y:S02]  /*193a0*/  MOV R138, 0x193c0 ;  /* 0x000193c0008a7802 */ /* 0x000fe40000000f00 */
[----:B-1----:R-:W-:Y:S05]  /*193b0*/  CALL.REL.NOINC `($__internal_0_$__cuda_sm70_shflsync_bfly_p) ;  /* 0x000087e000007944 */ /* 0x002fea0003c00000 */
[----:B--2---:R-:W-:Y:S01]  /*193c0*/  FADD.FTZ R2, R135, R154 ;  /* 0x0000009a87027221 */ /* 0x004fe20000010000 */
[----:B-1----:R-:W-:Y:S02]  /*193d0*/  MOV R135, R217 ;  /* 0x000000d900877202 */ /* 0x002fe40000000f00 */
[----:B------:R-:W-:Y:S02]  /*193e0*/  MOV R154, 0x2 ;  /* 0x00000002009a7802 */ /* 0x000fe40000000f00 */
[----:B------:R-:W-:Y:S02]  /*193f0*/  MOV R138, 0x19410 ;  /* 0x00019410008a7802 */ /* 0x000fe40000000f00 */
[----:B------:R-:W-:Y:S05]  /*19400*/  CALL.REL.NOINC `($__internal_0_$__cuda_sm70_shflsync_bfly_p) ;  /* 0x0000879000007944 */ /* 0x000fea0003c00000 */
[----:B--2---:R-:W-:Y:S01]  /*19410*/  FADD.FTZ R3, R217, R154 ;  /* 0x0000009ad9037221 */ /* 0x004fe20000010000 */
[----:B------:R-:W-:Y:S02]  /*19420*/  MOV R154, 0x1 ;  /* 0x00000001009a7802 */ /* 0x000fe40000000f00 */
[----:B------:R-:W-:-:S02]  /*19430*/  MOV R138, 0x19460 ;  /* 0x00019460008a7802 */ /* 0x000fc40000000f00 */
[----:B-1----:R-:W-:Y:S02]  /*19440*/  MOV R135, R3 ;  /* 0x0000000300877202 */ /* 0x002fe40000000f00 */
[----:B------:R-:W-:Y:S05]  /*19450*/  CALL.REL.NOINC `($__internal_0_$__cuda_sm70_shflsync_bfly_p) ;  /* 0x0000874000007944 */ /* 0x000fea0003c00000 */
[----:B-12---:R-:W-:Y:S05]  /*19460*/  BRA `(.L_x_513) ;  /* 0xffffb93000007947 */ /* 0x006fea000383ffff */
.L_x_466:
[----:B------:R-:W-:Y:S01]  /*19470*/  IMAD.MOV.U32 R238, RZ, RZ, R6 ;  /* 0x000000ffffee7224 */ /* 0x000fe200078e0006 */
[----:B------:R-:W-:Y:S01]  /*19480*/  MOV R236, 0x181f ;  /* 0x0000181f00ec7802 */ /* 0x000fe20000000f00 */
[----:B------:R-:W-:Y:S01]  /*19490*/  IMAD.MOV.U32 R237, RZ, RZ, RZ ;  /* 0x000000ffffed7224 */ /* 0x000fe200078e00ff */
[----:B------:R-:W-:Y:S02]  /*194a0*/  MOV R235, 0xffffffff ;  /* 0xffffffff00eb7802 */ /* 0x000fe40000000f00 */
[----:B------:R-:W-:Y:S02]  /*194b0*/  MOV R234, 0x194d0 ;  /* 0x000194d000ea7802 */ /* 0x000fe40000000f00 */
[----:B-1---5:R-:W-:Y:S05]  /*194c0*/  CALL.REL.NOINC `($__internal_1_$__cuda_sm70_shflsync_idx_p) ;  /* 0x0000872000007944 */ /* 0x022fea0003c00000 */
[----:B--2---:R-:W-:Y:S01]  /*194d0*/  MOV R9, R240 ;  /* 0x000000f000097202 */ /* 0x004fe20000000f00 */
[----:B-1----:R-:W-:Y:S05]  /*194e0*/  BRA `(.L_x_514) ;  /* 0xffffdd1000007947 */ /* 0x002fea000383ffff */
.L_x_467:
[----:B------:R-:W-:Y:S01]  /*194f0*/  IMAD.MOV.U32 R238, RZ, RZ, R7 ;  /* 0x000000ffffee7224 */ /* 0x000fe200078e0007 */
[----:B------:R-:W-:Y:S01]  /*19500*/  MOV R236, 0x181f ;  /* 0x0000181f00ec7802 */ /* 0x000fe20000000f00 */
[----:B------:R-:W-:Y:S01]  /*19510*/  IMAD.MOV.U32 R237, RZ, RZ, RZ ;  /* 0x000000ffffed7224 */ /* 0x000fe200078e00ff */
[----:B------:R-:W-:Y:S02]  /*19520*/  MOV R235, 0xffffffff ;  /* 0xffffffff00eb7802 */ /* 0x000fe40000000f00 */
[----:B------:R-:W-:-:S02]  /*19530*/  MOV R234, 0x19550 ;  /* 0x0001955000ea7802 */ /* 0x000fc40000000f00 */
[----:B-123-5:R-:W-:Y:S05]  /*19540*/  CALL.REL.NOINC `($__internal_1_$__cuda_sm70_shflsync_idx_p) ;  /* 0x000086a000007944 */ /* 0x02efea0003c00000 */
[----:B--2---:R-:W-:Y:S01]  /*19550*/  MOV R12, R240 ;  /* 0x000000f0000c7202 */ /* 0x004fe20000000f00 */
[----:B-1----:R-:W-:Y:S05]  /*19560*/  BRA `(.L_x_515) ;  /* 0xffffdcb000007947 */ /* 0x002fea000383ffff */
.L_x_470:
[----:B------:R-:W-:Y:S01]  /*19570*/  IMAD.MOV.U32 R238, RZ, RZ, R6 ;  /* 0x000000ffffee7224 */ /* 0x000fe200078e0006 */
[----:B------:R-:W-:Y:S01]  /*19580*/  MOV R236, 0x181f ;  /* 0x0000181f00ec7802 */ /* 0x000fe20000000f00 */
[----:B------:R-:W-:Y:S01]  /*19590*/  IMAD.MOV.U32 R237, RZ, RZ, 0x1 ;  /* 0x00000001ffed7424 */ /* 0x000fe200078e00ff */
[----:B------:R-:W-:-:S02]  /*195a0*/  MOV R235, 0xffffffff ;  /* 0xffffffff00eb7802 */ /* 0x000fc40000000f00 */
[----:B------:R-:W-:Y:S02]  /*195b0*/  MOV R234, 0x195d0 ;  /* 0x000195d000ea7802 */ /* 0x000fe40000000f00 */
[----:B-12-4-:R-:W-:Y:S05]  /*195c0*/  CALL.REL.NOINC `($__internal_1_$__cuda_sm70_shflsync_idx_p) ;  /* 0x0000862000007944 */ /* 0x016fea0003c00000 */
        /* <DEDUP_REMOVED lines=9> */
.L_x_473:
[----:B------:R-:W-:Y:S01]  /*19660*/  IMAD.MOV.U32 R238, RZ, RZ, R6 ;  /* 0x000000ffffee7224 */ /* 0x000fe200078e0006 */
[----:B------:R-:W-:Y:S01]  /*19670*/  MOV R236, 0x181f ;  /* 0x0000181f00ec7802 */ /* 0x000fe20000000f00 */
[----:B------:R-:W-:Y:S01]  /*19680*/  IMAD.MOV.U32 R237, RZ, RZ, 0x2 ;  /* 0x00000002ffed7424 */ /* 0x000fe200078e00ff */
[----:B------:R-:W-:Y:S02]  /*19690*/  MOV R235, 0xffffffff ;  /* 0xffffffff00eb7802 */ /* 0x000fe40000000f00 */
[----:B------:R-:W-:-:S02]  /*196a0*/  MOV R234, 0x196c0 ;  /* 0x000196c000ea7802 */ /* 0x000fc40000000f00 */
[----:B-12-4-:R-:W-:Y:S05]  /*196b0*/  CALL.REL.NOINC `($__internal_1_$__cuda_sm70_shflsync_idx_p) ;  /* 0x0000853000007944 */ /* 0x016fea0003c00000 */
[----:B--2---:R-:W-:Y:S01]  /*196c0*/  MOV R9, R240 ;  /* 0x000000f000097202 */ /* 0x004fe20000000f00 */
[----:B-1----:R-:W-:Y:S05]  /*196d0*/  BRA `(.L_x_517) ;  /* 0xffffde3000007947 */ /* 0x002fea000383ffff */
.L_x_474:
[----:B------:R-:W-:Y:S01]  /*196e0*/  IMAD.MOV.U32 R238, RZ, RZ, R7 ;  /* 0x000000ffffee7224 */ /* 0x000fe200078e0007 */
[----:B------:R-:W-:Y:S01]  /*196f0*/  MOV R236, 0x181f ;  /* 0x0000181f00ec7802 */ /* 0x000fe20000000f00 */
[----:B------:R-:W-:Y:S01]  /*19700*/  IMAD.MOV.U32 R237, RZ, RZ, 0x2 ;  /* 0x00000002ffed7424 */ /* 0x000fe200078e00ff */
[----:B------:R-:W-:-:S02]  /*19710*/  MOV R235, 0xffffffff ;  /* 0xffffffff00eb7802 */ /* 0x000fc40000000f00 */
[----:B------:R-:W-:Y:S02]  /*19720*/  MOV R234, 0x19740 ;  /* 0x0001974000ea7802 */ /* 0x000fe40000000f00 */
[----:B-1234-:R-:W-:Y:S05]  /*19730*/  CALL.REL.NOINC `($__internal_1_$__cuda_sm70_shflsync_idx_p) ;  /* 0x000084b000007944 */ /* 0x01efea0003c00000 */
[----:B--2---:R-:W-:Y:S01]  /*19740*/  MOV R12, R240 ;  /* 0x000000f0000c7202 */ /* 0x004fe20000000f00 */
[----:B-1----:R-:W-:Y:S05]  /*19750*/  BRA `(.L_x_518) ;  /* 0xffffddd000007947 */ /* 0x002fea000383ffff */
.L_x_477:
[----:B------:R-:W-:Y:S01]  /*19760*/  IMAD.MOV.U32 R238, RZ, RZ, R6 ;  /* 0x000000ffffee7224 */ /* 0x000fe200078e0006 */
[----:B------:R-:W-:Y:S01]  /*19770*/  MOV R236, 0x181f ;  /* 0x0000181f00ec7802 */ /* 0x000fe20000000f00 */
[----:B------:R-:W-:Y:S01]  /*19780*/  IMAD.MOV.U32 R237, RZ, RZ, 0x3 ;  /* 0x00000003ffed7424 */ /* 0x000fe200078e00ff */
[----:B------:R-:W-:Y:S02]  /*19790*/  MOV R235, 0xffffffff ;  /* 0xffffffff00eb7802 */ /* 0x000fe40000000f00 */
[----:B------:R-:W-:Y:S02]  /*197a0*/  MOV R234, 0x197c0 ;  /* 0x000197c000ea7802 */ /* 0x000fe40000000f00 */
[----:B-12-4-:R-:W-:Y:S05]  /*197b0*/  CALL.REL.NOINC `($__internal_1_$__cuda_sm70_shflsync_idx_p) ;  /* 0x0000843000007944 */ /* 0x016fea0003c00000 */
[----:B--2---:R-:W-:Y:S01]  /*197c0*/  IMAD.MOV.U32 R9, RZ, RZ, R240 ;  /* 0x000000ffff097224 */ /* 0x004fe200078e00f0 */
[----:B-1----:R-:W-:Y:S01]  /*197d0*/  MOV R238, R7 ;  /* 0x0000000700ee7202 */ /* 0x002fe20000000f00 */
[----:B------:R-:W-:Y:S01]  /*197e0*/  IMAD.MOV.U32 R237, RZ, RZ, 0x3 ;  /* 0x00000003ffed7424 */ /* 0x000fe200078e00ff */
[----:B------:R-:W-:Y:S01]  /*197f0*/  MOV R236, 0x181f ;  /* 0x0000181f00ec7802 */ /* 0x000fe20000000f00 */
[----:B------:R-:W-:Y:S01]  /*19800*/  IMAD.MOV.U32 R235, RZ, RZ, -0x1 ;  /* 0xffffffffffeb7424 */ /* 0x000fe200078e00ff */
[----:B------:R-:W-:-:S02]  /*19810*/  MOV R234, 0x19830 ;  /* 0x0001983000ea7802 */ /* 0x000fc40000000f00 */
[----:B------:R-:W-:Y:S05]  /*19820*/  CALL.REL.NOINC `($__internal_1_$__cuda_sm70_shflsync_idx_p) ;  /* 0x000083c000007944 */ /* 0x000fea0003c00000 */
[----:B-12---:R-:W-:Y:S05]  /*19830*/  BRA `(.L_x_519) ;  /* 0xffffde7000007947 */ /* 0x006fea000383ffff */
        .type           $_ZN7cutlass13device_kernelIN5flash19enable_sm80_to_sm89INS1_16FlashAttnFwdSm80INS1_25CollectiveMainloopFwdSm80ILi8ELi1ELb0EN4cute5tupleIJNS5_1CILi128EEENS7_ILi64EEENS7_ILi192EEEEEELi192ENS_10bfloat16_tEfNS_4arch4Sm80ELb0ELb1ELb0ELb1ELb1ELb1ELb1ELb0EEENS1_21CollectiveEpilogueFwdINS6_IJS8_SA_S9_EEENS6_IJNS7_ILi1EEESI_SI_EEESC_SE_Li256ELb1ELb1ELb0ELb0EEENS1_19SingleTileSchedulerILb1ELb0ELb1ELi128EEEEEEEEEvNT_6ParamsE$_ZZN5flash25CollectiveMainloopFwdSm80ILi8ELi1ELb0EN4cute5tupleIJNS1_1CILi128EEENS3_ILi64EEENS3_ILi192EEEEEELi192EN7cutlass10bfloat16_tEfNS8_4arch4Sm80ELb0ELb1ELb0ELb1ELb1ELb1ELb1ELb0EE3mmaINS_16FlashAttnFwdSm80ISC_NS_21CollectiveEpilogueFwdINS2_IJS4_S6_S5_EEENS2_IJNS3_ILi1EEESH_SH_EEES9_SB_Li256ELb1ELb1ELb0ELb0EEENS_19SingleTileSchedulerILb1ELb0ELb1ELi128EEEE13SharedStorageENS1_6TensorINS1_11ArrayEngineIfLm96EEENS1_6LayoutINS2_IJNS2_IJNS3_ILi2EEESS_EEESH_NS3_ILi24EEEEEENS2_IJNS2_IJSH_SS_EEENS3_ILi0EEENS3_ILi4EEEEEEEEEENS_7SoftmaxILi2ELi0EEEEEbRKNSC_6ParamsERT0_RT1_iRKNS_16SeqlenInfoQKNewKILb1ELb1EEENS2_IJiiiiEEERT_ENKUlvE_clEv,@function
        .size           $_ZN7cutlass13device_kernelIN5flash19enable_sm80_to_sm89INS1_16FlashAttnFwdSm80INS1_25CollectiveMainloopFwdSm80ILi8ELi1ELb0EN4cute5tupleIJNS5_1CILi128EEENS7_ILi64EEENS7_ILi192EEEEEELi192ENS_10bfloat16_tEfNS_4arch4Sm80ELb0ELb1ELb0ELb1ELb1ELb1ELb1ELb0EEENS1_21CollectiveEpilogueFwdINS6_IJS8_SA_S9_EEENS6_IJNS7_ILi1EEESI_SI_EEESC_SE_Li256ELb1ELb1ELb0ELb0EEENS1_19SingleTileSchedulerILb1ELb0ELb1ELi128EEEEEEEEEvNT_6ParamsE$_ZZN5flash25CollectiveMainloopFwdSm80ILi8ELi1ELb0EN4cute5tupleIJNS1_1CILi128EEENS3_ILi64EEENS3_ILi192EEEEEELi192EN7cutlass10bfloat16_tEfNS8_4arch4Sm80ELb0ELb1ELb0ELb1ELb1ELb1ELb1ELb0EE3mmaINS_16FlashAttnFwdSm80ISC_NS_21CollectiveEpilogueFwdINS2_IJS4_S6_S5_EEENS2_IJNS3_ILi1EEESH_SH_EEES9_SB_Li256ELb1ELb1ELb0ELb0EEENS_19SingleTileSchedulerILb1ELb0ELb1ELi128EEEE13SharedStorageENS1_6TensorINS1_11ArrayEngineIfLm96EEENS1_6LayoutINS2_IJNS2_IJNS3_ILi2EEESS_EEESH_NS3_ILi24EEEEEENS2_IJNS2_IJSH_SS_EEENS3_ILi0EEENS3_ILi4EEEEEEEEEENS_7SoftmaxILi2ELi0EEEEEbRKNSC_6ParamsERT0_RT1_iRKNS_16SeqlenInfoQKNewKILb1ELb1EEENS2_IJiiiiEEERT_ENKUlvE_clEv,($__internal_0_$__cuda_sm70_shflsync_bfly_p - $_ZN7cutlass13device_kernelIN5flash19enable_sm80_to_sm89INS1_16FlashAttnFwdSm80INS1_25CollectiveMainloopFwdSm80ILi8ELi1ELb0EN4cute5tupleIJNS5_1CILi128EEENS7_ILi64EEENS7_ILi192EEEEEELi192ENS_10bfloat16_tEfNS_4arch4Sm80ELb0ELb1ELb0ELb1ELb1ELb1ELb1ELb0EEENS1_21CollectiveEpilogueFwdINS6_IJS8_SA_S9_EEENS6_IJNS7_ILi1EEESI_SI_EEESC_SE_Li256ELb1ELb1ELb0ELb0EEENS1_19SingleTileSchedulerILb1ELb0ELb1ELi128EEEEEEEEEvNT_6ParamsE$_ZZN5flash25CollectiveMainloopFwdSm80ILi8ELi1ELb0EN4cute5tupleIJNS1_1CILi128EEENS3_ILi64EEENS3_ILi192EEEEEELi192EN7cutlass10bfloat16_tEfNS8_4arch4Sm80ELb0ELb1ELb0ELb1ELb1ELb1ELb1ELb0EE3mmaINS_16FlashAttnFwdSm80ISC_NS_21CollectiveEpilogueFwdINS2_IJS4_S6_S5_EEENS2_IJNS3_ILi1EEESH_SH_EEES9_SB_Li256ELb1ELb1ELb0ELb0EEENS_19SingleTileSchedulerILb1ELb0ELb1ELi128EEEE13SharedStorageENS1_6TensorINS1_11ArrayEngineIfLm96EEENS1_6LayoutINS2_IJNS2_IJNS3_ILi2EEESS_EEESH_NS3_ILi24EEEEEENS2_IJNS2_IJSH_SS_EEENS3_ILi0EEENS3_ILi4EEEEEEEEEENS_7SoftmaxILi2ELi0EEEEEbRKNSC_6ParamsERT0_RT1_iRKNS_16SeqlenInfoQKNewKILb1ELb1EEENS2_IJiiiiEEERT_ENKUlvE_clEv)
$_ZN7cutlass13device_kernelIN5flash19enable_sm80_to_sm89INS1_16FlashAttnFwdSm80INS1_25CollectiveMainloopFwdSm80ILi8ELi1ELb0EN4cute5tupleIJNS5_1CILi128EEENS7_ILi64EEENS7_ILi192EEEEEELi192ENS_10bfloat16_tEfNS_4arch4Sm80ELb0ELb1ELb0ELb1ELb1ELb1ELb1ELb0EEENS1_21CollectiveEpilogueFwdINS6_IJS8_SA_S9_EEENS6_IJNS7_ILi1EEESI_SI_EEESC_SE_Li256ELb1ELb1ELb0ELb0EEENS1_19SingleTileSchedulerILb1ELb0ELb1ELi128EEEEEEEEEvNT_6ParamsE$_ZZN5flash25CollectiveMainloopFwdSm80ILi8ELi1ELb0EN4cute5tupleIJNS1_1CILi128EEENS3_ILi64EEENS3_ILi192EEEEEELi192EN7cutlass10bfloat16_tEfNS8_4arch4Sm80ELb0ELb1ELb0ELb1ELb1ELb1ELb1ELb0EE3mmaINS_16FlashAttnFwdSm80ISC_NS_21CollectiveEpilogueFwdINS2_IJS4_S6_S5_EEENS2_IJNS3_ILi1EEESH_SH_EEES9_SB_Li256ELb1ELb1ELb0ELb0EEENS_19SingleTileSchedulerILb1ELb0ELb1ELi128EEEE13SharedStorageENS1_6TensorINS1_11ArrayEngineIfLm96EEENS1_6LayoutINS2_IJNS2_IJNS3_ILi2EEESS_EEESH_NS3_ILi24EEEEEENS2_IJNS2_IJSH_SS_EEENS3_ILi0EEENS3_ILi4EEEEEEEEEENS_7SoftmaxILi2ELi0EEEEEbRKNSC_6ParamsERT0_RT1_iRKNS_16SeqlenInfoQKNewKILb1ELb1EEENS2_IJiiiiEEERT_ENKUlvE_clEv:
[----:B------:R-:W-:-:S05]  /*19840*/  IADD3 R31, R31, -c[0x0][0x20], RZ ;  /* 0x800008001f1f7a10 */ /* 0x000fca0007ffe0ff */
[----:B------:R-:W2:Y:S01]  /*19850*/  LDL.64 R36, [R31] ;  /* 0x000000001f247983 */ /* 0x000ea20000100a00 */
[----:B------:R-:W-:-:S03]  /*19860*/  ULDC.64 UR4, c[0x0][0x118] ;  /* 0x0000460000047ab9 */ /* 0x000fc60000000a00 */
[----:B--2---:R-:W2:Y:S02]  /*19870*/  LD.E R29, [R36.64+0x11c] ;  /* 0x00011c04241d7980 */ /* 0x004ea4000c101900 */
[----:B--2---:R-:W-:-:S13]  /*19880*/  ISETP.GT.AND P0, PT, R29, RZ, PT ;  /* 0x000000ff1d00720c */ /* 0x004fda0003f04270 */
[----:B------:R-:W-:Y:S05]  /*19890*/  @P0 BRA `(.L_x_520) ;  /* 0x0000003000000947 */ /* 0x000fea0003800000 */
[----:B------:R-:W-:Y:S01]  /*198a0*/  MOV R29, 0x0 ;  /* 0x00000000001d7802 */ /* 0x000fe20000000f00 */
[----:B------:R-:W-:-:S04]  /*198b0*/  DEPBAR.LE SB0, 0x1 ;  /* 0x000080400000791a */ /* 0x000fc80000000000 */
[----:B------:R-:W-:Y:S05]  /*198c0*/  RET.REL.NODEC R28 `(_ZN7cutlass13device_kernelIN5flash19enable_sm80_to_sm89INS1_16FlashAttnFwdSm80INS1_25CollectiveMainloopFwdSm80ILi8ELi1ELb0EN4cute5tupleIJNS5_1CILi128EEENS7_ILi64EEENS7_ILi192EEEEEELi192ENS_10bfloat16_tEfNS_4arch4Sm80ELb0ELb1ELb0ELb1ELb1ELb1ELb1ELb0EEENS1_21CollectiveEpilogueFwdINS6_IJS8_SA_S9_EEENS6_IJNS7_ILi1EEESI_SI_EEESC_SE_Li256ELb1ELb1ELb0ELb0EEENS1_19SingleTileSchedulerILb1ELb0ELb1ELi128EEEEEEEEEvNT_6ParamsE) ;  /* 0xfffe67301c007950 */ /* 0x000fea0003c3ffff */
.L_x_520:
[----:B------:R-:W2:Y:S04]  /*198d0*/  LDL.64 R108, [R31+0x8] ;  /* 0x000008001f6c7983 */ /* 0x000ea80000100a00 */
[----:B------:R-:W3:Y:S04]  /*198e0*/  LDL.64 R12, [R31+0x18] ;  /* 0x000018001f0c7983 */ /* 0x000ee80000100a00 */
[----:B------:R-:W4:Y:S04]  /*198f0*/  LDL.64 R38, [R31+0x20] ;  /* 0x000020001f267983 */ /* 0x000f280000100a00 */
[----:B------:R-:W4:Y:S04]  /*19900*/  LD.E.64 R26, [R36.64+0x130] ;  /* 0x00013004241a7980 */ /* 0x000f28000c101b00 */
[----:B------:R-:W4:Y:S04]  /*19910*/  LD.E.U8 R14, [R36.64+0x138] ;  /* 0x00013804240e7980 */ /* 0x000f28000c101100 */
[----:B------:R-:W4:Y:S04]  /*19920*/  LD.E.64 R32, [R36.64+0x120] ;  /* 0x0001200424207980 */ /* 0x000f28000c101b00 */
[----:B------:R-:W4:Y:S04]  /*19930*/  LDL.64 R34, [R31+0x10] ;  /* 0x000010001f227983 */ /* 0x000f280000100a00 */
[----:B------:R1:W5:Y:S04]  /*19940*/  LD.E R8, [R36.64+0x164] ;  /* 0x0001640424087980 */ /* 0x000368000c101900 */
[----:B------:R1:W5:Y:S04]  /*19950*/  LD.E.64 R22, [R36.64+0x110] ;  /* 0x0001100424167980 */ /* 0x000368000c101b00 */
[----:B------:R1:W5:Y:S04]  /*19960*/  LD.E.64 R10, [R36.64+0x128] ;  /* 0x00012804240a7980 */ /* 0x000368000c101b00 */
[----:B--2---:R-:W2:Y:S04]  /*19970*/  LD.E R108, [R108.64] ;  /* 0x000000046c6c7980 */ /* 0x004ea8000c101900 */
[----:B---3--:R-:W3:Y:S04]  /*19980*/  LD.E R20, [R12.64+0x20] ;  /* 0x000020040c147980 */ /* 0x008ee8000c101900 */
[----:B----4-:R-:W4:Y:S01]  /*19990*/  LD.E R21, [R38.64] ;  /* 0x0000000426157980 */ /* 0x010f22000c101900 */
[----:B------:R-:W-:-:S03]  /*199a0*/  ISETP.NE.AND P0, PT, R14, RZ, PT ;  /* 0x000000ff0e00720c */ /* 0x000fc60003f05270 */
[----:B------:R1:W5:Y:S01]  /*199b0*/  LD.E R9, [R34.64] ;  /* 0x0000000422097980 */ /* 0x000362000c101900 */
[----:B--2---:R-:W-:Y:S02]  /*199c0*/  SHF.R.S32.HI R69, RZ, 0x1f, R108 ;  /* 0x0000001fff457819 */ /* 0x004fe4000001146c */
[----:B---3--:R-:W-:Y:S01]  /*199d0*/  SHF.R.S32.HI R25, RZ, 0x1f, R20 ;  /* 0x0000001fff197819 */ /* 0x008fe20000011414 */
[----:B------:R-:W-:Y:S01]  /*199e0*/  IMAD R15, R27, R20, RZ ;  /* 0x000000141b0f7224 */ /* 0x000fe200078e02ff */
[----:B------:R-:W-:Y:S01]  /*199f0*/  LEA.HI R30, R69, R108, RZ, 0x2 ;  /* 0x0000006c451e7211 */ /* 0x000fe200078f10ff */
[----:B------:R-:W-:Y:S02]  /*19a00*/  IMAD R13, R33, R20, RZ ;  /* 0x00000014210d7224 */ /* 0x000fe400078e02ff */
[-C--:B------:R-:W-:Y:S01]  /*19a10*/  IMAD R12, R26, R25.reuse, R15 ;  /* 0x000000191a0c7224 */ /* 0x080fe200078e020f */
[----:B------:R-:W-:Y:S02]  /*19a20*/  LOP3.LUT R15, R30, 0xfffffffc, RZ, 0xc0, !PT ;  /* 0xfffffffc1e0f7812 */ /* 0x000fe400078ec0ff */
[----:B------:R-:W-:Y:S01]  /*19a30*/  SHF.R.S32.HI R30, RZ, 0x2, R30 ;  /* 0x00000002ff1e7819 */ /* 0x000fe2000001141e */
[----:B------:R-:W-:-:S02]  /*19a40*/  IMAD R13, R32, R25, R13 ;  /* 0x00000019200d7224 */ /* 0x000fc400078e020d */
[----:B------:R-:W-:-:S04]  /*19a50*/  IMAD.WIDE.U32 R24, R32, R20, RZ ;  /* 0x0000001420187225 */ /* 0x000fc800078e00ff */
[----:B------:R-:W-:Y:S02]  /*19a60*/  IMAD.IADD R84, R108, 0x1, -R15 ;  /* 0x000000016c547824 */ /* 0x000fe400078e0a0f */
[----:B----4-:R-:W-:Y:S02]  /*19a70*/  IMAD R21, R21, 0x80, R30 ;  /* 0x0000008015157824 */ /* 0x010fe400078e021e */
[----:B-1----:R-:W-:Y:S01]  /*19a80*/  IMAD.WIDE.U32 R34, R26, R20, RZ ;  /* 0x000000141a227225 */ /* 0x002fe200078e00ff */
[----:B------:R-:W-:Y:S02]  /*19a90*/  IADD3 R39, R25, R13, RZ ;  /* 0x0000000d19277210 */ /* 0x000fe40007ffe0ff */
[C---:B------:R-:W-:Y:S01]  /*19aa0*/  SHF.L.U32 R46, R84.reuse, 0x3, RZ ;  /* 0x00000003542e7819 */ /* 0x040fe200000006ff */
[----:B------:R-:W-:Y:S01]  /*19ab0*/  IMAD.IADD R41, R35, 0x1, R12 ;  /* 0x0000000123297824 */ /* 0x000fe200078e020c */
[----:B------:R-:W-:Y:S01]  /*19ac0*/  LEA R14, R84, R21, 0x6 ;  /* 0x00000015540e7211 */ /* 0x000fe200078e30ff */
[----:B------:R-:W-:Y:S05]  /*19ad0*/  @!P0 BRA `(.L_x_521) ;  /* 0x00003c6000008947 */ /* 0x000fea0003800000 */
[----:B-----5:R-:W-:Y:S01]  /*19ae0*/  ISETP.NE.AND P0, PT, R8, 0x1, PT ;  /* 0x000000010800780c */ /* 0x020fe20003f05270 */
[----:B------:R-:W-:-:S12]  /*19af0*/  BSSY B0, `(.L_x_522) ;  /* 0x0000006000007945 */ /* 0x000fd80003800000 */
[----:B------:R-:W-:Y:S05]  /*19b00*/  @!P0 BRA `(.L_x_523) ;  /* 0x0000004000008947 */ /* 0x000fea0003800000 */
[----:B------:R-:W2:Y:S04]  /*19b10*/  LD.E R13, [R36.64+0x168] ;  /* 0x00016804240d7980 */ /* 0x000ea8000c101900 */
[----:B------:R-:W3:Y:S01]  /*19b20*/  LD.E R12, [R36.64+0x16c] ;  /* 0x00016c04240c7980 */ /* 0x000ee2000c101900 */
[----:B--2---:R-:W-:-:S05]  /*19b30*/  IMAD.HI.U32 R13, R14, R13, RZ ;  /* 0x0000000d0e0d7227 */ /* 0x004fca00078e00ff */
[----:B---3--:R-:W-:Y:S02]  /*19b40*/  SHF.R.U32.HI R14, RZ, R12, R13 ;  /* 0x0000000cff0e7219 */ /* 0x008fe4000001160d */
.L_x_523:
[----:B------:R-:W-:Y:S05]  /*19b50*/  BSYNC B0 ;  /* 0x0000000000007941 */ /* 0x000fea0003800000 */
.L_x_522:
[----:B------:R-:W-:Y:S01]  /*19b60*/  SHF.R.S32.HI R12, RZ, 0x1f, R14 ;  /* 0x0000001fff0c7819 */ /* 0x000fe2000001140e */
[----:B------:R-:W-:Y:S01]  /*19b70*/  IMAD R15, R33, R14, RZ ;  /* 0x0000000e210f7224 */ /* 0x000fe200078e02ff */
[----:B------:R-:W-:Y:S01]  /*19b80*/  MOV R38, R24 ;  /* 0x0000001800267202 */ /* 0x000fe20000000f00 */
[----:B------:R-:W-:Y:S01]  /*19b90*/  IMAD R13, R27, R14, RZ ;  /* 0x0000000e1b0d7224 */ /* 0x000fe200078e02ff */
[----:B------:R-:W-:Y:S01]  /*19ba0*/  MOV R40, R34 ;  /* 0x0000002200287202 */ /* 0x000fe20000000f00 */
[C---:B------:R-:W-:Y:S02]  /*19bb0*/  IMAD R15, R32.reuse, R12, R15 ;  /* 0x0000000c200f7224 */ /* 0x040fe400078e020f */
[----:B------:R-:W-:-:S04]  /*19bc0*/  IMAD.WIDE.U32 R38, R32, R14, R38 ;  /* 0x0000000e20267225 */ /* 0x000fc800078e0026 */
[----:B------:R-:W-:Y:S01]  /*19bd0*/  IMAD.WIDE.U32 R40, R26, R14, R40 ;  /* 0x0000000e1a287225 */ /* 0x000fe200078e0028 */
[----:B------:R-:W-:-:S03]  /*19be0*/  IADD3 R15, R39, R15, RZ ;  /* 0x0000000f270f7210 */ /* 0x000fc60007ffe0ff */
[----:B------:R-:W-:Y:S01]  /*19bf0*/  IMAD R12, R26, R12, R13 ;  /* 0x0000000c1a0c7224 */ /* 0x000fe200078e020d */
[----:B------:R-:W-:Y:S02]  /*19c00*/  LEA R13, P1, R38, R22, 0x1 ;  /* 0x00000016260d7211 */ /* 0x000fe400078208ff */
[----:B------:R-:W-:Y:S02]  /*19c10*/  LEA R10, P0, R40, R10, 0x1 ;  /* 0x0000000a280a7211 */ /* 0x000fe400078008ff */
[----:B------:R-:W-:Y:S02]  /*19c20*/  IADD3 R25, R41, R12, RZ ;  /* 0x0000000c29197210 */ /* 0x000fe40007ffe0ff */
[----:B------:R-:W-:Y:S02]  /*19c30*/  LEA.HI.X R20, R38, R23, R15, 0x1, P1 ;  /* 0x0000001726147211 */ /* 0x000fe400008f0c0f */
[----:B------:R-:W-:Y:S01]  /*19c40*/  LEA.HI.X R11, R40, R11, R25, 0x1, P0 ;  /* 0x0000000b280b7211 */ /* 0x000fe200000f0c19 */
[----:B------:R-:W-:Y:S05]  /*19c50*/  BRA.DIV ~URZ, `(.L_x_524) ;  /* 0x000078127f007947 */ /* 0x000fea000b800000 */
[----:B------:R1:W2:Y:S02]  /*19c60*/  SHFL.IDX PT, R27, R20, RZ, 0x1c1f ;  /* 0x001c1fff141b7589 */ /* 0x0002a400000e0000 */
.L_x_572:
[----:B------:R-:W-:Y:S05]  /*19c70*/  BRA.DIV ~URZ, `(.L_x_525) ;  /* 0x000078727f007947 */ /* 0x000fea000b800000 */
[----:B------:R3:W4:Y:S04]  /*19c80*/  SHFL.IDX PT, R26, R13, RZ, 0x1c1f ;  /* 0x001c1fff0d1a7589 */ /* 0x00072800000e0000 */
[----:B------:R3:W1:Y:S04]  /*19c90*/  SHFL.IDX PT, R23, R11, RZ, 0x1c1f ;  /* 0x001c1fff0b177589 */ /* 0x00066800000e0000 */
[----:B------:R3:W2:Y:S02]  /*19ca0*/  SHFL.IDX PT, R240, R10, RZ, 0x1c1f ;  /* 0x001c1fff0af07589 */ /* 0x0006a400000e0000 */
.L_x_573:
[----:B------:R-:W-:Y:S01]  /*19cb0*/  IMAD R8, R9, R8, RZ ;  /* 0x0000000809087224 */ /* 0x000fe200078e02ff */
[----:B------:R-:W-:Y:S01]  /*19cc0*/  SHF.R.S32.HI R9, RZ, 0x1f, R108 ;  /* 0x0000001fff097819 */ /* 0x000fe2000001146c */
[----:B------:R-:W-:Y:S01]  /*19cd0*/  BSSY B0, `(.L_x_526) ;  /* 0x0000053000007945 */ /* 0x000fe20003800000 */
[----:B------:R-:W-:Y:S01]  /*19ce0*/  CS2R R14, SRZ ;  /* 0x00000000000e7805 */ /* 0x000fe2000001ff00 */
[----:B------:R-:W-:Y:S01]  /*19cf0*/  CS2R R92, SRZ ;  /* 0x00000000005c7805 */ /* 0x000fe2000001ff00 */
[----:B------:R-:W-:Y:S01]  /*19d00*/  ISETP.GE.AND P0, PT, R21, R8, PT ;  /* 0x000000081500720c */ /* 0x000fe20003f06270 */
[----:B------:R-:W-:Y:S01]  /*19d10*/  CS2R R110, SRZ ;  /* 0x00000000006e7805 */ /* 0x000fe2000001ff00 */
[----:B------:R-:W-:Y:S01]  /*19d20*/  LEA.HI R25, R9, R108, RZ, 0x2 ;  /* 0x0000006c09197211 */ /* 0x000fe200078f10ff */
[----:B------:R-:W-:Y:S01]  /*19d30*/  CS2R R114, SRZ ;  /* 0x0000000000727805 */ /* 0x000fe2000001ff00 */
[----:B------:R-:W-:Y:S01]  /*19d40*/  CS2R R118, SRZ ;  /* 0x0000000000767805 */ /* 0x000fe2000001ff00 */
[----:B------:R-:W-:Y:S01]  /*19d50*/  CS2R R130, SRZ ;  /* 0x0000000000827805 */ /* 0x000fe2000001ff00 */
[----:B------:R-:W-:Y:S01]  /*19d60*/  LOP3.LUT R25, R25, 0xfffffffc, RZ, 0xc0, !PT ;  /* 0xfffffffc19197812 */ /* 0x000fe200078ec0ff */
[----:B------:R-:W-:Y:S01]  /*19d70*/  CS2R R120, SRZ ;  /* 0x0000000000787805 */ /* 0x000fe2000001ff00 */
[----:B------:R-:W-:Y:S01]  /*19d80*/  CS2R R90, SRZ ;  /* 0x00000000005a7805 */ /* 0x000fe2000001ff00 */
[----:B------:R-:W-:Y:S01]  /*19d90*/  CS2R R106, SRZ ;  /* 0x00000000006a7805 */ /* 0x000fe2000001ff00 */
[----:B------:R-:W-:Y:S01]  /*19da0*/  CS2R R112, SRZ ;  /* 0x0000000000707805 */ /* 0x000fe2000001ff00 */
[----:B------:R-:W-:Y:S01]  /*19db0*/  IMAD.IADD R12, R108, 0x1, -R25 ;  /* 0x000000016c0c7824 */ /* 0x000fe200078e0a19 */
[----:B------:R-:W-:Y:S01]  /*19dc0*/  CS2R R116, SRZ ;  /* 0x0000000000747805 */ /* 0x000fe2000001ff00 */
[----:B------:R-:W-:Y:S01]  /*19dd0*/  CS2R R128, SRZ ;  /* 0x0000000000807805 */ /* 0x000fe2000001ff00 */
[----:B------:R-:W-:Y:S01]  /*19de0*/  CS2R R122, SRZ ;  /* 0x00000000007a7805 */ /* 0x000fe2000001ff00 */
[----:B------:R-:W-:-:S02]  /*19df0*/  IMAD.SHL.U32 R12, R12, 0x4, RZ ;  /* 0x000000040c0c7824 */ /* 0x000fc400078e00ff */
[----:B-1----:R-:W-:Y:S01]  /*19e00*/  IMAD.MOV.U32 R241, RZ, RZ, R23 ;  /* 0x000000fffff17224 */ /* 0x002fe200078e0017 */
[----:B------:R-:W-:Y:S05]  /*19e10*/  @P0 BRA `(.L_x_527) ;  /* 0x000003e000000947 */ /* 0x000fea0003800000 */
[C---:B------:R-:W-:Y:S01]  /*19e20*/  IADD3 R24, R12.reuse, 0x10, RZ ;  /* 0x000000100c187810 */ /* 0x040fe20007ffe0ff */
[----:B------:R-:W-:Y:S01]  /*19e30*/  CS2R R120, SRZ ;  /* 0x0000000000787805 */ /* 0x000fe2000001ff00 */
[----:B------:R-:W-:Y:S02]  /*19e40*/  IADD3 R22, R12, 0x20, RZ ;  /* 0x000000200c167810 */ /* 0x000fe40007ffe0ff */
[-C--:B------:R-:W-:Y:S02]  /*19e50*/  ISETP.GE.AND P1, PT, R24, R29.reuse, PT ;  /* 0x0000001d1800720c */ /* 0x080fe40003f26270 */
[-C--:B------:R-:W-:Y:S02]  /*19e60*/  ISETP.GE.AND P0, PT, R22, R29.reuse, PT ;  /* 0x0000001d1600720c */ /* 0x080fe40003f06270 */
[----:B------:R-:W-:-:S09]  /*19e70*/  ISETP.GE.AND P2, PT, R12, R29, PT ;  /* 0x0000001d0c00720c */ /* 0x000fd20003f46270 */
[----:B------:R-:W-:Y:S02]  /*19e80*/  @!P1 SHF.R.S32.HI R25, RZ, 0x1f, R24 ;  /* 0x0000001fff199819 */ /* 0x000fe40000011418 */
[----:B------:R-:W-:Y:S02]  /*19e90*/  @!P0 SHF.R.S32.HI R23, RZ, 0x1f, R22 ;  /* 0x0000001fff178819 */ /* 0x000fe40000011416 */
[----:B------:R-:W-:Y:S01]  /*19ea0*/  @!P1 LEA.HI R25, R25, R24, RZ, 0x2 ;  /* 0x0000001819199211 */ /* 0x000fe200078f10ff */
[C---:B--2-4-:R-:W-:Y:S01]  /*19eb0*/  @!P2 IMAD.WIDE R32, R12.reuse, 0x2, R26 ;  /* 0x000000020c20a825 */ /* 0x054fe200078e021a */
[----:B------:R-:W-:Y:S02]  /*19ec0*/  @!P0 LEA.HI R23, R23, R22, RZ, 0x2 ;  /* 0x0000001617178211 */ /* 0x000fe400078f10ff */
[----:B------:R-:W-:Y:S02]  /*19ed0*/  @!P1 LOP3.LUT R25, R25, 0xfffffffc, RZ, 0xc0, !PT ;  /* 0xfffffffc19199812 */ /* 0x000fe400078ec0ff */
[----:B------:R-:W-:Y:S01]  /*19ee0*/  @!P0 LOP3.LUT R23, R23, 0xfffffffc, RZ, 0xc0, !PT ;  /* 0xfffffffc17178812 */ /* 0x000fe200078ec0ff */
[----:B------:R-:W-:Y:S01]  /*19ef0*/  CS2R R122, SRZ ;  /* 0x00000000007a7805 */ /* 0x000fe2000001ff00 */
[----:B------:R-:W-:Y:S01]  /*19f00*/  CS2R R130, SRZ ;  /* 0x0000000000827805 */ /* 0x000fe2000001ff00 */
[----:B------:R-:W-:Y:S01]  /*19f10*/  CS2R R128, SRZ ;  /* 0x0000000000807805 */ /* 0x000fe2000001ff00 */
[C---:B------:R-:W-:Y:S01]  /*19f20*/  @!P2 IMAD.WIDE R42, R12.reuse, 0x2, R240 ;  /* 0x000000020c2aa825 */ /* 0x040fe200078e02f0 */
[----:B------:R1:W5:Y:S01]  /*19f30*/  @!P2 LD.E.64 R120, [R32.64] ;  /* 0x000000042078a980 */ /* 0x000362000c101b00 */
[----:B------:R-:W-:Y:S01]  /*19f40*/  CS2R R118, SRZ ;  /* 0x0000000000767805 */ /* 0x000fe2000001ff00 */
[----:B------:R-:W-:Y:S01]  /*19f50*/  CS2R R116, SRZ ;  /* 0x0000000000747805 */ /* 0x000fe2000001ff00 */
[C---:B------:R-:W-:Y:S01]  /*19f60*/  @!P1 IMAD.WIDE R38, R25.reuse, 0x2, R26 ;  /* 0x0000000219269825 */ /* 0x040fe200078e021a */
[----:B------:R2:W5:Y:S03]  /*19f70*/  @!P2 LD.E.64 R122, [R42.64] ;  /* 0x000000042a7aa980 */ /* 0x000566000c101b00 */
[----:B------:R-:W-:Y:S01]  /*19f80*/  @!P1 IMAD.WIDE R40, R25, 0x2, R240 ;  /* 0x0000000219289825 */ /* 0x000fe200078e02f0 */
[----:B------:R-:W-:Y:S01]  /*19f90*/  IADD3 R25, R12, 0x40, RZ ;  /* 0x000000400c197810 */ /* 0x000fe20007ffe0ff */
[----:B------:R2:W5:Y:S02]  /*19fa0*/  @!P1 LD.E.64 R130, [R38.64] ;  /* 0x0000000426829980 */ /* 0x000564000c101b00 */
[----:B------:R-:W-:-:S02]  /*19fb0*/  @!P0 IMAD.WIDE R36, R23, 0x2, R26 ;  /* 0x0000000217248825 */ /* 0x000fc400078e021a */
[----:B------:R2:W5:Y:S02]  /*19fc0*/  @!P1 LD.E.64 R128, [R40.64] ;  /* 0x0000000428809980 */ /* 0x000564000c101b00 */
[----:B------:R-:W-:Y:S01]  /*19fd0*/  @!P0 IMAD.WIDE R34, R23, 0x2, R240 ;  /* 0x0000000217228825 */ /* 0x000fe200078e02f0 */
[----:B------:R-:W-:Y:S01]  /*19fe0*/  IADD3 R23, R12, 0x50, RZ ;  /* 0x000000500c177810 */ /* 0x000fe20007ffe0ff */
[----:B------:R4:W5:Y:S01]  /*19ff0*/  @!P0 LD.E.64 R118, [R36.64] ;  /* 0x0000000424768980 */ /* 0x000962000c101b00 */
[----:B------:R-:W-:-:S03]  /*1a000*/  ISETP.GE.AND P1, PT, R25, R29, PT ;  /* 0x0000001d1900720c */ /* 0x000fc60003f26270 */
[----:B------:R3:W5:Y:S01]  /*1a010*/  @!P0 LD.E.64 R116, [R34.64] ;  /* 0x0000000422748980 */ /* 0x000762000c101b00 */
[----:B-1----:R-:W-:Y:S02]  /*1a020*/  IADD3 R33, R12, 0x30, RZ ;  /* 0x000000300c217810 */ /* 0x002fe40007ffe0ff */
[-C--:B------:R-:W-:Y:S02]  /*1a030*/  ISETP.GE.AND P0, PT, R23, R29.reuse, PT ;  /* 0x0000001d1700720c */ /* 0x080fe40003f06270 */
[----:B------:R-:W-:-:S05]  /*1a040*/  ISETP.GE.AND P2, PT, R33, R29, PT ;  /* 0x0000001d2100720c */ /* 0x000fca0003f46270 */
[----:B------:R-:W-:-:S04]  /*1a050*/  @!P1 SHF.R.S32.HI R24, RZ, 0x1f, R25 ;  /* 0x0000001fff189819 */ /* 0x000fc80000011419 */
[----:B------:R-:W-:Y:S02]  /*1a060*/  @!P1 LEA.HI R25, R24, R25, RZ, 0x2 ;  /* 0x0000001918199211 */ /* 0x000fe400078f10ff */
[----:B------:R-:W-:Y:S02]  /*1a070*/  @!P0 SHF.R.S32.HI R22, RZ, 0x1f, R23 ;  /* 0x0000001fff168819 */ /* 0x000fe40000011417 */
[----:B------:R-:W-:Y:S02]  /*1a080*/  @!P2 SHF.R.S32.HI R32, RZ, 0x1f, R33 ;  /* 0x0000001fff20a819 */ /* 0x000fe40000011421 */
[----:B------:R-:W-:Y:S02]  /*1a090*/  @!P0 LEA.HI R23, R22, R23, RZ, 0x2 ;  /* 0x0000001716178211 */ /* 0x000fe400078f10ff */
[----:B------:R-:W-:Y:S02]  /*1a0a0*/  @!P2 LEA.HI R33, R32, R33, RZ, 0x2 ;  /* 0x000000212021a211 */ /* 0x000fe400078f10ff */
[----:B------:R-:W-:-:S02]  /*1a0b0*/  @!P1 LOP3.LUT R25, R25, 0xfffffffc, RZ, 0xc0, !PT ;  /* 0xfffffffc19199812 */ /* 0x000fc400078ec0ff */
[----:B------:R-:W-:Y:S02]  /*1a0c0*/  @!P2 LOP3.LUT R33, R33, 0xfffffffc, RZ, 0xc0, !PT ;  /* 0xfffffffc2121a812 */ /* 0x000fe400078ec0ff */
[----:B------:R-:W-:Y:S01]  /*1a0d0*/  @!P0 LOP3.LUT R23, R23, 0xfffffffc, RZ, 0xc0, !PT ;  /* 0xfffffffc17178812 */ /* 0x000fe200078ec0ff */
[--C-:B---3--:R-:W-:Y:S01]  /*1a0e0*/  @!P1 IMAD.WIDE R34, R25, 0x2, R26.reuse ;  /* 0x0000000219229825 */ /* 0x108fe200078e021a */
[----:B------:R-:W-:Y:S01]  /*1a0f0*/  CS2R R114, SRZ ;  /* 0x0000000000727805 */ /* 0x000fe2000001ff00 */
[----:B------:R-:W-:Y:S01]  /*1a100*/  CS2R R112, SRZ ;  /* 0x0000000000707805 */ /* 0x000fe2000001ff00 */
[----:B------:R-:W-:Y:S01]  /*1a110*/  CS2R R110, SRZ ;  /* 0x00000000006e7805 */ /* 0x000fe2000001ff00 */
[C---:B----4-:R-:W-:Y:S01]  /*1a120*/  @!P2 IMAD.WIDE R36, R33.reuse, 0x2, R26 ;  /* 0x000000022124a825 */ /* 0x050fe200078e021a */
[----:B------:R-:W-:Y:S01]  /*1a130*/  CS2R R92, SRZ ;  /* 0x00000000005c7805 */ /* 0x000fe2000001ff00 */
[----:B------:R-:W-:Y:S01]  /*1a140*/  CS2R R106, SRZ ;  /* 0x00000000006a7805 */ /* 0x000fe2000001ff00 */
[----:B------:R-:W-:Y:S01]  /*1a150*/  CS2R R90, SRZ ;  /* 0x00000000005a7805 */ /* 0x000fe2000001ff00 */
[--C-:B------:R-:W-:Y:S01]  /*1a160*/  @!P2 IMAD.WIDE R32, R33, 0x2, R240.reuse ;  /* 0x000000022120a825 */ /* 0x100fe200078e02f0 */
[----:B------:R2:W5:Y:S03]  /*1a170*/  @!P2 LD.E.64 R114, [R36.64] ;  /* 0x000000042472a980 */ /* 0x000566000c101b00 */
[----:B------:R-:W-:Y:S01]  /*1a180*/  @!P1 IMAD.WIDE R24, R25, 0x2, R240 ;  /* 0x0000000219189825 */ /* 0x000fe200078e02f0 */
[----:B------:R2:W5:Y:S03]  /*1a190*/  @!P2 LD.E.64 R112, [R32.64] ;  /* 0x000000042070a980 */ /* 0x000566000c101b00 */
[C---:B------:R-:W-:Y:S01]  /*1a1a0*/  @!P0 IMAD.WIDE R26, R23.reuse, 0x2, R26 ;  /* 0x00000002171a8825 */ /* 0x040fe200078e021a */
[----:B------:R2:W5:Y:S03]  /*1a1b0*/  @!P1 LD.E.64 R110, [R34.64] ;  /* 0x00000004226e9980 */ /* 0x000566000c101b00 */
[----:B------:R-:W-:Y:S01]  /*1a1c0*/  @!P0 IMAD.WIDE R240, R23, 0x2, R240 ;  /* 0x0000000217f08825 */ /* 0x000fe200078e02f0 */
[----:B------:R2:W5:Y:S04]  /*1a1d0*/  @!P0 LD.E.64 R92, [R26.64] ;  /* 0x000000041a5c8980 */ /* 0x000568000c101b00 */
[----:B------:R2:W5:Y:S04]  /*1a1e0*/  @!P1 LD.E.64 R106, [R24.64] ;  /* 0x00000004186a9980 */ /* 0x000568000c101b00 */
[----:B------:R2:W5:Y:S02]  /*1a1f0*/  @!P0 LD.E.64 R90, [R240.64] ;  /* 0x00000004f05a8980 */ /* 0x000564000c101b00 */
.L_x_527:
[----:B------:R-:W-:Y:S05]  /*1a200*/  BSYNC B0 ;  /* 0x0000000000007941 */ /* 0x000fea0003800000 */
.L_x_526:
[----:B--2--5:R-:W-:Y:S02]  /*1a210*/  IMAD.MOV.U32 R25, RZ, RZ, R92 ;  /* 0x000000ffff197224 */ /* 0x024fe400078e005c */
[----:B------:R-:W-:-:S02]  /*1a220*/  IMAD.MOV.U32 R24, RZ, RZ, R93 ;  /* 0x000000ffff187224 */ /* 0x000fc400078e005d */
        /* <DEDUP_REMOVED lines=43> */
[----:B------:R-:W-:-:S02]  /*1a4e0*/  PRMT R94, R24, 0x7610, R94 ;  /* 0x00007610185e7816 */ /* 0x000fc4000000005e */
[----:B------:R-:W-:Y:S02]  /*1a4f0*/  PRMT R103, R23, 0x7610, R103 ;  /* 0x0000761017677816 */ /* 0x000fe40000000067 */
[----:B------:R-:W-:Y:S01]  /*1a500*/  PRMT R102, R22, 0x7610, R102 ;  /* 0x0000761016667816 */ /* 0x000fe20000000066 */
[----:B------:R-:W-:Y:S05]  /*1a510*/  BRA.DIV ~URZ, `(.L_x_528) ;  /* 0x000071227f007947 */ /* 0x000fea000b800000 */
[----:B------:R1:W2:Y:S04]  /*1a520*/  SHFL.IDX PT, R23, R20, 0x1, 0x1c1f ;  /* 0x003c1f0014177f89 */ /* 0x0002a800000e0000 */
[----:B------:R1:W3:Y:S04]  /*1a530*/  SHFL.IDX PT, R22, R13, 0x1, 0x1c1f ;  /* 0x003c1f000d167f89 */ /* 0x0002e800000e0000 */
[----:B---3--:R-:W3:Y:S04]  /*1a540*/  SHFL.IDX PT, R11, R11, 0x1, 0x1c1f ;  /* 0x003c1f000b0b7f89 */ /* 0x008ee800000e0000 */
[----:B------:R1:W4:Y:S02]  /*1a550*/  SHFL.IDX PT, R240, R10, 0x1, 0x1c1f ;  /* 0x003c1f000af07f89 */ /* 0x00032400000e0000 */
.L_x_574:
[----:B------:R-:W-:Y:S01]  /*1a560*/  IADD3 R21, R21, 0x40, RZ ;  /* 0x0000004015157810 */ /* 0x000fe20007ffe0ff */
[----:B------:R-:W-:Y:S01]  /*1a570*/  BSSY B0, `(.L_x_529) ;  /* 0x000004d000007945 */ /* 0x000fe20003800000 */
[----:B------:R-:W-:Y:S01]  /*1a580*/  CS2R R66, SRZ ;  /* 0x0000000000427805 */ /* 0x000fe2000001ff00 */
[----:B------:R-:W-:Y:S01]  /*1a590*/  CS2R R70, SRZ ;  /* 0x0000000000467805 */ /* 0x000fe2000001ff00 */
[----:B------:R-:W-:Y:S01]  /*1a5a0*/  ISETP.GE.AND P0, PT, R21, R8, PT ;  /* 0x000000081500720c */ /* 0x000fe20003f06270 */
        /* <DEDUP_REMOVED lines=9> */
[----:B---3--:R-:W-:-:S03]  /*1a640*/  IMAD.MOV.U32 R241, RZ, RZ, R11 ;  /* 0x000000fffff17224 */ /* 0x008fc600078e000b */
[----:B------:R-:W-:Y:S05]  /*1a650*/  @P0 BRA `(.L_x_530) ;  /* 0x000003e000000947 */ /* 0x000fea0003800000 */
[C---:B------:R-:W-:Y:S01]  /*1a660*/  IADD3 R14, R12.reuse, 0x10, RZ ;  /* 0x000000100c0e7810 */ /* 0x040fe20007ffe0ff */
[----:B------:R-:W-:Y:S01]  /*1a670*/  CS2R R100, SRZ ;  /* 0x0000000000647805 */ /* 0x000fe2000001ff00 */
[----:B-1----:R-:W-:Y:S02]  /*1a680*/  IADD3 R10, R12, 0x20, RZ ;  /* 0x000000200c0a7810 */ /* 0x002fe40007ffe0ff */
[-C--:B------:R-:W-:Y:S02]  /*1a690*/  ISETP.GE.AND P1, PT, R14, R29.reuse, PT ;  /* 0x0000001d0e00720c */ /* 0x080fe40003f26270 */
[-C--:B------:R-:W-:Y:S02]  /*1a6a0*/  ISETP.GE.AND P0, PT, R10, R29.reuse, PT ;  /* 0x0000001d0a00720c */ /* 0x080fe40003f06270 */
[----:B------:R-:W-:-:S09]  /*1a6b0*/  ISETP.GE.AND P2, PT, R12, R29, PT ;  /* 0x0000001d0c00720c */ /* 0x000fd20003f46270 */
[----:B------:R-:W-:Y:S02]  /*1a6c0*/  @!P1 SHF.R.S32.HI R13, RZ, 0x1f, R14 ;  /* 0x0000001fff0d9819 */ /* 0x000fe4000001140e */
[----:B------:R-:W-:Y:S02]  /*1a6d0*/  @!P0 SHF.R.S32.HI R11, RZ, 0x1f, R10 ;  /* 0x0000001fff0b8819 */ /* 0x000fe4000001140a */
[----:B------:R-:W-:Y:S01]  /*1a6e0*/  @!P1 LEA.HI R13, R13, R14, RZ, 0x2 ;  /* 0x0000000e0d0d9211 */ /* 0x000fe200078f10ff */
[C---:B--2---:R-:W-:Y:S01]  /*1a6f0*/  @!P2 IMAD.WIDE R20, R12.reuse, 0x2, R22 ;  /* 0x000000020c14a825 */ /* 0x044fe200078e0216 */
[----:B------:R-:W-:Y:S02]  /*1a700*/  @!P0 LEA.HI R11, R11, R10, RZ, 0x2 ;  /* 0x0000000a0b0b8211 */ /* 0x000fe400078f10ff */
[----:B------:R-:W-:Y:S02]  /*1a710*/  @!P1 LOP3.LUT R13, R13, 0xfffffffc, RZ, 0xc0, !PT ;  /* 0xfffffffc0d0d9812 */ /* 0x000fe400078ec0ff */
[----:B------:R-:W-:Y:S01]  /*1a720*/  @!P0 LOP3.LUT R11, R11, 0xfffffffc, RZ, 0xc0, !PT ;  /* 0xfffffffc0b0b8812 */ /* 0x000fe200078ec0ff */
[----:B------:R-:W-:Y:S01]  /*1a730*/  CS2R R98, SRZ ;  /* 0x0000000000627805 */ /* 0x000fe2000001ff00 */
[----:B------:R-:W-:Y:S01]  /*1a740*/  CS2R R88, SRZ ;  /* 0x0000000000587805 */ /* 0x000fe2000001ff00 */
[----:B------:R-:W-:Y:S01]  /*1a750*/  CS2R R86, SRZ ;  /* 0x0000000000567805 */ /* 0x000fe2000001ff00 */
[C---:B----4-:R-:W-:Y:S01]  /*1a760*/  @!P2 IMAD.WIDE R36, R12.reuse, 0x2, R240 ;  /* 0x000000020c24a825 */ /* 0x050fe200078e02f0 */
[----:B------:R-:W-:Y:S01]  /*1a770*/  CS2R R78, SRZ ;  /* 0x00000000004e7805 */ /* 0x000fe2000001ff00 */
[----:B------:R-:W-:Y:S01]  /*1a780*/  CS2R R76, SRZ ;  /* 0x00000000004c7805 */ /* 0x000fe2000001ff00 */
[----:B------:R1:W5:Y:S01]  /*1a790*/  @!P2 LD.E.64 R100, [R20.64] ;  /* 0x000000041464a980 */ /* 0x000362000c101b00 */
[----:B------:R-:W-:Y:S01]  /*1a7a0*/  @!P1 IMAD.WIDE R32, R13, 0x2, R22 ;  /* 0x000000020d209825 */ /* 0x000fe200078e0216 */
[----:B------:R-:W-:-:S02]  /*1a7b0*/  IADD3 R14, R12, 0x40, RZ ;  /* 0x000000400c0e7810 */ /* 0x000fc40007ffe0ff */
[----:B------:R2:W5:Y:S01]  /*1a7c0*/  @!P2 LD.E.64 R98, [R36.64] ;  /* 0x000000042462a980 */ /* 0x000562000c101b00 */
[----:B------:R-:W-:-:S03]  /*1a7d0*/  @!P1 IMAD.WIDE R34, R13, 0x2, R240 ;  /* 0x000000020d229825 */ /* 0x000fc600078e02f0 */
[----:B------:R3:W5:Y:S01]  /*1a7e0*/  @!P1 LD.E.64 R88, [R32.64] ;  /* 0x0000000420589980 */ /* 0x000762000c101b00 */
[----:B------:R-:W-:-:S03]  /*1a7f0*/  @!P0 IMAD.WIDE R26, R11, 0x2, R22 ;  /* 0x000000020b1a8825 */ /* 0x000fc600078e0216 */
[----:B------:R2:W5:Y:S01]  /*1a800*/  @!P1 LD.E.64 R86, [R34.64] ;  /* 0x0000000422569980 */ /* 0x000562000c101b00 */
[----:B------:R-:W-:Y:S01]  /*1a810*/  @!P0 IMAD.WIDE R24, R11, 0x2, R240 ;  /* 0x000000020b188825 */ /* 0x000fe200078e02f0 */
[----:B------:R-:W-:Y:S02]  /*1a820*/  IADD3 R11, R12, 0x50, RZ ;  /* 0x000000500c0b7810 */ /* 0x000fe40007ffe0ff */
        /* <DEDUP_REMOVED lines=15> */
[--C-:B------:R-:W-:Y:S01]  /*1a920*/  @!P1 IMAD.WIDE R20, R11, 0x2, R22.reuse ;  /* 0x000000020b149825 */ /* 0x100fe200078e0216 */
[----:B------:R-:W-:Y:S01]  /*1a930*/  CS2R R70, SRZ ;  /* 0x0000000000467805 */ /* 0x000fe2000001ff00 */
[----:B------:R-:W-:Y:S01]  /*1a940*/  CS2R R68, SRZ ;  /* 0x0000000000447805 */ /* 0x000fe2000001ff00 */
[----:B------:R-:W-:Y:S01]  /*1a950*/  CS2R R66, SRZ ;  /* 0x0000000000427805 */ /* 0x000fe2000001ff00 */
[--C-:B---3--:R-:W-:Y:S01]  /*1a960*/  @!P2 IMAD.WIDE R32, R13, 0x2, R22.reuse ;  /* 0x000000020d20a825 */ /* 0x108fe200078e0216 */
[----:B------:R-:W-:Y:S01]  /*1a970*/  CS2R R14, SRZ ;  /* 0x00000000000e7805 */ /* 0x000fe2000001ff00 */
[----:B------:R-:W-:Y:S01]  /*1a980*/  CS2R R64, SRZ ;  /* 0x0000000000407805 */ /* 0x000fe2000001ff00 */
[----:B------:R-:W-:Y:S01]  /*1a990*/  CS2R R50, SRZ ;  /* 0x0000000000327805 */ /* 0x000fe2000001ff00 */
[C---:B------:R-:W-:Y:S01]  /*1a9a0*/  @!P0 IMAD.WIDE R22, R10.reuse, 0x2, R22 ;  /* 0x000000020a168825 */ /* 0x040fe200078e0216 */
[----:B------:R1:W5:Y:S03]  /*1a9b0*/  @!P2 LD.E.64 R70, [R32.64] ;  /* 0x000000042046a980 */ /* 0x000366000c101b00 */
[--C-:B----4-:R-:W-:Y:S01]  /*1a9c0*/  @!P1 IMAD.WIDE R26, R11, 0x2, R240.reuse ;  /* 0x000000020b1a9825 */ /* 0x110fe200078e02f0 */
[----:B------:R1:W5:Y:S03]  /*1a9d0*/  @!P1 LD.E.64 R66, [R20.64] ;  /* 0x0000000414429980 */ /* 0x000366000c101b00 */
[--C-:B--2---:R-:W-:Y:S01]  /*1a9e0*/  @!P2 IMAD.WIDE R24, R13, 0x2, R240.reuse ;  /* 0x000000020d18a825 */ /* 0x104fe200078e02f0 */
[----:B------:R1:W5:Y:S03]  /*1a9f0*/  @!P0 LD.E.64 R14, [R22.64] ;  /* 0x00000004160e8980 */ /* 0x000366000c101b00 */
[----:B------:R-:W-:Y:S01]  /*1aa00*/  @!P0 IMAD.WIDE R10, R10, 0x2, R240 ;  /* 0x000000020a0a8825 */ /* 0x000fe200078e02f0 */
[----:B------:R1:W5:Y:S04]  /*1aa10*/  @!P2 LD.E.64 R68, [R24.64] ;  /* 0x000000041844a980 */ /* 0x000368000c101b00 */
[----:B------:R1:W5:Y:S04]  /*1aa20*/  @!P1 LD.E.64 R64, [R26.64] ;  /* 0x000000041a409980 */ /* 0x000368000c101b00 */
[----:B------:R1:W5:Y:S02]  /*1aa30*/  @!P0 LD.E.64 R50, [R10.64] ;  /* 0x000000040a328980 */ /* 0x000364000c101b00 */
.L_x_530:
[----:B------:R-:W-:Y:S05]  /*1aa40*/  BSYNC B0 ;  /* 0x0000000000007941 */ /* 0x000fea0003800000 */
.L_x_529:
[----:B-1----:R-:W3:Y:S01]  /*1aa50*/  LDL.64 R24, [R31+0x20] ;  /* 0x000020001f187983 */ /* 0x002ee20000100a00 */
[----:B------:R-:W-:-:S04]  /*1aa60*/  DEPBAR.LE SB0, 0x1 ;  /* 0x000080400000791a */ /* 0x000fc80000000000 */
[----:B----4-:R-:W4:Y:S01]  /*1aa70*/  LDL.64 R52, [R31+0x28] ;  /* 0x000028001f347983 */ /* 0x010f220000100a00 */
[----:B------:R-:W-:Y:S03]  /*1aa80*/  WARPSYNC 0xffffffff ;  /* 0xffffffff00007948 */ /* 0x000fe60003800000 */
[----:B------:R-:W-:Y:S01]  /*1aa90*/  BAR.SYNC.DEFER_BLOCKING 0x0 ;  /* 0x0000000000007b1d */ /* 0x000fe20000010000 */
[----:B-----5:R-:W-:Y:S01]  /*1aaa0*/  IMAD.MOV.U32 R10, RZ, RZ, R66 ;  /* 0x000000ffff0a7224 */ /* 0x020fe200078e0042 */
[----:B------:R-:W-:Y:S01]  /*1aab0*/  LEA.HI R108, R9, R108, RZ, 0x5 ;  /* 0x0000006c096c7211 */ /* 0x000fe200078f28ff */
[----:B------:R-:W-:Y:S02]  /*1aac0*/  IMAD.MOV.U32 R9, RZ, RZ, R78 ;  /* 0x000000ffff097224 */ /* 0x000fe400078e004e */
[----:B------:R-:W-:-:S03]  /*1aad0*/  IMAD.MOV.U32 R11, RZ, RZ, R15 ;  /* 0x000000ffff0b7224 */ /* 0x000fc600078e000f */
[----:B------:R-:W-:Y:S01]  /*1aae0*/  PRMT R37, R9, 0x7610, R37 ;  /* 0x0000761009257816 */ /* 0x000fe20000000025 */
[----:B---3--:R1:W3:Y:S04]  /*1aaf0*/  LD.E R63, [R24.64] ;  /* 0x00000004183f7980 */ /* 0x0082e8000c101900 */
[----:B----4-:R-:W4:Y:S01]  /*1ab00*/  LD.E.64 R52, [R52.64] ;  /* 0x0000000434347980 */ /* 0x010f22000c101b00 */
[----:B------:R-:W-:Y:S01]  /*1ab10*/  PRMT R31, R10, 0x7610, R31 ;  /* 0x000076100a1f7816 */ /* 0x000fe2000000001f */
[----:B------:R-:W-:Y:S01]  /*1ab20*/  IMAD.MOV.U32 R10, RZ, RZ, R71 ;  /* 0x000000ffff0a7224 */ /* 0x000fe200078e0047 */
[----:B------:R-:W-:Y:S01]  /*1ab30*/  SHF.R.S32.HI R9, RZ, 0x1f, R30 ;  /* 0x0000001fff097819 */ /* 0x000fe2000001141e */
[----:B------:R-:W-:Y:S01]  /*1ab40*/  IMAD.MOV.U32 R13, RZ, RZ, R14 ;  /* 0x000000ffff0d7224 */ /* 0x000fe200078e000e */
[----:B------:R-:W-:Y:S01]  /*1ab50*/  PRMT R21, R11, 0x7610, R21 ;  /* 0x000076100b157816 */ /* 0x000fe20000000015 */
[----:B------:R-:W-:Y:S01]  /*1ab60*/  IMAD.MOV.U32 R11, RZ, RZ, R70 ;  /* 0x000000ffff0b7224 */ /* 0x000fe200078e0046 */
[----:B------:R-:W-:Y:S01]  /*1ab70*/  PRMT R32, R10, 0x7610, R32 ;  /* 0x000076100a207816 */ /* 0x000fe20000000020 */
[----:B------:R-:W-:Y:S01]  /*1ab80*/  IMAD.MOV.U32 R10, RZ, RZ, R89 ;  /* 0x000000ffff0a7224 */ /* 0x000fe200078e0059 */
[----:B------:R-:W-:Y:S01]  /*1ab90*/  LEA.HI R9, R9, R30, RZ, 0x3 ;  /* 0x0000001e09097211 */ /* 0x000fe200078f18ff */
[----:B------:R-:W-:Y:S01]  /*1aba0*/  IMAD.SHL.U32 R108, R108, 0x10, RZ ;  /* 0x000000106c6c7824 */ /* 0x000fe200078e00ff */
[----:B------:R-:W-:Y:S01]  /*1abb0*/  PRMT R33, R11, 0x7610, R33 ;  /* 0x000076100b217816 */ /* 0x000fe20000000021 */
[----:B------:R-:W-:Y:S01]  /*1abc0*/  IMAD.MOV.U32 R11, RZ, RZ, R88 ;  /* 0x000000ffff0b7224 */ /* 0x000fe200078e0058 */
[----:B------:R-:W-:Y:S01]  /*1abd0*/  LOP3.LUT R9, R9, 0xfffffff8, RZ, 0xc0, !PT ;  /* 0xfffffff809097812 */ /* 0x000fe200078ec0ff */
[----:B------:R-:W-:Y:S01]  /*1abe0*/  BSSY B1, `(.L_x_531) ;  /* 0x000016f000017945 */ /* 0x000fe20003800000 */
[----:B------:R-:W-:Y:S01]  /*1abf0*/  PRMT R45, R10, 0x7610, R45 ;  /* 0x000076100a2d7816 */ /* 0x000fe2000000002d */
[----:B------:R-:W-:Y:S01]  /*1ac00*/  IMAD.MOV.U32 R10, RZ, RZ, R50 ;  /* 0x000000ffff0a7224 */ /* 0x000fe200078e0032 */
[----:B------:R-:W-:Y:S01]  /*1ac10*/  PRMT R47, R11, 0x7610, R47 ;  /* 0x000076100b2f7816 */ /* 0x000fe2000000002f */
[----:B------:R-:W-:Y:S01]  /*1ac20*/  IMAD.IADD R9, R30, 0x1, -R9 ;  /* 0x000000011e097824 */ /* 0x000fe200078e0a09 */
[----:B------:R-:W-:Y:S01]  /*1ac30*/  PRMT R22, R13, 0x7610, R22 ;  /* 0x000076100d167816 */ /* 0x000fe20000000016 */
[----:B------:R-:W-:Y:S01]  /*1ac40*/  IMAD.MOV.U32 R11, RZ, RZ, R101 ;  /* 0x000000ffff0b7224 */ /* 0x000fe200078e0065 */
[----:B------:R-:W-:Y:S01]  /*1ac50*/  PRMT R20, R10, 0x7610, R20 ;  /* 0x000076100a147816 */ /* 0x000fe20000000014 */
[----:B------:R-:W-:Y:S01]  /*1ac60*/  IMAD.MOV.U32 R10, RZ, RZ, R65 ;  /* 0x000000ffff0a7224 */ /* 0x000fe200078e0041 */
[C---:B------:R-:W-:Y:S01]  /*1ac70*/  LOP3.LUT P1, RZ, R9.reuse, 0x4, RZ, 0xc0, !PT ;  /* 0x0000000409ff7812 */ /* 0x040fe2000782c0ff */
[----:B--2---:R-:W-:Y:S01]  /*1ac80*/  IMAD.SHL.U32 R23, R9, 0x40, RZ ;  /* 0x0000004009177824 */ /* 0x004fe200078e00ff */
[----:B------:R-:W-:Y:S01]  /*1ac90*/  PRMT R49, R11, 0x7610, R49 ;  /* 0x000076100b317816 */ /* 0x000fe20000000031 */
[----:B------:R-:W-:Y:S01]  /*1aca0*/  IMAD.MOV.U32 R13, RZ, RZ, R67 ;  /* 0x000000ffff0d7224 */ /* 0x000fe200078e0043 */
[----:B-1----:R-:W-:Y:S01]  /*1acb0*/  PRMT R25, R10, 0x7610, R25 ;  /* 0x000076100a197816 */ /* 0x002fe20000000019 */
        /* <DEDUP_REMOVED lines=9> */
[----:B------:R-:W-:Y:S01]  /*1ad50*/  PRMT R26, R11, 0x7610, R26 ;  /* 0x000076100b1a7816 */ /* 0x000fe2000000001a */
[----:B------:R-:W-:Y:S01]  /*1ad60*/  IMAD.MOV.U32 R11, RZ, RZ, R69 ;  /* 0x000000ffff0b7224 */ /* 0x000fe200078e0045 */
[----:B------:R-:W-:Y:S01]  /*1ad70*/  PRMT R43, R10, 0x7610, R43 ;  /* 0x000076100a2b7816 */ /* 0x000fe2000000002b */
[----:B------:R-:W-:Y:S01]  /*1ad80*/  IMAD.MOV.U32 R10, RZ, RZ, R86 ;  /* 0x000000ffff0a7224 */ /* 0x000fe200078e0056 */
[----:B------:R-:W-:-:S02]  /*1ad90*/  LOP3.LUT R23, R46, R23, RZ, 0x3c, !PT ;  /* 0x000000172e177212 */ /* 0x000fc400078e3cff */
[----:B------:R-:W-:Y:S01]  /*1ada0*/  PRMT R36, R13, 0x7610, R36 ;  /* 0x000076100d247816 */ /* 0x000fe20000000024 */
[----:B------:R-:W-:Y:S01]  /*1adb0*/  IMAD.MOV.U32 R13, RZ, RZ, R100 ;  /* 0x000000ffff0d7224 */ /* 0x000fe200078e0064 */
[----:B------:R-:W-:Y:S01]  /*1adc0*/  PRMT R35, R24, 0x7610, R35 ;  /* 0x0000761018237816 */ /* 0x000fe20000000023 */
[----:B------:R-:W-:Y:S01]  /*1add0*/  IMAD.MOV.U32 R24, RZ, RZ, 0x20 ;  /* 0x00000020ff187424 */ /* 0x000fe200078e00ff */
[----:B------:R-:W-:Y:S01]  /*1ade0*/  PRMT R34, R11, 0x7610, R34 ;  /* 0x000076100b227816 */ /* 0x000fe20000000022 */
[----:B------:R-:W-:Y:S01]  /*1adf0*/  IMAD.MOV.U32 R11, RZ, RZ, R77 ;  /* 0x000000ffff0b7224 */ /* 0x000fe200078e004d */
[----:B------:R-:W-:Y:S01]  /*1ae00*/  PRMT R48, R10, 0x7610, R48 ;  /* 0x000076100a307816 */ /* 0x000fe20000000030 */
[----:B------:R-:W-:Y:S01]  /*1ae10*/  IMAD.MOV.U32 R10, RZ, RZ, R87 ;  /* 0x000000ffff0a7224 */ /* 0x000fe200078e0057 */
[----:B------:R-:W-:Y:S02]  /*1ae20*/  LOP3.LUT R23, R23, 0xfffffe00, R108, 0xf8, !PT ;  /* 0xfffffe0017177812 */ /* 0x000fe400078ef86c */
[----:B------:R-:W-:Y:S01]  /*1ae30*/  PRMT R54, R13, 0x7610, R54 ;  /* 0x000076100d367816 */ /* 0x000fe20000000036 */
[----:B------:R-:W-:Y:S01]  /*1ae40*/  IMAD.MOV.U32 R13, RZ, RZ, R51 ;  /* 0x000000ffff0d7224 */ /* 0x000fe200078e0033 */
[----:B------:R-:W-:-:S02]  /*1ae50*/  PRMT R42, R11, 0x7610, R42 ;  /* 0x000076100b2a7816 */ /* 0x000fc4000000002a */
[----:B------:R-:W-:Y:S02]  /*1ae60*/  PRMT R46, R10, 0x7610, R46 ;  /* 0x000076100a2e7816 */ /* 0x000fe4000000002e */
[----:B------:R-:W-:Y:S02]  /*1ae70*/  PRMT R56, R9, 0x7610, R56 ;  /* 0x0000761009387816 */ /* 0x000fe40000000038 */
[----:B------:R-:W-:Y:S01]  /*1ae80*/  SEL R24, R24, 0xffffffe0, !P1 ;  /* 0xffffffe018187807 */ /* 0x000fe20004800000 */
[----:B---3--:R-:W-:Y:S02]  /*1ae90*/  IMAD R63, R63, -0x80, R8 ;  /* 0xffffff803f3f7824 */ /* 0x008fe400078e0208 */
[----:B------:R-:W-:-:S03]  /*1aea0*/  IMAD.MOV.U32 R8, RZ, RZ, R99 ;  /* 0x000000ffff087224 */ /* 0x000fc600078e0063 */
[----:B------:R-:W-:Y:S01]  /*1aeb0*/  IMNMX R63, R63, 0x80, PT ;  /* 0x000000803f3f7817 */ /* 0x000fe20003800200 */
[----:B----4-:R-:W-:Y:S01]  /*1aec0*/  IMAD.WIDE.U32 R58, R23, 0x2, R52 ;  /* 0x00000002173a7825 */ /* 0x010fe200078e0034 */
[----:B------:R-:W-:Y:S02]  /*1aed0*/  PRMT R55, R8, 0x7610, R55 ;  /* 0x0000761008377816 */ /* 0x000fe40000000037 */
[----:B------:R-:W-:-:S13]  /*1aee0*/  ISETP.GE.AND P0, PT, R30, R63, PT ;  /* 0x0000003f1e00720c */ /* 0x000fda0003f06270 */
[----:B------:R-:W-:Y:S05]  /*1aef0*/  @P0 BRA `(.L_x_532) ;  /* 0x000013d000000947 */ /* 0x000fea0003800000 */
[----:B------:R-:W-:Y:S01]  /*1af00*/  ISETP.GE.AND P0, PT, R12, R29, PT ;  /* 0x0000001d0c00720c */ /* 0x000fe20003f06270 */
[----:B------:R-:W-:-:S12]  /*1af10*/  BSSY B0, `(.L_x_533) ;  /* 0x0000030000007945 */ /* 0x000fd80003800000 */
[----:B------:R-:W-:Y:S05]  /*1af20*/  @P0 BRA `(.L_x_534) ;  /* 0x000002e000000947 */ /* 0x000fea0003800000 */
[----:B------:R-:W2:Y:S01]  /*1af30*/  LD.E.128 R8, [R58.64] ;  /* 0x000000043a087980 */ /* 0x000ea2000c101d00 */
[----:B------:R-:W-:Y:S02]  /*1af40*/  SHF.R.U64 R120, R120, 0x10, R121 ;  /* 0x0000001078787819 */ /* 0x000fe40000001279 */
[----:B------:R-:W-:Y:S02]  /*1af50*/  SHF.R.U32.HI R109, RZ, 0x10, R123 ;  /* 0x00000010ff6d7819 */ /* 0x000fe4000001167b */
[----:B------:R-:W-:Y:S02]  /*1af60*/  SHF.R.U32.HI R121, RZ, 0x10, R121 ;  /* 0x00000010ff797819 */ /* 0x000fe40000011679 */
[----:B------:R-:W-:Y:S02]  /*1af70*/  SHF.R.U64 R108, R122, 0x10, R123 ;  /* 0x000000107a6c7819 */ /* 0x000fe4000000127b */
[----:B------:R-:W-:Y:S02]  /*1af80*/  PRMT R102, R102, 0x5410, R109 ;  /* 0x0000541066667816 */ /* 0x000fe4000000006d */
[----:B------:R-:W-:-:S02]  /*1af90*/  PRMT R104, R104, 0x5410, R121 ;  /* 0x0000541068687816 */ /* 0x000fc40000000079 */
[----:B------:R-:W-:Y:S02]  /*1afa0*/  PRMT R103, R103, 0x5410, R108 ;  /* 0x0000541067677816 */ /* 0x000fe4000000006c */
[----:B------:R-:W-:Y:S02]  /*1afb0*/  PRMT R105, R105, 0x5410, R120 ;  /* 0x0000541069697816 */ /* 0x000fe40000000078 */
[----:B------:R-:W-:Y:S02]  /*1afc0*/  LOP3.LUT R125, R102, 0xffff0000, RZ, 0xc0, !PT ;  /* 0xffff0000667d7812 */ /* 0x000fe400078ec0ff */
[----:B------:R-:W-:Y:S01]  /*1afd0*/  LOP3.LUT R127, R104, 0xffff0000, RZ, 0xc0, !PT ;  /* 0xffff0000687f7812 */ /* 0x000fe200078ec0ff */
[C---:B--2---:R-:W-:Y:S01]  /*1afe0*/  IMAD.U32 R109, R10.reuse, 0x10000, RZ ;  /* 0x000100000a6d7824 */ /* 0x044fe200078e00ff */
[----:B------:R-:W-:Y:S01]  /*1aff0*/  LOP3.LUT R108, R10, 0xffff0000, RZ, 0xc0, !PT ;  /* 0xffff00000a6c7812 */ /* 0x000fe200078ec0ff */
[----:B------:R-:W-:Y:S01]  /*1b000*/  IMAD.U32 R10, R11, 0x10000, RZ ;  /* 0x000100000b0a7824 */ /* 0x000fe200078e00ff */
[----:B------:R-:W-:-:S02]  /*1b010*/  SHF.L.U32 R123, R8, 0x10, RZ ;  /* 0x00000010087b7819 */ /* 0x000fc400000006ff */
[----:B------:R-:W-:Y:S01]  /*1b020*/  LOP3.LUT R122, R8, 0xffff0000, RZ, 0xc0, !PT ;  /* 0xffff0000087a7812 */ /* 0x000fe200078ec0ff */
[----:B------:R-:W-:Y:S01]  /*1b030*/  IMAD.U32 R8, R102, 0x10000, RZ ;  /* 0x0001000066087824 */ /* 0x000fe200078e00ff */
[----:B------:R-:W-:Y:S01]  /*1b040*/  LOP3.LUT R120, R11, 0xffff0000, RZ, 0xc0, !PT ;  /* 0xffff00000b787812 */ /* 0x000fe200078ec0ff */
[----:B------:R-:W-:Y:S01]  /*1b050*/  IMAD.U32 R11, R104, 0x10000, RZ ;  /* 0x00010000680b7824 */ /* 0x000fe200078e00ff */
[C---:B------:R-:W-:Y:S01]  /*1b060*/  SHF.L.U32 R121, R9.reuse, 0x10, RZ ;  /* 0x0000001009797819 */ /* 0x040fe200000006ff */
[CC--:B------:R-:W-:Y:S01]  /*1b070*/  FMUL.FTZ R102, R108.reuse, R8.reuse ;  /* 0x000000086c667220 */ /* 0x0c0fe20000410000 */
[----:B------:R-:W-:Y:S01]  /*1b080*/  LOP3.LUT R104, R9, 0xffff0000, RZ, 0xc0, !PT ;  /* 0xffff000009687812 */ /* 0x000fe200078ec0ff */
[-C--:B------:R-:W-:Y:S02]  /*1b090*/  FMUL.FTZ R108, R108, R11.reuse ;  /* 0x0000000b6c6c7220 */ /* 0x080fe40000410000 */
[----:B------:R-:W-:Y:S01]  /*1b0a0*/  FFMA.FTZ R102, R109, R11, -R102 ;  /* 0x0000000b6d667223 */ /* 0x000fe20000010866 */
[----:B------:R-:W-:Y:S01]  /*1b0b0*/  SHF.L.U32 R11, R105, 0x10, RZ ;  /* 0x00000010690b7819 */ /* 0x000fe200000006ff */
[----:B------:R-:W-:Y:S01]  /*1b0c0*/  FFMA.FTZ R109, R109, R8, R108 ;  /* 0x000000086d6d7223 */ /* 0x000fe2000001006c */
[----:B------:R-:W-:Y:S01]  /*1b0d0*/  LOP3.LUT R105, R105, 0xffff0000, RZ, 0xc0, !PT ;  /* 0xffff000069697812 */ /* 0x000fe200078ec0ff */
[----:B------:R-:W-:-:S02]  /*1b0e0*/  FMUL.FTZ R9, R120, R125 ;  /* 0x0000007d78097220 */ /* 0x000fc40000410000 */
[C---:B------:R-:W-:Y:S01]  /*1b0f0*/  IMAD.U32 R8, R103.reuse, 0x10000, RZ ;  /* 0x0001000067087824 */ /* 0x040fe200078e00ff */
[----:B------:R-:W-:Y:S01]  /*1b100*/  LOP3.LUT R103, R103, 0xffff0000, RZ, 0xc0, !PT ;  /* 0xffff000067677812 */ /* 0x000fe200078ec0ff */
[-C--:B------:R-:W-:Y:S02]  /*1b110*/  FMUL.FTZ R120, R120, R127.reuse ;  /* 0x0000007f78787220 */ /* 0x080fe40000410000 */
[C---:B------:R-:W-:Y:S02]  /*1b120*/  FFMA.FTZ R9, R10.reuse, R127, -R9 ;  /* 0x0000007f0a097223 */ /* 0x040fe40000010809 */
[----:B------:R-:W-:Y:S02]  /*1b130*/  FFMA.FTZ R120, R10, R125, R120 ;  /* 0x0000007d0a787223 */ /* 0x000fe40000010078 */
[----:B------:R-:W-:Y:S02]  /*1b140*/  FMUL.FTZ R10, R122, R8 ;  /* 0x000000087a0a7220 */ /* 0x000fe40000410000 */
[----:B------:R-:W-:-:S02]  /*1b150*/  FMUL.FTZ R108, R104, R103 ;  /* 0x00000067686c7220 */ /* 0x000fc40000410000 */
[----:B------:R-:W-:Y:S02]  /*1b160*/  FMUL.FTZ R122, R122, R11 ;  /* 0x0000000b7a7a7220 */ /* 0x000fe40000410000 */
[----:B------:R-:W-:Y:S02]  /*1b170*/  FMUL.FTZ R104, R104, R105 ;  /* 0x0000006968687220 */ /* 0x000fe40000410000 */
[C---:B------:R-:W-:Y:S01]  /*1b180*/  FFMA.FTZ R124, R123.reuse, R11, -R10 ;  /* 0x0000000b7b7c7223 */ /* 0x040fe2000001080a */
[----:B------:R-:W-:Y:S01]  /*1b190*/  F2FP.BF16.PACK_AB R11, R120, R9 ;  /* 0x00000009780b723e */ /* 0x000fe200000010ff */
[----:B------:R-:W-:Y:S01]  /*1b1a0*/  FFMA.FTZ R123, R123, R8, R122 ;  /* 0x000000087b7b7223 */ /* 0x000fe2000001007a */
[----:B------:R-:W-:Y:S01]  /*1b1b0*/  F2FP.BF16.PACK_AB R10, R109, R102 ;  /* 0x000000666d0a723e */ /* 0x000fe200000010ff */
[C---:B------:R-:W-:Y:S02]  /*1b1c0*/  FFMA.FTZ R108, R121.reuse, R105, -R108 ;  /* 0x00000069796c7223 */ /* 0x040fe4000001086c */
[----:B------:R-:W-:Y:S01]  /*1b1d0*/  FFMA.FTZ R103, R121, R103, R104 ;  /* 0x0000006779677223 */ /* 0x000fe20000010068 */
[----:B------:R-:W-:-:S04]  /*1b1e0*/  F2FP.BF16.PACK_AB R8, R123, R124 ;  /* 0x0000007c7b08723e */ /* 0x000fc800000010ff */
[----:B------:R-:W-:-:S05]  /*1b1f0*/  F2FP.BF16.PACK_AB R9, R103, R108 ;  /* 0x0000006c6709723e */ /* 0x000fca00000010ff */
[----:B------:R1:W-:Y:S02]  /*1b200*/  ST.E.128 [R58.64], R8 ;  /* 0x000000083a007985 */ /* 0x0003e4000c101d04 */
.L_x_534:
[----:B------:R-:W-:Y:S05]  /*1b210*/  BSYNC B0 ;  /* 0x0000000000007941 */ /* 0x000fea0003800000 */
.L_x_533:
[----:B-1----:R-:W-:Y:S01]  /*1b220*/  IADD3 R8, R12, 0x10, RZ ;  /* 0x000000100c087810 */ /* 0x002fe20007ffe0ff */
[----:B------:R-:W-:Y:S03]  /*1b230*/  BSSY B0, `(.L_x_535) ;  /* 0x0000035000007945 */ /* 0x000fe60003800000 */
[----:B------:R-:W-:-:S13]  /*1b240*/  ISETP.GE.AND P0, PT, R8, R29, PT ;  /* 0x0000001d0800720c */ /* 0x000fda0003f06270 */
[----:B------:R-:W-:Y:S05]  /*1b250*/  @P0 BRA `(.L_x_536) ;  /* 0x0000032000000947 */ /* 0x000fea0003800000 */
[----:B------:R-:W-:-:S04]  /*1b260*/  IADD3 R11, P0, R24, R23, RZ ;  /* 0x00000017180b7210 */ /* 0x000fc80007f1e0ff */
[----:B------:R-:W-:Y:S02]  /*1b270*/  LEA.HI.X.SX32 R9, R24, RZ, 0x1, P0 ;  /* 0x000000ff18097211 */ /* 0x000fe400000f0eff */
[----:B------:R-:W-:-:S04]  /*1b280*/  LEA R122, P0, R11, R52, 0x1 ;  /* 0x000000340b7a7211 */ /* 0x000fc800078008ff */
[----:B------:R-:W-:-:S05]  /*1b290*/  LEA.HI.X R123, R11, R53, R9, 0x1, P0 ;  /* 0x000000350b7b7211 */ /* 0x000fca00000f0c09 */
[----:B------:R-:W2:Y:S01]  /*1b2a0*/  LD.E.128 R8, [R122.64] ;  /* 0x000000047a087980 */ /* 0x000ea2000c101d00 */
[--C-:B------:R-:W-:Y:S02]  /*1b2b0*/  SHF.R.U64 R104, R128, 0x10, R129.reuse ;  /* 0x0000001080687819 */ /* 0x100fe40000001281 */
[----:B------:R-:W-:Y:S02]  /*1b2c0*/  SHF.R.U32.HI R129, RZ, 0x10, R129 ;  /* 0x00000010ff817819 */ /* 0x000fe40000011681 */
[----:B------:R-:W-:Y:S02]  /*1b2d0*/  SHF.R.U32.HI R109, RZ, 0x10, R131 ;  /* 0x00000010ff6d7819 */ /* 0x000fe40000011683 */
[----:B------:R-:W-:Y:S02]  /*1b2e0*/  PRMT R129, R94, 0x5410, R129 ;  /* 0x000054105e817816 */ /* 0x000fe40000000081 */
[----:B------:R-:W-:Y:S02]  /*1b2f0*/  SHF.R.U64 R102, R130, 0x10, R131 ;  /* 0x0000001082667819 */ /* 0x000fe40000001283 */
[----:B------:R-:W-:Y:S01]  /*1b300*/  PRMT R109, R96, 0x5410, R109 ;  /* 0x00005410606d7816 */ /* 0x000fe2000000006d */
[----:B------:R-:W-:Y:S01]  /*1b310*/  IMAD.U32 R105, R129, 0x10000, RZ ;  /* 0x0001000081697824 */ /* 0x000fe200078e00ff */
[----:B------:R-:W-:-:S02]  /*1b320*/  PRMT R97, R97, 0x5410, R102 ;  /* 0x0000541061617816 */ /* 0x000fc40000000066 */
[----:B------:R-:W-:Y:S01]  /*1b330*/  LOP3.LUT R103, R129, 0xffff0000, RZ, 0xc0, !PT ;  /* 0xffff000081677812 */ /* 0x000fe200078ec0ff */
[----:B------:R-:W-:Y:S01]  /*1b340*/  IMAD.U32 R121, R109, 0x10000, RZ ;  /* 0x000100006d797824 */ /* 0x000fe200078e00ff */
[----:B------:R-:W-:Y:S02]  /*1b350*/  PRMT R95, R95, 0x5410, R104 ;  /* 0x000054105f5f7816 */ /* 0x000fe40000000068 */
[----:B------:R-:W-:Y:S02]  /*1b360*/  LOP3.LUT R109, R109, 0xffff0000, RZ, 0xc0, !PT ;  /* 0xffff00006d6d7812 */ /* 0x000fe400078ec0ff */
[C---:B--2---:R-:W-:Y:S01]  /*1b370*/  LOP3.LUT R94, R10.reuse, 0xffff0000, RZ, 0xc0, !PT ;  /* 0xffff00000a5e7812 */ /* 0x044fe200078ec0ff */
[----:B------:R-:W-:Y:S01]  /*1b380*/  IMAD.U32 R96, R10, 0x10000, RZ ;  /* 0x000100000a607824 */ /* 0x000fe200078e00ff */
[C---:B------:R-:W-:Y:S01]  /*1b390*/  LOP3.LUT R102, R11.reuse, 0xffff0000, RZ, 0xc0, !PT ;  /* 0xffff00000b667812 */ /* 0x040fe200078ec0ff */
[----:B------:R-:W-:Y:S01]  /*1b3a0*/  IMAD.U32 R10, R11, 0x10000, RZ ;  /* 0x000100000b0a7824 */ /* 0x000fe200078e00ff */
[C---:B------:R-:W-:Y:S01]  /*1b3b0*/  LOP3.LUT R104, R8.reuse, 0xffff0000, RZ, 0xc0, !PT ;  /* 0xffff000008687812 */ /* 0x040fe200078ec0ff */
[----:B------:R-:W-:Y:S01]  /*1b3c0*/  IMAD.U32 R108, R8, 0x10000, RZ ;  /* 0x00010000086c7824 */ /* 0x000fe200078e00ff */
[----:B------:R-:W-:Y:S01]  /*1b3d0*/  LOP3.LUT R120, R9, 0xffff0000, RZ, 0xc0, !PT ;  /* 0xffff000009787812 */ /* 0x000fe200078ec0ff */
[----:B------:R-:W-:-:S02]  /*1b3e0*/  FMUL.FTZ R11, R94, R105 ;  /* 0x000000695e0b7220 */ /* 0x000fc40000410000 */
[----:B------:R-:W-:Y:S02]  /*1b3f0*/  IMAD.U32 R8, R9, 0x10000, RZ ;  /* 0x0001000009087824 */ /* 0x000fe400078e00ff */
[----:B------:R-:W-:Y:S02]  /*1b400*/  FMUL.FTZ R94, R94, R121 ;  /* 0x000000795e5e7220 */ /* 0x000fe40000410000 */
[----:B------:R-:W-:Y:S02]  /*1b410*/  FMUL.FTZ R9, R102, R103 ;  /* 0x0000006766097220 */ /* 0x000fe40000410000 */
[----:B------:R-:W-:Y:S02]  /*1b420*/  FFMA.FTZ R94, R96, R105, R94 ;  /* 0x00000069605e7223 */ /* 0x000fe4000001005e */
[-C--:B------:R-:W-:Y:S02]  /*1b430*/  FMUL.FTZ R102, R102, R109.reuse ;  /* 0x0000006d66667220 */ /* 0x080fe40000410000 */
[----:B------:R-:W-:-:S02]  /*1b440*/  FFMA.FTZ R9, R10, R109, -R9 ;  /* 0x0000006d0a097223 */ /* 0x000fc40000010809 */
[C---:B------:R-:W-:Y:S01]  /*1b450*/  IMAD.U32 R105, R95.reuse, 0x10000, RZ ;  /* 0x000100005f697824 */ /* 0x040fe200078e00ff */
[----:B------:R-:W-:Y:S01]  /*1b460*/  LOP3.LUT R95, R95, 0xffff0000, RZ, 0xc0, !PT ;  /* 0xffff00005f5f7812 */ /* 0x000fe200078ec0ff */
[C---:B------:R-:W-:Y:S01]  /*1b470*/  IMAD.U32 R109, R97.reuse, 0x10000, RZ ;  /* 0x00010000616d7824 */ /* 0x040fe200078e00ff */
[----:B------:R-:W-:Y:S01]  /*1b480*/  LOP3.LUT R97, R97, 0xffff0000, RZ, 0xc0, !PT ;  /* 0xffff000061617812 */ /* 0x000fe200078ec0ff */
[----:B------:R-:W-:Y:S02]  /*1b490*/  FFMA.FTZ R11, R96, R121, -R11 ;  /* 0x00000079600b7223 */ /* 0x000fe4000001080b */
[----:B------:R-:W-:Y:S02]  /*1b4a0*/  FFMA.FTZ R102, R10, R103, R102 ;  /* 0x000000670a667223 */ /* 0x000fe40000010066 */
[----:B------:R-:W-:Y:S02]  /*1b4b0*/  FMUL.FTZ R10, R104, R105 ;  /* 0x00000069680a7220 */ /* 0x000fe40000410000 */
[----:B------:R-:W-:-:S02]  /*1b4c0*/  FMUL.FTZ R96, R120, R95 ;  /* 0x0000005f78607220 */ /* 0x000fc40000410000 */
[----:B------:R-:W-:Y:S02]  /*1b4d0*/  FMUL.FTZ R104, R104, R109 ;  /* 0x0000006d68687220 */ /* 0x000fe40000410000 */
[----:B------:R-:W-:Y:S02]  /*1b4e0*/  FMUL.FTZ R120, R120, R97 ;  /* 0x0000006178787220 */ /* 0x000fe40000410000 */
[----:B------:R-:W-:Y:S01]  /*1b4f0*/  FFMA.FTZ R109, R108, R109, -R10 ;  /* 0x0000006d6c6d7223 */ /* 0x000fe2000001080a */
        /* <DEDUP_REMOVED lines=8> */
.L_x_536:
[----:B------:R-:W-:Y:S05]  /*1b580*/  BSYNC B0 ;  /* 0x0000000000007941 */ /* 0x000fea0003800000 */
.L_x_535:
[----:B-1----:R-:W-:Y:S01]  /*1b590*/  IADD3 R8, R12, 0x20, RZ ;  /* 0x000000200c087810 */ /* 0x002fe20007ffe0ff */
[----:B------:R-:W-:Y:S03]  /*1b5a0*/  BSSY B0, `(.L_x_537) ;  /* 0x0000031000007945 */ /* 0x000fe60003800000 */
[----:B------:R-:W-:-:S13]  /*1b5b0*/  ISETP.GE.AND P0, PT, R8, R29, PT ;  /* 0x0000001d0800720c */ /* 0x000fda0003f06270 */
[----:B------:R-:W-:Y:S05]  /*1b5c0*/  @P0 BRA `(.L_x_538) ;  /* 0x000002e000000947 */ /* 0x000fea0003800000 */
[----:B------:R-:W2:Y:S01]  /*1b5d0*/  LD.E.128 R8, [R58.64+0x4000] ;  /* 0x004000043a087980 */ /* 0x000ea2000c101d00 */
[----:B------:R-:W-:Y:S02]  /*1b5e0*/  SHF.R.U64 R96, R116, 0x10, R117 ;  /* 0x0000001074607819 */ /* 0x000fe40000001275 */
[----:B------:R-:W-:Y:S02]  /*1b5f0*/  SHF.R.U64 R94, R118, 0x10, R119 ;  /* 0x00000010765e7819 */ /* 0x000fe40000001277 */
[----:B------:R-:W-:Y:S02]  /*1b600*/  SHF.R.U32.HI R116, RZ, 0x10, R117 ;  /* 0x00000010ff747819 */ /* 0x000fe40000011675 */
[----:B------:R-:W-:Y:S02]  /*1b610*/  SHF.R.U32.HI R119, RZ, 0x10, R119 ;  /* 0x00000010ff777819 */ /* 0x000fe40000011677 */
[----:B------:R-:W-:Y:S02]  /*1b620*/  PRMT R81, R81, 0x5410, R116 ;  /* 0x0000541051517816 */ /* 0x000fe40000000074 */
[----:B------:R-:W-:-:S02]  /*1b630*/  PRMT R84, R84, 0x5410, R119 ;  /* 0x0000541054547816 */ /* 0x000fc40000000077 */
[----:B------:R-:W-:Y:S02]  /*1b640*/  PRMT R85, R85, 0x5410, R94 ;  /* 0x0000541055557816 */ /* 0x000fe4000000005e */
[----:B------:R-:W-:Y:S02]  /*1b650*/  PRMT R83, R83, 0x5410, R96 ;  /* 0x0000541053537816 */ /* 0x000fe40000000060 */
[----:B------:R-:W-:Y:S01]  /*1b660*/  LOP3.LUT R105, R84, 0xffff0000, RZ, 0xc0, !PT ;  /* 0xffff000054697812 */ /* 0x000fe200078ec0ff */
[C---:B--2---:R-:W-:Y:S01]  /*1b670*/  IMAD.U32 R95, R10.reuse, 0x10000, RZ ;  /* 0x000100000a5f7824 */ /* 0x044fe200078e00ff */
[----:B------:R-:W-:Y:S01]  /*1b680*/  LOP3.LUT R94, R10, 0xffff0000, RZ, 0xc0, !PT ;  /* 0xffff00000a5e7812 */ /* 0x000fe200078ec0ff */
[----:B------:R-:W-:Y:S01]  /*1b690*/  IMAD.U32 R10, R11, 0x10000, RZ ;  /* 0x000100000b0a7824 */ /* 0x000fe200078e00ff */
[C---:B------:R-:W-:Y:S02]  /*1b6a0*/  SHF.L.U32 R103, R8.reuse, 0x10, RZ ;  /* 0x0000001008677819 */ /* 0x040fe400000006ff */
[----:B------:R-:W-:Y:S01]  /*1b6b0*/  LOP3.LUT R102, R8, 0xffff0000, RZ, 0xc0, !PT ;  /* 0xffff000008667812 */ /* 0x000fe200078ec0ff */
[----:B------:R-:W-:Y:S01]  /*1b6c0*/  IMAD.U32 R8, R81, 0x10000, RZ ;  /* 0x0001000051087824 */ /* 0x000fe200078e00ff */
[----:B------:R-:W-:Y:S01]  /*1b6d0*/  LOP3.LUT R96, R11, 0xffff0000, RZ, 0xc0, !PT ;  /* 0xffff00000b607812 */ /* 0x000fe200078ec0ff */
[----:B------:R-:W-:Y:S01]  /*1b6e0*/  IMAD.U32 R11, R84, 0x10000, RZ ;  /* 0x00010000540b7824 */ /* 0x000fe200078e00ff */
[----:B------:R-:W-:Y:S01]  /*1b6f0*/  LOP3.LUT R81, R81, 0xffff0000, RZ, 0xc0, !PT ;  /* 0xffff000051517812 */ /* 0x000fe200078ec0ff */
[CC--:B------:R-:W-:Y:S01]  /*1b700*/  FMUL.FTZ R84, R94.reuse, R8.reuse ;  /* 0x000000085e547220 */ /* 0x0c0fe20000410000 */
[C---:B------:R-:W-:Y:S01]  /*1b710*/  SHF.L.U32 R97, R9.reuse, 0x10, RZ ;  /* 0x0000001009617819 */ /* 0x040fe200000006ff */
[-C--:B------:R-:W-:Y:S01]  /*1b720*/  FMUL.FTZ R94, R94, R11.reuse ;  /* 0x0000000b5e5e7220 */ /* 0x080fe20000410000 */
[----:B------:R-:W-:Y:S01]  /*1b730*/  LOP3.LUT R104, R9, 0xffff0000, RZ, 0xc0, !PT ;  /* 0xffff000009687812 */ /* 0x000fe200078ec0ff */
        /* <DEDUP_REMOVED lines=22> */
[----:B------:R1:W-:Y:S02]  /*1b8a0*/  ST.E.128 [R58.64+0x4000], R8 ;  /* 0x004000083a007985 */ /* 0x0003e4000c101d04 */
.L_x_538:
[----:B------:R-:W-:Y:S05]  /*1b8b0*/  BSYNC B0 ;  /* 0x0000000000007941 */ /* 0x000fea0003800000 */
.L_x_537:
[----:B-1----:R-:W-:Y:S01]  /*1b8c0*/  IADD3 R8, R12, 0x30, RZ ;  /* 0x000000300c087810 */ /* 0x002fe20007ffe0ff */
[----:B------:R-:W-:Y:S03]  /*1b8d0*/  BSSY B0, `(.L_x_539) ;  /* 0x0000036000007945 */ /* 0x000fe60003800000 */
[----:B------:R-:W-:-:S13]  /*1b8e0*/  ISETP.GE.AND P0, PT, R8, R29, PT ;  /* 0x0000001d0800720c */ /* 0x000fda0003f06270 */
[----:B------:R-:W-:Y:S05]  /*1b8f0*/  @P0 BRA `(.L_x_540) ;  /* 0x0000033000000947 */ /* 0x000fea0003800000 */
[----:B------:R-:W-:-:S04]  /*1b900*/  IADD3 R8, R24, 0x2000, RZ ;  /* 0x0000200018087810 */ /* 0x000fc80007ffe0ff */
        /* <DEDUP_REMOVED lines=50> */
.L_x_540:
[----:B------:R-:W-:Y:S05]  /*1bc30*/  BSYNC B0 ;  /* 0x0000000000007941 */ /* 0x000fea0003800000 */
.L_x_539:
        /* <DEDUP_REMOVED lines=12> */
[----:B------:R-:W-:Y:S01]  /*1bd00*/  PRMT R60, R60, 0x5410, R75 ;  /* 0x000054103c3c7816 */ /* 0x000fe2000000004b */
        /* <DEDUP_REMOVED lines=10> */
[----:B------:R-:W-:Y:S01]  /*1bdb0*/  LOP3.LUT R61, R61, 0xffff0000, RZ, 0xc0, !PT ;  /* 0xffff00003d3d7812 */ /* 0x000fe200078ec0ff */
[-C--:B------:R-:W-:Y:S01]  /*1bdc0*/  FMUL.FTZ R72, R72, R11.reuse ;  /* 0x0000000b48487220 */ /* 0x080fe20000410000 */
[----:B------:R-:W-:Y:S01]  /*1bdd0*/  SHF.L.U32 R75, R9, 0x10, RZ ;  /* 0x00000010094b7819 */ /* 0x000fe200000006ff */
[----:B------:R-:W-:Y:S01]  /*1bde0*/  FFMA.FTZ R84, R73, R11, -R84 ;  /* 0x0000000b49547223 */ /* 0x000fe20000010854 */
[----:B------:R-:W-:Y:S01]  /*1bdf0*/  LOP3.LUT R85, R9, 0xffff0000, RZ, 0xc0, !PT ;  /* 0xffff000009557812 */ /* 0x000fe200078ec0ff */
[----:B------:R-:W-:Y:S01]  /*1be00*/  FFMA.FTZ R73, R73, R8, R72 ;  /* 0x0000000849497223 */ /* 0x000fe20000010048 */
[----:B------:R-:W-:Y:S01]  /*1be10*/  SHF.L.U32 R72, R62, 0x10, RZ ;  /* 0x000000103e487819 */ /* 0x000fe200000006ff */
[----:B------:R-:W-:Y:S01]  /*1be20*/  FMUL.FTZ R9, R74, R57 ;  /* 0x000000394a097220 */ /* 0x000fe20000410000 */
[----:B------:R-:W-:Y:S01]  /*1be30*/  LOP3.LUT R62, R62, 0xffff0000, RZ, 0xc0, !PT ;  /* 0xffff00003e3e7812 */ /* 0x000fe200078ec0ff */
[C---:B------:R-:W-:Y:S01]  /*1be40*/  IMAD.U32 R8, R60.reuse, 0x10000, RZ ;  /* 0x000100003c087824 */ /* 0x040fe200078e00ff */
[----:B------:R-:W-:Y:S01]  /*1be50*/  LOP3.LUT R60, R60, 0xffff0000, RZ, 0xc0, !PT ;  /* 0xffff00003c3c7812 */ /* 0x000fe200078ec0ff */
[----:B------:R-:W-:-:S02]  /*1be60*/  FMUL.FTZ R74, R74, R61 ;  /* 0x0000003d4a4a7220 */ /* 0x000fc40000410000 */
[C---:B------:R-:W-:Y:S02]  /*1be70*/  FFMA.FTZ R9, R10.reuse, R61, -R9 ;  /* 0x0000003d0a097223 */ /* 0x040fe40000010809 */
[----:B------:R-:W-:Y:S02]  /*1be80*/  FFMA.FTZ R74, R10, R57, R74 ;  /* 0x000000390a4a7223 */ /* 0x000fe4000001004a */
[----:B------:R-:W-:Y:S02]  /*1be90*/  FMUL.FTZ R10, R81, R8 ;  /* 0x00000008510a7220 */ /* 0x000fe40000410000 */
[----:B------:R-:W-:Y:S02]  /*1bea0*/  FMUL.FTZ R11, R85, R60 ;  /* 0x0000003c550b7220 */ /* 0x000fe40000410000 */
[----:B------:R-:W-:Y:S02]  /*1beb0*/  FMUL.FTZ R81, R81, R72 ;  /* 0x0000004851517220 */ /* 0x000fe40000410000 */
[----:B------:R-:W-:-:S02]  /*1bec0*/  FMUL.FTZ R85, R85, R62 ;  /* 0x0000003e55557220 */ /* 0x000fc40000410000 */
[----:B------:R-:W-:Y:S01]  /*1bed0*/  FFMA.FTZ R72, R83, R72, -R10 ;  /* 0x0000004853487223 */ /* 0x000fe2000001080a */
[----:B------:R-:W-:Y:S01]  /*1bee0*/  F2FP.BF16.PACK_AB R10, R73, R84 ;  /* 0x00000054490a723e */ /* 0x000fe200000010ff */
[----:B------:R-:W-:Y:S02]  /*1bef0*/  FFMA.FTZ R81, R83, R8, R81 ;  /* 0x0000000853517223 */ /* 0x000fe40000010051 */
[C---:B------:R-:W-:Y:S01]  /*1bf00*/  FFMA.FTZ R62, R75.reuse, R62, -R11 ;  /* 0x0000003e4b3e7223 */ /* 0x040fe2000001080b */
[----:B------:R-:W-:Y:S01]  /*1bf10*/  F2FP.BF16.PACK_AB R11, R74, R9 ;  /* 0x000000094a0b723e */ /* 0x000fe200000010ff */
[----:B------:R-:W-:Y:S01]  /*1bf20*/  FFMA.FTZ R85, R75, R60, R85 ;  /* 0x0000003c4b557223 */ /* 0x000fe20000010055 */
[----:B------:R-:W-:-:S04]  /*1bf30*/  F2FP.BF16.PACK_AB R8, R81, R72 ;  /* 0x000000485108723e */ /* 0x000fc800000010ff */
[----:B------:R-:W-:-:S05]  /*1bf40*/  F2FP.BF16.PACK_AB R9, R85, R62 ;  /* 0x0000003e5509723e */ /* 0x000fca00000010ff */
[----:B------:R1:W-:Y:S02]  /*1bf50*/  ST.E.128 [R58.64+0x8000], R8 ;  /* 0x008000083a007985 */ /* 0x0003e4000c101d04 */
.L_x_542:
[----:B------:R-:W-:Y:S05]  /*1bf60*/  BSYNC B0 ;  /* 0x0000000000007941 */ /* 0x000fea0003800000 */
.L_x_541:
[----:B-1----:R-:W-:-:S04]  /*1bf70*/  IADD3 R8, R12, 0x50, RZ ;  /* 0x000000500c087810 */ /* 0x002fc80007ffe0ff */
        /* <DEDUP_REMOVED lines=53> */
.L_x_532:
[----:B------:R-:W-:Y:S05]  /*1c2d0*/  BSYNC B1 ;  /* 0x0000000000017941 */ /* 0x000fea0003800000 */
.L_x_531:
[----:B------:R-:W-:Y:S01]  /*1c2e0*/  IADD3 R30, R30, 0x40, RZ ;  /* 0x000000401e1e7810 */ /* 0x000fe20007ffe0ff */
[----:B-1----:R-:W-:Y:S02]  /*1c2f0*/  IMAD.MOV.U32 R8, RZ, RZ, R28 ;  /* 0x000000ffff087224 */ /* 0x002fe400078e001c */
[----:B------:R-:W-:Y:S01]  /*1c300*/  IMAD.MOV.U32 R9, RZ, RZ, 0x0 ;  /* 0x00000000ff097424 */ /* 0x000fe200078e00ff */
[----:B------:R-:W-:-:S13]  /*1c310*/  ISETP.GE.AND P0, PT, R30, R63, PT ;  /* 0x0000003f1e00720c */ /* 0x000fda0003f06270 */
[----:B------:R-:W-:Y:S05]  /*1c320*/  @P0 RET.REL.NODEC R8 `(_ZN7cutlass13device_kernelIN5flash19enable_sm80_to_sm89INS1_16FlashAttnFwdSm80INS1_25CollectiveMainloopFwdSm80ILi8ELi1ELb0EN4cute5tupleIJNS5_1CILi128EEENS7_ILi64EEENS7_ILi192EEEEEELi192ENS_10bfloat16_tEfNS_4arch4Sm80ELb0ELb1ELb0ELb1ELb1ELb1ELb1ELb0EEENS1_21CollectiveEpilogueFwdINS6_IJS8_SA_S9_EEENS6_IJNS7_ILi1EEESI_SI_EEESC_SE_Li256ELb1ELb1ELb0ELb0EEENS1_19SingleTileSchedulerILb1ELb0ELb1ELi128EEEEEEEEEvNT_6ParamsE) ;  /* 0xfffe3cd008000950 */ /* 0x000fea0003c3ffff */
[----:B------:R-:W-:Y:S01]  /*1c330*/  ISETP.GE.AND P0, PT, R12, R29, PT ;  /* 0x0000001d0c00720c */ /* 0x000fe20003f06270 */
[----:B------:R-:W-:-:S12]  /*1c340*/  BSSY B0, `(.L_x_543) ;  /* 0x0000030000007945 */ /* 0x000fd80003800000 */
        /* <DEDUP_REMOVED lines=9> */
[C---:B------:R-:W-:Y:S01]  /*1c3e0*/  LOP3.LUT R61, R49.reuse, 0xffff0000, RZ, 0xc0, !PT ;  /* 0xffff0000313d7812 */ /* 0x040fe200078ec0ff */
[----:B------:R-:W-:Y:S01]  /*1c3f0*/  IMAD.U32 R39, R49, 0x10000, RZ ;  /* 0x0001000031277824 */ /* 0x000fe200078e00ff */
[----:B------:R-:W-:Y:S02]  /*1c400*/  PRMT R56, R56, 0x5410, R41 ;  /* 0x0000541038387816 */ /* 0x000fe40000000029 */
[----:B------:R-:W-:Y:S01]  /*1c410*/  SHF.L.U32 R62, R54, 0x10, RZ ;  /* 0x00000010363e7819 */ /* 0x000fe200000006ff */
[C---:B--2---:R-:W-:Y:S01]  /*1c420*/  IMAD.U32 R38, R10.reuse, 0x10000, RZ ;  /* 0x000100000a267824 */ /* 0x044fe200078e00ff */
[----:B------:R-:W-:Y:S01]  /*1c430*/  LOP3.LUT R30, R10, 0xffff0000, RZ, 0xc0, !PT ;  /* 0xffff00000a1e7812 */ /* 0x000fe200078ec0ff */
[C---:B------:R-:W-:Y:S01]  /*1c440*/  IMAD.U32 R10, R11.reuse, 0x10000, RZ ;  /* 0x000100000b0a7824 */ /* 0x040fe200078e00ff */
[----:B------:R-:W-:Y:S01]  /*1c450*/  LOP3.LUT R40, R11, 0xffff0000, RZ, 0xc0, !PT ;  /* 0xffff00000b287812 */ /* 0x000fe200078ec0ff */
[C---:B------:R-:W-:Y:S01]  /*1c460*/  IMAD.U32 R11, R55.reuse, 0x10000, RZ ;  /* 0x00010000370b7824 */ /* 0x040fe200078e00ff */
[----:B------:R-:W-:-:S02]  /*1c470*/  LOP3.LUT R55, R55, 0xffff0000, RZ, 0xc0, !PT ;  /* 0xffff000037377812 */ /* 0x000fc400078ec0ff */
[----:B------:R-:W-:Y:S01]  /*1c480*/  SHF.L.U32 R57, R8, 0x10, RZ ;  /* 0x0000001008397819 */ /* 0x000fe200000006ff */
[----:B------:R-:W-:Y:S01]  /*1c490*/  FMUL.FTZ R49, R30, R11 ;  /* 0x0000000b1e317220 */ /* 0x000fe20000410000 */
[----:B------:R-:W-:Y:S01]  /*1c4a0*/  LOP3.LUT R41, R8, 0xffff0000, RZ, 0xc0, !PT ;  /* 0xffff000008297812 */ /* 0x000fe200078ec0ff */
[-C--:B------:R-:W-:Y:S01]  /*1c4b0*/  FMUL.FTZ R30, R30, R39.reuse ;  /* 0x000000271e1e7220 */ /* 0x080fe20000410000 */
[C---:B------:R-:W-:Y:S01]  /*1c4c0*/  SHF.L.U32 R8, R9.reuse, 0x10, RZ ;  /* 0x0000001009087819 */ /* 0x040fe200000006ff */
[----:B------:R-:W-:Y:S01]  /*1c4d0*/  FFMA.FTZ R49, R38, R39, -R49 ;  /* 0x0000002726317223 */ /* 0x000fe20000010831 */
[----:B------:R-:W-:Y:S01]  /*1c4e0*/  LOP3.LUT R60, R9, 0xffff0000, RZ, 0xc0, !PT ;  /* 0xffff0000093c7812 */ /* 0x000fe200078ec0ff */
[----:B------:R-:W-:Y:S01]  /*1c4f0*/  FMUL.FTZ R9, R40, R55 ;  /* 0x0000003728097220 */ /* 0x000fe20000410000 */
[----:B------:R-:W-:Y:S01]  /*1c500*/  LOP3.LUT R39, R54, 0xffff0000, RZ, 0xc0, !PT ;  /* 0xffff000036277812 */ /* 0x000fe200078ec0ff */
[----:B------:R-:W-:Y:S01]  /*1c510*/  FFMA.FTZ R30, R38, R11, R30 ;  /* 0x0000000b261e7223 */ /* 0x000fe2000001001e */
[----:B------:R-:W-:Y:S01]  /*1c520*/  LOP3.LUT R11, R56, 0xffff0000, RZ, 0xc0, !PT ;  /* 0xffff0000380b7812 */ /* 0x000fe200078ec0ff */
[----:B------:R-:W-:-:S02]  /*1c530*/  FMUL.FTZ R40, R40, R61 ;  /* 0x0000003d28287220 */ /* 0x000fc40000410000 */
[----:B------:R-:W-:Y:S02]  /*1c540*/  IMAD.U32 R38, R56, 0x10000, RZ ;  /* 0x0001000038267824 */ /* 0x000fe400078e00ff */
[C---:B------:R-:W-:Y:S02]  /*1c550*/  FFMA.FTZ R9, R10.reuse, R61, -R9 ;  /* 0x0000003d0a097223 */ /* 0x040fe40000010809 */
[----:B------:R-:W-:Y:S02]  /*1c560*/  FFMA.FTZ R40, R10, R55, R40 ;  /* 0x000000370a287223 */ /* 0x000fe40000010028 */
[C---:B------:R-:W-:Y:S02]  /*1c570*/  FMUL.FTZ R10, R41.reuse, R38 ;  /* 0x00000026290a7220 */ /* 0x040fe40000410000 */
[----:B------:R-:W-:Y:S02]  /*1c580*/  FMUL.FTZ R54, R41, R62 ;  /* 0x0000003e29367220 */ /* 0x000fe40000410000 */
[----:B------:R-:W-:-:S02]  /*1c590*/  FMUL.FTZ R41, R60, R11 ;  /* 0x0000000b3c297220 */ /* 0x000fc40000410000 */
[----:B------:R-:W-:Y:S02]  /*1c5a0*/  FMUL.FTZ R60, R60, R39 ;  /* 0x000000273c3c7220 */ /* 0x000fe40000410000 */
[C---:B------:R-:W-:Y:S01]  /*1c5b0*/  FFMA.FTZ R62, R57.reuse, R62, -R10 ;  /* 0x0000003e393e7223 */ /* 0x040fe2000001080a */
[----:B------:R-:W-:Y:S01]  /*1c5c0*/  F2FP.BF16.PACK_AB R10, R30, R49 ;  /* 0x000000311e0a723e */ /* 0x000fe200000010ff */
[----:B------:R-:W-:Y:S02]  /*1c5d0*/  FFMA.FTZ R57, R57, R38, R54 ;  /* 0x0000002639397223 */ /* 0x000fe40000010036 */
[C---:B------:R-:W-:Y:S02]  /*1c5e0*/  FFMA.FTZ R41, R8.reuse, R39, -R41 ;  /* 0x0000002708297223 */ /* 0x040fe40000010829 */
[----:B------:R-:W-:Y:S01]  /*1c5f0*/  FFMA.FTZ R60, R8, R11, R60 ;  /* 0x0000000b083c7223 */ /* 0x000fe2000001003c */
[----:B------:R-:W-:Y:S02]  /*1c600*/  F2FP.BF16.PACK_AB R11, R40, R9 ;  /* 0x00000009280b723e */ /* 0x000fe400000010ff */
[----:B------:R-:W-:-:S02]  /*1c610*/  F2FP.BF16.PACK_AB R8, R57, R62 ;  /* 0x0000003e3908723e */ /* 0x000fc400000010ff */
[----:B------:R-:W-:-:S05]  /*1c620*/  F2FP.BF16.PACK_AB R9, R60, R41 ;  /* 0x000000293c09723e */ /* 0x000fca00000010ff */
[----:B------:R1:W-:Y:S02]  /*1c630*/  ST.E.128 [R58.64+0x2000], R8 ;  /* 0x002000083a007985 */ /* 0x0003e4000c101d04 */
.L_x_544:
[----:B------:R-:W-:Y:S05]  /*1c640*/  BSYNC B0 ;  /* 0x0000000000007941 */ /* 0x000fea0003800000 */
.L_x_543:
        /* <DEDUP_REMOVED lines=10> */
[----:B------:R-:W-:Y:S02]  /*1c6f0*/  SHF.R.U64 R39, R86, 0x10, R87 ;  /* 0x0000001056277819 */ /* 0x000fe40000001257 */
[----:B------:R-:W-:Y:S02]  /*1c700*/  SHF.R.U64 R30, R88, 0x10, R89 ;  /* 0x00000010581e7819 */ /* 0x000fe40000001259 */
[----:B------:R-:W-:Y:S02]  /*1c710*/  SHF.R.U32.HI R87, RZ, 0x10, R87 ;  /* 0x00000010ff577819 */ /* 0x000fe40000011657 */
[----:B------:R-:W-:Y:S02]  /*1c720*/  SHF.R.U32.HI R88, RZ, 0x10, R89 ;  /* 0x00000010ff587819 */ /* 0x000fe40000011659 */
[----:B------:R-:W-:Y:S02]  /*1c730*/  PRMT R46, R46, 0x5410, R87 ;  /* 0x000054102e2e7816 */ /* 0x000fe40000000057 */
[----:B------:R-:W-:-:S02]  /*1c740*/  PRMT R45, R45, 0x5410, R88 ;  /* 0x000054102d2d7816 */ /* 0x000fc40000000058 */
[----:B------:R-:W-:Y:S01]  /*1c750*/  PRMT R47, R47, 0x5410, R30 ;  /* 0x000054102f2f7816 */ /* 0x000fe2000000001e */
[----:B------:R-:W-:Y:S01]  /*1c760*/  IMAD.U32 R41, R46, 0x10000, RZ ;  /* 0x000100002e297824 */ /* 0x000fe200078e00ff */
[----:B------:R-:W-:Y:S01]  /*1c770*/  PRMT R48, R48, 0x5410, R39 ;  /* 0x0000541030307816 */ /* 0x000fe20000000027 */
[C---:B------:R-:W-:Y:S01]  /*1c780*/  IMAD.U32 R49, R45.reuse, 0x10000, RZ ;  /* 0x000100002d317824 */ /* 0x040fe200078e00ff */
[----:B------:R-:W-:Y:S02]  /*1c790*/  LOP3.LUT R39, R46, 0xffff0000, RZ, 0xc0, !PT ;  /* 0xffff00002e277812 */ /* 0x000fe400078ec0ff */
        /* <DEDUP_REMOVED lines=34> */
.L_x_546:
[----:B------:R-:W-:Y:S05]  /*1c9c0*/  BSYNC B0 ;  /* 0x0000000000007941 */ /* 0x000fea0003800000 */
.L_x_545:
        /* <DEDUP_REMOVED lines=13> */
[C---:B------:R-:W-:Y:S01]  /*1caa0*/  IMAD.U32 R39, R36.reuse, 0x10000, RZ ;  /* 0x0001000024277824 */ /* 0x040fe200078e00ff */
[----:B------:R-:W-:Y:S02]  /*1cab0*/  LOP3.LUT R49, R36, 0xffff0000, RZ, 0xc0, !PT ;  /* 0xffff000024317812 */ /* 0x000fe400078ec0ff */
[----:B------:R-:W-:Y:S01]  /*1cac0*/  LOP3.LUT R47, R42, 0xffff0000, RZ, 0xc0, !PT ;  /* 0xffff00002a2f7812 */ /* 0x000fe200078ec0ff */
[C---:B--2---:R-:W-:Y:S01]  /*1cad0*/  IMAD.U32 R38, R10.reuse, 0x10000, RZ ;  /* 0x000100000a267824 */ /* 0x044fe200078e00ff */
[----:B------:R-:W-:Y:S01]  /*1cae0*/  LOP3.LUT R30, R10, 0xffff0000, RZ, 0xc0, !PT ;  /* 0xffff00000a1e7812 */ /* 0x000fe200078ec0ff */
[C---:B------:R-:W-:Y:S01]  /*1caf0*/  IMAD.U32 R10, R11.reuse, 0x10000, RZ ;  /* 0x000100000b0a7824 */ /* 0x040fe200078e00ff */
[----:B------:R-:W-:Y:S01]  /*1cb00*/  LOP3.LUT R40, R11, 0xffff0000, RZ, 0xc0, !PT ;  /* 0xffff00000b287812 */ /* 0x000fe200078ec0ff */
[----:B------:R-:W-:Y:S01]  /*1cb10*/  IMAD.U32 R11, R42, 0x10000, RZ ;  /* 0x000100002a0b7824 */ /* 0x000fe200078e00ff */
[----:B------:R-:W-:-:S02]  /*1cb20*/  SHF.L.U32 R45, R8, 0x10, RZ ;  /* 0x00000010082d7819 */ /* 0x000fc400000006ff */
[----:B------:R-:W-:Y:S01]  /*1cb30*/  LOP3.LUT R41, R8, 0xffff0000, RZ, 0xc0, !PT ;  /* 0xffff000008297812 */ /* 0x000fe200078ec0ff */
[C---:B------:R-:W-:Y:S01]  /*1cb40*/  FMUL.FTZ R36, R30.reuse, R11 ;  /* 0x0000000b1e247220 */ /* 0x040fe20000410000 */
[C---:B------:R-:W-:Y:S01]  /*1cb50*/  SHF.L.U32 R8, R9.reuse, 0x10, RZ ;  /* 0x0000001009087819 */ /* 0x040fe200000006ff */
[----:B------:R-:W-:Y:S01]  /*1cb60*/  FMUL.FTZ R30, R30, R39 ;  /* 0x000000271e1e7220 */ /* 0x000fe20000410000 */
[----:B------:R-:W-:Y:S01]  /*1cb70*/  LOP3.LUT R42, R9, 0xffff0000, RZ, 0xc0, !PT ;  /* 0xffff0000092a7812 */ /* 0x000fe200078ec0ff */
[----:B------:R-:W-:Y:S02]  /*1cb80*/  FMUL.FTZ R9, R40, R47 ;  /* 0x0000002f28097220 */ /* 0x000fe40000410000 */
[C---:B------:R-:W-:Y:S02]  /*1cb90*/  FFMA.FTZ R11, R38.reuse, R11, R30 ;  /* 0x0000000b260b7223 */ /* 0x040fe4000001001e */
[----:B------:R-:W-:Y:S01]  /*1cba0*/  FFMA.FTZ R36, R38, R39, -R36 ;  /* 0x0000002726247223 */ /* 0x000fe20000010824 */
[----:B------:R-:W-:Y:S01]  /*1cbb0*/  SHF.L.U32 R38, R37, 0x10, RZ ;  /* 0x0000001025267819 */ /* 0x000fe200000006ff */
[C---:B------:R-:W-:Y:S01]  /*1cbc0*/  IMAD.U32 R30, R43.reuse, 0x10000, RZ ;  /* 0x000100002b1e7824 */ /* 0x040fe200078e00ff */
[----:B------:R-:W-:Y:S01]  /*1cbd0*/  LOP3.LUT R43, R43, 0xffff0000, RZ, 0xc0, !PT ;  /* 0xffff00002b2b7812 */ /* 0x000fe200078ec0ff */
[-C--:B------:R-:W-:Y:S01]  /*1cbe0*/  FMUL.FTZ R40, R40, R49.reuse ;  /* 0x0000003128287220 */ /* 0x080fe20000410000 */
[----:B------:R-:W-:Y:S01]  /*1cbf0*/  LOP3.LUT R37, R37, 0xffff0000, RZ, 0xc0, !PT ;  /* 0xffff000025257812 */ /* 0x000fe200078ec0ff */
[----:B------:R-:W-:-:S02]  /*1cc00*/  FFMA.FTZ R9, R10, R49, -R9 ;  /* 0x000000310a097223 */ /* 0x000fc40000010809 */
[----:B------:R-:W-:Y:S02]  /*1cc10*/  FFMA.FTZ R40, R10, R47, R40 ;  /* 0x0000002f0a287223 */ /* 0x000fe40000010028 */
[C---:B------:R-:W-:Y:S02]  /*1cc20*/  FMUL.FTZ R10, R41.reuse, R30 ;  /* 0x0000001e290a7220 */ /* 0x040fe40000410000 */
[C---:B------:R-:W-:Y:S02]  /*1cc30*/  FMUL.FTZ R39, R42.reuse, R43 ;  /* 0x0000002b2a277220 */ /* 0x040fe40000410000 */
[-C--:B------:R-:W-:Y:S02]  /*1cc40*/  FMUL.FTZ R41, R41, R38.reuse ;  /* 0x0000002629297220 */ /* 0x080fe40000410000 */
[----:B------:R-:W-:Y:S02]  /*1cc50*/  FMUL.FTZ R42, R42, R37 ;  /* 0x000000252a2a7220 */ /* 0x000fe40000410000 */
[----:B------:R-:W-:Y:S01]  /*1cc60*/  FFMA.FTZ R38, R45, R38, -R10 ;  /* 0x000000262d267223 */ /* 0x000fe2000001080a */
[----:B------:R-:W-:Y:S01]  /*1cc70*/  F2FP.BF16.PACK_AB R10, R11, R36 ;  /* 0x000000240b0a723e */ /* 0x000fe200000010ff */
[----:B------:R-:W-:Y:S01]  /*1cc80*/  FFMA.FTZ R41, R45, R30, R41 ;  /* 0x0000001e2d297223 */ /* 0x000fe20000010029 */
[----:B------:R-:W-:Y:S01]  /*1cc90*/  F2FP.BF16.PACK_AB R11, R40, R9 ;  /* 0x00000009280b723e */ /* 0x000fe200000010ff */
[----:B------:R-:W-:-:S02]  /*1cca0*/  FFMA.FTZ R39, R8, R37, -R39 ;  /* 0x0000002508277223 */ /* 0x000fc40000010827 */
[----:B------:R-:W-:Y:S01]  /*1ccb0*/  FFMA.FTZ R42, R8, R43, R42 ;  /* 0x0000002b082a7223 */ /* 0x000fe2000001002a */
[----:B------:R-:W-:-:S04]  /*1ccc0*/  F2FP.BF16.PACK_AB R8, R41, R38 ;  /* 0x000000262908723e */ /* 0x000fc800000010ff */
[----:B------:R-:W-:-:S05]  /*1ccd0*/  F2FP.BF16.PACK_AB R9, R42, R39 ;  /* 0x000000272a09723e */ /* 0x000fca00000010ff */
[----:B------:R1:W-:Y:S02]  /*1cce0*/  ST.E.128 [R58.64+0x6000], R8 ;  /* 0x006000083a007985 */ /* 0x0003e4000c101d04 */
.L_x_548:
[----:B------:R-:W-:Y:S05]  /*1ccf0*/  BSYNC B0 ;  /* 0x0000000000007941 */ /* 0x000fea0003800000 */
.L_x_547:
        /* <DEDUP_REMOVED lines=12> */
[--C-:B------:R-:W-:Y:S02]  /*1cdc0*/  SHF.R.U32.HI R41, RZ, 0x10, R71.reuse ;  /* 0x00000010ff297819 */ /* 0x100fe40000011647 */
[----:B------:R-:W-:Y:S02]  /*1cdd0*/  SHF.R.U64 R30, R70, 0x10, R71 ;  /* 0x00000010461e7819 */ /* 0x000fe40000001247 */
[----:B------:R-:W-:Y:S02]  /*1cde0*/  PRMT R69, R34, 0x5410, R69 ;  /* 0x0000541022457816 */ /* 0x000fe40000000045 */
[----:B------:R-:W-:-:S02]  /*1cdf0*/  PRMT R41, R32, 0x5410, R41 ;  /* 0x0000541020297816 */ /* 0x000fc40000000029 */
[----:B------:R-:W-:Y:S01]  /*1ce00*/  PRMT R33, R33, 0x5410, R30 ;  /* 0x0000541021217816 */ /* 0x000fe2000000001e */
[C---:B------:R-:W-:Y:S01]  /*1ce10*/  IMAD.U32 R39, R69.reuse, 0x10000, RZ ;  /* 0x0001000045277824 */ /* 0x040fe200078e00ff */
        /* <DEDUP_REMOVED lines=37> */
.L_x_550:
[----:B------:R-:W-:Y:S05]  /*1d070*/  BSYNC B0 ;  /* 0x0000000000007941 */ /* 0x000fea0003800000 */
.L_x_549:
        /* <DEDUP_REMOVED lines=14> */
[----:B------:R-:W-:Y:S01]  /*1d160*/  LOP3.LUT R37, R27, 0xffff0000, RZ, 0xc0, !PT ;  /* 0xffff00001b257812 */ /* 0x000fe200078ec0ff */
        /* <DEDUP_REMOVED lines=16> */
[C---:B------:R-:W-:Y:S01]  /*1d270*/  SHF.L.U32 R32, R31.reuse, 0x10, RZ ;  /* 0x000000101f207819 */ /* 0x040fe200000006ff */
[----:B------:R-:W-:Y:S01]  /*1d280*/  FMUL.FTZ R34, R34, R37 ;  /* 0x0000002522227220 */ /* 0x000fe20000410000 */
[----:B------:R-:W-:Y:S01]  /*1d290*/  LOP3.LUT R31, R31, 0xffff0000, RZ, 0xc0, !PT ;  /* 0xffff00001f1f7812 */ /* 0x000fe200078ec0ff */
[----:B------:R-:W-:-:S02]  /*1d2a0*/  IMAD.U32 R11, R26, 0x10000, RZ ;  /* 0x000100001a0b7824 */ /* 0x000fc400078e00ff */
[C---:B------:R-:W-:Y:S02]  /*1d2b0*/  FFMA.FTZ R9, R10.reuse, R37, -R9 ;  /* 0x000000250a097223 */ /* 0x040fe40000010809 */
[----:B------:R-:W-:Y:S02]  /*1d2c0*/  FFMA.FTZ R34, R10, R25, R34 ;  /* 0x000000190a227223 */ /* 0x000fe40000010022 */
[C---:B------:R-:W-:Y:S02]  /*1d2d0*/  FMUL.FTZ R25, R35.reuse, R11 ;  /* 0x0000000b23197220 */ /* 0x040fe40000410000 */
[C---:B------:R-:W-:Y:S02]  /*1d2e0*/  FMUL.FTZ R10, R38.reuse, R33 ;  /* 0x00000021260a7220 */ /* 0x040fe40000410000 */
[----:B------:R-:W-:Y:S02]  /*1d2f0*/  FMUL.FTZ R35, R35, R32 ;  /* 0x0000002023237220 */ /* 0x000fe40000410000 */
[----:B------:R-:W-:-:S02]  /*1d300*/  FMUL.FTZ R38, R38, R31 ;  /* 0x0000001f26267220 */ /* 0x000fc40000410000 */
[C---:B------:R-:W-:Y:S02]  /*1d310*/  FFMA.FTZ R25, R36.reuse, R32, -R25 ;  /* 0x0000002024197223 */ /* 0x040fe40000010819 */
[----:B------:R-:W-:Y:S01]  /*1d320*/  FFMA.FTZ R36, R36, R11, R35 ;  /* 0x0000000b24247223 */ /* 0x000fe20000010023 */
[----:B------:R-:W-:Y:S01]  /*1d330*/  F2FP.BF16.PACK_AB R11, R34, R9 ;  /* 0x00000009220b723e */ /* 0x000fe200000010ff */
[----:B------:R-:W-:Y:S01]  /*1d340*/  FFMA.FTZ R31, R8, R31, -R10 ;  /* 0x0000001f081f7223 */ /* 0x000fe2000001080a */
[----:B------:R-:W-:Y:S01]  /*1d350*/  F2FP.BF16.PACK_AB R10, R30, R27 ;  /* 0x0000001b1e0a723e */ /* 0x000fe200000010ff */
[----:B------:R-:W-:Y:S01]  /*1d360*/  FFMA.FTZ R38, R8, R33, R38 ;  /* 0x0000002108267223 */ /* 0x000fe20000010026 */
[----:B------:R-:W-:-:S04]  /*1d370*/  F2FP.BF16.PACK_AB R8, R36, R25 ;  /* 0x000000192408723e */ /* 0x000fc800000010ff */
[----:B------:R-:W-:-:S05]  /*1d380*/  F2FP.BF16.PACK_AB R9, R38, R31 ;  /* 0x0000001f2609723e */ /* 0x000fca00000010ff */
[----:B------:R1:W-:Y:S02]  /*1d390*/  ST.E.128 [R58.64+0xa000], R8 ;  /* 0x00a000083a007985 */ /* 0x0003e4000c101d04 */
.L_x_552:
[----:B------:R-:W-:Y:S05]  /*1d3a0*/  BSYNC B0 ;  /* 0x0000000000007941 */ /* 0x000fea0003800000 */
.L_x_551:
[----:B------:R-:W-:-:S04]  /*1d3b0*/  IADD3 R12, R12, 0x50, RZ ;  /* 0x000000500c0c7810 */ /* 0x000fc80007ffe0ff */
[----:B------:R-:W-:Y:S01]  /*1d3c0*/  ISETP.GE.AND P0, PT, R12, R29, PT ;  /* 0x0000001d0c00720c */ /* 0x000fe20003f06270 */
[----:B------:R-:W-:-:S12]  /*1d3d0*/  IMAD.MOV.U32 R29, RZ, RZ, 0x0 ;  /* 0x00000000ff1d7424 */ /* 0x000fd800078e00ff */
[----:B------:R-:W-:Y:S05]  /*1d3e0*/  @P0 RET.REL.NODEC R28 `(_ZN7cutlass13device_kernelIN5flash19enable_sm80_to_sm89INS1_16FlashAttnFwdSm80INS1_25CollectiveMainloopFwdSm80ILi8ELi1ELb0EN4cute5tupleIJNS5_1CILi128EEENS7_ILi64EEENS7_ILi192EEEEEELi192ENS_10bfloat16_tEfNS_4arch4Sm80ELb0ELb1ELb0ELb1ELb1ELb1ELb1ELb0EEENS1_21CollectiveEpilogueFwdINS6_IJS8_SA_S9_EEENS6_IJNS7_ILi1EEESI_SI_EEESC_SE_Li256ELb1ELb1ELb0ELb0EEENS1_19SingleTileSchedulerILb1ELb0ELb1ELi128EEEEEEEEEvNT_6ParamsE) ;  /* 0xfffe2c101c000950 */ /* 0x000fea0003c3ffff */
[----:B------:R-:W-:-:S04]  /*1d3f0*/  IADD3 R24, R24, 0x5000, RZ ;  /* 0x0000500018187810 */ /* 0x000fc80007ffe0ff */
[----:B------:R-:W-:-:S04]  /*1d400*/  IADD3 R23, P0, R23, R24, RZ ;  /* 0x0000001817177210 */ /* 0x000fc80007f1e0ff */
[----:B-1----:R-:W-:Y:S02]  /*1d410*/  LEA.HI.X.SX32 R9, R24, RZ, 0x1, P0 ;  /* 0x000000ff18097211 */ /* 0x002fe400000f0eff */
        /* <DEDUP_REMOVED lines=21> */
[C---:B------:R-:W-:Y:S01]  /*1d570*/  FMUL.FTZ R8, R12.reuse, R14 ;  /* 0x0000000e0c087220 */ /* 0x040fe20000410000 */
[----:B------:R-:W-:Y:S01]  /*1d580*/  LOP3.LUT R30, R9, 0xffff0000, RZ, 0xc0, !PT ;  /* 0xffff0000091e7812 */ /* 0x000fe200078ec0ff */
[----:B------:R-:W-:-:S02]  /*1d590*/  FMUL.FTZ R12, R12, R21 ;  /* 0x000000150c0c7220 */ /* 0x000fc40000410000 */
[----:B------:R-:W-:Y:S02]  /*1d5a0*/  FFMA.FTZ R8, R13, R21, -R8 ;  /* 0x000000150d087223 */ /* 0x000fe40000010808 */
[----:B------:R-:W-:Y:S02]  /*1d5b0*/  IMAD.U32 R23, R9, 0x10000, RZ ;  /* 0x0001000009177824 */ /* 0x000fe400078e00ff */
[----:B------:R-:W-:Y:S02]  /*1d5c0*/  FFMA.FTZ R13, R13, R14, R12 ;  /* 0x0000000e0d0d7223 */ /* 0x000fe4000001000c */
[----:B------:R-:W-:Y:S02]  /*1d5d0*/  FMUL.FTZ R9, R26, R11 ;  /* 0x0000000b1a097220 */ /* 0x000fe40000410000 */
[C---:B------:R-:W-:Y:S01]  /*1d5e0*/  IMAD.U32 R12, R20.reuse, 0x10000, RZ ;  /* 0x00010000140c7824 */ /* 0x040fe200078e00ff */
[----:B------:R-:W-:Y:S01]  /*1d5f0*/  LOP3.LUT R20, R20, 0xffff0000, RZ, 0xc0, !PT ;  /* 0xffff000014147812 */ /* 0x000fe200078ec0ff */
[----:B------:R-:W-:-:S02]  /*1d600*/  FMUL.FTZ R26, R26, R15 ;  /* 0x0000000f1a1a7220 */ /* 0x000fc40000410000 */
[C---:B------:R-:W-:Y:S01]  /*1d610*/  IMAD.U32 R14, R22.reuse, 0x10000, RZ ;  /* 0x00010000160e7824 */ /* 0x040fe200078e00ff */
[----:B------:R-:W-:Y:S01]  /*1d620*/  LOP3.LUT R22, R22, 0xffff0000, RZ, 0xc0, !PT ;  /* 0xffff000016167812 */ /* 0x000fe200078ec0ff */
[C---:B------:R-:W-:Y:S02]  /*1d630*/  FFMA.FTZ R9, R10.reuse, R15, -R9 ;  /* 0x0000000f0a097223 */ /* 0x040fe40000010809 */
[----:B------:R-:W-:Y:S02]  /*1d640*/  FFMA.FTZ R26, R10, R11, R26 ;  /* 0x0000000b0a1a7223 */ /* 0x000fe4000001001a */
[C---:B------:R-:W-:Y:S02]  /*1d650*/  FMUL.FTZ R10, R27.reuse, R12 ;  /* 0x0000000c1b0a7220 */ /* 0x040fe40000410000 */
[----:B------:R-:W-:Y:S02]  /*1d660*/  FMUL.FTZ R11, R30, R20 ;  /* 0x000000141e0b7220 */ /* 0x000fe40000410000 */
[----:B------:R-:W-:-:S02]  /*1d670*/  FMUL.FTZ R27, R27, R14 ;  /* 0x0000000e1b1b7220 */ /* 0x000fc40000410000 */
[-C--:B------:R-:W-:Y:S02]  /*1d680*/  FMUL.FTZ R30, R30, R22.reuse ;  /* 0x000000161e1e7220 */ /* 0x080fe40000410000 */
[----:B------:R-:W-:Y:S01]  /*1d690*/  FFMA.FTZ R22, R23, R22, -R11 ;  /* 0x0000001617167223 */ /* 0x000fe2000001080b */
[----:B------:R-:W-:Y:S01]  /*1d6a0*/  F2FP.BF16.PACK_AB R11, R26, R9 ;  /* 0x000000091a0b723e */ /* 0x000fe200000010ff */
[----:B------:R-:W-:Y:S01]  /*1d6b0*/  FFMA.FTZ R14, R29, R14, -R10 ;  /* 0x0000000e1d0e7223 */ /* 0x000fe2000001080a */
[----:B------:R-:W-:Y:S01]  /*1d6c0*/  F2FP.BF16.PACK_AB R10, R13, R8 ;  /* 0x000000080d0a723e */ /* 0x000fe200000010ff */
[----:B------:R-:W-:Y:S02]  /*1d6d0*/  FFMA.FTZ R27, R29, R12, R27 ;  /* 0x0000000c1d1b7223 */ /* 0x000fe4000001001b */
[----:B------:R-:W-:Y:S02]  /*1d6e0*/  FFMA.FTZ R23, R23, R20, R30 ;  /* 0x0000001417177223 */ /* 0x000fe4000001001e */
[----:B------:R-:W-:Y:S01]  /*1d6f0*/  IMAD.MOV.U32 R29, RZ, RZ, 0x0 ;  /* 0x00000000ff1d7424 */ /* 0x000fe200078e00ff */
[----:B------:R-:W-:-:S02]  /*1d700*/  F2FP.BF16.PACK_AB R8, R27, R14 ;  /* 0x0000000e1b08723e */ /* 0x000fc400000010ff */
[----:B------:R-:W-:-:S05]  /*1d710*/  F2FP.BF16.PACK_AB R9, R23, R22 ;  /* 0x000000161709723e */ /* 0x000fca00000010ff */
[----:B------:R1:W-:Y:S01]  /*1d720*/  ST.E.128 [R24.64], R8 ;  /* 0x0000000818007985 */ /* 0x0003e2000c101d04 */
[----:B------:R-:W-:Y:S05]  /*1d730*/  RET.REL.NODEC R28 `(_ZN7cutlass13device_kernelIN5flash19enable_sm80_to_sm89INS1_16FlashAttnFwdSm80INS1_25CollectiveMainloopFwdSm80ILi8ELi1ELb0EN4cute5tupleIJNS5_1CILi128EEENS7_ILi64EEENS7_ILi192EEEEEELi192ENS_10bfloat16_tEfNS_4arch4Sm80ELb0ELb1ELb0ELb1ELb1ELb1ELb1ELb0EEENS1_21CollectiveEpilogueFwdINS6_IJS8_SA_S9_EEENS6_IJNS7_ILi1EEESI_SI_EEESC_SE_Li256ELb1ELb1ELb0ELb0EEENS1_19SingleTileSchedulerILb1ELb0ELb1ELi128EEEEEEEEEvNT_6ParamsE) ;  /* 0xfffe28c01c007950 */ /* 0x000fea0003c3ffff */
.L_x_521:
[----:B-----5:R-:W-:Y:S01]  /*1d740*/  ISETP.NE.AND P0, PT, R8, 0x1, PT ;  /* 0x000000010800780c */ /* 0x020fe20003f05270 */
[----:B------:R-:W-:-:S12]  /*1d750*/  BSSY B0, `(.L_x_553) ;  /* 0x0000006000007945 */ /* 0x000fd80003800000 */
[----:B------:R-:W-:Y:S05]  /*1d760*/  @!P0 BRA `(.L_x_554) ;  /* 0x0000004000008947 */ /* 0x000fea0003800000 */
[----:B------:R-:W2:Y:S04]  /*1d770*/  LD.E R13, [R36.64+0x168] ;  /* 0x00016804240d7980 */ /* 0x000ea8000c101900 */
[----:B------:R-:W3:Y:S01]  /*1d780*/  LD.E R12, [R36.64+0x16c] ;  /* 0x00016c04240c7980 */ /* 0x000ee2000c101900 */
[----:B--2---:R-:W-:-:S05]  /*1d790*/  IMAD.HI.U32 R13, R14, R13, RZ ;  /* 0x0000000d0e0d7227 */ /* 0x004fca00078e00ff */
[----:B---3--:R-:W-:Y:S02]  /*1d7a0*/  SHF.R.U32.HI R14, RZ, R12, R13 ;  /* 0x0000000cff0e7219 */ /* 0x008fe4000001160d */
.L_x_554:
[----:B------:R-:W-:Y:S05]  /*1d7b0*/  BSYNC B0 ;  /* 0x0000000000007941 */ /* 0x000fea0003800000 */
.L_x_553:
[----:B------:R-:W-:Y:S01]  /*1d7c0*/  MOV R36, R24 ;  /* 0x0000001800247202 */ /* 0x000fe20000000f00 */
[----:B------:R-:W-:Y:S01]  /*1d7d0*/  IMAD.MOV.U32 R35, RZ, RZ, R41 ;  /* 0x000000ffff237224 */ /* 0x000fe200078e0029 */
[----:B------:R-:W-:Y:S01]  /*1d7e0*/  MOV R37, R39 ;  /* 0x0000002700257202 */ /* 0x000fe20000000f00 */
[-C--:B------:R-:W-:Y:S01]  /*1d7f0*/  IMAD R15, R33, R14.reuse, RZ ;  /* 0x0000000e210f7224 */ /* 0x080fe200078e02ff */
[----:B------:R-:W-:Y:S01]  /*1d800*/  SHF.R.S32.HI R12, RZ, 0x1f, R14 ;  /* 0x0000001fff0c7819 */ /* 0x000fe2000001140e */
[-C--:B------:R-:W-:Y:S02]  /*1d810*/  IMAD R13, R27, R14.reuse, RZ ;  /* 0x0000000e1b0d7224 */ /* 0x080fe400078e02ff */
[----:B------:R-:W-:-:S04]  /*1d820*/  IMAD.WIDE.U32 R36, R32, R14, R36 ;  /* 0x0000000e20247225 */ /* 0x000fc800078e0024 */
[----:B------:R-:W-:Y:S01]  /*1d830*/  IMAD.WIDE.U32 R34, R26, R14, R34 ;  /* 0x0000000e1a227225 */ /* 0x000fe200078e0022 */
[----:B------:R-:W-:-:S03]  /*1d840*/  LEA R25, P1, R36, R22, 0x1 ;  /* 0x0000001624197211 */ /* 0x000fc600078208ff */
[----:B------:R-:W-:Y:S01]  /*1d850*/  IMAD R15, R32, R12, R15 ;  /* 0x0000000c200f7224 */ /* 0x000fe200078e020f */
[----:B------:R-:W-:Y:S01]  /*1d860*/  LEA R20, P0, R34, R10, 0x1 ;  /* 0x0000000a22147211 */ /* 0x000fe200078008ff */
[----:B------:R-:W-:-:S03]  /*1d870*/  IMAD R13, R26, R12, R13 ;  /* 0x0000000c1a0d7224 */ /* 0x000fc600078e020d */
[----:B------:R-:W-:Y:S01]  /*1d880*/  IADD3 R15, R37, R15, RZ ;  /* 0x0000000f250f7210 */ /* 0x000fe20007ffe0ff */
[----:B------:R-:W-:-:S03]  /*1d890*/  IMAD.IADD R45, R35, 0x1, R13 ;  /* 0x00000001232d7824 */ /* 0x000fc600078e020d */
[----:B------:R-:W-:Y:S02]  /*1d8a0*/  LEA.HI.X R24, R36, R23, R15, 0x1, P1 ;  /* 0x0000001724187211 */ /* 0x000fe400008f0c0f */
[----:B------:R-:W-:Y:S01]  /*1d8b0*/  LEA.HI.X R45, R34, R11, R45, 0x1, P0 ;  /* 0x0000000b222d7211 */ /* 0x000fe200000f0c2d */
[----:B------:R-:W-:Y:S05]  /*1d8c0*/  BRA.DIV ~URZ, `(.L_x_555) ;  /* 0x00003f327f007947 */ /* 0x000fea000b800000 */
[----:B------:R1:W2:Y:S02]  /*1d8d0*/  SHFL.IDX PT, R33, R24, RZ, 0x1c1f ;  /* 0x001c1fff18217589 */ /* 0x0002a400000e0000 */
.L_x_575:
[----:B------:R-:W-:Y:S05]  /*1d8e0*/  BRA.DIV ~URZ, `(.L_x_556) ;  /* 0x00003f927f007947 */ /* 0x000fea000b800000 */
[----:B------:R3:W4:Y:S04]  /*1d8f0*/  SHFL.IDX PT, R32, R25, RZ, 0x1c1f ;  /* 0x001c1fff19207589 */ /* 0x00072800000e0000 */
[----:B------:R3:W1:Y:S04]  /*1d900*/  SHFL.IDX PT, R27, R45, RZ, 0x1c1f ;  /* 0x001c1fff2d1b7589 */ /* 0x00066800000e0000 */
[----:B------:R3:W2:Y:S02]  /*1d910*/  SHFL.IDX PT, R240, R20, RZ, 0x1c1f ;  /* 0x001c1fff14f07589 */ /* 0x0006a400000e0000 */
.L_x_576:
[----:B------:R-:W-:Y:S01]  /*1d920*/  IMAD R68, R9, R8, RZ ;  /* 0x0000000809447224 */ /* 0x000fe200078e02ff */
[----:B------:R-:W-:Y:S01]  /*1d930*/  BSSY B0, `(.L_x_557) ;  /* 0x0000034000007945 */ /* 0x000fe20003800000 */
[----:B------:R-:W-:Y:S01]  /*1d940*/  CS2R R22, SRZ ;  /* 0x0000000000167805 */ /* 0x000fe2000001ff00 */
        /* <DEDUP_REMOVED lines=13> */
[----:B-1----:R-:W-:-:S02]  /*1da20*/  MOV R241, R27 ;  /* 0x0000001b00f17202 */ /* 0x002fc40000000f00 */
[----:B------:R-:W-:Y:S05]  /*1da30*/  @P0 BRA `(.L_x_558) ;  /* 0x0000023000000947 */ /* 0x000fea0003800000 */
[C---:B------:R-:W-:Y:S01]  /*1da40*/  IADD3 R10, R46.reuse, 0x20, RZ ;  /* 0x000000202e0a7810 */ /* 0x040fe20007ffe0ff */
[----:B------:R-:W-:Y:S01]  /*1da50*/  CS2R R14, SRZ ;  /* 0x00000000000e7805 */ /* 0x000fe2000001ff00 */
[----:B------:R-:W-:Y:S01]  /*1da60*/  IADD3 R8, R46, 0x40, RZ ;  /* 0x000000402e087810 */ /* 0x000fe20007ffe0ff */
[----:B------:R-:W-:Y:S01]  /*1da70*/  CS2R R12, SRZ ;  /* 0x00000000000c7805 */ /* 0x000fe2000001ff00 */
[-C--:B------:R-:W-:Y:S02]  /*1da80*/  ISETP.GE.AND P1, PT, R10, R29.reuse, PT ;  /* 0x0000001d0a00720c */ /* 0x080fe40003f26270 */
[-C--:B------:R-:W-:Y:S02]  /*1da90*/  ISETP.GE.AND P0, PT, R8, R29.reuse, PT ;  /* 0x0000001d0800720c */ /* 0x080fe40003f06270 */
[----:B------:R-:W-:-:S09]  /*1daa0*/  ISETP.GE.AND P2, PT, R46, R29, PT ;  /* 0x0000001d2e00720c */ /* 0x000fd20003f46270 */
[----:B------:R-:W-:Y:S02]  /*1dab0*/  @!P1 SHF.R.S32.HI R35, RZ, 0x1f, R10 ;  /* 0x0000001fff239819 */ /* 0x000fe4000001140a */
[----:B------:R-:W-:Y:S02]  /*1dac0*/  @!P0 SHF.R.S32.HI R27, RZ, 0x1f, R8 ;  /* 0x0000001fff1b8819 */ /* 0x000fe40000011408 */
[----:B------:R-:W-:Y:S01]  /*1dad0*/  @!P1 LEA.HI R35, R35, R10, RZ, 0x3 ;  /* 0x0000000a23239211 */ /* 0x000fe200078f18ff */
[--C-:B--2-4-:R-:W-:Y:S01]  /*1dae0*/  @!P2 IMAD.WIDE R36, R46, 0x2, R32.reuse ;  /* 0x000000022e24a825 */ /* 0x114fe200078e0220 */
[----:B------:R-:W-:Y:S02]  /*1daf0*/  @!P0 LEA.HI R27, R27, R8, RZ, 0x3 ;  /* 0x000000081b1b8211 */ /* 0x000fe400078f18ff */
[----:B------:R-:W-:Y:S02]  /*1db00*/  @!P1 LOP3.LUT R35, R35, 0xfffffff8, RZ, 0xc0, !PT ;  /* 0xfffffff823239812 */ /* 0x000fe400078ec0ff */
[----:B------:R-:W-:Y:S01]  /*1db10*/  @!P0 LOP3.LUT R27, R27, 0xfffffff8, RZ, 0xc0, !PT ;  /* 0xfffffff81b1b8812 */ /* 0x000fe200078ec0ff */
[----:B------:R1:W5:Y:S01]  /*1db20*/  @!P2 LD.E.128 R12, [R36.64] ;  /* 0x00000004240ca980 */ /* 0x000362000c101d00 */
        /* <DEDUP_REMOVED lines=10> */
[----:B-1----:R-:W-:-:S04]  /*1dbd0*/  @!P1 IMAD.WIDE R36, R35, 0x2, R32 ;  /* 0x0000000223249825 */ /* 0x002fc800078e0220 */
[----:B------:R-:W-:Y:S01]  /*1dbe0*/  @!P0 IMAD.WIDE R32, R27, 0x2, R32 ;  /* 0x000000021b208825 */ /* 0x000fe200078e0220 */
[----:B------:R1:W5:Y:S03]  /*1dbf0*/  @!P1 LD.E.128 R64, [R36.64] ;  /* 0x0000000424409980 */ /* 0x000366000c101d00 */
[--C-:B------:R-:W-:Y:S01]  /*1dc00*/  @!P1 IMAD.WIDE R34, R35, 0x2, R240.reuse ;  /* 0x0000000223229825 */ /* 0x100fe200078e02f0 */
[----:B------:R1:W5:Y:S03]  /*1dc10*/  @!P0 LD.E.128 R56, [R32.64] ;  /* 0x0000000420388980 */ /* 0x000366000c101d00 */
[--C-:B------:R-:W-:Y:S01]  /*1dc20*/  @!P0 IMAD.WIDE R26, R27, 0x2, R240.reuse ;  /* 0x000000021b1a8825 */ /* 0x100fe200078e02f0 */
[----:B------:R1:W5:Y:S03]  /*1dc30*/  @!P1 LD.E.128 R60, [R34.64] ;  /* 0x00000004223c9980 */ /* 0x000366000c101d00 */
[----:B------:R-:W-:Y:S01]  /*1dc40*/  @!P2 IMAD.WIDE R240, R46, 0x2, R240 ;  /* 0x000000022ef0a825 */ /* 0x000fe200078e02f0 */
[----:B------:R1:W5:Y:S04]  /*1dc50*/  @!P0 LD.E.128 R52, [R26.64] ;  /* 0x000000041a348980 */ /* 0x000368000c101d00 */
[----:B------:R1:W5:Y:S02]  /*1dc60*/  @!P2 LD.E.128 R8, [R240.64] ;  /* 0x00000004f008a980 */ /* 0x000364000c101d00 */
.L_x_558:
[----:B------:R-:W-:Y:S05]  /*1dc70*/  BSYNC B0 ;  /* 0x0000000000007941 */ /* 0x000fea0003800000 */
.L_x_557:
[----:B-12--5:R-:W-:Y:S02]  /*1dc80*/  IMAD.MOV.U32 R33, RZ, RZ, R58 ;  /* 0x000000ffff217224 */ /* 0x026fe400078e003a */
[----:B----4-:R-:W-:-:S02]  /*1dc90*/  IMAD.MOV.U32 R32, RZ, RZ, R59 ;  /* 0x000000ffff207224 */ /* 0x010fc400078e003b */
        /* <DEDUP_REMOVED lines=48> */
[----:B------:R1:W4:Y:S04]  /*1dfa0*/  SHFL.IDX PT, R70, R25, 0x1, 0x1c1f ;  /* 0x003c1f0019467f89 */ /* 0x00032800000e0000 */
[----:B---3--:R-:W3:Y:S04]  /*1dfb0*/  SHFL.IDX PT, R45, R45, 0x1, 0x1c1f ;  /* 0x003c1f002d2d7f89 */ /* 0x008ee800000e0000 */
[----:B------:R1:W1:Y:S02]  /*1dfc0*/  SHFL.IDX PT, R240, R20, 0x1, 0x1c1f ;  /* 0x003c1f0014f07f89 */ /* 0x00026400000e0000 */
.L_x_577:
[----:B-1----:R-:W-:Y:S01]  /*1dfd0*/  IADD3 R25, R21, 0x40, RZ ;  /* 0x0000004015197810 */ /* 0x002fe20007ffe0ff */
        /* <DEDUP_REMOVED lines=31> */
[C-C-:B------:R-:W-:Y:S01]  /*1e1d0*/  @!P1 IMAD.WIDE R72, R21.reuse, 0x2, R70.reuse ;  /* 0x0000000215489825 */ /* 0x140fe200078e0246 */
[----:B------:R-:W-:Y:S01]  /*1e1e0*/  CS2R R40, SRZ ;  /* 0x0000000000287805 */ /* 0x000fe2000001ff00 */
[----:B------:R-:W-:Y:S01]  /*1e1f0*/  CS2R R38, SRZ ;  /* 0x0000000000267805 */ /* 0x000fe2000001ff00 */
[----:B------:R-:W-:Y:S01]  /*1e200*/  CS2R R36, SRZ ;  /* 0x0000000000247805 */ /* 0x000fe2000001ff00 */
[C---:B------:R-:W-:Y:S01]  /*1e210*/  @!P0 IMAD.WIDE R70, R20.reuse, 0x2, R70 ;  /* 0x0000000214468825 */ /* 0x040fe200078e0246 */
[----:B------:R-:W-:Y:S01]  /*1e220*/  CS2R R34, SRZ ;  /* 0x0000000000227805 */ /* 0x000fe2000001ff00 */
[----:B------:R-:W-:Y:S01]  /*1e230*/  CS2R R32, SRZ ;  /* 0x0000000000207805 */ /* 0x000fe2000001ff00 */
[----:B------:R-:W-:Y:S01]  /*1e240*/  CS2R R22, SRZ ;  /* 0x0000000000167805 */ /* 0x000fe2000001ff00 */
[--C-:B------:R-:W-:Y:S01]  /*1e250*/  @!P1 IMAD.WIDE R74, R21, 0x2, R240.reuse ;  /* 0x00000002154a9825 */ /* 0x100fe200078e02f0 */
[----:B------:R-:W-:Y:S01]  /*1e260*/  CS2R R24, SRZ ;  /* 0x0000000000187805 */ /* 0x000fe2000001ff00 */
[----:B------:R2:W5:Y:S02]  /*1e270*/  @!P1 LD.E.128 R36, [R72.64] ;  /* 0x0000000448249980 */ /* 0x000564000c101d00 */
[----:B------:R-:W-:-:S02]  /*1e280*/  @!P0 IMAD.WIDE R76, R20, 0x2, R240 ;  /* 0x00000002144c8825 */ /* 0x000fc400078e02f0 */
[----:B------:R-:W-:Y:S01]  /*1e290*/  CS2R R20, SRZ ;  /* 0x0000000000147805 */ /* 0x000fe2000001ff00 */
[----:B------:R2:W5:Y:S01]  /*1e2a0*/  @!P1 LD.E.128 R32, [R74.64] ;  /* 0x000000044a209980 */ /* 0x000562000c101d00 */
[----:B------:R-:W-:-:S04]  /*1e2b0*/  @!P2 IMAD.WIDE R240, R46, 0x2, R240 ;  /* 0x000000022ef0a825 */ /* 0x000fc800078e02f0 */
[----:B------:R2:W5:Y:S01]  /*1e2c0*/  @!P0 LD.E.128 R20, [R70.64] ;  /* 0x0000000446148980 */ /* 0x000562000c101d00 */
[----:B-1----:R-:W-:-:S03]  /*1e2d0*/  CS2R R26, SRZ ;  /* 0x00000000001a7805 */ /* 0x002fc6000001ff00 */
[----:B------:R2:W5:Y:S04]  /*1e2e0*/  @!P2 LD.E.128 R40, [R240.64] ;  /* 0x00000004f028a980 */ /* 0x000568000c101d00 */
[----:B------:R2:W5:Y:S02]  /*1e2f0*/  @!P0 LD.E.128 R24, [R76.64] ;  /* 0x000000044c188980 */ /* 0x000564000c101d00 */
.L_x_561:
[----:B------:R-:W-:Y:S05]  /*1e300*/  BSYNC B0 ;  /* 0x0000000000007941 */ /* 0x000fea0003800000 */
.L_x_560:
[----:B--2---:R-:W2:Y:S01]  /*1e310*/  LDL.64 R72, [R31+0x20] ;  /* 0x000020001f487983 */ /* 0x004ea20000100a00 */
[----:B------:R-:W-:-:S04]  /*1e320*/  DEPBAR.LE SB0, 0x1 ;  /* 0x000080400000791a */ /* 0x000fc80000000000 */
[----:B------:R-:W3:Y:S01]  /*1e330*/  LDL.64 R118, [R31+0x28] ;  /* 0x000028001f767983 */ /* 0x000ee20000100a00 */
[----:B------:R-:W-:Y:S03]  /*1e340*/  WARPSYNC 0xffffffff ;  /* 0xffffffff00007948 */ /* 0x000fe60003800000 */
[----:B------:R-:W-:Y:S01]  /*1e350*/  BAR.SYNC.DEFER_BLOCKING 0x0 ;  /* 0x0000000000007b1d */ /* 0x000fe20000010000 */
[----:B----45:R-:W-:-:S05]  /*1e360*/  IMAD.MOV.U32 R70, RZ, RZ, R23 ;  /* 0x000000ffff467224 */ /* 0x030fca00078e0017 */
[----:B--2---:R1:W2:Y:S04]  /*1e370*/  LD.E R109, [R72.64] ;  /* 0x00000004486d7980 */ /* 0x0042a8000c101900 */
[----:B---3--:R-:W5:Y:S01]  /*1e380*/  LD.E.64 R118, [R118.64] ;  /* 0x0000000476767980 */ /* 0x008f62000c101b00 */
[----:B------:R-:W-:Y:S01]  /*1e390*/  PRMT R79, R70, 0x7610, R79 ;  /* 0x00007610464f7816 */ /* 0x000fe2000000004f */
[----:B------:R-:W-:Y:S01]  /*1e3a0*/  IMAD.MOV.U32 R70, RZ, RZ, R38 ;  /* 0x000000ffff467224 */ /* 0x000fe200078e0026 */
        /* <DEDUP_REMOVED lines=11> */
[----:B------:R-:W-:Y:S01]  /*1e460*/  MOV R70, R26 ;  /* 0x0000001a00467202 */ /* 0x000fe20000000f00 */
[----:B------:R-:W-:Y:S01]  /*1e470*/  IMAD.MOV.U32 R31, RZ, RZ, R37 ;  /* 0x000000ffff1f7224 */ /* 0x000fe200078e0025 */
[----:B------:R-:W-:Y:S01]  /*1e480*/  PRMT R81, R71, 0x7610, R81 ;  /* 0x0000761047517816 */ /* 0x000fe20000000051 */
[----:B------:R-:W-:Y:S01]  /*1e490*/  IMAD.MOV.U32 R71, RZ, RZ, R35 ;  /* 0x000000ffff477224 */ /* 0x000fe200078e0023 */
[----:B------:R-:W-:Y:S01]  /*1e4a0*/  PRMT R76, R70, 0x7610, R76 ;  /* 0x00007610464c7816 */ /* 0x000fe2000000004c */
[----:B-1----:R-:W-:Y:S01]  /*1e4b0*/  IMAD.MOV.U32 R72, RZ, RZ, R34 ;  /* 0x000000ffff487224 */ /* 0x002fe200078e0022 */
        /* <DEDUP_REMOVED lines=21> */
[----:B------:R-:W-:Y:S01]  /*1e610*/  PRMT R101, R70, 0x7610, R101 ;  /* 0x0000761046657816 */ /* 0x000fe20000000065 */
[----:B--2---:R-:W-:Y:S01]  /*1e620*/  IMAD R109, R109, -0x80, R68 ;  /* 0xffffff806d6d7824 */ /* 0x004fe200078e0244 */
[----:B------:R-:W-:-:S04]  /*1e630*/  MOV R68, R33 ;  /* 0x0000002100447202 */ /* 0x000fc80000000f00 */
[----:B------:R-:W-:Y:S02]  /*1e640*/  IMNMX R109, R109, 0x80, PT ;  /* 0x000000806d6d7817 */ /* 0x000fe40003800200 */
[----:B------:R-:W-:Y:S01]  /*1e650*/  PRMT R83, R68, 0x7610, R83 ;  /* 0x0000761044537816 */ /* 0x000fe20000000053 */
[----:B------:R-:W-:Y:S01]  /*1e660*/  IMAD.MOV.U32 R68, RZ, RZ, R41 ;  /* 0x000000ffff447224 */ /* 0x000fe200078e0029 */
[----:B------:R-:W-:-:S04]  /*1e670*/  ISETP.GE.AND P0, PT, R30, R109, PT ;  /* 0x0000006d1e00720c */ /* 0x000fc80003f06270 */
[----:B------:R-:W-:-:S09]  /*1e680*/  PRMT R100, R68, 0x7610, R100 ;  /* 0x0000761044647816 */ /* 0x000fd20000000064 */
[----:B------:R-:W-:Y:S05]  /*1e690*/  @P0 BRA `(.L_x_563) ;  /* 0x0000169000000947 */ /* 0x000fea0003800000 */
[----:B------:R-:W-:Y:S01]  /*1e6a0*/  ISETP.GE.AND P0, PT, R46, R29, PT ;  /* 0x0000001d2e00720c */ /* 0x000fe20003f06270 */
[----:B------:R-:W-:-:S12]  /*1e6b0*/  BSSY B0, `(.L_x_564) ;  /* 0x0000071000007945 */ /* 0x000fd80003800000 */
[----:B------:R-:W-:Y:S05]  /*1e6c0*/  @P0 BRA `(.L_x_565) ;  /* 0x000006f000000947 */ /* 0x000fea0003800000 */
[----:B------:R-:W-:Y:S01]  /*1e6d0*/  LEA.HI R71, R29, R84, RZ, 0x1d ;  /* 0x000000541d477211 */ /* 0x000fe200078fe8ff */
[----:B------:R-:W-:Y:S01]  /*1e6e0*/  IMAD.SHL.U32 R73, R30, 0x40, RZ ;  /* 0x000000401e497824 */ /* 0x000fe200078e00ff */
[----:B------:R-:W-:Y:S02]  /*1e6f0*/  LEA.HI R129, R69, R108, RZ, 0x5 ;  /* 0x0000006c45817211 */ /* 0x000fe400078f28ff */
[----:B------:R-:W-:Y:S01]  /*1e700*/  SHF.R.S32.HI R68, RZ, 0x1f, R71 ;  /* 0x0000001fff447819 */ /* 0x000fe20000011447 */
[----:B------:R-:W-:Y:S01]  /*1e710*/  IMAD.SHL.U32 R69, R71, 0x8, RZ ;  /* 0x0000000847457824 */ /* 0x000fe200078e00ff */
[----:B------:R-:W-:Y:S01]  /*1e720*/  LOP3.LUT R73, R73, 0x1c0, RZ, 0xc0, !PT ;  /* 0x000001c049497812 */ /* 0x000fe200078ec0ff */
[----:B------:R-:W-:Y:S01]  /*1e730*/  IMAD.SHL.U32 R129, R129, 0x10, RZ ;  /* 0x0000001081817824 */ /* 0x000fe200078e00ff */
[----:B------:R-:W-:Y:S02]  /*1e740*/  LEA.HI R68, R68, R71, RZ, 0x3 ;  /* 0x0000004744447211 */ /* 0x000fe400078f18ff */
[----:B------:R-:W-:-:S02]  /*1e750*/  LOP3.LUT R72, R73, 0x38, R46, 0xf8, !PT ;  /* 0x0000003849487812 */ /* 0x000fc400078ef82e */
[----:B------:R-:W-:Y:S01]  /*1e760*/  LOP3.LUT R129, R129, 0xfffffe00, RZ, 0xc0, !PT ;  /* 0xfffffe0081817812 */ /* 0x000fe200078ec0ff */
[----:B------:R-:W-:Y:S01]  /*1e770*/  IMAD.SHL.U32 R68, R68, 0x400, RZ ;  /* 0x0000040044447824 */ /* 0x000fe200078e00ff */
[----:B------:R-:W-:Y:S02]  /*1e780*/  SHF.R.U32.HI R70, RZ, 0x3, R73 ;  /* 0x00000003ff467819 */ /* 0x000fe40000011649 */
[----:B------:R-:W-:Y:S02]  /*1e790*/  LOP3.LUT R69, R73, 0x38, R69, 0xf8, !PT ;  /* 0x0000003849457812 */ /* 0x000fe400078ef845 */
[----:B------:R-:W-:Y:S02]  /*1e7a0*/  LOP3.LUT R131, R129, R72, R70, 0xf6, !PT ;  /* 0x0000004881837212 */ /* 0x000fe400078ef646 */
[----:B------:R-:W-:Y:S02]  /*1e7b0*/  LOP3.LUT R70, R69, R70, RZ, 0x3c, !PT ;  /* 0x0000004645467212 */ /* 0x000fe400078e3cff */
[----:B------:R-:W-:Y:S01]  /*1e7c0*/  LOP3.LUT R68, R68, 0xffffe000, RZ, 0xc0, !PT ;  /* 0xffffe00044447812 */ /* 0x000fe200078ec0ff */
[----:B-----5:R-:W-:-:S03]  /*1e7d0*/  IMAD.WIDE.U32 R130, R131, 0x2, R118 ;  /* 0x0000000283827825 */ /* 0x020fc600078e0076 */
[----:B------:R-:W-:Y:S02]  /*1e7e0*/  IADD3 R129, R70, R68, R129 ;  /* 0x0000004446817210 */ /* 0x000fe40007ffe081 */
[----:B------:R-:W2:Y:S03]  /*1e7f0*/  LD.E.128 R72, [R130.64] ;  /* 0x0000000482487980 */ /* 0x000ea6000c101d00 */
[----:B------:R-:W-:-:S05]  /*1e800*/  IMAD.WIDE.U32 R128, R129, 0x2, R118 ;  /* 0x0000000281807825 */ /* 0x000fca00078e0076 */
[----:B------:R-:W3:Y:S01]  /*1e810*/  LD.E.128 R68, [R128.64] ;  /* 0x0000000480447980 */ /* 0x000ee2000c101d00 */
[--C-:B------:R-:W-:Y:S02]  /*1e820*/  SHF.R.U64 R8, R8, 0x10, R9.reuse ;  /* 0x0000001008087819 */ /* 0x100fe40000001209 */
[----:B------:R-:W-:Y:S02]  /*1e830*/  SHF.R.U32.HI R9, RZ, 0x10, R9 ;  /* 0x00000010ff097819 */ /* 0x000fe40000011609 */
[----:B------:R-:W-:Y:S02]  /*1e840*/  SHF.R.U64 R10, R10, 0x10, R11 ;  /* 0x000000100a0a7819 */ /* 0x000fe4000000120b */
[--C-:B------:R-:W-:Y:S02]  /*1e850*/  SHF.R.U64 R14, R14, 0x10, R15.reuse ;  /* 0x000000100e0e7819 */ /* 0x100fe4000000120f */
[----:B------:R-:W-:Y:S02]  /*1e860*/  SHF.R.U32.HI R15, RZ, 0x10, R15 ;  /* 0x00000010ff0f7819 */ /* 0x000fe4000001160f */
[----:B------:R-:W-:-:S02]  /*1e870*/  SHF.R.U64 R12, R12, 0x10, R13 ;  /* 0x000000100c0c7819 */ /* 0x000fc4000000120d */
[----:B------:R-:W-:Y:S02]  /*1e880*/  PRMT R121, R121, 0x5410, R8 ;  /* 0x0000541079797816 */ /* 0x000fe40000000008 */
[----:B------:R-:W-:Y:S02]  /*1e890*/  PRMT R120, R120, 0x5410, R9 ;  /* 0x0000541078787816 */ /* 0x000fe40000000009 */
[----:B------:R-:W-:Y:S02]  /*1e8a0*/  PRMT R123, R123, 0x5410, R10 ;  /* 0x000054107b7b7816 */ /* 0x000fe4000000000a */
[----:B------:R-:W-:Y:S02]  /*1e8b0*/  PRMT R126, R126, 0x5410, R15 ;  /* 0x000054107e7e7816 */ /* 0x000fe4000000000f */
[----:B------:R-:W-:Y:S02]  /*1e8c0*/  PRMT R125, R125, 0x5410, R12 ;  /* 0x000054107d7d7816 */ /* 0x000fe4000000000c */
[----:B------:R-:W-:-:S02]  /*1e8d0*/  PRMT R127, R127, 0x5410, R14 ;  /* 0x000054107f7f7816 */ /* 0x000fc4000000000e */
[----:B------:R-:W-:Y:S01]  /*1e8e0*/  SHF.R.U32.HI R13, RZ, 0x10, R13 ;  /* 0x00000010ff0d7819 */ /* 0x000fe2000001160d */
[----:B------:R-:W-:Y:S01]  /*1e8f0*/  IMAD.U32 R132, R125, 0x10000, RZ ;  /* 0x000100007d847824 */ /* 0x000fe200078e00ff */
[----:B------:R-:W-:Y:S02]  /*1e900*/  LOP3.LUT R136, R121, 0xffff0000, RZ, 0xc0, !PT ;  /* 0xffff000079887812 */ /* 0x000fe400078ec0ff */
[----:B------:R-:W-:Y:S02]  /*1e910*/  LOP3.LUT R138, R125, 0xffff0000, RZ, 0xc0, !PT ;  /* 0xffff00007d8a7812 */ /* 0x000fe400078ec0ff */
[----:B------:R-:W-:Y:S02]  /*1e920*/  PRMT R124, R124, 0x5410, R13 ;  /* 0x000054107c7c7816 */ /* 0x000fe4000000000d */
[----:B------:R-:W-:-:S03]  /*1e930*/  SHF.R.U32.HI R11, RZ, 0x10, R11 ;  /* 0x00000010ff0b7819 */ /* 0x000fc6000001160b */
[----:B------:R-:W-:Y:S01]  /*1e940*/  IMAD.U32 R125, R124, 0x10000, RZ ;  /* 0x000100007c7d7824 */ /* 0x000fe200078e00ff */
[----:B------:R-:W-:Y:S01]  /*1e950*/  PRMT R122, R122, 0x5410, R11 ;  /* 0x000054107a7a7816 */ /* 0x000fe2000000000b */
[C---:B--2---:R-:W-:Y:S01]  /*1e960*/  IMAD.U32 R10, R72.reuse, 0x10000, RZ ;  /* 0x00010000480a7824 */ /* 0x044fe200078e00ff */
[----:B------:R-:W-:Y:S01]  /*1e970*/  LOP3.LUT R9, R72, 0xffff0000, RZ, 0xc0, !PT ;  /* 0xffff000048097812 */ /* 0x000fe200078ec0ff */
[C---:B------:R-:W-:Y:S01]  /*1e980*/  IMAD.U32 R8, R73.reuse, 0x10000, RZ ;  /* 0x0001000049087824 */ /* 0x040fe200078e00ff */
[----:B------:R-:W-:Y:S01]  /*1e990*/  LOP3.LUT R72, R73, 0xffff0000, RZ, 0xc0, !PT ;  /* 0xffff000049487812 */ /* 0x000fe200078ec0ff */
[C---:B------:R-:W-:Y:S01]  /*1e9a0*/  IMAD.U32 R13, R74.reuse, 0x10000, RZ ;  /* 0x000100004a0d7824 */ /* 0x040fe200078e00ff */
[----:B------:R-:W-:Y:S01]  /*1e9b0*/  LOP3.LUT R12, R74, 0xffff0000, RZ, 0xc0, !PT ;  /* 0xffff00004a0c7812 */ /* 0x000fe200078ec0ff */
[C---:B------:R-:W-:Y:S01]  /*1e9c0*/  IMAD.U32 R11, R75.reuse, 0x10000, RZ ;  /* 0x000100004b0b7824 */ /* 0x040fe200078e00ff */
[----:B------:R-:W-:Y:S01]  /*1e9d0*/  LOP3.LUT R74, R75, 0xffff0000, RZ, 0xc0, !PT ;  /* 0xffff00004b4a7812 */ /* 0x000fe200078ec0ff */
[C---:B---3--:R-:W-:Y:S01]  /*1e9e0*/  IMAD.U32 R73, R68.reuse, 0x10000, RZ ;  /* 0x0001000044497824 */ /* 0x048fe200078e00ff */
[----:B------:R-:W-:Y:S01]  /*1e9f0*/  LOP3.LUT R15, R68, 0xffff0000, RZ, 0xc0, !PT ;  /* 0xffff0000440f7812 */ /* 0x000fe200078ec0ff */
[----:B------:R-:W-:Y:S01]  /*1ea00*/  IMAD.U32 R14, R69, 0x10000, RZ ;  /* 0x00010000450e7824 */ /* 0x000fe200078e00ff */
[----:B------:R-:W-:Y:S01]  /*1ea10*/  SHF.L.U32 R68, R121, 0x10, RZ ;  /* 0x0000001079447819 */ /* 0x000fe200000006ff */
[----:B------:R-:W-:Y:S01]  /*1ea20*/  IMAD.U32 R121, R120, 0x10000, RZ ;  /* 0x0001000078797824 */ /* 0x000fe200078e00ff */
[----:B------:R-:W-:Y:S01]  /*1ea30*/  LOP3.LUT R135, R69, 0xffff0000, RZ, 0xc0, !PT ;  /* 0xffff000045877812 */ /* 0x000fe200078ec0ff */
[----:B------:R-:W-:Y:S01]  /*1ea40*/  IMAD.U32 R133, R70, 0x10000, RZ ;  /* 0x0001000046857824 */ /* 0x000fe200078e00ff */
[----:B------:R-:W-:Y:S01]  /*1ea50*/  LOP3.LUT R120, R120, 0xffff0000, RZ, 0xc0, !PT ;  /* 0xffff000078787812 */ /* 0x000fe200078ec0ff */
[C---:B------:R-:W-:Y:S01]  /*1ea60*/  FMUL.FTZ R69, R73.reuse, R68 ;  /* 0x0000004449457220 */ /* 0x040fe20000410000 */
[----:B------:R-:W-:Y:S01]  /*1ea70*/  LOP3.LUT R70, R70, 0xffff0000, RZ, 0xc0, !PT ;  /* 0xffff000046467812 */ /* 0x000fe200078ec0ff */
[----:B------:R-:W-:-:S02]  /*1ea80*/  FMUL.FTZ R73, R73, R132 ;  /* 0x0000008449497220 */ /* 0x000fc40000410000 */
[C---:B------:R-:W-:Y:S02]  /*1ea90*/  FFMA.FTZ R69, R10.reuse, R132, -R69 ;  /* 0x000000840a457223 */ /* 0x040fe40000010845 */
[C---:B------:R-:W-:Y:S02]  /*1eaa0*/  FMUL.FTZ R132, R15.reuse, R136 ;  /* 0x000000880f847220 */ /* 0x040fe40000410000 */
[----:B------:R-:W-:Y:S02]  /*1eab0*/  FMUL.FTZ R15, R15, R138 ;  /* 0x0000008a0f0f7220 */ /* 0x000fe40000410000 */
[----:B------:R-:W-:Y:S02]  /*1eac0*/  FFMA.FTZ R73, R10, R68, R73 ;  /* 0x000000440a497223 */ /* 0x000fe40000010049 */
[----:B------:R-:W-:Y:S01]  /*1ead0*/  FFMA.FTZ R136, R9, R136, R15 ;  /* 0x0000008809887223 */ /* 0x000fe2000001000f */
[----:B------:R-:W-:Y:S01]  /*1eae0*/  LOP3.LUT R15, R124, 0xffff0000, RZ, 0xc0, !PT ;  /* 0xffff00007c0f7812 */ /* 0x000fe200078ec0ff */
[----:B------:R-:W-:-:S02]  /*1eaf0*/  FMUL.FTZ R10, R14, R121 ;  /* 0x000000790e0a7220 */ /* 0x000fc40000410000 */
[----:B------:R-:W-:Y:S02]  /*1eb00*/  FMUL.FTZ R14, R14, R125 ;  /* 0x0000007d0e0e7220 */ /* 0x000fe40000410000 */
[----:B------:R-:W-:Y:S02]  /*1eb10*/  FMUL.FTZ R68, R135, R120 ;  /* 0x0000007887447220 */ /* 0x000fe40000410000 */
[----:B------:R-:W-:Y:S02]  /*1eb20*/  FFMA.FTZ R132, R9, R138, -R132 ;  /* 0x0000008a09847223 */ /* 0x000fe40000010884 */
[----:B------:R-:W-:Y:S02]  /*1eb30*/  FMUL.FTZ R135, R135, R15 ;  /* 0x0000000f87877220 */ /* 0x000fe40000410000 */
[C---:B------:R-:W-:Y:S02]  /*1eb40*/  FFMA.FTZ R10, R8.reuse, R125, -R10 ;  /* 0x0000007d080a7223 */ /* 0x040fe4000001080a */
[----:B------:R-:W-:Y:S01]  /*1eb50*/  FFMA.FTZ R9, R8, R121, R14 ;  /* 0x0000007908097223 */ /* 0x000fe2000001000e */
[C---:B------:R-:W-:Y:S01]  /*1eb60*/  SHF.L.U32 R14, R127.reuse, 0x10, RZ ;  /* 0x000000107f0e7819 */ /* 0x040fe200000006ff */
[----:B------:R-:W-:Y:S01]  /*1eb70*/  FFMA.FTZ R15, R72, R15, -R68 ;  /* 0x0000000f480f7223 */ /* 0x000fe20000010844 */
[----:B------:R-:W-:Y:S01]  /*1eb80*/  LOP3.LUT R127, R127, 0xffff0000, RZ, 0xc0, !PT ;  /* 0xffff00007f7f7812 */ /* 0x000fe200078ec0ff */
[C---:B------:R-:W-:Y:S01]  /*1eb90*/  IMAD.U32 R75, R71.reuse, 0x10000, RZ ;  /* 0x00010000474b7824 */ /* 0x040fe200078e00ff */
[----:B------:R-:W-:Y:S01]  /*1eba0*/  LOP3.LUT R71, R71, 0xffff0000, RZ, 0xc0, !PT ;  /* 0xffff000047477812 */ /* 0x000fe200078ec0ff */
[C---:B------:R-:W-:Y:S01]  /*1ebb0*/  IMAD.U32 R8, R123.reuse, 0x10000, RZ ;  /* 0x000100007b087824 */ /* 0x040fe200078e00ff */
[----:B------:R-:W-:Y:S01]  /*1ebc0*/  LOP3.LUT R123, R123, 0xffff0000, RZ, 0xc0, !PT ;  /* 0xffff00007b7b7812 */ /* 0x000fe200078ec0ff */
[C---:B------:R-:W-:Y:S01]  /*1ebd0*/  IMAD.U32 R68, R122.reuse, 0x10000, RZ ;  /* 0x000100007a447824 */ /* 0x040fe200078e00ff */
[----:B------:R-:W-:Y:S01]  /*1ebe0*/  LOP3.LUT R122, R122, 0xffff0000, RZ, 0xc0, !PT ;  /* 0xffff00007a7a7812 */ /* 0x000fe200078ec0ff */
[C---:B------:R-:W-:Y:S01]  /*1ebf0*/  IMAD.U32 R124, R126.reuse, 0x10000, RZ ;  /* 0x000100007e7c7824 */ /* 0x040fe200078e00ff */
[----:B------:R-:W-:Y:S01]  /*1ec00*/  LOP3.LUT R126, R126, 0xffff0000, RZ, 0xc0, !PT ;  /* 0xffff00007e7e7812 */ /* 0x000fe200078ec0ff */
[----:B------:R-:W-:-:S02]  /*1ec10*/  FFMA.FTZ R72, R72, R120, R135 ;  /* 0x0000007848487223 */ /* 0x000fc40000010087 */
[----:B------:R-:W-:Y:S02]  /*1ec20*/  FMUL.FTZ R121, R133, R8 ;  /* 0x0000000885797220 */ /* 0x000fe40000410000 */
[----:B------:R-:W-:Y:S01]  /*1ec30*/  FMUL.FTZ R120, R75, R68 ;  /* 0x000000444b787220 */ /* 0x000fe20000410000 */
[----:B------:R-:W-:Y:S01]  /*1ec40*/  F2FP.BF16.PACK_AB R9, R72, R9 ;  /* 0x000000094809723e */ /* 0x000fe200000010ff */
[----:B------:R-:W-:Y:S02]  /*1ec50*/  FMUL.FTZ R133, R133, R14 ;  /* 0x0000000e85857220 */ /* 0x000fe40000410000 */
[-C--:B------:R-:W-:Y:S02]  /*1ec60*/  FMUL.FTZ R75, R75, R124.reuse ;  /* 0x0000007c4b4b7220 */ /* 0x080fe40000410000 */
[----:B------:R-:W-:Y:S02]  /*1ec70*/  FFMA.FTZ R120, R11, R124, -R120 ;  /* 0x0000007c0b787223 */ /* 0x000fe40000010878 */
[----:B------:R-:W-:-:S02]  /*1ec80*/  FFMA.FTZ R133, R13, R8, R133 ;  /* 0x000000080d857223 */ /* 0x000fc40000010085 */
[----:B------:R-:W-:Y:S02]  /*1ec90*/  FFMA.FTZ R11, R11, R68, R75 ;  /* 0x000000440b0b7223 */ /* 0x000fe4000001004b */
[----:B------:R-:W-:Y:S02]  /*1eca0*/  FFMA.FTZ R14, R13, R14, -R121 ;  /* 0x0000000e0d0e7223 */ /* 0x000fe40000010879 */
[C---:B------:R-:W-:Y:S02]  /*1ecb0*/  FMUL.FTZ R8, R70.reuse, R123 ;  /* 0x0000007b46087220 */ /* 0x040fe40000410000 */
[C---:B------:R-:W-:Y:S02]  /*1ecc0*/  FMUL.FTZ R75, R71.reuse, R122 ;  /* 0x0000007a474b7220 */ /* 0x040fe40000410000 */
[----:B------:R-:W-:Y:S02]  /*1ecd0*/  FMUL.FTZ R68, R70, R127 ;  /* 0x0000007f46447220 */ /* 0x000fe40000410000 */
[----:B------:R-:W-:-:S02]  /*1ece0*/  FMUL.FTZ R13, R71, R126 ;  /* 0x0000007e470d7220 */ /* 0x000fc40000410000 */
[----:B------:R-:W-:Y:S01]  /*1ecf0*/  FFMA.FTZ R127, R12, R127, -R8 ;  /* 0x0000007f0c7f7223 */ /* 0x000fe20000010808 */
[----:B------:R-:W-:Y:S01]  /*1ed00*/  F2FP.BF16.PACK_AB R8, R136, R73 ;  /* 0x000000498808723e */ /* 0x000fe200000010ff */
[----:B------:R-:W-:Y:S02]  /*1ed10*/  FFMA.FTZ R71, R74, R126, -R75 ;  /* 0x0000007e4a477223 */ /* 0x000fe4000001084b */
[----:B------:R-:W-:Y:S01]  /*1ed20*/  FFMA.FTZ R68, R12, R123, R68 ;  /* 0x0000007b0c447223 */ /* 0x000fe20000010044 */
[----:B------:R-:W-:Y:S01]  /*1ed30*/  F2FP.BF16.PACK_AB R12, R132, R69 ;  /* 0x00000045840c723e */ /* 0x000fe200000010ff */
[----:B------:R-:W-:Y:S01]  /*1ed40*/  FFMA.FTZ R74, R74, R122, R13 ;  /* 0x0000007a4a4a7223 */ /* 0x000fe2000001000d */
[----:B------:R-:W-:Y:S02]  /*1ed50*/  F2FP.BF16.PACK_AB R13, R15, R10 ;  /* 0x0000000a0f0d723e */ /* 0x000fe400000010ff */
[----:B------:R-:W-:Y:S02]  /*1ed60*/  F2FP.BF16.PACK_AB R14, R127, R14 ;  /* 0x0000000e7f0e723e */ /* 0x000fe400000010ff */
[----:B------:R-:W-:-:S02]  /*1ed70*/  F2FP.BF16.PACK_AB R15, R71, R120 ;  /* 0x00000078470f723e */ /* 0x000fc400000010ff */
[----:B------:R-:W-:Y:S02]  /*1ed80*/  F2FP.BF16.PACK_AB R10, R68, R133 ;  /* 0x00000085440a723e */ /* 0x000fe400000010ff */
[----:B------:R-:W-:Y:S01]  /*1ed90*/  F2FP.BF16.PACK_AB R11, R74, R11 ;  /* 0x0000000b4a0b723e */ /* 0x000fe200000010ff */
[----:B------:R1:W-:Y:S04]  /*1eda0*/  ST.E.128 [R130.64], R12 ;  /* 0x0000000c82007985 */ /* 0x0003e8000c101d04 */
[----:B------:R1:W-:Y:S02]  /*1edb0*/  ST.E.128 [R128.64], R8 ;  /* 0x0000000880007985 */ /* 0x0003e4000c101d04 */
.L_x_565:
[----:B------:R-:W-:Y:S05]  /*1edc0*/  BSYNC B0 ;  /* 0x0000000000007941 */ /* 0x000fea0003800000 */
.L_x_564:
[----:B-1----:R-:W-:Y:S01]  /*1edd0*/  IADD3 R13, R46, 0x20, RZ ;  /* 0x000000202e0d7810 */ /* 0x002fe20007ffe0ff */
[----:B------:R-:W-:Y:S03]  /*1ede0*/  BSSY B0, `(.L_x_566) ;  /* 0x000007a000007945 */ /* 0x000fe60003800000 */
[----:B------:R-:W-:-:S13]  /*1edf0*/  ISETP.GE.AND P0, PT, R13, R29, PT ;  /* 0x0000001d0d00720c */ /* 0x000fda0003f06270 */
[----:B------:R-:W-:Y:S05]  /*1ee00*/  @P0 BRA `(.L_x_567) ;  /* 0x0000077000000947 */ /* 0x000fea0003800000 */
[----:B------:R-:W-:Y:S01]  /*1ee10*/  SHF.R.S32.HI R14, RZ, 0x1f, R13 ;  /* 0x0000001fff0e7819 */ /* 0x000fe2000001140d */
[----:B------:R-:W-:Y:S01]  /*1ee20*/  IMAD.SHL.U32 R10, R30, 0x40, RZ ;  /* 0x000000401e0a7824 */ /* 0x000fe200078e00ff */
[----:B------:R-:W-:Y:S02]  /*1ee30*/  SHF.R.S32.HI R11, RZ, 0x1f, R108 ;  /* 0x0000001fff0b7819 */ /* 0x000fe4000001146c */
[CC--:B------:R-:W-:Y:S02]  /*1ee40*/  LEA.HI R9, R14.reuse, R13.reuse, RZ, 0x3 ;  /* 0x0000000d0e097211 */ /* 0x0c0fe400078f18ff */
[----:B------:R-:W-:Y:S02]  /*1ee50*/  LEA.HI R8, R11, R108, RZ, 0x5 ;  /* 0x0000006c0b087211 */ /* 0x000fe400078f28ff */
[----:B------:R-:W-:Y:S02]  /*1ee60*/  SHF.R.S32.HI R12, RZ, 0x3, R9 ;  /* 0x00000003ff0c7819 */ /* 0x000fe40000011409 */
[----:B------:R-:W-:Y:S01]  /*1ee70*/  LEA.HI R14, R14, R13, RZ, 0x6 ;  /* 0x0000000d0e0e7211 */ /* 0x000fe200078f30ff */
[----:B------:R-:W-:Y:S01]  /*1ee80*/  IMAD.SHL.U32 R8, R8, 0x10, RZ ;  /* 0x0000001008087824 */ /* 0x000fe200078e00ff */
[----:B------:R-:W-:-:S02]  /*1ee90*/  LEA.HI R12, R29, R12, RZ, 0x1d ;  /* 0x0000000c1d0c7211 */ /* 0x000fc400078fe8ff */
[----:B------:R-:W-:Y:S01]  /*1eea0*/  LOP3.LUT R10, R10, 0x1c0, RZ, 0xc0, !PT ;  /* 0x000001c00a0a7812 */ /* 0x000fe200078ec0ff */
[----:B------:R-:W-:Y:S01]  /*1eeb0*/  IMAD.SHL.U32 R14, R14, 0x80, RZ ;  /* 0x000000800e0e7824 */ /* 0x000fe200078e00ff */
[----:B------:R-:W-:Y:S01]  /*1eec0*/  SHF.R.S32.HI R11, RZ, 0x1f, R12 ;  /* 0x0000001fff0b7819 */ /* 0x000fe2000001140c */
[----:B------:R-:W-:Y:S01]  /*1eed0*/  IMAD.SHL.U32 R13, R12, 0x8, RZ ;  /* 0x000000080c0d7824 */ /* 0x000fe200078e00ff */
[C---:B------:R-:W-:Y:S02]  /*1eee0*/  LOP3.LUT R68, R10.reuse, 0x38, R9, 0xf8, !PT ;  /* 0x000000380a447812 */ /* 0x040fe400078ef809 */
[----:B------:R-:W-:Y:S02]  /*1eef0*/  LEA.HI R11, R11, R12, RZ, 0x3 ;  /* 0x0000000c0b0b7211 */ /* 0x000fe400078f18ff */
[----:B------:R-:W-:Y:S02]  /*1ef00*/  SHF.R.U32.HI R9, RZ, 0x3, R10 ;  /* 0x00000003ff097819 */ /* 0x000fe4000001160a */
[----:B------:R-:W-:Y:S01]  /*1ef10*/  LOP3.LUT R10, R10, 0x38, R13, 0xf8, !PT ;  /* 0x000000380a0a7812 */ /* 0x000fe200078ef80d */
[----:B------:R-:W-:Y:S01]  /*1ef20*/  IMAD.SHL.U32 R11, R11, 0x400, RZ ;  /* 0x000004000b0b7824 */ /* 0x000fe200078e00ff */
[----:B------:R-:W-:-:S02]  /*1ef30*/  LOP3.LUT R14, R14, 0xffffe000, RZ, 0xc0, !PT ;  /* 0xffffe0000e0e7812 */ /* 0x000fc400078ec0ff */
[-C--:B------:R-:W-:Y:S02]  /*1ef40*/  LOP3.LUT R15, R68, R9.reuse, RZ, 0x3c, !PT ;  /* 0x00000009440f7212 */ /* 0x080fe400078e3cff */
[----:B------:R-:W-:Y:S02]  /*1ef50*/  LOP3.LUT R8, R8, 0xfffffe00, RZ, 0xc0, !PT ;  /* 0xfffffe0008087812 */ /* 0x000fe400078ec0ff */
[----:B------:R-:W-:Y:S02]  /*1ef60*/  LOP3.LUT R69, R10, R9, RZ, 0x3c, !PT ;  /* 0x000000090a457212 */ /* 0x000fe400078e3cff */
[----:B------:R-:W-:Y:S02]  /*1ef70*/  LOP3.LUT R9, R11, 0xffffe000, RZ, 0xc0, !PT ;  /* 0xffffe0000b097812 */ /* 0x000fe400078ec0ff */
[--C-:B------:R-:W-:Y:S02]  /*1ef80*/  IADD3 R15, R15, R14, R8.reuse ;  /* 0x0000000e0f0f7210 */ /* 0x100fe40007ffe008 */
[----:B------:R-:W-:-:S03]  /*1ef90*/  IADD3 R69, R69, R9, R8 ;  /* 0x0000000945457210 */ /* 0x000fc60007ffe008 */
[----:B-----5:R-:W-:-:S04]  /*1efa0*/  IMAD.WIDE.U32 R70, R15, 0x2, R118 ;  /* 0x000000020f467825 */ /* 0x020fc800078e0076 */
[----:B------:R-:W-:Y:S01]  /*1efb0*/  IMAD.WIDE.U32 R68, R69, 0x2, R118 ;  /* 0x0000000245447825 */ /* 0x000fe200078e0076 */
[----:B------:R-:W2:Y:S04]  /*1efc0*/  LD.E.128 R12, [R70.64] ;  /* 0x00000004460c7980 */ /* 0x000ea8000c101d00 */
[----:B------:R-:W3:Y:S01]  /*1efd0*/  LD.E.128 R8, [R68.64] ;  /* 0x0000000444087980 */ /* 0x000ee2000c101d00 */
[--C-:B------:R-:W-:Y:S02]  /*1efe0*/  SHF.R.U64 R60, R60, 0x10, R61.reuse ;  /* 0x000000103c3c7819 */ /* 0x100fe4000000123d */
[----:B------:R-:W-:Y:S02]  /*1eff0*/  SHF.R.U32.HI R61, RZ, 0x10, R61 ;  /* 0x00000010ff3d7819 */ /* 0x000fe4000001163d */
[----:B------:R-:W-:-:S02]  /*1f000*/  SHF.R.U64 R62, R62, 0x10, R63 ;  /* 0x000000103e3e7819 */ /* 0x000fc4000000123f */
[----:B------:R-:W-:Y:S02]  /*1f010*/  SHF.R.U64 R64, R64, 0x10, R65 ;  /* 0x0000001040407819 */ /* 0x000fe40000001241 */
[----:B------:R-:W-:Y:S02]  /*1f020*/  SHF.R.U32.HI R63, RZ, 0x10, R63 ;  /* 0x00000010ff3f7819 */ /* 0x000fe4000001163f */
[----:B------:R-:W-:Y:S02]  /*1f030*/  SHF.R.U32.HI R65, RZ, 0x10, R65 ;  /* 0x00000010ff417819 */ /* 0x000fe40000011641 */
[----:B------:R-:W-:Y:S02]  /*1f040*/  PRMT R111, R111, 0x5410, R60 ;  /* 0x000054106f6f7816 */ /* 0x000fe4000000003c */
[----:B------:R-:W-:Y:S02]  /*1f050*/  PRMT R110, R110, 0x5410, R61 ;  /* 0x000054106e6e7816 */ /* 0x000fe4000000003d */
[----:B------:R-:W-:-:S02]  /*1f060*/  SHF.R.U64 R66, R66, 0x10, R67 ;  /* 0x0000001042427819 */ /* 0x000fc40000001243 */
[----:B------:R-:W-:Y:S01]  /*1f070*/  PRMT R112, R112, 0x5410, R63 ;  /* 0x0000541070707816 */ /* 0x000fe2000000003f */
[----:B------:R-:W-:Y:S01]  /*1f080*/  IMAD.U32 R75, R110, 0x10000, RZ ;  /* 0x000100006e4b7824 */ /* 0x000fe200078e00ff */
[----:B------:R-:W-:Y:S02]  /*1f090*/  SHF.R.U32.HI R67, RZ, 0x10, R67 ;  /* 0x00000010ff437819 */ /* 0x000fe40000011643 */
[----:B------:R-:W-:Y:S02]  /*1f0a0*/  PRMT R115, R115, 0x5410, R64 ;  /* 0x0000541073737816 */ /* 0x000fe40000000040 */
[----:B------:R-:W-:Y:S02]  /*1f0b0*/  PRMT R114, R114, 0x5410, R65 ;  /* 0x0000541072727816 */ /* 0x000fe40000000041 */
[----:B------:R-:W-:Y:S01]  /*1f0c0*/  PRMT R116, R116, 0x5410, R67 ;  /* 0x0000541074747816 */ /* 0x000fe20000000043 */
[C---:B------:R-:W-:Y:S01]  /*1f0d0*/  IMAD.U32 R67, R115.reuse, 0x10000, RZ ;  /* 0x0001000073437824 */ /* 0x040fe200078e00ff */
[----:B------:R-:W-:-:S02]  /*1f0e0*/  LOP3.LUT R120, R115, 0xffff0000, RZ, 0xc0, !PT ;  /* 0xffff000073787812 */ /* 0x000fc400078ec0ff */
[----:B------:R-:W-:Y:S02]  /*1f0f0*/  LOP3.LUT R110, R110, 0xffff0000, RZ, 0xc0, !PT ;  /* 0xffff00006e6e7812 */ /* 0x000fe400078ec0ff */
[----:B------:R-:W-:Y:S02]  /*1f100*/  PRMT R113, R113, 0x5410, R62 ;  /* 0x0000541071717816 */ /* 0x000fe4000000003e */
[----:B------:R-:W-:Y:S01]  /*1f110*/  PRMT R117, R117, 0x5410, R66 ;  /* 0x0000541075757816 */ /* 0x000fe20000000042 */
[C---:B--2---:R-:W-:Y:S01]  /*1f120*/  IMAD.U32 R61, R12.reuse, 0x10000, RZ ;  /* 0x000100000c3d7824 */ /* 0x044fe200078e00ff */
[----:B------:R-:W-:Y:S01]  /*1f130*/  LOP3.LUT R60, R12, 0xffff0000, RZ, 0xc0, !PT ;  /* 0xffff00000c3c7812 */ /* 0x000fe200078ec0ff */
[C---:B------:R-:W-:Y:S01]  /*1f140*/  IMAD.U32 R12, R13.reuse, 0x10000, RZ ;  /* 0x000100000d0c7824 */ /* 0x040fe200078e00ff */
[----:B------:R-:W-:Y:S01]  /*1f150*/  LOP3.LUT R63, R13, 0xffff0000, RZ, 0xc0, !PT ;  /* 0xffff00000d3f7812 */ /* 0x000fe200078ec0ff */
[C---:B------:R-:W-:Y:S01]  /*1f160*/  IMAD.U32 R13, R15.reuse, 0x10000, RZ ;  /* 0x000100000f0d7824 */ /* 0x040fe200078e00ff */
[----:B------:R-:W-:Y:S01]  /*1f170*/  LOP3.LUT R65, R15, 0xffff0000, RZ, 0xc0, !PT ;  /* 0xffff00000f417812 */ /* 0x000fe200078ec0ff */
[C---:B---3--:R-:W-:Y:S01]  /*1f180*/  IMAD.U32 R64, R8.reuse, 0x10000, RZ ;  /* 0x0001000008407824 */ /* 0x048fe200078e00ff */
[----:B------:R-:W-:Y:S01]  /*1f190*/  LOP3.LUT R15, R8, 0xffff0000, RZ, 0xc0, !PT ;  /* 0xffff0000080f7812 */ /* 0x000fe200078ec0ff */
[C---:B------:R-:W-:Y:S01]  /*1f1a0*/  IMAD.U32 R8, R9.reuse, 0x10000, RZ ;  /* 0x0001000009087824 */ /* 0x040fe200078e00ff */
[----:B------:R-:W-:Y:S01]  /*1f1b0*/  LOP3.LUT R74, R9, 0xffff0000, RZ, 0xc0, !PT ;  /* 0xffff0000094a7812 */ /* 0x000fe200078ec0ff */
[C---:B------:R-:W-:Y:S01]  /*1f1c0*/  IMAD.U32 R9, R111.reuse, 0x10000, RZ ;  /* 0x000100006f097824 */ /* 0x040fe200078e00ff */
[C---:B------:R-:W-:Y:S01]  /*1f1d0*/  LOP3.LUT R72, R10.reuse, 0xffff0000, RZ, 0xc0, !PT ;  /* 0xffff00000a487812 */ /* 0x040fe200078ec0ff */
[----:B------:R-:W-:Y:S01]  /*1f1e0*/  IMAD.U32 R73, R10, 0x10000, RZ ;  /* 0x000100000a497824 */ /* 0x000fe200078e00ff */
[----:B------:R-:W-:Y:S01]  /*1f1f0*/  LOP3.LUT R111, R111, 0xffff0000, RZ, 0xc0, !PT ;  /* 0xffff00006f6f7812 */ /* 0x000fe200078ec0ff */
[----:B------:R-:W-:-:S02]  /*1f200*/  FMUL.FTZ R10, R64, R9 ;  /* 0x00000009400a7220 */ /* 0x000fc40000410000 */
[-C--:B------:R-:W-:Y:S02]  /*1f210*/  FMUL.FTZ R64, R64, R67.reuse ;  /* 0x0000004340407220 */ /* 0x080fe40000410000 */
[C---:B------:R-:W-:Y:S02]  /*1f220*/  FFMA.FTZ R10, R61.reuse, R67, -R10 ;  /* 0x000000433d0a7223 */ /* 0x040fe4000001080a */
[----:B------:R-:W-:Y:S02]  /*1f230*/  FFMA.FTZ R64, R61, R9, R64 ;  /* 0x000000093d407223 */ /* 0x000fe40000010040 */
[----:B------:R-:W-:Y:S02]  /*1f240*/  IMAD.U32 R9, R114, 0x10000, RZ ;  /* 0x0001000072097824 */ /* 0x000fe400078e00ff */
[C---:B------:R-:W-:Y:S02]  /*1f250*/  FMUL.FTZ R67, R15.reuse, R111 ;  /* 0x0000006f0f437220 */ /* 0x040fe40000410000 */
[----:B------:R-:W-:-:S02]  /*1f260*/  FMUL.FTZ R15, R15, R120 ;  /* 0x000000780f0f7220 */ /* 0x000fc40000410000 */
[C---:B------:R-:W-:Y:S02]  /*1f270*/  FMUL.FTZ R61, R8.reuse, R75 ;  /* 0x0000004b083d7220 */ /* 0x040fe40000410000 */
[----:B------:R-:W-:Y:S02]  /*1f280*/  FMUL.FTZ R8, R8, R9 ;  /* 0x0000000908087220 */ /* 0x000fe40000410000 */
[C---:B------:R-:W-:Y:S02]  /*1f290*/  FFMA.FTZ R67, R60.reuse, R120, -R67 ;  /* 0x000000783c437223 */ /* 0x040fe40000010843 */
[----:B------:R-:W-:Y:S01]  /*1f2a0*/  FFMA.FTZ R15, R60, R111, R15 ;  /* 0x0000006f3c0f7223 */ /* 0x000fe2000001000f */
[----:B------:R-:W-:Y:S01]  /*1f2b0*/  LOP3.LUT R60, R114, 0xffff0000, RZ, 0xc0, !PT ;  /* 0xffff0000723c7812 */ /* 0x000fe200078ec0ff */
[C---:B------:R-:W-:Y:S02]  /*1f2c0*/  FFMA.FTZ R61, R12.reuse, R9, -R61 ;  /* 0x000000090c3d7223 */ /* 0x040fe4000001083d */
[----:B------:R-:W-:-:S02]  /*1f2d0*/  FFMA.FTZ R9, R12, R75, R8 ;  /* 0x0000004b0c097223 */ /* 0x000fc40000010008 */
[C---:B------:R-:W-:Y:S02]  /*1f2e0*/  FMUL.FTZ R12, R74.reuse, R110 ;  /* 0x0000006e4a0c7220 */ /* 0x040fe40000410000 */
[-C--:B------:R-:W-:Y:S02]  /*1f2f0*/  FMUL.FTZ R114, R74, R60.reuse ;  /* 0x0000003c4a727220 */ /* 0x080fe40000410000 */
[----:B------:R-:W-:Y:S02]  /*1f300*/  FFMA.FTZ R60, R63, R60, -R12 ;  /* 0x0000003c3f3c7223 */ /* 0x000fe4000001080c */
        /* <DEDUP_REMOVED lines=11> */
[C---:B------:R-:W-:Y:S02]  /*1f3c0*/  FMUL.FTZ R111, R73.reuse, R8 ;  /* 0x00000008496f7220 */ /* 0x040fe40000410000 */
[----:B------:R-:W-:Y:S01]  /*1f3d0*/  FMUL.FTZ R114, R66, R12 ;  /* 0x0000000c42727220 */ /* 0x000fe20000410000 */
[----:B------:R-:W-:Y:S01]  /*1f3e0*/  F2FP.BF16.PACK_AB R9, R110, R9 ;  /* 0x000000096e09723e */ /* 0x000fe200000010ff */
[C---:B------:R-:W-:Y:S01]  /*1f3f0*/  IMAD.U32 R62, R14.reuse, 0x10000, RZ ;  /* 0x000100000e3e7824 */ /* 0x040fe200078e00ff */
[----:B------:R-:W-:Y:S01]  /*1f400*/  LOP3.LUT R14, R14, 0xffff0000, RZ, 0xc0, !PT ;  /* 0xffff00000e0e7812 */ /* 0x000fe200078ec0ff */
[-C--:B------:R-:W-:Y:S02]  /*1f410*/  FMUL.FTZ R73, R73, R75.reuse ;  /* 0x0000004b49497220 */ /* 0x080fe40000410000 */
[----:B------:R-:W-:Y:S02]  /*1f420*/  FMUL.FTZ R66, R66, R74 ;  /* 0x0000004a42427220 */ /* 0x000fe40000410000 */
[----:B------:R-:W-:-:S02]  /*1f430*/  FFMA.FTZ R63, R62, R75, -R111 ;  /* 0x0000004b3e3f7223 */ /* 0x000fc4000001086f */
[----:B------:R-:W-:Y:S02]  /*1f440*/  FFMA.FTZ R73, R62, R8, R73 ;  /* 0x000000083e497223 */ /* 0x000fe40000010049 */
[----:B------:R-:W-:Y:S02]  /*1f450*/  FFMA.FTZ R66, R13, R12, R66 ;  /* 0x0000000c0d427223 */ /* 0x000fe40000010042 */
[C---:B------:R-:W-:Y:S02]  /*1f460*/  FMUL.FTZ R62, R72.reuse, R113 ;  /* 0x00000071483e7220 */ /* 0x040fe40000410000 */
[C---:B------:R-:W-:Y:S02]  /*1f470*/  FMUL.FTZ R12, R11.reuse, R112 ;  /* 0x000000700b0c7220 */ /* 0x040fe40000410000 */
[----:B------:R-:W-:Y:S02]  /*1f480*/  FMUL.FTZ R72, R72, R117 ;  /* 0x0000007548487220 */ /* 0x000fe40000410000 */
[----:B------:R-:W-:-:S02]  /*1f490*/  FMUL.FTZ R8, R11, R116 ;  /* 0x000000740b087220 */ /* 0x000fc40000410000 */
[----:B------:R-:W-:Y:S01]  /*1f4a0*/  FFMA.FTZ R114, R13, R74, -R114 ;  /* 0x0000004a0d727223 */ /* 0x000fe20000010872 */
[----:B------:R-:W-:Y:S01]  /*1f4b0*/  F2FP.BF16.PACK_AB R13, R60, R61 ;  /* 0x0000003d3c0d723e */ /* 0x000fe200000010ff */
[C---:B------:R-:W-:Y:S02]  /*1f4c0*/  FFMA.FTZ R62, R14.reuse, R117, -R62 ;  /* 0x000000750e3e7223 */ /* 0x040fe4000001083e */
        /* <DEDUP_REMOVED lines=8> */
[----:B------:R-:W-:Y:S01]  /*1f550*/  F2FP.BF16.PACK_AB R11, R65, R66 ;  /* 0x00000042410b723e */ /* 0x000fe200000010ff */
[----:B------:R1:W-:Y:S04]  /*1f560*/  ST.E.128 [R70.64], R12 ;  /* 0x0000000c46007985 */ /* 0x0003e8000c101d04 */
[----:B------:R1:W-:Y:S02]  /*1f570*/  ST.E.128 [R68.64], R8 ;  /* 0x0000000844007985 */ /* 0x0003e4000c101d04 */
.L_x_567:
[----:B------:R-:W-:Y:S05]  /*1f580*/  BSYNC B0 ;  /* 0x0000000000007941 */ /* 0x000fea0003800000 */
.L_x_566:
[----:B-1----:R-:W-:-:S04]  /*1f590*/  IADD3 R11, R46, 0x40, RZ ;  /* 0x000000402e0b7810 */ /* 0x002fc80007ffe0ff */
        /* <DEDUP_REMOVED lines=21> */
[----:B------:R-:W-:Y:S02]  /*1f6f0*/  LOP3.LUT R14, R14, 0xffffe000, RZ, 0xc0, !PT ;  /* 0xffffe0000e0e7812 */ /* 0x000fe400078ec0ff */
[-C--:B------:R-:W-:Y:S02]  /*1f700*/  LOP3.LUT R15, R60, R9.reuse, RZ, 0x3c, !PT ;  /* 0x000000093c0f7212 */ /* 0x080fe400078e3cff */
        /* <DEDUP_REMOVED lines=57> */
[C---:B------:R-:W-:Y:S01]  /*1faa0*/  IMAD.U32 R8, R95.reuse, 0x10000, RZ ;  /* 0x000100005f087824 */ /* 0x040fe200078e00ff */
[----:B------:R-:W-:Y:S01]  /*1fab0*/  LOP3.LUT R95, R95, 0xffff0000, RZ, 0xc0, !PT ;  /* 0xffff00005f5f7812 */ /* 0x000fe200078ec0ff */
[C---:B------:R-:W-:Y:S01]  /*1fac0*/  IMAD.U32 R67, R99.reuse, 0x10000, RZ ;  /* 0x0001000063437824 */ /* 0x040fe200078e00ff */
[----:B------:R-:W-:Y:S01]  /*1fad0*/  LOP3.LUT R99, R99, 0xffff0000, RZ, 0xc0, !PT ;  /* 0xffff000063637812 */ /* 0x000fe200078ec0ff */
[-C--:B------:R-:W-:Y:S02]  /*1fae0*/  FMUL.FTZ R69, R66, R52.reuse ;  /* 0x0000003442457220 */ /* 0x080fe40000410000 */
[----:B------:R-:W-:Y:S02]  /*1faf0*/  FFMA.FTZ R52, R55, R52, -R12 ;  /* 0x0000003437347223 */ /* 0x000fe4000001080c */
[C---:B------:R-:W-:Y:S01]  /*1fb00*/  IMAD.U32 R58, R11.reuse, 0x10000, RZ ;  /* 0x000100000b3a7824 */ /* 0x040fe200078e00ff */
[----:B------:R-:W-:Y:S01]  /*1fb10*/  LOP3.LUT R11, R11, 0xffff0000, RZ, 0xc0, !PT ;  /* 0xffff00000b0b7812 */ /* 0x000fe200078ec0ff */
[C---:B------:R-:W-:Y:S01]  /*1fb20*/  IMAD.U32 R12, R94.reuse, 0x10000, RZ ;  /* 0x000100005e0c7824 */ /* 0x040fe200078e00ff */
[----:B------:R-:W-:Y:S01]  /*1fb30*/  LOP3.LUT R94, R94, 0xffff0000, RZ, 0xc0, !PT ;  /* 0xffff00005e5e7812 */ /* 0x000fe200078ec0ff */
[----:B------:R-:W-:-:S02]  /*1fb40*/  FMUL.FTZ R68, R65, R8 ;  /* 0x0000000841447220 */ /* 0x000fc40000410000 */
[C---:B------:R-:W-:Y:S01]  /*1fb50*/  IMAD.U32 R54, R14.reuse, 0x10000, RZ ;  /* 0x000100000e367824 */ /* 0x040fe200078e00ff */
[----:B------:R-:W-:Y:S01]  /*1fb60*/  LOP3.LUT R14, R14, 0xffff0000, RZ, 0xc0, !PT ;  /* 0xffff00000e0e7812 */ /* 0x000fe200078ec0ff */
[C---:B------:R-:W-:Y:S01]  /*1fb70*/  IMAD.U32 R66, R98.reuse, 0x10000, RZ ;  /* 0x0001000062427824 */ /* 0x040fe200078e00ff */
[----:B------:R-:W-:Y:S01]  /*1fb80*/  LOP3.LUT R98, R98, 0xffff0000, RZ, 0xc0, !PT ;  /* 0xffff000062627812 */ /* 0x000fe200078ec0ff */
[-C--:B------:R-:W-:Y:S02]  /*1fb90*/  FMUL.FTZ R65, R65, R67.reuse ;  /* 0x0000004341417220 */ /* 0x080fe40000410000 */
[----:B------:R-:W-:Y:S02]  /*1fba0*/  FFMA.FTZ R92, R55, R92, R69 ;  /* 0x0000005c375c7223 */ /* 0x000fe40000010045 */
[C---:B------:R-:W-:Y:S02]  /*1fbb0*/  FFMA.FTZ R55, R54.reuse, R67, -R68 ;  /* 0x0000004336377223 */ /* 0x040fe40000010844 */
[----:B------:R-:W-:Y:S01]  /*1fbc0*/  FFMA.FTZ R65, R54, R8, R65 ;  /* 0x0000000836417223 */ /* 0x000fe20000010041 */
[----:B------:R-:W-:Y:S01]  /*1fbd0*/  F2FP.BF16.PACK_AB R9, R92, R9 ;  /* 0x000000095c09723e */ /* 0x000fe200000010ff */
[----:B------:R-:W-:-:S02]  /*1fbe0*/  FMUL.FTZ R69, R58, R12 ;  /* 0x0000000c3a457220 */ /* 0x000fc40000410000 */
[----:B------:R-:W-:Y:S02]  /*1fbf0*/  FMUL.FTZ R54, R64, R95 ;  /* 0x0000005f40367220 */ /* 0x000fe40000410000 */
[C---:B------:R-:W-:Y:S02]  /*1fc00*/  FMUL.FTZ R8, R11.reuse, R94 ;  /* 0x0000005e0b087220 */ /* 0x040fe40000410000 */
[----:B------:R-:W-:Y:S02]  /*1fc10*/  FMUL.FTZ R58, R58, R66 ;  /* 0x000000423a3a7220 */ /* 0x000fe40000410000 */
[----:B------:R-:W-:Y:S02]  /*1fc20*/  FMUL.FTZ R64, R64, R99 ;  /* 0x0000006340407220 */ /* 0x000fe40000410000 */
[----:B------:R-:W-:Y:S02]  /*1fc30*/  FMUL.FTZ R11, R11, R98 ;  /* 0x000000620b0b7220 */ /* 0x000fe40000410000 */
[----:B------:R-:W-:-:S02]  /*1fc40*/  FFMA.FTZ R69, R13, R66, -R69 ;  /* 0x000000420d457223 */ /* 0x000fc40000010845 */
[C---:B------:R-:W-:Y:S02]  /*1fc50*/  FFMA.FTZ R54, R14.reuse, R99, -R54 ;  /* 0x000000630e367223 */ /* 0x040fe40000010836 */
[----:B------:R-:W-:Y:S01]  /*1fc60*/  FFMA.FTZ R98, R57, R98, -R8 ;  /* 0x0000006239627223 */ /* 0x000fe20000010808 */
[----:B------:R-:W-:Y:S01]  /*1fc70*/  F2FP.BF16.PACK_AB R8, R15, R56 ;  /* 0x000000380f08723e */ /* 0x000fe200000010ff */
[----:B------:R-:W-:Y:S01]  /*1fc80*/  FFMA.FTZ R58, R13, R12, R58 ;  /* 0x0000000c0d3a7223 */ /* 0x000fe2000001003a */
        /* <DEDUP_REMOVED lines=10> */
.L_x_563:
[----:B------:R-:W-:Y:S05]  /*1fd30*/  BSYNC B1 ;  /* 0x0000000000017941 */ /* 0x000fea0003800000 */
.L_x_562:
        /* <DEDUP_REMOVED lines=8> */
[----:B------:R-:W-:Y:S01]  /*1fdc0*/  LEA.HI R8, R29, R84, RZ, 0x1d ;  /* 0x000000541d087211 */ /* 0x000fe200078fe8ff */
[----:B------:R-:W-:Y:S01]  /*1fdd0*/  IMAD.SHL.U32 R11, R30, 0x40, RZ ;  /* 0x000000401e0b7824 */ /* 0x000fe200078e00ff */
[----:B------:R-:W-:Y:S02]  /*1fde0*/  SHF.R.S32.HI R9, RZ, 0x1f, R30 ;  /* 0x0000001fff097819 */ /* 0x000fe4000001141e */
[----:B------:R-:W-:Y:S02]  /*1fdf0*/  SHF.R.S32.HI R53, RZ, 0x1f, R8 ;  /* 0x0000001fff357819 */ /* 0x000fe40000011408 */
[----:B------:R-:W-:Y:S02]  /*1fe00*/  LEA.HI R9, R9, R30, RZ, 0x3 ;  /* 0x0000001e09097211 */ /* 0x000fe400078f18ff */
[----:B------:R-:W-:Y:S01]  /*1fe10*/  LEA.HI R53, R53, R8, RZ, 0x3 ;  /* 0x0000000835357211 */ /* 0x000fe200078f18ff */
[----:B------:R-:W-:Y:S01]  /*1fe20*/  IMAD.SHL.U32 R8, R8, 0x8, RZ ;  /* 0x0000000808087824 */ /* 0x000fe200078e00ff */
[----:B------:R-:W-:Y:S01]  /*1fe30*/  LOP3.LUT R11, R11, 0x1c0, RZ, 0xc0, !PT ;  /* 0x000001c00b0b7812 */ /* 0x000fe200078ec0ff */
[----:B------:R-:W-:-:S02]  /*1fe40*/  IMAD.SHL.U32 R9, R9, 0x40, RZ ;  /* 0x0000004009097824 */ /* 0x000fc400078e00ff */
[----:B------:R-:W-:Y:S01]  /*1fe50*/  IMAD.SHL.U32 R53, R53, 0x400, RZ ;  /* 0x0000040035357824 */ /* 0x000fe200078e00ff */
[----:B------:R-:W-:Y:S02]  /*1fe60*/  SHF.R.U32.HI R10, RZ, 0x3, R11 ;  /* 0x00000003ff0a7819 */ /* 0x000fe4000001160b */
[C---:B------:R-:W-:Y:S02]  /*1fe70*/  LOP3.LUT R8, R11.reuse, 0x38, R8, 0xf8, !PT ;  /* 0x000000380b087812 */ /* 0x040fe400078ef808 */
[----:B------:R-:W-:Y:S02]  /*1fe80*/  LOP3.LUT R55, R11, 0x38, R46, 0xf8, !PT ;  /* 0x000000380b377812 */ /* 0x000fe400078ef82e */
[----:B------:R-:W-:Y:S02]  /*1fe90*/  LOP3.LUT R9, R9, 0xfffffe00, RZ, 0xc0, !PT ;  /* 0xfffffe0009097812 */ /* 0x000fe400078ec0ff */
[----:B------:R-:W-:Y:S02]  /*1fea0*/  LOP3.LUT R8, R8, R10, RZ, 0x3c, !PT ;  /* 0x0000000a08087212 */ /* 0x000fe400078e3cff */
[----:B------:R-:W-:-:S02]  /*1feb0*/  LOP3.LUT R53, R53, 0xffffe000, RZ, 0xc0, !PT ;  /* 0xffffe00035357812 */ /* 0x000fc400078ec0ff */
[----:B------:R-:W-:Y:S02]  /*1fec0*/  LOP3.LUT R55, R9, R55, R10, 0xf6, !PT ;  /* 0x0000003709377212 */ /* 0x000fe400078ef60a */
        /* <DEDUP_REMOVED lines=95> */
.L_x_569:
[----:B------:R-:W-:Y:S05]  /*204c0*/  BSYNC B0 ;  /* 0x0000000000007941 */ /* 0x000fea0003800000 */
.L_x_568:
        /* <DEDUP_REMOVED lines=17> */
[----:B------:R-:W-:Y:S02]  /*205e0*/  LOP3.LUT R14, R15, 0x38, R14, 0xf8, !PT ;  /* 0x000000380f0e7812 */ /* 0x000fe400078ef80e */
        /* <DEDUP_REMOVED lines=15> */
[----:B------:R-:W-:Y:S02]  /*206e0*/  SHF.R.U64 R32, R32, 0x10, R33 ;  /* 0x0000001020207819 */ /* 0x000fe40000001221 */
[----:B------:R-:W-:Y:S02]  /*206f0*/  SHF.R.U64 R34, R34, 0x10, R35 ;  /* 0x0000001022227819 */ /* 0x000fe40000001223 */
[----:B------:R-:W-:-:S02]  /*20700*/  SHF.R.U64 R36, R36, 0x10, R37 ;  /* 0x0000001024247819 */ /* 0x000fc40000001225 */
[----:B------:R-:W-:Y:S02]  /*20710*/  SHF.R.U32.HI R35, RZ, 0x10, R35 ;  /* 0x00000010ff237819 */ /* 0x000fe40000011623 */
[----:B------:R-:W-:Y:S02]  /*20720*/  SHF.R.U32.HI R37, RZ, 0x10, R37 ;  /* 0x00000010ff257819 */ /* 0x000fe40000011625 */
[----:B------:R-:W-:Y:S02]  /*20730*/  SHF.R.U32.HI R40, RZ, 0x10, R33 ;  /* 0x00000010ff287819 */ /* 0x000fe40000011621 */
[----:B------:R-:W-:Y:S02]  /*20740*/  PRMT R85, R85, 0x5410, R32 ;  /* 0x0000541055557816 */ /* 0x000fe40000000020 */
[----:B------:R-:W-:Y:S02]  /*20750*/  SHF.R.U64 R38, R38, 0x10, R39 ;  /* 0x0000001026267819 */ /* 0x000fe40000001227 */
[----:B------:R-:W-:-:S02]  /*20760*/  PRMT R86, R86, 0x5410, R35 ;  /* 0x0000541056567816 */ /* 0x000fc40000000023 */
[----:B------:R-:W-:Y:S02]  /*20770*/  SHF.R.U32.HI R39, RZ, 0x10, R39 ;  /* 0x00000010ff277819 */ /* 0x000fe40000011627 */
[----:B------:R-:W-:Y:S02]  /*20780*/  PRMT R89, R89, 0x5410, R36 ;  /* 0x0000541059597816 */ /* 0x000fe40000000024 */
[----:B------:R-:W-:Y:S02]  /*20790*/  PRMT R88, R88, 0x5410, R37 ;  /* 0x0000541058587816 */ /* 0x000fe40000000025 */
[----:B------:R-:W-:Y:S01]  /*207a0*/  PRMT R90, R90, 0x5410, R39 ;  /* 0x000054105a5a7816 */ /* 0x000fe20000000027 */
[----:B------:R-:W-:Y:S01]  /*207b0*/  IMAD.U32 R39, R89, 0x10000, RZ ;  /* 0x0001000059277824 */ /* 0x000fe200078e00ff */
[----:B------:R-:W-:Y:S02]  /*207c0*/  PRMT R83, R83, 0x5410, R40 ;  /* 0x0000541053537816 */ /* 0x000fe40000000028 */
[----:B------:R-:W-:-:S02]  /*207d0*/  LOP3.LUT R52, R89, 0xffff0000, RZ, 0xc0, !PT ;  /* 0xffff000059347812 */ /* 0x000fc400078ec0ff */
[----:B------:R-:W-:Y:S01]  /*207e0*/  PRMT R87, R87, 0x5410, R34 ;  /* 0x0000541057577816 */ /* 0x000fe20000000022 */
[C---:B------:R-:W-:Y:S01]  /*207f0*/  IMAD.U32 R51, R83.reuse, 0x10000, RZ ;  /* 0x0001000053337824 */ /* 0x040fe200078e00ff */
[----:B------:R-:W-:Y:S02]  /*20800*/  LOP3.LUT R83, R83, 0xffff0000, RZ, 0xc0, !PT ;  /* 0xffff000053537812 */ /* 0x000fe400078ec0ff */
        /* <DEDUP_REMOVED lines=42> */
[----:B------:R-:W-:-:S02]  /*20ab0*/  FMUL.FTZ R53, R41, R8 ;  /* 0x0000000829357220 */ /* 0x000fc40000410000 */
[----:B------:R-:W-:Y:S02]  /*20ac0*/  FMUL.FTZ R54, R38, R12 ;  /* 0x0000000c26367220 */ /* 0x000fe40000410000 */
[C---:B------:R-:W-:Y:S01]  /*20ad0*/  IMAD.U32 R34, R14.reuse, 0x10000, RZ ;  /* 0x000100000e227824 */ /* 0x040fe200078e00ff */
[----:B------:R-:W-:Y:S01]  /*20ae0*/  LOP3.LUT R14, R14, 0xffff0000, RZ, 0xc0, !PT ;  /* 0xffff00000e0e7812 */ /* 0x000fe200078ec0ff */
[-C--:B------:R-:W-:Y:S02]  /*20af0*/  FMUL.FTZ R41, R41, R52.reuse ;  /* 0x0000003429297220 */ /* 0x080fe40000410000 */
[----:B------:R-:W-:Y:S02]  /*20b00*/  FMUL.FTZ R38, R38, R51 ;  /* 0x0000003326267220 */ /* 0x000fe40000410000 */
[----:B------:R-:W-:Y:S02]  /*20b10*/  FFMA.FTZ R50, R35, R83, R50 ;  /* 0x0000005323327223 */ /* 0x000fe40000010032 */
[----:B------:R-:W-:-:S02]  /*20b20*/  FFMA.FTZ R35, R34, R52, -R53 ;  /* 0x0000003422237223 */ /* 0x000fc40000010835 */
[----:B------:R-:W-:Y:S01]  /*20b30*/  FFMA.FTZ R41, R34, R8, R41 ;  /* 0x0000000822297223 */ /* 0x000fe20000010029 */
[----:B------:R-:W-:Y:S01]  /*20b40*/  F2FP.BF16.PACK_AB R9, R50, R9 ;  /* 0x000000093209723e */ /* 0x000fe200000010ff */
        /* <DEDUP_REMOVED lines=19> */
.L_x_571:
[----:B------:R-:W-:Y:S05]  /*20c80*/  BSYNC B0 ;  /* 0x0000000000007941 */ /* 0x000fea0003800000 */
.L_x_570:
[----:B------:R-:W-:Y:S01]  /*20c90*/  IADD3 R46, R46, 0x40, RZ ;  /* 0x000000402e2e7810 */ /* 0x000fe20007ffe0ff */
[----:B-1----:R-:W-:Y:S02]  /*20ca0*/  IMAD.MOV.U32 R8, RZ, RZ, R28 ;  /* 0x000000ffff087224 */ /* 0x002fe400078e001c */
[----:B------:R-:W-:Y:S01]  /*20cb0*/  IMAD.MOV.U32 R9, RZ, RZ, 0x0 ;  /* 0x00000000ff097424 */ /* 0x000fe200078e00ff */
[----:B------:R-:W-:-:S13]  /*20cc0*/  ISETP.GE.AND P0, PT, R46, R29, PT ;  /* 0x0000001d2e00720c */ /* 0x000fda0003f06270 */
[----:B------:R-:W-:Y:S05]  /*20cd0*/  @P0 RET.REL.NODEC R8 `(_ZN7cutlass13device_kernelIN5flash19enable_sm80_to_sm89INS1_16FlashAttnFwdSm80INS1_25CollectiveMainloopFwdSm80ILi8ELi1ELb0EN4cute5tupleIJNS5_1CILi128EEENS7_ILi64EEENS7_ILi192EEEEEELi192ENS_10bfloat16_tEfNS_4arch4Sm80ELb0ELb1ELb0ELb1ELb1ELb1ELb1ELb0EEENS1_21CollectiveEpilogueFwdINS6_IJS8_SA_S9_EEENS6_IJNS7_ILi1EEESI_SI_EEESC_SE_Li256ELb1ELb1ELb0ELb0EEENS1_19SingleTileSchedulerILb1ELb0ELb1ELi128EEEEEEEEEvNT_6ParamsE) ;  /* 0xfffdf32008000950 */ /* 0x000fea0003c3ffff */
[----:B------:R-:W-:Y:S01]  /*20ce0*/  SHF.R.S32.HI R13, RZ, 0x1f, R46 ;  /* 0x0000001fff0d7819 */ /* 0x000fe2000001142e */
[----:B------:R-:W-:Y:S01]  /*20cf0*/  IMAD.SHL.U32 R9, R30, 0x40, RZ ;  /* 0x000000401e097824 */ /* 0x000fe200078e00ff */
[----:B------:R-:W-:Y:S02]  /*20d00*/  SHF.R.S32.HI R11, RZ, 0x1f, R30 ;  /* 0x0000001fff0b7819 */ /* 0x000fe4000001141e */
[----:B------:R-:W-:Y:S02]  /*20d10*/  LEA.HI R12, R13, R46, RZ, 0x3 ;  /* 0x0000002e0d0c7211 */ /* 0x000fe400078f18ff */
[----:B------:R-:W-:Y:S02]  /*20d20*/  LOP3.LUT R9, R9, 0x1c0, RZ, 0xc0, !PT ;  /* 0x000001c009097812 */ /* 0x000fe400078ec0ff */
[----:B------:R-:W-:Y:S02]  /*20d30*/  SHF.R.S32.HI R10, RZ, 0x3, R12 ;  /* 0x00000003ff0a7819 */ /* 0x000fe4000001140c */
[----:B------:R-:W-:-:S02]  /*20d40*/  LEA.HI R8, R11, R30, RZ, 0x3 ;  /* 0x0000001e0b087211 */ /* 0x000fc400078f18ff */
[----:B------:R-:W-:Y:S02]  /*20d50*/  LEA.HI R29, R29, R10, RZ, 0x1d ;  /* 0x0000000a1d1d7211 */ /* 0x000fe400078fe8ff */
[----:B------:R-:W-:Y:S01]  /*20d60*/  LEA.HI R13, R13, R46, RZ, 0x6 ;  /* 0x0000002e0d0d7211 */ /* 0x000fe200078f30ff */
[----:B------:R-:W-:Y:S01]  /*20d70*/  IMAD.SHL.U32 R8, R8, 0x40, RZ ;  /* 0x0000004008087824 */ /* 0x000fe200078e00ff */
[----:B------:R-:W-:Y:S02]  /*20d80*/  LOP3.LUT R12, R9, 0x38, R12, 0xf8, !PT ;  /* 0x00000038090c7812 */ /* 0x000fe400078ef80c */
[----:B------:R-:W-:Y:S01]  /*20d90*/  SHF.R.U32.HI R11, RZ, 0x3, R9 ;  /* 0x00000003ff0b7819 */ /* 0x000fe20000011609 */
[----:B------:R-:W-:Y:S01]  /*20da0*/  IMAD.SHL.U32 R13, R13, 0x80, RZ ;  /* 0x000000800d0d7824 */ /* 0x000fe200078e00ff */
[----:B------:R-:W-:Y:S02]  /*20db0*/  SHF.R.S32.HI R10, RZ, 0x1f, R29 ;  /* 0x0000001fff0a7819 */ /* 0x000fe4000001141d */
[----:B------:R-:W-:Y:S01]  /*20dc0*/  LOP3.LUT R14, R12, R11, RZ, 0x3c, !PT ;  /* 0x0000000b0c0e7212 */ /* 0x000fe200078e3cff */
[----:B------:R-:W-:Y:S01]  /*20dd0*/  IMAD.SHL.U32 R12, R29, 0x8, RZ ;  /* 0x000000081d0c7824 */ /* 0x000fe200078e00ff */
[----:B------:R-:W-:-:S02]  /*20de0*/  LEA.HI R10, R10, R29, RZ, 0x3 ;  /* 0x0000001d0a0a7211 */ /* 0x000fc400078f18ff */
[----:B------:R-:W-:Y:S02]  /*20df0*/  LOP3.LUT R13, R13, 0xffffe000, RZ, 0xc0, !PT ;  /* 0xffffe0000d0d7812 */ /* 0x000fe400078ec0ff */
[----:B------:R-:W-:Y:S02]  /*20e00*/  LOP3.LUT R8, R8, 0xfffffe00, RZ, 0xc0, !PT ;  /* 0xfffffe0008087812 */ /* 0x000fe400078ec0ff */
[----:B------:R-:W-:Y:S01]  /*20e10*/  LOP3.LUT R12, R9, 0x38, R12, 0xf8, !PT ;  /* 0x00000038090c7812 */ /* 0x000fe200078ef80c */
[----:B------:R-:W-:Y:S01]  /*20e20*/  IMAD.SHL.U32 R9, R10, 0x400, RZ ;  /* 0x000004000a097824 */ /* 0x000fe200078e00ff */
[----:B------:R-:W-:Y:S02]  /*20e30*/  IADD3 R13, R14, R13, R8 ;  /* 0x0000000d0e0d7210 */ /* 0x000fe40007ffe008 */
        /* <DEDUP_REMOVED lines=10> */
[----:B------:R-:W-:Y:S02]  /*20ee0*/  SHF.R.U64 R21, R26, 0x10, R27 ;  /* 0x000000101a157819 */ /* 0x000fe4000000121b */
[----:B------:R-:W-:Y:S02]  /*20ef0*/  SHF.R.U32.HI R34, RZ, 0x10, R25 ;  /* 0x00000010ff227819 */ /* 0x000fe40000011619 */
[----:B------:R-:W-:-:S02]  /*20f00*/  PRMT R77, R77, 0x5410, R20 ;  /* 0x000054104d4d7816 */ /* 0x000fc40000000014 */
[----:B------:R-:W-:Y:S02]  /*20f10*/  PRMT R45, R45, 0x5410, R24 ;  /* 0x000054102d2d7816 */ /* 0x000fe40000000018 */
[----:B------:R-:W-:Y:S02]  /*20f20*/  PRMT R76, R76, 0x5410, R21 ;  /* 0x000054104c4c7816 */ /* 0x000fe40000000015 */
[--C-:B------:R-:W-:Y:S02]  /*20f30*/  SHF.R.U64 R22, R22, 0x10, R23.reuse ;  /* 0x0000001016167819 */ /* 0x100fe40000001217 */
[----:B------:R-:W-:Y:S02]  /*20f40*/  SHF.R.U32.HI R30, RZ, 0x10, R23 ;  /* 0x00000010ff1e7819 */ /* 0x000fe40000011617 */
[----:B------:R-:W-:Y:S02]  /*20f50*/  PRMT R78, R78, 0x5410, R29 ;  /* 0x000054104e4e7816 */ /* 0x000fe4000000001d */
[----:B------:R-:W-:-:S02]  /*20f60*/  PRMT R31, R31, 0x5410, R34 ;  /* 0x000054101f1f7816 */ /* 0x000fc40000000022 */
[----:B------:R-:W-:Y:S01]  /*20f70*/  SHF.R.U32.HI R26, RZ, 0x10, R27 ;  /* 0x00000010ff1a7819 */ /* 0x000fe2000001161b */
[C---:B------:R-:W-:Y:S01]  /*20f80*/  IMAD.U32 R27, R78.reuse, 0x10000, RZ ;  /* 0x000100004e1b7824 */ /* 0x040fe200078e00ff */
[----:B------:R-:W-:Y:S01]  /*20f90*/  PRMT R79, R79, 0x5410, R30 ;  /* 0x000054104f4f7816 */ /* 0x000fe2000000001e */
[C---:B------:R-:W-:Y:S01]  /*20fa0*/  IMAD.U32 R35, R31.reuse, 0x10000, RZ ;  /* 0x000100001f237824 */ /* 0x040fe200078e00ff */
[----:B------:R-:W-:Y:S02]  /*20fb0*/  LOP3.LUT R37, R78, 0xffff0000, RZ, 0xc0, !PT ;  /* 0xffff00004e257812 */ /* 0x000fe400078ec0ff */
        /* <DEDUP_REMOVED lines=14> */
[----:B------:R-:W-:Y:S01]  /*210a0*/  LOP3.LUT R29, R14, 0xffff0000, RZ, 0xc0, !PT ;  /* 0xffff00000e1d7812 */ /* 0x000fe200078ec0ff */
[C---:B------:R-:W-:Y:S01]  /*210b0*/  IMAD.U32 R13, R45.reuse, 0x10000, RZ ;  /* 0x000100002d0d7824 */ /* 0x040fe200078e00ff */
[----:B------:R-:W-:Y:S01]  /*210c0*/  LOP3.LUT R12, R12, 0xffff0000, RZ, 0xc0, !PT ;  /* 0xffff00000c0c7812 */ /* 0x000fe200078ec0ff */
        /* <DEDUP_REMOVED lines=16> */
[----:B------:R-:W-:Y:S02]  /*211d0*/  FMUL.FTZ R8, R34, R31 ;  /* 0x0000001f22087220 */ /* 0x000fe40000410000 */
        /* <DEDUP_REMOVED lines=8> */
[----:B------:R-:W-:Y:S01]  /*21260*/  IMAD.U32 R8, R47, 0x10000, RZ ;  /* 0x000100002f087824 */ /* 0x000fe200078e00ff */
[----:B------:R-:W-:Y:S01]  /*21270*/  F2FP.BF16.PACK_AB R13, R20, R13 ;  /* 0x0000000d140d723e */ /* 0x000fe200000010ff */
[----:B------:R-:W-:-:S02]  /*21280*/  FMUL.FTZ R36, R30, R35 ;  /* 0x000000231e247220 */ /* 0x000fc40000410000 */
[----:B------:R-:W-:Y:S02]  /*21290*/  FMUL.FTZ R34, R30, R21 ;  /* 0x000000151e227220 */ /* 0x000fe40000410000 */
[----:B------:R-:W-:Y:S02]  /*212a0*/  FFMA.FTZ R30, R23, R31, R38 ;  /* 0x0000001f171e7223 */ /* 0x000fe40000010026 */
[----:B------:R-:W-:Y:S02]  /*212b0*/  IMAD.U32 R12, R79, 0x10000, RZ ;  /* 0x000100004f0c7824 */ /* 0x000fe400078e00ff */
[C---:B------:R-:W-:Y:S02]  /*212c0*/  FMUL.FTZ R23, R26.reuse, R8 ;  /* 0x000000081a177220 */ /* 0x040fe40000410000 */
[-C--:B------:R-:W-:Y:S02]  /*212d0*/  FMUL.FTZ R26, R26, R12.reuse ;  /* 0x0000000c1a1a7220 */ /* 0x080fe40000410000 */
[----:B------:R-:W-:Y:S01]  /*212e0*/  FFMA.FTZ R23, R9, R12, -R23 ;  /* 0x0000000c09177223 */ /* 0x000fe20000010817 */
[----:B------:R-:W-:Y:S01]  /*212f0*/  LOP3.LUT R12, R47, 0xffff0000, RZ, 0xc0, !PT ;  /* 0xffff00002f0c7812 */ /* 0x000fe200078ec0ff */
[----:B------:R-:W-:-:S02]  /*21300*/  FFMA.FTZ R21, R22, R21, -R36 ;  /* 0x0000001516157223 */ /* 0x000fc40000010824 */
[----:B------:R-:W-:Y:S01]  /*21310*/  FFMA.FTZ R34, R22, R35, R34 ;  /* 0x0000002316227223 */ /* 0x000fe20000010022 */
[----:B------:R-:W-:Y:S01]  /*21320*/  LOP3.LUT R22, R79, 0xffff0000, RZ, 0xc0, !PT ;  /* 0xffff00004f167812 */ /* 0x000fe200078ec0ff */
[----:B------:R-:W-:Y:S02]  /*21330*/  FMUL.FTZ R36, R29, R76 ;  /* 0x0000004c1d247220 */ /* 0x000fe40000410000 */
[----:B------:R-:W-:Y:S02]  /*21340*/  FFMA.FTZ R26, R9, R8, R26 ;  /* 0x00000008091a7223 */ /* 0x000fe4000001001a */
[----:B------:R-:W-:Y:S02]  /*21350*/  FMUL.FTZ R29, R29, R81 ;  /* 0x000000511d1d7220 */ /* 0x000fe40000410000 */
[C---:B------:R-:W-:Y:S02]  /*21360*/  FMUL.FTZ R9, R15.reuse, R12 ;  /* 0x0000000c0f097220 */ /* 0x040fe40000410000 */
[----:B------:R-:W-:-:S02]  /*21370*/  FMUL.FTZ R8, R15, R22 ;  /* 0x000000160f087220 */ /* 0x000fc40000410000 */
[C---:B------:R-:W-:Y:S02]  /*21380*/  FFMA.FTZ R15, R10.reuse, R76, R29 ;  /* 0x0000004c0a0f7223 */ /* 0x040fe4000001001d */
[----:B------:R-:W-:Y:S02]  /*21390*/  FFMA.FTZ R36, R10, R81, -R36 ;  /* 0x000000510a247223 */ /* 0x000fe40000010824 */
[----:B------:R-:W-:Y:S01]  /*213a0*/  FFMA.FTZ R22, R25, R22, -R9 ;  /* 0x0000001619167223 */ /* 0x000fe20000010809 */
[----:B------:R-:W-:Y:S01]  /*213b0*/  F2FP.BF16.PACK_AB R10, R15, R34 ;  /* 0x000000220f0a723e */ /* 0x000fe200000010ff */
[----:B------:R-:W-:Y:S01]  /*213c0*/  FFMA.FTZ R25, R25, R12, R8 ;  /* 0x0000000c19197223 */ /* 0x000fe20000010008 */
[----:B------:R-:W-:Y:S01]  /*213d0*/  F2FP.BF16.PACK_AB R12, R27, R14 ;  /* 0x0000000e1b0c723e */ /* 0x000fe200000010ff */
[----:B------:R-:W-:Y:S01]  /*213e0*/  IMAD.MOV.U32 R29, RZ, RZ, 0x0 ;  /* 0x00000000ff1d7424 */ /* 0x000fe200078e00ff */
[----:B------:R-:W-:Y:S02]  /*213f0*/  F2FP.BF16.PACK_AB R9, R30, R11 ;  /* 0x0000000b1e09723e */ /* 0x000fe400000010ff */
[----:B------:R-:W-:-:S02]  /*21400*/  F2FP.BF16.PACK_AB R14, R36, R21 ;  /* 0x00000015240e723e */ /* 0x000fc400000010ff */
[----:B------:R-:W-:Y:S02]  /*21410*/  F2FP.BF16.PACK_AB R15, R22, R23 ;  /* 0x00000017160f723e */ /* 0x000fe400000010ff */
[----:B------:R-:W-:Y:S02]  /*21420*/  F2FP.BF16.PACK_AB R8, R45, R24 ;  /* 0x000000182d08723e */ /* 0x000fe400000010ff */
[----:B------:R-:W-:Y:S01]  /*21430*/  F2FP.BF16.PACK_AB R11, R25, R26 ;  /* 0x0000001a190b723e */ /* 0x000fe200000010ff */
[----:B------:R1:W-:Y:S04]  /*21440*/  ST.E.128 [R32.64], R12 ;  /* 0x0000000c20007985 */ /* 0x0003e8000c101d04 */
[----:B------:R1:W-:Y:S01]  /*21450*/  ST.E.128 [R118.64], R8 ;  /* 0x0000000876007985 */ /* 0x0003e2000c101d04 */
[----:B------:R-:W-:Y:S05]  /*21460*/  RET.REL.NODEC R28 `(_ZN7cutlass13device_kernelIN5flash19enable_sm80_to_sm89INS1_16FlashAttnFwdSm80INS1_25CollectiveMainloopFwdSm80ILi8ELi1ELb0EN4cute5tupleIJNS5_1CILi128EEENS7_ILi64EEENS7_ILi192EEEEEELi192ENS_10bfloat16_tEfNS_4arch4Sm80ELb0ELb1ELb0ELb1ELb1ELb1ELb1ELb0EEENS1_21CollectiveEpilogueFwdINS6_IJS8_SA_S9_EEENS6_IJNS7_ILi1EEESI_SI_EEESC_SE_Li256ELb1ELb1ELb0ELb0EEENS1_19SingleTileSchedulerILb1ELb0ELb1ELi128EEEEEEEEEvNT_6ParamsE) ;  /* 0xfffdeb901c007950 */ /* 0x000fea0003c3ffff */
.L_x_524:
[----:B------:R-:W-:Y:S01]  /*21470*/  IMAD.MOV.U32 R238, RZ, RZ, R20 ;  /* 0x000000ffffee7224 */ /* 0x000fe200078e0014 */
[----:B------:R-:W-:Y:S01]  /*21480*/  MOV R236, 0x1c1f ;  /* 0x00001c1f00ec7802 */ /* 0x000fe20000000f00 */
[----:B------:R-:W-:Y:S01]  /*21490*/  IMAD.MOV.U32 R237, RZ, RZ, RZ ;  /* 0x000000ffffed7224 */ /* 0x000fe200078e00ff */
[----:B------:R-:W-:-:S02]  /*214a0*/  MOV R235, 0xffffffff ;  /* 0xffffffff00eb7802 */ /* 0x000fc40000000f00 */
[----:B------:R-:W-:Y:S02]  /*214b0*/  MOV R234, 0x214d0 ;  /* 0x000214d000ea7802 */ /* 0x000fe40000000f00 */
[----:B------:R-:W-:Y:S05]  /*214c0*/  CALL.REL.NOINC `($__internal_1_$__cuda_sm70_shflsync_idx_p) ;  /* 0x0000072000007944 */ /* 0x000fea0003c00000 */
[----:B--2---:R-:W-:Y:S01]  /*214d0*/  MOV R27, R240 ;  /* 0x000000f0001b7202 */ /* 0x004fe20000000f00 */
[----:B-1----:R-:W-:Y:S05]  /*214e0*/  BRA `(.L_x_572) ;  /* 0xffff878000007947 */ /* 0x002fea000383ffff */
.L_x_525:
[----:B------:R-:W-:Y:S01]  /*214f0*/  IMAD.MOV.U32 R238, RZ, RZ, R13 ;  /* 0x000000ffffee7224 */ /* 0x000fe200078e000d */
[----:B------:R-:W-:Y:S01]  /*21500*/  MOV R236, 0x1c1f ;  /* 0x00001c1f00ec7802 */ /* 0x000fe20000000f00 */
[----:B------:R-:W-:Y:S01]  /*21510*/  IMAD.MOV.U32 R237, RZ, RZ, RZ ;  /* 0x000000ffffed7224 */ /* 0x000fe200078e00ff */
[----:B------:R-:W-:Y:S02]  /*21520*/  MOV R235, 0xffffffff ;  /* 0xffffffff00eb7802 */ /* 0x000fe40000000f00 */
[----:B------:R-:W-:Y:S02]  /*21530*/  MOV R234, 0x21550 ;  /* 0x0002155000ea7802 */ /* 0x000fe40000000f00 */
[----:B-12---:R-:W-:Y:S05]  /*21540*/  CALL.REL.NOINC `($__internal_1_$__cuda_sm70_shflsync_idx_p) ;  /* 0x000006a000007944 */ /* 0x006fea0003c00000 */
[----:B-1----:R-:W-:Y:S01]  /*21550*/  IMAD.MOV.U32 R238, RZ, RZ, R11 ;  /* 0x000000ffffee7224 */ /* 0x002fe200078e000b */
[----:B------:R-:W-:Y:S01]  /*21560*/  MOV R237, RZ ;  /* 0x000000ff00ed7202 */ /* 0x000fe20000000f00 */
[----:B------:R-:W-:Y:S01]  /*21570*/  IMAD.MOV.U32 R236, RZ, RZ, 0x1c1f ;  /* 0x00001c1fffec7424 */ /* 0x000fe200078e00ff */
[----:B------:R-:W-:Y:S01]  /*21580*/  MOV R235, 0xffffffff ;  /* 0xffffffff00eb7802 */ /* 0x000fe20000000f00 */
[----:B--2---:R-:W-:Y:S01]  /*21590*/  IMAD.MOV.U32 R26, RZ, RZ, R240 ;  /* 0x000000ffff1a7224 */ /* 0x004fe200078e00f0 */
[----:B------:R-:W-:-:S02]  /*215a0*/  MOV R234, 0x215c0 ;  /* 0x000215c000ea7802 */ /* 0x000fc40000000f00 */
[----:B------:R-:W-:Y:S05]  /*215b0*/  CALL.REL.NOINC `($__internal_1_$__cuda_sm70_shflsync_idx_p) ;  /* 0x0000063000007944 */ /* 0x000fea0003c00000 */
[----:B--2---:R-:W-:Y:S01]  /*215c0*/  IMAD.MOV.U32 R23, RZ, RZ, R240 ;  /* 0x000000ffff177224 */ /* 0x004fe200078e00f0 */
[----:B-1----:R-:W-:Y:S01]  /*215d0*/  MOV R238, R10 ;  /* 0x0000000a00ee7202 */ /* 0x002fe20000000f00 */
[----:B------:R-:W-:Y:S01]  /*215e0*/  IMAD.MOV.U32 R237, RZ, RZ, RZ ;  /* 0x000000ffffed7224 */ /* 0x000fe200078e00ff */
[----:B------:R-:W-:Y:S01]  /*215f0*/  MOV R236, 0x1c1f ;  /* 0x00001c1f00ec7802 */ /* 0x000fe20000000f00 */
[----:B------:R-:W-:Y:S01]  /*21600*/  IMAD.MOV.U32 R235, RZ, RZ, -0x1 ;  /* 0xffffffffffeb7424 */ /* 0x000fe200078e00ff */
[----:B------:R-:W-:-:S02]  /*21610*/  MOV R234, 0x21630 ;  /* 0x0002163000ea7802 */ /* 0x000fc40000000f00 */
[----:B------:R-:W-:Y:S05]  /*21620*/  CALL.REL.NOINC `($__internal_1_$__cuda_sm70_shflsync_idx_p) ;  /* 0x000005c000007944 */ /* 0x000fea0003c00000 */
[----:B-12---:R-:W-:Y:S05]  /*21630*/  BRA `(.L_x_573) ;  /* 0xffff867000007947 */ /* 0x006fea000383ffff */
.L_x_528:
[----:B------:R-:W-:Y:S01]  /*21640*/  IMAD.MOV.U32 R238, RZ, RZ, R20 ;  /* 0x000000ffffee7224 */ /* 0x000fe200078e0014 */
[----:B------:R-:W-:Y:S01]  /*21650*/  MOV R236, 0x1c1f ;  /* 0x00001c1f00ec7802 */ /* 0x000fe20000000f00 */
[----:B------:R-:W-:Y:S01]  /*21660*/  IMAD.MOV.U32 R237, RZ, RZ, 0x1 ;  /* 0x00000001ffed7424 */ /* 0x000fe200078e00ff */
[----:B------:R-:W-:-:S02]  /*21670*/  MOV R235, 0xffffffff ;  /* 0xffffffff00eb7802 */ /* 0x000fc40000000f00 */
[----:B------:R-:W-:Y:S02]  /*21680*/  MOV R234, 0x216a0 ;  /* 0x000216a000ea7802 */ /* 0x000fe40000000f00 */
[----:B---34-:R-:W-:Y:S05]  /*21690*/  CALL.REL.NOINC `($__internal_1_$__cuda_sm70_shflsync_idx_p) ;  /* 0x0000055000007944 */ /* 0x018fea0003c00000 */
[----:B--2---:R-:W-:Y:S01]  /*216a0*/  IMAD.MOV.U32 R23, RZ, RZ, R240 ;  /* 0x000000ffff177224 */ /* 0x004fe200078e00f0 */
[----:B-1----:R-:W-:Y:S01]  /*216b0*/  MOV R238, R13 ;  /* 0x0000000d00ee7202 */ /* 0x002fe20000000f00 */
[----:B------:R-:W-:Y:S01]  /*216c0*/  IMAD.MOV.U32 R237, RZ, RZ, 0x1 ;  /* 0x00000001ffed7424 */ /* 0x000fe200078e00ff */
[----:B------:R-:W-:Y:S01]  /*216d0*/  MOV R236, 0x1c1f ;  /* 0x00001c1f00ec7802 */ /* 0x000fe20000000f00 */
[----:B------:R-:W-:Y:S01]  /*216e0*/  IMAD.MOV.U32 R235, RZ, RZ, -0x1 ;  /* 0xffffffffffeb7424 */ /* 0x000fe200078e00ff */
[----:B------:R-:W-:Y:S02]  /*216f0*/  MOV R234, 0x21710 ;  /* 0x0002171000ea7802 */ /* 0x000fe40000000f00 */
[----:B------:R-:W-:Y:S05]  /*21700*/  CALL.REL.NOINC `($__internal_1_$__cuda_sm70_shflsync_idx_p) ;  /* 0x000004e000007944 */ /* 0x000fea0003c00000 */
[----:B-1----:R-:W-:Y:S01]  /*21710*/  IMAD.MOV.U32 R238, RZ, RZ, R11 ;  /* 0x000000ffffee7224 */ /* 0x002fe200078e000b */
[----:B------:R-:W-:Y:S01]  /*21720*/  MOV R237, 0x1 ;  /* 0x0000000100ed7802 */ /* 0x000fe20000000f00 */
[----:B------:R-:W-:Y:S01]  /*21730*/  IMAD.MOV.U32 R236, RZ, RZ, 0x1c1f ;  /* 0x00001c1fffec7424 */ /* 0x000fe200078e00ff */
[----:B------:R-:W-:Y:S01]  /*21740*/  MOV R235, 0xffffffff ;  /* 0xffffffff00eb7802 */ /* 0x000fe20000000f00 */
[----:B--2---:R-:W-:Y:S01]  /*21750*/  IMAD.MOV.U32 R22, RZ, RZ, R240 ;  /* 0x000000ffff167224 */ /* 0x004fe200078e00f0 */
[----:B------:R-:W-:-:S02]  /*21760*/  MOV R234, 0x21780 ;  /* 0x0002178000ea7802 */ /* 0x000fc40000000f00 */
[----:B------:R-:W-:Y:S05]  /*21770*/  CALL.REL.NOINC `($__internal_1_$__cuda_sm70_shflsync_idx_p) ;  /* 0x0000047000007944 */ /* 0x000fea0003c00000 */
        /* <DEDUP_REMOVED lines=8> */
.L_x_555:
        /* <DEDUP_REMOVED lines=8> */
.L_x_556:
        /* <DEDUP_REMOVED lines=21> */
.L_x_559:
[----:B------:R-:W-:Y:S01]  /*219d0*/  IMAD.MOV.U32 R238, RZ, RZ, R24 ;  /* 0x000000ffffee7224 */ /* 0x000fe200078e0018 */
[----:B------:R-:W-:Y:S01]  /*219e0*/  MOV R236, 0x1c1f ;  /* 0x00001c1f00ec7802 */ /* 0x000fe20000000f00 */
[----:B------:R-:W-:Y:S01]  /*219f0*/  IMAD.MOV.U32 R237, RZ, RZ, 0x1 ;  /* 0x00000001ffed7424 */ /* 0x000fe200078e00ff */
[----:B------:R-:W-:-:S02]  /*21a00*/  MOV R235, 0xffffffff ;  /* 0xffffffff00eb7802 */ /* 0x000fc40000000f00 */
[----:B------:R-:W-:Y:S02]  /*21a10*/  MOV R234, 0x21a30 ;  /* 0x00021a3000ea7802 */ /* 0x000fe40000000f00 */
[----:B---3--:R-:W-:Y:S05]  /*21a20*/  CALL.REL.NOINC `($__internal_1_$__cuda_sm70_shflsync_idx_p) ;  /* 0x000001c000007944 */ /* 0x008fea0003c00000 */
        /* <DEDUP_REMOVED lines=10> */
[----:B--2---:R-:W-:Y:S01]  /*21ad0*/  MOV R70, R240 ;  /* 0x000000f000467202 */ /* 0x004fe20000000f00 */
[----:B------:R-:W-:Y:S01]  /*21ae0*/  IMAD.MOV.U32 R235, RZ, RZ, -0x1 ;  /* 0xffffffffffeb7424 */ /* 0x000fe200078e00ff */
[----:B------:R-:W-:-:S02]  /*21af0*/  MOV R71, R241 ;  /* 0x000000f100477202 */ /* 0x000fc40000000f00 */
[----:B------:R-:W-:Y:S02]  /*21b00*/  MOV R234, 0x21b20 ;  /* 0x00021b2000ea7802 */ /* 0x000fe40000000f00 */
[----:B------:R-:W-:Y:S05]  /*21b10*/  CALL.REL.NOINC `($__internal_1_$__cuda_sm70_shflsync_idx_p) ;  /* 0x000000d000007944 */ /* 0x000fea0003c00000 */
        /* <DEDUP_REMOVED lines=8> */
        .weak           $__internal_0_$__cuda_sm70_shflsync_bfly_p
        .type           $__internal_0_$__cuda_sm70_shflsync_bfly_p,@function
        .size           $__internal_0_$__cuda_sm70_shflsync_bfly_p,($__internal_1_$__cuda_sm70_shflsync_idx_p - $__internal_0_$__cuda_sm70_shflsync_bfly_p)
$__internal_0_$__cuda_sm70_shflsync_bfly_p:
[----:B------:R-:W-:Y:S01]  /*21ba0*/  MOV R236, R138 ;  /* 0x0000008a00ec7202 */ /* 0x000fe20000000f00 */
[----:B------:R-:W-:Y:S04]  /*21bb0*/  WARPSYNC R214 ;  /* 0x000000d600007348 */ /* 0x000fe80003800000 */
[----:B------:R-:W-:Y:S01]  /*21bc0*/  MOV R237, 0x0 ;  /* 0x0000000000ed7802 */ /* 0x000fe20000000f00 */
[----:B------:R1:W2:Y:S03]  /*21bd0*/  SHFL.BFLY PT, R154, R135, R154, R215 ;  /* 0x0c00009a879a7389 */ /* 0x0002a600000e00d7 */
[----:B------:R-:W-:Y:S05]  /*21be0*/  RET.REL.NODEC R236 `(_ZN7cutlass13device_kernelIN5flash19enable_sm80_to_sm89INS1_16FlashAttnFwdSm80INS1_25CollectiveMainloopFwdSm80ILi8ELi1ELb0EN4cute5tupleIJNS5_1CILi128EEENS7_ILi64EEENS7_ILi192EEEEEELi192ENS_10bfloat16_tEfNS_4arch4Sm80ELb0ELb1ELb0ELb1ELb1ELb1ELb1ELb0EEENS1_21CollectiveEpilogueFwdINS6_IJS8_SA_S9_EEENS6_IJNS7_ILi1EEESI_SI_EEESC_SE_Li256ELb1ELb1ELb0ELb0EEENS1_19SingleTileSchedulerILb1ELb0ELb1ELi128EEEEEEEEEvNT_6ParamsE) ;  /* 0xfffde410ec007950 */ /* 0x000fea0003c3ffff */
        .weak           $__internal_1_$__cuda_sm70_shflsync_idx_p
        .type           $__internal_1_$__cuda_sm70_shflsync_idx_p,@function
        .size           $__internal_1_$__cuda_sm70_shflsync_idx_p,(.L_x_1702 - $__internal_1_$__cuda_sm70_shflsync_idx_p)
$__internal_1_$__cuda_sm70_shflsync_idx_p:
[----:B------:R-:W-:Y:S01]  /*21bf0*/  MOV R242, R234 ;  /* 0x000000ea00f27202 */ /* 0x000fe20000000f00 */
[----:B------:R-:W-:Y:S04]  /*21c00*/  WARPSYNC R235 ;  /* 0x000000eb00007348 */ /* 0x000fe80003800000 */
[----:B------:R-:W-:Y:S01]  /*21c10*/  MOV R243, 0x0 ;  /* 0x0000000000f37802 */ /* 0x000fe20000000f00 */
[----:B------:R1:W2:Y:S03]  /*21c20*/  SHFL.IDX PT, R240, R238, R237, R236 ;  /* 0x000000edeef07389 */ /* 0x0002a600000e00ec */
[----:B------:R-:W-:Y:S05]  /*21c30*/  RET.REL.NODEC R242 `(_ZN7cutlass13device_kernelIN5flash19enable_sm80_to_sm89INS1_16FlashAttnFwdSm80INS1_25CollectiveMainloopFwdSm80ILi8ELi1ELb0EN4cute5tupleIJNS5_1CILi128EEENS7_ILi64EEENS7_ILi192EEEEEELi192ENS_10bfloat16_tEfNS_4arch4Sm80ELb0ELb1ELb0ELb1ELb1ELb1ELb1ELb0EEENS1_21CollectiveEpilogueFwdINS6_IJS8_SA_S9_EEENS6_IJNS7_ILi1EEESI_SI_EEESC_SE_Li256ELb1ELb1ELb0ELb0EEENS1_19SingleTileSchedulerILb1ELb0ELb1ELi128EEEEEEEEEvNT_6ParamsE) ;  /* 0xfffde3c0f2007950 */ /* 0x000fea0003c3ffff */
.L_x_578:
        /* <DEDUP_REMOVED lines=12> */
.L_x_1702:


//--------------------- .text._ZN7cutlass13device_kernelIN5flash19enable_sm80_to_sm89INS1_16FlashAttnFwdSm80INS1_25CollectiveMainloopFwdSm80ILi8ELi1ELb0EN4cute5tupleIJNS5_1CILi128EEENS7_ILi64EEENS7_ILi192EEEEEELi192ENS_10bfloat16_tEfNS_4arch4Sm80ELb1ELb0ELb0ELb0ELb1ELb0ELb1ELb0EEENS1_21CollectiveEpilogueFwdINS6_IJS8_SA_S9_EEENS6_IJNS7_ILi1EEESI_SI_EEESC_SE_Li256ELb0ELb1ELb0ELb0EEENS1_30DynamicPersistentTileSchedulerILi256ELi256ELb0ELb1ELb0EEEEEEEEEvNT_6ParamsE --------------------------
	.section	.text._ZN7cutlass13device_kernelIN5flash19enable_sm80_to_sm89INS1_16FlashAttnFwdSm80INS1_25CollectiveMainloopFwdSm80ILi8ELi1ELb0EN4cute5tupleIJNS5_1CILi128EEENS7_ILi64EEENS7_ILi192EEEEEELi192ENS_10bfloat16_tEfNS_4arch4Sm80ELb1ELb0ELb0ELb0ELb1ELb0ELb1ELb0EEENS1_21CollectiveEpilogueFwdINS6_IJS8_SA_S9_EEENS6_IJNS7_ILi1EEESI_SI_EEESC_SE_Li256ELb0ELb1ELb0ELb0EEENS1_30DynamicPersistentTileSchedulerILi256ELi256ELb0ELb1ELb0EEEEEEEEEvNT_6ParamsE,"ax",@progbits
	.sectioninfo	@"SHI_REGISTERS=251"
	.align	128
.text._ZN7cutlass13device_kernelIN5flash19enable_sm80_to_sm89INS1_16FlashAttnFwdSm80INS1_25CollectiveMainloopFwdSm80ILi8ELi1ELb0EN4cute5tupleIJNS5_1CILi128EEENS7_ILi64EEENS7_ILi192EEEEEELi192ENS_10bfloat16_tEfNS_4arch4Sm80ELb1ELb0ELb0ELb0ELb1ELb0ELb1ELb0EEENS1_21CollectiveEpilogueFwdINS6_IJS8_SA_S9_EEENS6_IJNS7_ILi1EEESI_SI_EEESC_SE_Li256ELb0ELb1ELb0ELb0EEENS1_30DynamicPersistentTileSchedulerILi256ELi256ELb0ELb1ELb0EEEEEEEEEvNT_6ParamsE:
        .type           _ZN7cutlass13device_kernelIN5flash19enable_sm80_to_sm89INS1_16FlashAttnFwdSm80INS1_25CollectiveMainloopFwdSm80ILi8ELi1ELb0EN4cute5tupleIJNS5_1CILi128EEENS7_ILi64EEENS7_ILi192EEEEEELi192ENS_10bfloat16_tEfNS_4arch4Sm80ELb1ELb0ELb0ELb0ELb1ELb0ELb1ELb0EEENS1_21CollectiveEpilogueFwdINS6_IJS8_SA_S9_EEENS6_IJNS7_ILi1EEESI_SI_EEESC_SE_Li256ELb0ELb1ELb0ELb0EEENS1_30DynamicPersistentTileSchedulerILi256ELi256ELb0ELb1ELb0EEEEEEEEEvNT_6ParamsE,@function
        .size           _ZN7cutlass13device_kernelIN5flash19enable_sm80_to_sm89INS1_16FlashAttnFwdSm80INS1_25CollectiveMainloopFwdSm80ILi8ELi1ELb0EN4cute5tupleIJNS5_1CILi128EEENS7_ILi64EEENS7_ILi192EEEEEELi192ENS_10bfloat16_tEfNS_4arch4Sm80ELb1ELb0ELb0ELb0ELb1ELb0ELb1ELb0EEENS1_21CollectiveEpilogueFwdINS6_IJS8_SA_S9_EEENS6_IJNS7_ILi1EEESI_SI_EEESC_SE_Li256ELb0ELb1ELb0ELb0EEENS1_30DynamicPersistentTileSchedulerILi256ELi256ELb0ELb1ELb0EEEEEEEEEvNT_6ParamsE,(.L_x_1706 - _ZN7cutlass13device_kernelIN5flash19enable_sm80_to_sm89INS1_16FlashAttnFwdSm80INS1_25CollectiveMainloopFwdSm80ILi8ELi1ELb0EN4cute5tupleIJNS5_1CILi128EEENS7_ILi64EEENS7_ILi192EEEEEELi192ENS_10bfloat16_tEfNS_4arch4Sm80ELb1ELb0ELb0ELb0ELb1ELb0ELb1ELb0EEENS1_21CollectiveEpilogueFwdINS6_IJS8_SA_S9_EEENS6_IJNS7_ILi1EEESI_SI_EEESC_SE_Li256ELb0ELb1ELb0ELb0EEENS1_30DynamicPersistentTileSchedulerILi256ELi256ELb0ELb1ELb0EEEEEEEEEvNT_6ParamsE)
        .other          _ZN7cutlass13device_kernelIN5flash19enable_sm80_to_sm89INS1_16FlashAttnFwdSm80INS1_25CollectiveMainloopFwdSm80ILi8ELi1ELb0EN4cute5tupleIJNS5_1CILi128EEENS7_ILi64EEENS7_ILi192EEEEEELi192ENS_10bfloat16_tEfNS_4arch4Sm80ELb1ELb0ELb0ELb0ELb1ELb0ELb1ELb0EEENS1_21CollectiveEpilogueFwdINS6_IJS8_SA_S9_EEENS6_IJNS7_ILi1EEESI_SI_EEESC_SE_Li256ELb0ELb1ELb0ELb0EEENS1_30DynamicPersistentTileSchedulerILi256ELi256ELb0ELb1ELb0EEEEEEEEEvNT_6ParamsE,@"STO_CUDA_ENTRY STV_DEFAULT"
_ZN7cutlass13device_kernelIN5flash19enable_sm80_to_sm89INS1_16FlashAttnFwdSm80INS1_25CollectiveMainloopFwdSm80ILi8ELi1ELb0EN4cute5tupleIJNS5_1CILi128EEENS7_ILi64EEENS7_ILi192EEEEEELi192ENS_10bfloat16_tEfNS_4arch4Sm80ELb1ELb0ELb0ELb0ELb1ELb0ELb1ELb0EEENS1_21CollectiveEpilogueFwdINS6_IJS8_SA_S9_EEENS6_IJNS7_ILi1EEESI_SI_EEESC_SE_Li256ELb0ELb1ELb0ELb0EEENS1_30DynamicPersistentTileSchedulerILi256ELi256ELb0ELb1ELb0EEEEEEEEEvNT_6ParamsE:
[----:B------:R-:W-:Y:S02]  /*0000*/  MOV R1, c[0x0][0x28] ;  /* 0x00000a0000017a02 */ /* 0x000fe40000000f00 */
[----:B------:R-:W1:Y:S04]  /*0010*/  S2R R194, SR_TID.X ;  /* 0x0000000000c27919 */ /* 0x000e680000002100 */
[----:B------:R-:W2:Y:S01]  /*0020*/  S2R R207, SR_CTAID.X ;  /* 0x0000000000cf7919 */ /* 0x000ea20000002500 */
[----:B-1----:R-:W-:-:S05]  /*0030*/  SHF.R.U32.HI R2, RZ, 0x5, R194 ;  /* 0x00000005ff027819 */ /* 0x002fca00000116c2 */
[----:B------:R-:W1:Y:S04]  /*0040*/  SHFL.IDX PT, R0, R2, RZ, 0x1f ;  /* 0x00001fff02007589 */ /* 0x000e6800000e0000 */
[----:B------:R3:W4:Y:S01]  /*0050*/  SHFL.IDX PT, R209, R2, RZ, 0x1f ;  /* 0x00001fff02d17589 */ /* 0x00072200000e0000 */
[----:B-1----:R-:W-:-:S13]  /*0060*/  ISETP.GE.AND P0, PT, R0, 0x1, PT ;  /* 0x000000010000780c */ /* 0x002fda0003f06270 */
[----:B------:R-:W-:Y:S06]  /*0070*/  @P0 BAR.ARV 0x4, 0x100 ;  /* 0x0104000000000b1d */ /* 0x000fec0000002000 */
[----:B--2---:R-:W-:-:S13]  /*0080*/  ISETP.GE.AND P0, PT, R207, c[0x0][0x538], PT ;  /* 0x00014e00cf007a0c */ /* 0x004fda0003f06270 */
[----:B------:R-:W-:Y:S05]  /*0090*/  @P0 EXIT ;  /* 0x000000000000094d */ /* 0x000fea0003800000 */
[----:B---34-:R-:W-:Y:S01]  /*00a0*/  SHF.R.S32.HI R3, RZ, 0x1f, R194 ;  /* 0x0000001fff037819 */ /* 0x018fe200000114c2 */
[----:B------:R-:W-:Y:S01]  /*00b0*/  IMAD.MOV.U32 R181, RZ, RZ, 0x20 ;  /* 0x00000020ffb57424 */ /* 0x000fe200078e00ff */
[----:B------:R-:W-:Y:S02]  /*00c0*/  ULDC.64 UR6, c[0x0][0x118] ;  /* 0x0000460000067ab9 */ /* 0x000fe40000000a00 */
[CC--:B------:R-:W-:Y:S02]  /*00d0*/  LEA.HI R13, R3.reuse, R194.reuse, RZ, 0x4 ;  /* 0x000000c2030d7211 */ /* 0x0c0fe400078f20ff */
[----:B------:R-:W-:Y:S02]  /*00e0*/  LEA.HI R11, R3, R194, RZ, 0x2 ;  /* 0x000000c2030b7211 */ /* 0x000fe400078f10ff */
[----:B------:R-:W-:Y:S02]  /*00f0*/  SHF.R.S32.HI R0, RZ, 0x4, R13 ;  /* 0x00000004ff007819 */ /* 0x000fe4000001140d */
[----:B------:R-:W-:-:S02]  /*0100*/  SHF.R.S32.HI R5, RZ, 0x2, R11 ;  /* 0x00000002ff057819 */ /* 0x000fc4000001140b */
[C---:B------:R-:W-:Y:S02]  /*0110*/  LEA.HI R7, R13.reuse, R0, RZ, 0x1 ;  /* 0x000000000d077211 */ /* 0x040fe400078f08ff */
[----:B------:R-:W-:Y:S02]  /*0120*/  LOP3.LUT R13, R13, 0xfffffff0, RZ, 0xc0, !PT ;  /* 0xfffffff00d0d7812 */ /* 0x000fe400078ec0ff */
[----:B------:R-:W-:Y:S02]  /*0130*/  LOP3.LUT R7, R7, 0xfffffffe, RZ, 0xc0, !PT ;  /* 0xfffffffe07077812 */ /* 0x000fe400078ec0ff */
[CC--:B------:R-:W-:Y:S01]  /*0140*/  LEA.HI R9, R3.reuse, R194.reuse, RZ, 0x3 ;  /* 0x000000c203097211 */ /* 0x0c0fe200078f18ff */
[----:B------:R-:W-:Y:S01]  /*0150*/  IMAD.IADD R13, R194, 0x1, -R13 ;  /* 0x00000001c20d7824 */ /* 0x000fe200078e0a0d */
[----:B------:R-:W-:Y:S01]  /*0160*/  LEA.HI R6, R3, R194, RZ, 0x5 ;  /* 0x000000c203067211 */ /* 0x000fe200078f28ff */
[----:B------:R-:W-:Y:S01]  /*0170*/  IMAD.IADD R7, R0, 0x1, -R7 ;  /* 0x0000000100077824 */ /* 0x000fe200078e0a07 */
[----:B------:R-:W-:-:S02]  /*0180*/  SHF.R.S32.HI R0, RZ, 0x1f, R11 ;  /* 0x0000001fff007819 */ /* 0x000fc4000001140b */
[----:B------:R-:W-:Y:S02]  /*0190*/  LOP3.LUT R205, R9, 0xfffffff8, RZ, 0xc0, !PT ;  /* 0xfffffff809cd7812 */ /* 0x000fe400078ec0ff */
[----:B------:R-:W-:Y:S02]  /*01a0*/  LEA.HI R0, R0, R5, RZ, 0x3 ;  /* 0x0000000500007211 */ /* 0x000fe400078f18ff */
[----:B------:R-:W-:Y:S01]  /*01b0*/  SHF.R.S32.HI R2, RZ, 0x1f, R13 ;  /* 0x0000001fff027819 */ /* 0x000fe2000001140d */
[----:B------:R-:W-:Y:S01]  /*01c0*/  IMAD.IADD R205, R194, 0x1, -R205 ;  /* 0x00000001c2cd7824 */ /* 0x000fe200078e0acd */
[----:B------:R-:W-:Y:S02]  /*01d0*/  LOP3.LUT R0, R0, 0xfffffff8, RZ, 0xc0, !PT ;  /* 0xfffffff800007812 */ /* 0x000fe400078ec0ff */
[----:B------:R-:W-:Y:S01]  /*01e0*/  LOP3.LUT R11, R11, 0xfffffffc, RZ, 0xc0, !PT ;  /* 0xfffffffc0b0b7812 */ /* 0x000fe200078ec0ff */
[----:B------:R-:W-:Y:S01]  /*01f0*/  IMAD.SHL.U32 R186, R205, 0x40, RZ ;  /* 0x00000040cdba7824 */ /* 0x000fe200078e00ff */
[----:B------:R-:W-:Y:S01]  /*0200*/  SHF.R.S32.HI R208, RZ, 0x3, R9 ;  /* 0x00000003ffd07819 */ /* 0x000fe20000011409 */
[----:B------:R-:W-:Y:S01]  /*0210*/  IMAD.IADD R0, R5, 0x1, -R0 ;  /* 0x0000000105007824 */ /* 0x000fe200078e0a00 */
[----:B------:R-:W-:Y:S01]  /*0220*/  LEA.HI R5, R2, R13, RZ, 0x3 ;  /* 0x0000000d02057211 */ /* 0x000fe200078f18ff */
[----:B------:R-:W-:Y:S01]  /*0230*/  IMAD.IADD R204, R194, 0x1, -R11 ;  /* 0x00000001c2cc7824 */ /* 0x000fe200078e0a0b */
[----:B------:R-:W-:Y:S01]  /*0240*/  LOP3.LUT R186, R186, 0x1c0, RZ, 0xc0, !PT ;  /* 0x000001c0baba7812 */ /* 0x000fe200078ec0ff */
[----:B------:R-:W-:Y:S01]  /*0250*/  IMAD.SHL.U32 R15, R208, 0x40, RZ ;  /* 0x00000040d00f7824 */ /* 0x000fe200078e00ff */
[C---:B------:R-:W-:Y:S01]  /*0260*/  LOP3.LUT R4, R5.reuse, 0xfffffff8, RZ, 0xc0, !PT ;  /* 0xfffffff805047812 */ /* 0x040fe200078ec0ff */
[----:B------:R-:W-:Y:S01]  /*0270*/  IMAD.SHL.U32 R5, R5, 0x40, RZ ;  /* 0x0000004005057824 */ /* 0x000fe200078e00ff */
[----:B------:R-:W-:Y:S01]  /*0280*/  LOP3.LUT R2, R0, 0x1, RZ, 0xc0, !PT ;  /* 0x0000000100027812 */ /* 0x000fe200078ec0ff */
[----:B------:R-:W-:Y:S01]  /*0290*/  IMAD.SHL.U32 R206, R205, 0x8, RZ ;  /* 0x00000008cdce7824 */ /* 0x000fe200078e00ff */
[----:B------:R-:W-:Y:S01]  /*02a0*/  LOP3.LUT R201, R6, 0xffffffe0, RZ, 0xc0, !PT ;  /* 0xffffffe006c97812 */ /* 0x000fe200078ec0ff */
[----:B------:R-:W-:Y:S01]  /*02b0*/  IMAD.IADD R4, R13, 0x1, -R4 ;  /* 0x000000010d047824 */ /* 0x000fe200078e0a04 */
[----:B------:R-:W-:Y:S01]  /*02c0*/  SHF.R.S32.HI R187, RZ, 0x5, R6 ;  /* 0x00000005ffbb7819 */ /* 0x000fe20000011406 */
[----:B------:R-:W-:Y:S01]  /*02d0*/  IMAD R203, R205, 0x20, R208 ;  /* 0x00000020cdcb7824 */ /* 0x000fe200078e02d0 */
[----:B------:R-:W-:Y:S01]  /*02e0*/  LOP3.LUT R9, R186, 0x8, R9, 0xf8, !PT ;  /* 0x00000008ba097812 */ /* 0x000fe200078ef809 */
[----:B------:R-:W-:Y:S01]  /*02f0*/  IMAD.SHL.U32 R182, R4, 0x40, RZ ;  /* 0x0000004004b67824 */ /* 0x000fe200078e00ff */
[----:B------:R-:W-:Y:S01]  /*0300*/  SHF.R.S32.HI R6, RZ, 0x1f, R6 ;  /* 0x0000001fff067819 */ /* 0x000fe20000011406 */
[----:B------:R-:W-:Y:S01]  /*0310*/  IMAD.IADD R201, R194, 0x1, -R201 ;  /* 0x00000001c2c97824 */ /* 0x000fe200078e0ac9 */
[----:B------:R-:W-:-:S02]  /*0320*/  SHF.R.U32.HI R186, RZ, 0x3, R186 ;  /* 0x00000003ffba7819 */ /* 0x000fc400000116ba */
[----:B------:R-:W-:Y:S02]  /*0330*/  ISETP.NE.U32.AND P0, PT, R2, 0x1, PT ;  /* 0x000000010200780c */ /* 0x000fe40003f05070 */
[----:B------:R-:W-:Y:S02]  /*0340*/  LEA.HI R6, R6, R187, RZ, 0x3 ;  /* 0x000000bb06067211 */ /* 0x000fe400078f18ff */
[----:B------:R-:W-:Y:S01]  /*0350*/  LOP3.LUT R186, R9, R186, RZ, 0x3c, !PT ;  /* 0x000000ba09ba7212 */ /* 0x000fe200078e3cff */
[C---:B------:R-:W-:Y:S01]  /*0360*/  IMAD.SHL.U32 R9, R7.reuse, 0x8, RZ ;  /* 0x0000000807097824 */ /* 0x040fe200078e00ff */
[----:B------:R-:W-:Y:S02]  /*0370*/  LOP3.LUT R182, R182, 0x1c0, RZ, 0xc0, !PT ;  /* 0x000001c0b6b67812 */ /* 0x000fe400078ec0ff */
[C---:B------:R-:W-:Y:S01]  /*0380*/  R2P PR, R0.reuse, 0x6 ;  /* 0x0000000600007804 */ /* 0x040fe20000000000 */
[----:B------:R-:W-:Y:S01]  /*0390*/  IMAD.SHL.U32 R0, R0, 0x40, RZ ;  /* 0x0000004000007824 */ /* 0x000fe200078e00ff */
[----:B------:R-:W-:Y:S01]  /*03a0*/  LOP3.LUT R6, R6, 0xffffff8, RZ, 0xc0, !PT ;  /* 0x0ffffff806067812 */ /* 0x000fe200078ec0ff */
[----:B------:R-:W-:Y:S01]  /*03b0*/  IMAD R186, R7, 0x200, R186 ;  /* 0x0000020007ba7824 */ /* 0x000fe200078e02ba */
[----:B------:R-:W-:-:S02]  /*03c0*/  LEA.HI R199, R204, R204, RZ, 0x1 ;  /* 0x000000ccccc77211 */ /* 0x000fc400078f08ff */
[----:B------:R-:W-:Y:S01]  /*03d0*/  LOP3.LUT R9, R182, 0x8, R9, 0xf8, !PT ;  /* 0x00000008b6097812 */ /* 0x000fe200078ef809 */
[C---:B------:R-:W-:Y:S01]  /*03e0*/  IMAD.IADD R11, R187.reuse, 0x1, -R6 ;  /* 0x00000001bb0b7824 */ /* 0x040fe200078e0a06 */
[----:B------:R-:W-:Y:S01]  /*03f0*/  SHF.R.U32.HI R182, RZ, 0x3, R182 ;  /* 0x00000003ffb67819 */ /* 0x000fe200000116b6 */
[----:B------:R-:W-:Y:S01]  /*0400*/  IMAD.SHL.U32 R187, R187, 0x400, RZ ;  /* 0x00000400bbbb7824 */ /* 0x000fe200078e00ff */
[----:B------:R-:W-:Y:S02]  /*0410*/  LOP3.LUT R199, R199, 0x1ffffffe, RZ, 0xc0, !PT ;  /* 0x1ffffffec7c77812 */ /* 0x000fe400078ec0ff */
[----:B------:R-:W-:Y:S02]  /*0420*/  LOP3.LUT R0, R0, 0x1c0, RZ, 0xc0, !PT ;  /* 0x000001c000007812 */ /* 0x000fe400078ec0ff */
[----:B------:R-:W-:Y:S01]  /*0430*/  LOP3.LUT R182, R9, R182, RZ, 0x3c, !PT ;  /* 0x000000b609b67212 */ /* 0x000fe200078e3cff */
[----:B------:R-:W-:Y:S01]  /*0440*/  IMAD.IADD R199, R204, 0x1, -R199 ;  /* 0x00000001ccc77824 */ /* 0x000fe200078e0ac7 */
[----:B------:R-:W-:Y:S01]  /*0450*/  LEA.HI R9, R0, R0, RZ, 0x1d ;  /* 0x0000000000097211 */ /* 0x000fe200078fe8ff */
[----:B------:R-:W-:Y:S01]  /*0460*/  IMAD R204, R204, 0x2, R187 ;  /* 0x00000002cccc7824 */ /* 0x000fe200078e02bb */
[----:B------:R-:W-:Y:S01]  /*0470*/  LOP3.LUT R15, R15, 0x1c0, RZ, 0xc0, !PT ;  /* 0x000001c00f0f7812 */ /* 0x000fe200078ec0ff */
[----:B------:R-:W-:Y:S01]  /*0480*/  IMAD.MOV.U32 R0, RZ, RZ, 0x40 ;  /* 0x00000040ff007424 */ /* 0x000fe200078e00ff */
[----:B------:R-:W-:Y:S01]  /*0490*/  SHF.R.S32.HI R2, RZ, 0x1f, R201 ;  /* 0x0000001fff027819 */ /* 0x000fe200000114c9 */
[----:B------:R-:W-:Y:S01]  /*04a0*/  IMAD.IADD R204, R204, 0x1, R9 ;  /* 0x00000001cccc7824 */ /* 0x000fe200078e0209 */
[----:B------:R-:W-:-:S02]  /*04b0*/  LOP3.LUT R5, R5, 0xfffffe00, RZ, 0xc0, !PT ;  /* 0xfffffe0005057812 */ /* 0x000fc400078ec0ff */
[----:B------:R-:W-:Y:S02]  /*04c0*/  LEA.HI R13, R3, R194, RZ, 0x6 ;  /* 0x000000c2030d7211 */ /* 0x000fe400078f30ff */
[----:B------:R-:W-:Y:S02]  /*04d0*/  SHF.R.U32.HI R198, RZ, 0x3, R15 ;  /* 0x00000003ffc67819 */ /* 0x000fe4000001160f */
[----:B------:R-:W-:Y:S01]  /*04e0*/  LEA.HI R2, R2, R201, RZ, 0x2 ;  /* 0x000000c902027211 */ /* 0x000fe200078f10ff */
[----:B------:R-:W-:Y:S01]  /*04f0*/  IMAD.SHL.U32 R13, R13, 0x8, RZ ;  /* 0x000000080d0d7824 */ /* 0x000fe200078e00ff */
[----:B------:R-:W-:Y:S02]  /*0500*/  LOP3.LUT P4, RZ, R4, 0x2, RZ, 0xc0, !PT ;  /* 0x0000000204ff7812 */ /* 0x000fe4000788c0ff */
[----:B------:R-:W-:Y:S02]  /*0510*/  IADD3 R187, R182, R5, R187 ;  /* 0x00000005b6bb7210 */ /* 0x000fe40007ffe0bb */
[----:B------:R-:W-:-:S02]  /*0520*/  LEA R204, R204, 0x80, 0x1 ;  /* 0x00000080cccc7811 */ /* 0x000fc400078e08ff */
[----:B------:R-:W-:Y:S02]  /*0530*/  LOP3.LUT R15, R15, 0x38, R206, 0xf8, !PT ;  /* 0x000000380f0f7812 */ /* 0x000fe400078ef8ce */
[----:B------:R-:W-:Y:S02]  /*0540*/  LOP3.LUT R182, R182, R5, RZ, 0xfc, !PT ;  /* 0x00000005b6b67212 */ /* 0x000fe400078efcff */
[C---:B------:R-:W-:Y:S02]  /*0550*/  SEL R215, R181.reuse, 0xffffffe0, !P1 ;  /* 0xffffffe0b5d77807 */ /* 0x040fe40004800000 */
[----:B------:R-:W-:Y:S02]  /*0560*/  SHF.R.S32.HI R200, RZ, 0x2, R2 ;  /* 0x00000002ffc87819 */ /* 0x000fe40000011402 */
[----:B------:R-:W-:Y:S01]  /*0570*/  SEL R181, R181, 0xffffffe0, !P4 ;  /* 0xffffffe0b5b57807 */ /* 0x000fe20006000000 */
[C---:B------:R-:W-:Y:S01]  /*0580*/  IMAD.IADD R212, R204.reuse, 0x1, R215 ;  /* 0x00000001ccd47824 */ /* 0x040fe200078e02d7 */
[----:B------:R-:W-:Y:S01]  /*0590*/  IADD3 R213, R204, -0x10, RZ ;  /* 0xfffffff0ccd57810 */ /* 0x000fe20007ffe0ff */
[----:B------:R-:W-:Y:S01]  /*05a0*/  IMAD R200, R11, 0x10, R200 ;  /* 0x000000100bc87824 */ /* 0x000fe200078e02c8 */
[----:B------:R-:W-:-:S02]  /*05b0*/  LEA R187, R187, 0xc100, 0x1 ;  /* 0x0000c100bbbb7811 */ /* 0x000fc400078e08ff */
[----:B------:R-:W-:Y:S01]  /*05c0*/  LOP3.LUT R198, R15, R198, RZ, 0x3c, !PT ;  /* 0x000000c60fc67212 */ /* 0x000fe200078e3cff */
[----:B------:R-:W-:Y:S01]  /*05d0*/  IMAD R199, R199, 0x8, R200 ;  /* 0x00000008c7c77824 */ /* 0x000fe200078e02c8 */
[----:B------:R-:W-:Y:S01]  /*05e0*/  LOP3.LUT P3, RZ, R4, 0x4, RZ, 0xc0, !PT ;  /* 0x0000000404ff7812 */ /* 0x000fe2000786c0ff */
[----:B------:R-:W-:Y:S01]  /*05f0*/  IMAD.IADD R185, R187, 0x1, R181 ;  /* 0x00000001bbb97824 */ /* 0x000fe200078e02b5 */
[----:B------:R-:W-:Y:S02]  /*0600*/  LOP3.LUT R2, R2, 0x7ffffffc, RZ, 0xc0, !PT ;  /* 0x7ffffffc02027812 */ /* 0x000fe400078ec0ff */
[----:B------:R-:W-:Y:S02]  /*0610*/  @P0 IADD3 R213, R204, 0x10, RZ ;  /* 0x00000010ccd50810 */ /* 0x000fe40007ffe0ff */
[----:B------:R-:W-:Y:S01]  /*0620*/  LEA R182, R182, 0x100, 0x1 ;  /* 0x00000100b6b67811 */ /* 0x000fe200078e08ff */
[----:B------:R-:W-:Y:S01]  /*0630*/  IMAD.IADD R195, R201, 0x1, -R2 ;  /* 0x00000001c9c37824 */ /* 0x000fe200078e0a02 */
[----:B------:R-:W-:Y:S01]  /*0640*/  SEL R216, R0, 0xffffffc0, !P2 ;  /* 0xffffffc000d87807 */ /* 0x000fe20005000000 */
[----:B------:R-:W-:Y:S01]  /*0650*/  IMAD.IADD R215, R215, 0x1, R213 ;  /* 0x00000001d7d77824 */ /* 0x000fe200078e02d5 */
[----:B------:R-:W-:Y:S01]  /*0660*/  LOP3.LUT R198, R198, 0x7ffffe00, R13, 0xf8, !PT ;  /* 0x7ffffe00c6c67812 */ /* 0x000fe200078ef80d */
[----:B------:R-:W-:Y:S01]  /*0670*/  IMAD.IADD R181, R181, 0x1, R182 ;  /* 0x00000001b5b57824 */ /* 0x000fe200078e02b6 */
[----:B------:R-:W-:Y:S01]  /*0680*/  SEL R0, R0, 0xffffffc0, !P3 ;  /* 0xffffffc000007807 */ /* 0x000fe20005800000 */
[--C-:B------:R-:W-:Y:S01]  /*0690*/  IMAD.IADD R211, R204, 0x1, R216.reuse ;  /* 0x00000001ccd37824 */ /* 0x100fe200078e02d8 */
[----:B------:R-:W-:Y:S01]  /*06a0*/  LEA.HI R202, R3, R194, RZ, 0x7 ;  /* 0x000000c203ca7211 */ /* 0x000fe200078f38ff */
[----:B------:R-:W-:Y:S01]  /*06b0*/  IMAD.IADD R210, R212, 0x1, R216 ;  /* 0x00000001d4d27824 */ /* 0x000fe200078e02d8 */
[----:B------:R-:W-:Y:S01]  /*06c0*/  IADD3 R197, R206, 0x40, RZ ;  /* 0x00000040cec57810 */ /* 0x000fe20007ffe0ff */
[----:B------:R-:W-:Y:S01]  /*06d0*/  IMAD.IADD R214, R216, 0x1, R213 ;  /* 0x00000001d8d67824 */ /* 0x000fe200078e02d5 */
[----:B------:R-:W-:Y:S01]  /*06e0*/  IADD3 R196, R206, 0x80, RZ ;  /* 0x00000080cec47810 */ /* 0x000fe20007ffe0ff */
[----:B------:R-:W-:Y:S01]  /*06f0*/  IMAD.SHL.U32 R198, R198, 0x2, RZ ;  /* 0x00000002c6c67824 */ /* 0x000fe200078e00ff */
[----:B------:R-:W-:Y:S01]  /*0700*/  SHF.R.S32.HI R202, RZ, 0x7, R202 ;  /* 0x00000007ffca7819 */ /* 0x000fe200000114ca */
[----:B------:R-:W-:Y:S01]  /*0710*/  IMAD.SHL.U32 R195, R195, 0x2, RZ ;  /* 0x00000002c3c37824 */ /* 0x000fe200078e00ff */
[----:B------:R-:W-:Y:S01]  /*0720*/  SHF.R.S32.HI R193, RZ, 0x1f, R206 ;  /* 0x0000001fffc17819 */ /* 0x000fe200000114ce */
[----:B------:R-:W-:Y:S01]  /*0730*/  IMAD.IADD R216, R215, 0x1, R216 ;  /* 0x00000001d7d87824 */ /* 0x000fe200078e02d8 */
[----:B------:R-:W-:Y:S01]  /*0740*/  SHF.R.S32.HI R192, RZ, 0x1f, R197 ;  /* 0x0000001fffc07819 */ /* 0x000fe200000114c5 */
[----:B------:R-:W-:Y:S01]  /*0750*/  IMAD.IADD R184, R187, 0x1, R0 ;  /* 0x00000001bbb87824 */ /* 0x000fe200078e0200 */
[----:B------:R-:W-:Y:S01]  /*0760*/  SHF.R.S32.HI R191, RZ, 0x1f, R196 ;  /* 0x0000001fffbf7819 */ /* 0x000fe200000114c4 */
[----:B------:R-:W-:Y:S01]  /*0770*/  IMAD.IADD R180, R0, 0x1, R182 ;  /* 0x0000000100b47824 */ /* 0x000fe200078e02b6 */
[----:B------:R-:W-:Y:S01]  /*0780*/  LEA R186, R186, 0x6100, 0x1 ;  /* 0x00006100baba7811 */ /* 0x000fe200078e08ff */
[----:B------:R-:W-:-:S02]  /*0790*/  IMAD.IADD R183, R185, 0x1, R0 ;  /* 0x00000001b9b77824 */ /* 0x000fc400078e0200 */
[----:B------:R-:W-:Y:S02]  /*07a0*/  IMAD.IADD R179, R0, 0x1, R181 ;  /* 0x0000000100b37824 */ /* 0x000fe400078e02b5 */
.L_x_652:
[----:B------:R-:W-:Y:S01]  /*07b0*/  IMAD.MOV.U32 R0, RZ, RZ, c[0x0][0x560] ;  /* 0x00015800ff007624 */ /* 0x000fe200078e00ff */
[----:B------:R-:W-:Y:S01]  /*07c0*/  MOV R4, R207 ;  /* 0x000000cf00047202 */ /* 0x000fe20000000f00 */
[----:B------:R-:W-:Y:S01]  /*07d0*/  YIELD ;  /* 0x0000000000007946 */ /* 0x000fe20003800000 */
[----:B------:R-:W-:Y:S02]  /*07e0*/  BSSY B0, `(.L_x_579) ;  /* 0x0000015000007945 */ /* 0x000fe40003800000 */
[----:B------:R-:W-:-:S13]  /*07f0*/  ISETP.NE.AND P0, PT, R0, 0x1, PT ;  /* 0x000000010000780c */ /* 0x000fda0003f05270 */
[----:B------:R-:W-:-:S05]  /*0800*/  @P0 IMAD.HI.U32 R0, R207, c[0x0][0x564], RZ ;  /* 0x00015900cf000a27 */ /* 0x000fca00078e00ff */
[----:B------:R-:W-:-:S04]  /*0810*/  @P0 SHF.R.U32.HI R4, RZ, c[0x0][0x568], R0 ;  /* 0x00015a00ff040a19 */ /* 0x000fc80000011600 */
[----:B------:R-:W-:Y:S01]  /*0820*/  ISETP.GE.AND P0, PT, R4, c[0x0][0x578], PT ;  /* 0x00015e0004007a0c */ /* 0x000fe20003f06270 */
[----:B------:R-:W-:-:S04]  /*0830*/  IMAD.MOV R0, RZ, RZ, -R4 ;  /* 0x000000ffff007224 */ /* 0x000fc800078e0a04 */
[----:B------:R-:W-:-:S08]  /*0840*/  IMAD R0, R0, c[0x0][0x560], R207 ;  /* 0x0001580000007a24 */ /* 0x000fd000078e02cf */
[----:B------:R-:W-:Y:S05]  /*0850*/  @!P0 BRA `(.L_x_580) ;  /* 0x0000007000008947 */ /* 0x000fea0003800000 */
[----:B------:R-:W-:Y:S02]  /*0860*/  MOV R2, c[0x0][0x56c] ;  /* 0x00015b0000027a02 */ /* 0x000fe40000000f00 */
[----:B------:R-:W-:Y:S02]  /*0870*/  MOV R3, R0 ;  /* 0x0000000000037202 */ /* 0x000fe40000000f00 */
[----:B------:R-:W-:-:S13]  /*0880*/  ISETP.NE.AND P0, PT, R2, 0x1, PT ;  /* 0x000000010200780c */ /* 0x000fda0003f05270 */
[----:B------:R-:W-:-:S05]  /*0890*/  @P0 IMAD.HI.U32 R2, R0, c[0x0][0x570], RZ ;  /* 0x00015c0000020a27 */ /* 0x000fca00078e00ff */
[----:B------:R-:W-:-:S05]  /*08a0*/  @P0 SHF.R.U32.HI R3, RZ, c[0x0][0x574], R2 ;  /* 0x00015d00ff030a19 */ /* 0x000fca0000011602 */
[----:B------:R-:W-:Y:S01]  /*08b0*/  IMAD R5, R3, c[0x0][0x56c], RZ ;  /* 0x00015b0003057a24 */ /* 0x000fe200078e02ff */
[----:B------:R-:W-:Y:S05]  /*08c0*/  BRA `(.L_x_581) ;  /* 0x0000006000007947 */ /* 0x000fea0003800000 */
.L_x_580:
[----:B------:R-:W-:Y:S02]  /*08d0*/  MOV R2, c[0x0][0x554] ;  /* 0x0001550000027a02 */ /* 0x000fe40000000f00 */
[----:B------:R-:W-:Y:S02]  /*08e0*/  MOV R3, R0 ;  /* 0x0000000000037202 */ /* 0x000fe40000000f00 */
[----:B------:R-:W-:-:S13]  /*08f0*/  ISETP.NE.AND P0, PT, R2, 0x1, PT ;  /* 0x000000010200780c */ /* 0x000fda0003f05270 */
[----:B------:R-:W-:-:S05]  /*0900*/  @P0 IMAD.HI.U32 R2, R0, c[0x0][0x558], RZ ;  /* 0x0001560000020a27 */ /* 0x000fca00078e00ff */
[----:B------:R-:W-:-:S05]  /*0910*/  @P0 SHF.R.U32.HI R3, RZ, c[0x0][0x55c], R2 ;  /* 0x00015700ff030a19 */ /* 0x000fca0000011602 */
[----:B------:R-:W-:Y:S02]  /*0920*/  IMAD R5, R3, c[0x0][0x554], RZ ;  /* 0x0001550003057a24 */ /* 0x000fe400078e02ff */
.L_x_581:
[----:B------:R-:W-:Y:S05]  /*0930*/  BSYNC B0 ;  /* 0x0000000000007941 */ /* 0x000fea0003800000 */
.L_x_579:
[----:B------:R-:W-:Y:S01]  /*0940*/  IMAD.MOV.U32 R2, RZ, RZ, c[0x0][0x548] ;  /* 0x00015200ff027624 */ /* 0x000fe200078e00ff */
[----:B------:R-:W-:Y:S01]  /*0950*/  ISETP.NE.U32.AND P0, PT, RZ, c[0x0][0x370], PT ;  /* 0x0000dc00ff007a0c */ /* 0x000fe20003f05070 */
[----:B------:R-:W-:Y:S02]  /*0960*/  IMAD.IADD R5, R0, 0x1, -R5 ;  /* 0x0000000100057824 */ /* 0x000fe400078e0a05 */
[----:B------:R-:W-:Y:S01]  /*0970*/  IMAD.MOV.U32 R225, RZ, RZ, RZ ;  /* 0x000000ffffe17224 */ /* 0x000fe200078e00ff */
[----:B------:R-:W-:Y:S01]  /*0980*/  ISETP.NE.AND P1, PT, R2, 0x1, PT ;  /* 0x000000010200780c */ /* 0x000fe20003f25270 */
[----:B------:R-:W-:Y:S01]  /*0990*/  IMAD R0, R4, c[0x0][0x554], R5 ;  /* 0x0001550004007a24 */ /* 0x000fe200078e0205 */
[----:B------:R-:W-:Y:S02]  /*09a0*/  LOP3.LUT R3, R3, 0x1ffffff, RZ, 0x3c, !PT ;  /* 0x01ffffff03037812 */ /* 0x000fe400078e3cff */
[----:B------:R-:W-:Y:S01]  /*09b0*/  ISETP.NE.AND.EX P0, PT, RZ, c[0x0][0x374], PT, P0 ;  /* 0x0000dd00ff007a0c */ /* 0x000fe20003f05300 */
[----:B------:R-:W-:-:S08]  /*09c0*/  IMAD.MOV.U32 R226, RZ, RZ, R0 ;  /* 0x000000ffffe27224 */ /* 0x000fd000078e0000 */
[----:B------:R-:W-:Y:S01]  /*09d0*/  @P1 IMAD.HI.U32 R2, R0, c[0x0][0x54c], RZ ;  /* 0x0001530000021a27 */ /* 0x000fe200078e00ff */
[----:B------:R-:W-:Y:S02]  /*09e0*/  IADD3 R3, R3, c[0x0][0x53c], RZ ;  /* 0x00014f0003037a10 */ /* 0x000fe40007ffe0ff */
[----:B------:R-:W-:Y:S01]  /*09f0*/  MOV R4, 0x40 ;  /* 0x0000004000047802 */ /* 0x000fe20000000f00 */
[----:B------:R-:W-:Y:S01]  /*0a00*/  @P0 IMAD.MOV.U32 R5, RZ, RZ, 0x4 ;  /* 0x00000004ff050424 */ /* 0x000fe200078e00ff */
[----:B------:R-:W-:Y:S01]  /*0a10*/  @P1 SHF.R.U32.HI R226, RZ, c[0x0][0x550], R2 ;  /* 0x00015400ffe21a19 */ /* 0x000fe20000011602 */
[----:B------:R-:W-:Y:S02]  /*0a20*/  IMAD.MOV.U32 R2, RZ, RZ, c[0x0][0x2c4] ;  /* 0x0000b100ff027624 */ /* 0x000fe400078e00ff */
[----:B------:R-:W-:Y:S01]  /*0a30*/  IMAD.SHL.U32 R220, R3, 0x80, RZ ;  /* 0x0000008003dc7824 */ /* 0x000fe200078e00ff */
[----:B------:R-:W-:Y:S01]  /*0a40*/  IADD3 R4, R4, -c[0x0][0x168], RZ ;  /* 0x80005a0004047a10 */ /* 0x000fe20007ffe0ff */
[----:B------:R-:W-:Y:S01]  /*0a50*/  @P0 IMAD.WIDE R6, R226, R5, c[0x0][0x370] ;  /* 0x0000dc00e2060625 */ /* 0x000fe200078e0205 */
[----:B------:R-:W-:-:S02]  /*0a60*/  ISETP.NE.AND P4, PT, R2, 0x1, PT ;  /* 0x000000010200780c */ /* 0x000fc40003f85270 */
[----:B------:R-:W-:Y:S01]  /*0a70*/  IADD3 R2, R220, 0x7f, RZ ;  /* 0x0000007fdc027810 */ /* 0x000fe20007ffe0ff */
[----:B------:R-:W-:Y:S01]  /*0a80*/  IMAD.MOV.U32 R5, RZ, RZ, c[0x0][0x2ac] ;  /* 0x0000ab00ff057624 */ /* 0x000fe200078e00ff */
[----:B------:R1:W5:Y:S01]  /*0a90*/  @P0 LDG.E R225, [R6.64] ;  /* 0x0000000606e10981 */ /* 0x000362000c1e1900 */
[----:B------:R-:W-:Y:S01]  /*0aa0*/  IMAD.MOV R221, RZ, RZ, -R226 ;  /* 0x000000ffffdd7224 */ /* 0x000fe200078e0ae2 */
[----:B------:R-:W-:Y:S01]  /*0ab0*/  CS2R R98, SRZ ;  /* 0x0000000000627805 */ /* 0x000fe2000001ff00 */
[C---:B------:R-:W-:Y:S01]  /*0ac0*/  IMAD R133, R5.reuse, c[0x0][0x1d0], RZ ;  /* 0x0000740005857a24 */ /* 0x040fe200078e02ff */
[----:B------:R-:W-:Y:S01]  /*0ad0*/  CS2R R96, SRZ ;  /* 0x0000000000607805 */ /* 0x000fe2000001ff00 */
[----:B------:R-:W-:Y:S01]  /*0ae0*/  IMAD R5, R5, c[0x0][0x1d0], R4 ;  /* 0x0000740005057a24 */ /* 0x000fe200078e0204 */
[----:B------:R-:W-:Y:S01]  /*0af0*/  CS2R R94, SRZ ;  /* 0x00000000005e7805 */ /* 0x000fe2000001ff00 */
[----:B------:R-:W-:Y:S01]  /*0b00*/  IMAD R221, R221, c[0x0][0x548], R0 ;  /* 0x00015200dddd7a24 */ /* 0x000fe200078e0200 */
[----:B------:R-:W-:Y:S01]  /*0b10*/  CS2R R92, SRZ ;  /* 0x00000000005c7805 */ /* 0x000fe2000001ff00 */
[----:B------:R-:W-:Y:S01]  /*0b20*/  @P4 IMAD.HI.U32 R3, R2, c[0x0][0x2c8], RZ ;  /* 0x0000b20002034a27 */ /* 0x000fe200078e00ff */
[----:B------:R-:W-:Y:S01]  /*0b30*/  CS2R R90, SRZ ;  /* 0x00000000005a7805 */ /* 0x000fe2000001ff00 */
[----:B------:R-:W-:Y:S01]  /*0b40*/  CS2R R88, SRZ ;  /* 0x0000000000587805 */ /* 0x000fe2000001ff00 */
[----:B------:R-:W-:Y:S01]  /*0b50*/  CS2R R86, SRZ ;  /* 0x0000000000567805 */ /* 0x000fe2000001ff00 */
[----:B------:R-:W-:Y:S01]  /*0b60*/  CS2R R84, SRZ ;  /* 0x0000000000547805 */ /* 0x000fe2000001ff00 */
[----:B------:R-:W-:Y:S01]  /*0b70*/  @P4 SHF.R.U32.HI R2, RZ, c[0x0][0x2cc], R3 ;  /* 0x0000b300ff024a19 */ /* 0x000fe20000011603 */
[----:B------:R-:W-:Y:S01]  /*0b80*/  CS2R R82, SRZ ;  /* 0x0000000000527805 */ /* 0x000fe2000001ff00 */
[----:B------:R-:W-:Y:S01]  /*0b90*/  IADD3 R3, R133, 0x3f, RZ ;  /* 0x0000003f85037810 */ /* 0x000fe20007ffe0ff */
[----:B------:R-:W-:Y:S01]  /*0ba0*/  CS2R R80, SRZ ;  /* 0x0000000000507805 */ /* 0x000fe2000001ff00 */
[----:B------:R-:W-:Y:S01]  /*0bb0*/  CS2R R78, SRZ ;  /* 0x00000000004e7805 */ /* 0x000fe2000001ff00 */
[----:B------:R-:W-:Y:S01]  /*0bc0*/  IMAD.IADD R5, R5, 0x1, R2 ;  /* 0x0000000105057824 */ /* 0x000fe200078e0202 */
[----:B------:R-:W-:Y:S01]  /*0bd0*/  SHF.R.S32.HI R4, RZ, 0x1f, R3 ;  /* 0x0000001fff047819 */ /* 0x000fe20000011403 */
[----:B------:R-:W-:Y:S01]  /*0be0*/  CS2R R76, SRZ ;  /* 0x00000000004c7805 */ /* 0x000fe2000001ff00 */
[----:B------:R-:W-:Y:S01]  /*0bf0*/  CS2R R74, SRZ ;  /* 0x00000000004a7805 */ /* 0x000fe2000001ff00 */
[----:B------:R-:W-:Y:S01]  /*0c00*/  CS2R R72, SRZ ;  /* 0x0000000000487805 */ /* 0x000fe2000001ff00 */
[----:B------:R-:W-:Y:S01]  /*0c10*/  SHF.R.S32.HI R2, RZ, 0x1f, R5 ;  /* 0x0000001fff027819 */ /* 0x000fe20000011405 */
[----:B------:R-:W-:Y:S01]  /*0c20*/  CS2R R70, SRZ ;  /* 0x0000000000467805 */ /* 0x000fe2000001ff00 */
[----:B------:R-:W-:Y:S01]  /*0c30*/  LEA.HI R3, R4, R3, RZ, 0x6 ;  /* 0x0000000304037211 */ /* 0x000fe200078f30ff */
[----:B------:R-:W-:Y:S01]  /*0c40*/  CS2R R68, SRZ ;  /* 0x0000000000447805 */ /* 0x000fe2000001ff00 */
[----:B------:R-:W-:Y:S01]  /*0c50*/  LEA.HI R2, R2, R5, RZ, 0x6 ;  /* 0x0000000502027211 */ /* 0x000fe200078f30ff */
[----:B------:R-:W-:Y:S01]  /*0c60*/  CS2R R66, SRZ ;  /* 0x0000000000427805 */ /* 0x000fe2000001ff00 */
[----:B------:R-:W-:Y:S01]  /*0c70*/  SHF.R.S32.HI R3, RZ, 0x6, R3 ;  /* 0x00000006ff037819 */ /* 0x000fe20000011403 */
[----:B------:R-:W-:Y:S01]  /*0c80*/  CS2R R64, SRZ ;  /* 0x0000000000407805 */ /* 0x000fe2000001ff00 */
[----:B------:R-:W-:Y:S01]  /*0c90*/  SHF.R.S32.HI R2, RZ, 0x6, R2 ;  /* 0x00000006ff027819 */ /* 0x000fe20000011402 */
[----:B------:R-:W-:Y:S01]  /*0ca0*/  CS2R R62, SRZ ;  /* 0x00000000003e7805 */ /* 0x000fe2000001ff00 */
[----:B------:R-:W-:Y:S01]  /*0cb0*/  PRMT R4, RZ, 0x7610, R4 ;  /* 0x00007610ff047816 */ /* 0x000fe20000000004 */
[----:B------:R-:W-:Y:S01]  /*0cc0*/  CS2R R60, SRZ ;  /* 0x00000000003c7805 */ /* 0x000fe2000001ff00 */
[----:B------:R-:W-:Y:S01]  /*0cd0*/  IMNMX R2, R3, R2, PT ;  /* 0x0000000203027217 */ /* 0x000fe20003800200 */
[----:B------:R-:W-:Y:S01]  /*0ce0*/  CS2R R58, SRZ ;  /* 0x00000000003a7805 */ /* 0x000fe2000001ff00 */
[----:B------:R-:W-:Y:S01]  /*0cf0*/  CS2R R56, SRZ ;  /* 0x0000000000387805 */ /* 0x000fe2000001ff00 */
[----:B------:R-:W-:Y:S01]  /*0d00*/  CS2R R54, SRZ ;  /* 0x0000000000367805 */ /* 0x000fe2000001ff00 */
[----:B------:R-:W-:Y:S01]  /*0d10*/  ISETP.GE.AND P0, PT, R2, 0x1, PT ;  /* 0x000000010200780c */ /* 0x000fe20003f06270 */
        /* <DEDUP_REMOVED lines=25> */
[----:B------:R-:W-:Y:S01]  /*0eb0*/  MOV R0, RZ ;  /* 0x000000ff00007202 */ /* 0x000fe20000000f00 */
[----:B------:R-:W-:-:S02]  /*0ec0*/  IMAD.MOV.U32 R3, RZ, RZ, RZ ;  /* 0x000000ffff037224 */ /* 0x000fc400078e00ff */
[----:B------:R-:W-:Y:S01]  /*0ed0*/  IMAD.MOV.U32 R222, RZ, RZ, -0x1 ;  /* 0xffffffffffde7424 */ /* 0x000fe200078e00ff */
[----:B------:R-:W-:Y:S05]  /*0ee0*/  @!P0 BRA `(.L_x_582) ;  /* 0x00009df000008947 */ /* 0x000fea0003800000 */
[----:B-1----:R-:W-:-:S04]  /*0ef0*/  ISETP.NE.U32.AND P1, PT, RZ, c[0x0][0x340], PT ;  /* 0x0000d000ff007a0c */ /* 0x002fc80003f25070 */
[----:B------:R-:W-:-:S13]  /*0f00*/  ISETP.NE.AND.EX P1, PT, RZ, c[0x0][0x344], PT, P1 ;  /* 0x0000d100ff007a0c */ /* 0x000fda0003f25310 */
[----:B------:R-:W-:-:S05]  /*0f10*/  @P1 MOV R3, 0x4 ;  /* 0x0000000400031802 */ /* 0x000fca0000000f00 */
[----:B------:R-:W-:-:S05]  /*0f20*/  @P1 IMAD.WIDE R12, R226, R3, c[0x0][0x340] ;  /* 0x0000d000e20c1625 */ /* 0x000fca00078e0203 */
[----:B------:R1:W5:Y:S01]  /*0f30*/  @P1 LDG.E R0, [R12.64] ;  /* 0x000000060c001981 */ /* 0x000362000c1e1900 */
[----:B------:R-:W-:Y:S01]  /*0f40*/  SHF.R.S32.HI R3, RZ, 0x1f, R221 ;  /* 0x0000001fff037819 */ /* 0x000fe200000114dd */
[----:B------:R-:W-:Y:S01]  /*0f50*/  IMAD.WIDE.U32 R10, R221, c[0x0][0x1b8], RZ ;  /* 0x00006e00dd0a7a25 */ /* 0x000fe200078e00ff */
[----:B------:R-:W-:Y:S02]  /*0f60*/  IADD3 R4, R203, R220, RZ ;  /* 0x000000dccb047210 */ /* 0x000fe40007ffe0ff */
[----:B------:R-:W-:Y:S01]  /*0f70*/  ISETP.GE.AND P6, PT, R206, c[0x0][0x198], PT ;  /* 0x00006600ce007a0c */ /* 0x000fe20003fc6270 */
[----:B------:R-:W-:Y:S01]  /*0f80*/  IMAD R6, R3, c[0x0][0x1b8], RZ ;  /* 0x00006e0003067a24 */ /* 0x000fe200078e02ff */
[----:B------:R-:W-:Y:S01]  /*0f90*/  ISETP.GE.AND P5, PT, R197, c[0x0][0x198], PT ;  /* 0x00006600c5007a0c */ /* 0x000fe20003fa6270 */
[----:B------:R-:W-:Y:S01]  /*0fa0*/  @P4 IMAD.HI.U32 R7, R4, c[0x0][0x2c8], RZ ;  /* 0x0000b20004074a27 */ /* 0x000fe200078e00ff */
[----:B------:R-:W-:-:S03]  /*0fb0*/  ISETP.GE.AND P3, PT, R196, c[0x0][0x198], PT ;  /* 0x00006600c4007a0c */ /* 0x000fc60003f66270 */
[----:B------:R-:W-:Y:S01]  /*0fc0*/  IMAD R5, R221, c[0x0][0x1bc], R6 ;  /* 0x00006f00dd057a24 */ /* 0x000fe200078e0206 */
[----:B------:R-:W-:Y:S01]  /*0fd0*/  SHF.R.S32.HI R6, RZ, 0x1f, R226 ;  /* 0x0000001fff067819 */ /* 0x000fe200000114e2 */
[----:B------:R-:W-:Y:S01]  /*0fe0*/  IMAD.MOV.U32 R8, RZ, RZ, R4 ;  /* 0x000000ffff087224 */ /* 0x000fe200078e0004 */
[----:B------:R-:W-:Y:S02]  /*0ff0*/  @P4 SHF.R.U32.HI R8, RZ, c[0x0][0x2cc], R7 ;  /* 0x0000b300ff084a19 */ /* 0x000fe40000011607 */
[----:B------:R-:W-:Y:S01]  /*1000*/  IADD3 R11, R11, R5, RZ ;  /* 0x000000050b0b7210 */ /* 0x000fe20007ffe0ff */
[----:B------:R-:W-:Y:S01]  /*1010*/  IMAD R5, R6, c[0x0][0x1c0], RZ ;  /* 0x0000700006057a24 */ /* 0x000fe200078e02ff */
[--C-:B------:R-:W-:Y:S01]  /*1020*/  SHF.R.S32.HI R6, RZ, 0x1f, R8.reuse ;  /* 0x0000001fff067819 */ /* 0x100fe20000011408 */
[----:B------:R-:W-:Y:S02]  /*1030*/  IMAD.MOV R7, RZ, RZ, -R8 ;  /* 0x000000ffff077224 */ /* 0x000fe400078e0a08 */
[----:B------:R-:W-:-:S02]  /*1040*/  IMAD R5, R226, c[0x0][0x1c4], R5 ;  /* 0x00007100e2057a24 */ /* 0x000fc400078e0205 */
[----:B------:R-:W-:-:S04]  /*1050*/  IMAD.WIDE.U32 R10, R226, c[0x0][0x1c0], R10 ;  /* 0x00007000e20a7a25 */ /* 0x000fc800078e000a */
[----:B------:R-:W-:Y:S01]  /*1060*/  IMAD R7, R7, c[0x0][0x2c4], R4 ;  /* 0x0000b10007077a24 */ /* 0x000fe200078e0204 */
[----:B------:R-:W-:Y:S01]  /*1070*/  IADD3 R11, R11, R5, RZ ;  /* 0x000000050b0b7210 */ /* 0x000fe20007ffe0ff */
[----:B------:R-:W-:-:S03]  /*1080*/  IMAD R5, R6, c[0x0][0x1b0], RZ ;  /* 0x00006c0006057a24 */ /* 0x000fc600078e02ff */
[----:B------:R-:W-:Y:S01]  /*1090*/  SHF.R.S32.HI R4, RZ, 0x1f, R7 ;  /* 0x0000001fff047819 */ /* 0x000fe20000011407 */
[C---:B------:R-:W-:Y:S02]  /*10a0*/  IMAD R5, R8.reuse, c[0x0][0x1b4], R5 ;  /* 0x00006d0008057a24 */ /* 0x040fe400078e0205 */
[----:B------:R-:W-:-:S04]  /*10b0*/  IMAD.WIDE.U32 R8, R8, c[0x0][0x1b0], R10 ;  /* 0x00006c0008087a25 */ /* 0x000fc800078e000a */
[----:B------:R-:W-:Y:S02]  /*10c0*/  IMAD.IADD R9, R9, 0x1, R5 ;  /* 0x0000000109097824 */ /* 0x000fe400078e0205 */
[----:B------:R-:W-:Y:S02]  /*10d0*/  IMAD R4, R4, c[0x0][0x1a8], RZ ;  /* 0x00006a0004047a24 */ /* 0x000fe400078e02ff */
[----:B------:R-:W-:-:S04]  /*10e0*/  IMAD.WIDE.U32 R8, R7, c[0x0][0x1a8], R8 ;  /* 0x00006a0007087a25 */ /* 0x000fc800078e0008 */
[----:B------:R-:W-:Y:S01]  /*10f0*/  IMAD R7, R7, c[0x0][0x1ac], R4 ;  /* 0x00006b0007077a24 */ /* 0x000fe200078e0204 */
[----:B------:R-:W-:-:S04]  /*1100*/  LEA R6, P0, R8, c[0x0][0x160], 0x1 ;  /* 0x0000580008067a11 */ /* 0x000fc800078008ff */
[----:B------:R-:W-:-:S04]  /*1110*/  IADD3 R5, R9, R7, RZ ;  /* 0x0000000709057210 */ /* 0x000fc80007ffe0ff */
[----:B------:R-:W-:Y:S02]  /*1120*/  LEA.HI.X R5, R8, c[0x0][0x164], R5, 0x1, P0 ;  /* 0x0000590008057a11 */ /* 0x000fe400000f0c05 */
[----:B------:R-:W-:Y:S01]  /*1130*/  @!P1 MOV R0, R226 ;  /* 0x000000e200009202 */ /* 0x000fe20000000f00 */
[----:B------:R-:W-:Y:S05]  /*1140*/  BRA.DIV ~URZ, `(.L_x_583) ;  /* 0x0000b7827f007947 */ /* 0x000fea000b800000 */
[----:B-1----:R1:W2:Y:S02]  /*1150*/  SHFL.IDX PT, R7, R5, RZ, 0x181f ;  /* 0x00181fff05077589 */ /* 0x0022a400000e0000 */
.L_x_653:
[----:B------:R-:W-:Y:S05]  /*1160*/  BRA.DIV ~URZ, `(.L_x_584) ;  /* 0x0000b7d27f007947 */ /* 0x000fea000b800000 */
[----:B------:R3:W4:Y:S02]  /*1170*/  SHFL.IDX PT, R175, R6, RZ, 0x181f ;  /* 0x00181fff06af7589 */ /* 0x00072400000e0000 */
.L_x_654:
[----:B------:R-:W-:Y:S01]  /*1180*/  MOV R9, c[0x0][0x2c4] ;  /* 0x0000b10000097a02 */ /* 0x000fe20000000f00 */
[----:B------:R-:W-:Y:S01]  /*1190*/  BSSY B0, `(.L_x_585) ;  /* 0x0000011000007945 */ /* 0x000fe20003800000 */
[----:B------:R-:W-:-:S03]  /*11a0*/  IADD3 R4, R208, R220, RZ ;  /* 0x000000dcd0047210 */ /* 0x000fc60007ffe0ff */
[----:B------:R-:W-:-:S05]  /*11b0*/  IMAD R9, R9, c[0x0][0x168], RZ ;  /* 0x00005a0009097a24 */ /* 0x000fca00078e02ff */
[----:B------:R-:W-:-:S13]  /*11c0*/  ISETP.GE.AND P0, PT, R4, R9, PT ;  /* 0x000000090400720c */ /* 0x000fda0003f06270 */
[----:B------:R-:W-:Y:S05]  /*11d0*/  @P0 BRA `(.L_x_586) ;  /* 0x000000c000000947 */ /* 0x000fea0003800000 */
[-C--:B----4-:R-:W-:Y:S02]  /*11e0*/  LEA R12, P2, R206, R175.reuse, 0x1 ;  /* 0x000000afce0c7211 */ /* 0x090fe400078408ff */
[CC--:B------:R-:W-:Y:S02]  /*11f0*/  LEA R10, P1, R197.reuse, R175.reuse, 0x1 ;  /* 0x000000afc50a7211 */ /* 0x0c0fe400078208ff */
[----:B------:R-:W-:Y:S02]  /*1200*/  LEA R14, P0, R196, R175, 0x1 ;  /* 0x000000afc40e7211 */ /* 0x000fe400078008ff */
[-C--:B--2---:R-:W-:Y:S02]  /*1210*/  LEA.HI.X R13, R206, R7.reuse, R193, 0x1, P2 ;  /* 0x00000007ce0d7211 */ /* 0x084fe400010f0cc1 */
[-C--:B------:R-:W-:Y:S02]  /*1220*/  LEA.HI.X R11, R197, R7.reuse, R192, 0x1, P1 ;  /* 0x00000007c50b7211 */ /* 0x080fe400008f0cc0 */
[----:B------:R-:W-:Y:S01]  /*1230*/  LEA.HI.X R15, R196, R7, R191, 0x1, P0 ;  /* 0x00000007c40f7211 */ /* 0x000fe200000f0cbf */
[----:B------:R-:W-:Y:S01]  /*1240*/  @!PT LDS RZ, [RZ] ;  /* 0x00000000fffff984 */ /* 0x000fe20000000800 */
[----:B------:R-:W-:Y:S01]  /*1250*/  @!PT LDS RZ, [RZ] ;  /* 0x00000000fffff984 */ /* 0x000fe20000000800 */
[----:B------:R-:W-:Y:S01]  /*1260*/  @!PT LDS RZ, [RZ] ;  /* 0x00000000fffff984 */ /* 0x000fe20000000800 */
[----:B------:R2:W-:Y:S04]  /*1270*/  LDGSTS.E.BYPASS.LTC128B.128 [R198+0xc100], [R12.64], !P6 ;  /* 0x0c1000000cc67fae */ /* 0x0005e8000f101d46 */
[----:B------:R2:W-:Y:S04]  /*1280*/  LDGSTS.E.BYPASS.LTC128B.128 [R198+0x10100], [R10.64], !P5 ;  /* 0x101000000ac67fae */ /* 0x0005e8000e901d46 */
[----:B------:R2:W-:Y:S02]  /*1290*/  LDGSTS.E.BYPASS.LTC128B.128 [R198+0x14100], [R14.64], !P3 ;  /* 0x141000000ec67fae */ /* 0x0005e4000d901d46 */
.L_x_586:
[----:B------:R-:W-:Y:S05]  /*12a0*/  BSYNC B0 ;  /* 0x0000000000007941 */ /* 0x000fea0003800000 */
.L_x_585:
[----:B------:R-:W-:Y:S05]  /*12b0*/  BRA.DIV ~URZ, `(.L_x_587) ;  /* 0x0000b6e27f007947 */ /* 0x000fea000b800000 */
[----:B--2---:R2:W1:Y:S04]  /*12c0*/  SHFL.IDX PT, R7, R5, 0x1, 0x181f ;  /* 0x00381f0005077f89 */ /* 0x00446800000e0000 */
[----:B----4-:R2:W4:Y:S02]  /*12d0*/  SHFL.IDX PT, R175, R6, 0x1, 0x181f ;  /* 0x00381f0006af7f89 */ /* 0x01052400000e0000 */
.L_x_655:
[----:B------:R-:W-:Y:S01]  /*12e0*/  IADD3 R8, R4, 0x20, RZ ;  /* 0x0000002004087810 */ /* 0x000fe20007ffe0ff */
[----:B------:R-:W-:Y:S03]  /*12f0*/  BSSY B0, `(.L_x_588) ;  /* 0x000000f000007945 */ /* 0x000fe60003800000 */
[----:B------:R-:W-:-:S13]  /*1300*/  ISETP.GE.AND P0, PT, R8, R9, PT ;  /* 0x000000090800720c */ /* 0x000fda0003f06270 */
[----:B------:R-:W-:Y:S05]  /*1310*/  @P0 BRA `(.L_x_589) ;  /* 0x000000c000000947 */ /* 0x000fea0003800000 */
[-C--:B----4-:R-:W-:Y:S02]  /*1320*/  LEA R12, P2, R206, R175.reuse, 0x1 ;  /* 0x000000afce0c7211 */ /* 0x090fe400078408ff */
[CC--:B------:R-:W-:Y:S02]  /*1330*/  LEA R10, P1, R197.reuse, R175.reuse, 0x1 ;  /* 0x000000afc50a7211 */ /* 0x0c0fe400078208ff */
[----:B------:R-:W-:Y:S02]  /*1340*/  LEA R14, P0, R196, R175, 0x1 ;  /* 0x000000afc40e7211 */ /* 0x000fe400078008ff */
[-C--:B-1----:R-:W-:Y:S02]  /*1350*/  LEA.HI.X R13, R206, R7.reuse, R193, 0x1, P2 ;  /* 0x00000007ce0d7211 */ /* 0x082fe400010f0cc1 */
        /* <DEDUP_REMOVED lines=8> */
.L_x_589:
[----:B------:R-:W-:Y:S05]  /*13e0*/  BSYNC B0 ;  /* 0x0000000000007941 */ /* 0x000fea0003800000 */
.L_x_588:
[----:B------:R-:W-:Y:S05]  /*13f0*/  BRA.DIV ~URZ, `(.L_x_590) ;  /* 0x0000b6627f007947 */ /* 0x000fea000b800000 */
[----:B-1----:R1:W2:Y:S02]  /*1400*/  SHFL.IDX PT, R7, R5, 0x2, 0x181f ;  /* 0x00581f0005077f89 */ /* 0x0022a400000e0000 */
.L_x_656:
[----:B------:R-:W-:Y:S05]  /*1410*/  BRA.DIV ~URZ, `(.L_x_591) ;  /* 0x0000b6b27f007947 */ /* 0x000fea000b800000 */
[----:B----4-:R4:W1:Y:S02]  /*1420*/  SHFL.IDX PT, R175, R6, 0x2, 0x181f ;  /* 0x00581f0006af7f89 */ /* 0x01086400000e0000 */
.L_x_657:
[----:B------:R-:W-:Y:S01]  /*1430*/  IADD3 R8, R4, 0x40, RZ ;  /* 0x0000004004087810 */ /* 0x000fe20007ffe0ff */
[----:B------:R-:W-:Y:S03]  /*1440*/  BSSY B0, `(.L_x_592) ;  /* 0x000000f000007945 */ /* 0x000fe60003800000 */
[----:B------:R-:W-:-:S13]  /*1450*/  ISETP.GE.AND P0, PT, R8, R9, PT ;  /* 0x000000090800720c */ /* 0x000fda0003f06270 */
[----:B------:R-:W-:Y:S05]  /*1460*/  @P0 BRA `(.L_x_593) ;  /* 0x000000c000000947 */ /* 0x000fea0003800000 */
[-C--:B-1----:R-:W-:Y:S02]  /*1470*/  LEA R12, P2, R206, R175.reuse, 0x1 ;  /* 0x000000afce0c7211 */ /* 0x082fe400078408ff */
        /* <DEDUP_REMOVED lines=11> */
.L_x_593:
[----:B------:R-:W-:Y:S05]  /*1530*/  BSYNC B0 ;  /* 0x0000000000007941 */ /* 0x000fea0003800000 */
.L_x_592:
[----:B------:R-:W-:Y:S05]  /*1540*/  BRA.DIV ~URZ, `(.L_x_594) ;  /* 0x0000b5e27f007947 */ /* 0x000fea000b800000 */
[----:B-12---:R-:W1:Y:S04]  /*1550*/  SHFL.IDX PT, R5, R5, 0x3, 0x181f ;  /* 0x00781f0005057f89 */ /* 0x006e6800000e0000 */
[----:B------:R2:W3:Y:S02]  /*1560*/  SHFL.IDX PT, R175, R6, 0x3, 0x181f ;  /* 0x00781f0006af7f89 */ /* 0x0004e400000e0000 */
.L_x_658:
[----:B------:R-:W-:Y:S01]  /*1570*/  IADD3 R4, R4, 0x60, RZ ;  /* 0x0000006004047810 */ /* 0x000fe20007ffe0ff */
[----:B-----5:R-:W-:Y:S01]  /*1580*/  IMAD.WIDE.U32 R234, R0, c[0x0][0x2b0], RZ ;  /* 0x0000ac0000ea7a25 */ /* 0x020fe200078e00ff */
[----:B------:R-:W-:-:S02]  /*1590*/  SHF.R.S32.HI R11, RZ, 0x1f, R0 ;  /* 0x0000001fff0b7819 */ /* 0x000fc40000011400 */
[----:B------:R-:W-:-:S03]  /*15a0*/  ISETP.GE.AND P2, PT, R4, R9, PT ;  /* 0x000000090400720c */ /* 0x000fc60003f46270 */
[----:B------:R-:W-:-:S04]  /*15b0*/  IMAD R11, R11, c[0x0][0x2b0], RZ ;  /* 0x0000ac000b0b7a24 */ /* 0x000fc800078e02ff */
[----:B------:R-:W-:-:S04]  /*15c0*/  IMAD R11, R0, c[0x0][0x2b4], R11 ;  /* 0x0000ad00000b7a24 */ /* 0x000fc800078e020b */
[----:B------:R-:W-:Y:S02]  /*15d0*/  IMAD.IADD R219, R235, 0x1, R11 ;  /* 0x00000001ebdb7824 */ /* 0x000fe400078e020b */
[CC--:B---3--:R-:W-:Y:S02]  /*15e0*/  @!P2 LEA R8, P0, R206.reuse, R175.reuse, 0x1 ;  /* 0x000000afce08a211 */ /* 0x0c8fe400078008ff */
[C---:B--2-4-:R-:W-:Y:S02]  /*15f0*/  @!P2 LEA R6, P1, R197.reuse, R175, 0x1 ;  /* 0x000000afc506a211 */ /* 0x054fe400078208ff */
[----:B-1----:R-:W-:Y:S02]  /*1600*/  @!P2 LEA.HI.X R9, R206, R5, R193, 0x1, P0 ;  /* 0x00000005ce09a211 */ /* 0x002fe400000f0cc1 */
[C---:B------:R-:W-:Y:S02]  /*1610*/  @!P2 LEA R4, P0, R196.reuse, R175, 0x1 ;  /* 0x000000afc404a211 */ /* 0x040fe400078008ff */
[-C--:B------:R-:W-:Y:S01]  /*1620*/  @!P2 LEA.HI.X R7, R197, R5.reuse, R192, 0x1, P1 ;  /* 0x00000005c507a211 */ /* 0x080fe200008f0cc0 */
[----:B------:R-:W-:Y:S01]  /*1630*/  @!PT LDS RZ, [RZ] ;  /* 0x00000000fffff984 */ /* 0x000fe20000000800 */
[----:B------:R-:W-:Y:S01]  /*1640*/  @!PT LDS RZ, [RZ] ;  /* 0x00000000fffff984 */ /* 0x000fe20000000800 */
[----:B------:R-:W-:Y:S01]  /*1650*/  @!PT LDS RZ, [RZ] ;  /* 0x00000000fffff984 */ /* 0x000fe20000000800 */
[----:B------:R1:W-:Y:S01]  /*1660*/  @!P2 LDGSTS.E.BYPASS.LTC128B.128 [R198+0xf100], [R8.64], !P6 ;  /* 0x0f10000008c6afae */ /* 0x0003e2000f101d46 */
[----:B------:R-:W-:-:S03]  /*1670*/  @!P2 LEA.HI.X R5, R196, R5, R191, 0x1, P0 ;  /* 0x00000005c405a211 */ /* 0x000fc600000f0cbf */
[----:B------:R1:W-:Y:S04]  /*1680*/  @!P2 LDGSTS.E.BYPASS.LTC128B.128 [R198+0x13100], [R6.64], !P5 ;  /* 0x1310000006c6afae */ /* 0x0003e8000e901d46 */
[----:B------:R1:W-:Y:S04]  /*1690*/  @!P2 LDGSTS.E.BYPASS.LTC128B.128 [R198+0x17100], [R4.64], !P3 ;  /* 0x1710000004c6afae */ /* 0x0003e8000d901d46 */
[----:B------:R-:W0:Y:S01]  /*16a0*/  LDGDEPBAR ;  /* 0x00000000000079af */ /* 0x000e220000000000 */
[----:B------:R-:W-:Y:S02]  /*16b0*/  WARPSYNC 0xffffffff ;  /* 0xffffffff00007948 */ /* 0x000fe40003800000 */
[----:B------:R-:W-:Y:S01]  /*16c0*/  IMAD.MOV.U32 R0, RZ, RZ, c[0x0][0x2b8] ;  /* 0x0000ae00ff007624 */ /* 0x000fe200078e00ff */
[----:B------:R-:W-:Y:S01]  /*16d0*/  BAR.SYNC.DEFER_BLOCKING 0x0 ;  /* 0x0000000000007b1d */ /* 0x000fe20000010000 */
[----:B-1----:R-:W-:-:S02]  /*16e0*/  IMAD R4, R2, 0x40, R203 ;  /* 0x0000004002047824 */ /* 0x002fc400078e02cb */
[----:B------:R-:W-:Y:S01]  /*16f0*/  IMAD.MOV.U32 R223, RZ, RZ, RZ ;  /* 0x000000ffffdf7224 */ /* 0x000fe200078e00ff */
[----:B------:R-:W-:Y:S02]  /*1700*/  ISETP.NE.AND P3, PT, R0, 0x1, PT ;  /* 0x000000010000780c */ /* 0x000fe40003f65270 */
[----:B------:R-:W-:-:S04]  /*1710*/  IADD3 R4, R4, -0x40, RZ ;  /* 0xffffffc004047810 */ /* 0x000fc80007ffe0ff */
[C---:B------:R-:W-:Y:S01]  /*1720*/  ISETP.GE.AND P1, PT, R4.reuse, R133, PT ;  /* 0x000000850400720c */ /* 0x040fe20003f26270 */
[----:B------:R-:W-:-:S03]  /*1730*/  IMAD.IADD R224, R4, 0x1, R225 ;  /* 0x0000000104e07824 */ /* 0x000fc600078e02e1 */
[----:B------:R-:W-:Y:S01]  /*1740*/  ISETP.GT.OR P1, PT, R203, 0x3f, P1 ;  /* 0x0000003fcb00780c */ /* 0x000fe20000f24670 */
[----:B------:R-:W-:Y:S02]  /*1750*/  IMAD.MOV.U32 R0, RZ, RZ, R224 ;  /* 0x000000ffff007224 */ /* 0x000fe400078e00e0 */
[----:B------:R-:W-:-:S05]  /*1760*/  @P3 IMAD.HI.U32 R4, R224, c[0x0][0x2bc], RZ ;  /* 0x0000af00e0043a27 */ /* 0x000fca00078e00ff */
[----:B------:R-:W-:-:S05]  /*1770*/  @P3 SHF.R.U32.HI R0, RZ, c[0x0][0x2c0], R4 ;  /* 0x0000b000ff003a19 */ /* 0x000fca0000011604 */
[----:B------:R-:W-:-:S04]  /*1780*/  @!P1 IADD3 R5, P0, R0, R234, RZ ;  /* 0x000000ea00059210 */ /* 0x000fc80007f1e0ff */
[----:B------:R-:W-:Y:S02]  /*1790*/  @!P1 LEA.HI.X.SX32 R4, R0, R219, 0x1, P0 ;  /* 0x000000db00049211 */ /* 0x000fe400000f0eff */
[----:B------:R-:W-:-:S04]  /*17a0*/  @!P1 LEA R12, P0, R5, c[0x0][0x2a0], 0x2 ;  /* 0x0000a800050c9a11 */ /* 0x000fc800078010ff */
[----:B------:R-:W-:-:S05]  /*17b0*/  @!P1 LEA.HI.X R13, R5, c[0x0][0x2a4], R4, 0x2, P0 ;  /* 0x0000a900050d9a11 */ /* 0x000fca00000f1404 */
[----:B------:R-:W2:Y:S01]  /*17c0*/  @!P1 LDG.E R223, [R12.64] ;  /* 0x000000060cdf9981 */ /* 0x000ea2000c1e1900 */
[----:B------:R-:W-:Y:S01]  /*17d0*/  IMAD.MOV R5, RZ, RZ, -R0 ;  /* 0x000000ffff057224 */ /* 0x000fe200078e0a00 */
[----:B------:R-:W-:Y:S01]  /*17e0*/  LEA R76, R2, 0xffffffc0, 0x6 ;  /* 0xffffffc0024c7811 */ /* 0x000fe200078e30ff */
[----:B------:R-:W-:Y:S01]  /*17f0*/  IMAD R0, R3, c[0x0][0x1e8], RZ ;  /* 0x00007a0003007a24 */ /* 0x000fe200078e02ff */
[----:B------:R-:W-:Y:S01]  /*1800*/  IADD3 R178, R186, 0x20, RZ ;  /* 0x00000020bab27810 */ /* 0x000fe20007ffe0ff */
[----:B------:R-:W-:Y:S01]  /*1810*/  IMAD R224, R5, c[0x0][0x2b8], R224 ;  /* 0x0000ae0005e07a24 */ /* 0x000fe200078e02e0 */
[----:B------:R-:W-:Y:S01]  /*1820*/  SHF.L.U64.HI R77, R206, 0x1, R193 ;  /* 0x00000001ce4d7819 */ /* 0x000fe200000102c1 */
[----:B------:R-:W-:Y:S01]  /*1830*/  IMAD.WIDE.U32 R232, R221, c[0x0][0x1e8], RZ ;  /* 0x00007a00dde87a25 */ /* 0x000fe200078e00ff */
[----:B------:R-:W-:Y:S01]  /*1840*/  SHF.L.U64.HI R81, R196, 0x1, R191 ;  /* 0x00000001c4517819 */ /* 0x000fe200000102bf */
[----:B------:R-:W-:Y:S01]  /*1850*/  BSSY B0, `(.L_x_595) ;  /* 0x0000158000007945 */ /* 0x000fe20003800000 */
[----:B------:R-:W-:Y:S01]  /*1860*/  SHF.R.S32.HI R5, RZ, 0x1f, R224 ;  /* 0x0000001fff057819 */ /* 0x000fe200000114e0 */
[----:B------:R-:W-:Y:S01]  /*1870*/  IMAD.WIDE.U32 R8, R224, c[0x0][0x1e0], RZ ;  /* 0x00007800e0087a25 */ /* 0x000fe200078e00ff */
[----:B------:R-:W-:-:S03]  /*1880*/  SHF.L.U64.HI R79, R197, 0x1, R192 ;  /* 0x00000001c54f7819 */ /* 0x000fc600000102c0 */
[----:B------:R-:W-:Y:S02]  /*1890*/  IMAD R7, R5, c[0x0][0x1e0], RZ ;  /* 0x0000780005077a24 */ /* 0x000fe400078e02ff */
[----:B------:R-:W-:Y:S02]  /*18a0*/  IMAD.IADD R76, R133, 0x1, -R76 ;  /* 0x00000001854c7824 */ /* 0x000fe400078e0a4c */
[----:B------:R-:W-:Y:S02]  /*18b0*/  IMAD R10, R224, c[0x0][0x1e4], R7 ;  /* 0x00007900e00a7a24 */ /* 0x000fe400078e0207 */
[----:B------:R-:W-:Y:S02]  /*18c0*/  IMAD R7, R221, c[0x0][0x1ec], R0 ;  /* 0x00007b00dd077a24 */ /* 0x000fe400078e0200 */
[----:B------:R-:W-:Y:S02]  /*18d0*/  IMAD.IADD R11, R9, 0x1, R10 ;  /* 0x00000001090b7824 */ /* 0x000fe400078e020a */
[----:B------:R-:W-:-:S02]  /*18e0*/  IMAD.MOV.U32 R10, RZ, RZ, R8 ;  /* 0x000000ffff0a7224 */ /* 0x000fc400078e0008 */
[----:B------:R-:W-:Y:S02]  /*18f0*/  IMAD.IADD R218, R233, 0x1, R7 ;  /* 0x00000001e9da7824 */ /* 0x000fe400078e0207 */
[----:B------:R-:W-:Y:S02]  /*1900*/  IMAD R5, R5, c[0x0][0x208], RZ ;  /* 0x0000820005057a24 */ /* 0x000fe400078e02ff */
[----:B------:R-:W-:-:S04]  /*1910*/  IMAD.WIDE.U32 R228, R221, c[0x0][0x210], RZ ;  /* 0x00008400dde47a25 */ /* 0x000fc800078e00ff */
[----:B------:R-:W-:Y:S02]  /*1920*/  IMAD R5, R224, c[0x0][0x20c], R5 ;  /* 0x00008300e0057a24 */ /* 0x000fe400078e0205 */
[----:B------:R-:W-:Y:S02]  /*1930*/  IMAD.SHL.U32 R78, R206, 0x2, RZ ;  /* 0x00000002ce4e7824 */ /* 0x000fe400078e00ff */
[----:B------:R-:W-:Y:S02]  /*1940*/  IMAD.SHL.U32 R82, R196, 0x2, RZ ;  /* 0x00000002c4527824 */ /* 0x000fe400078e00ff */
[----:B------:R-:W-:Y:S01]  /*1950*/  IMAD.SHL.U32 R80, R197, 0x2, RZ ;  /* 0x00000002c5507824 */ /* 0x000fe200078e00ff */
[----:B--2---:R-:W-:Y:S01]  /*1960*/  SHF.R.S32.HI R6, RZ, 0x1f, R223 ;  /* 0x0000001fff067819 */ /* 0x004fe200000114df */
[----:B------:R-:W-:-:S04]  /*1970*/  IMAD.WIDE.U32 R10, R223, c[0x0][0x1f0], R10 ;  /* 0x00007c00df0a7a25 */ /* 0x000fc800078e000a */
[----:B------:R-:W-:Y:S01]  /*1980*/  IMAD R0, R6, c[0x0][0x1f0], RZ ;  /* 0x00007c0006007a24 */ /* 0x000fe200078e02ff */
[----:B------:R-:W-:Y:S01]  /*1990*/  IADD3 R7, P0, R10, R232, RZ ;  /* 0x000000e80a077210 */ /* 0x000fe20007f1e0ff */
[----:B------:R-:W-:Y:S02]  /*19a0*/  IMAD R6, R6, c[0x0][0x218], RZ ;  /* 0x0000860006067a24 */ /* 0x000fe400078e02ff */
[C---:B------:R-:W-:Y:S02]  /*19b0*/  IMAD R9, R223.reuse, c[0x0][0x1f4], R0 ;  /* 0x00007d00df097a24 */ /* 0x040fe400078e0200 */
[----:B------:R-:W-:Y:S02]  /*19c0*/  IMAD.IADD R0, R76, 0x1, -R208 ;  /* 0x000000014c007824 */ /* 0x000fe400078e0ad0 */
[----:B------:R-:W-:Y:S01]  /*19d0*/  IMAD R6, R223, c[0x0][0x21c], R6 ;  /* 0x00008700df067a24 */ /* 0x000fe200078e0206 */
[----:B------:R-:W-:Y:S02]  /*19e0*/  IADD3.X R10, R218, R11, R9, P0, !PT ;  /* 0x0000000bda0a7210 */ /* 0x000fe400007fe409 */
[----:B------:R-:W-:-:S02]  /*19f0*/  LEA R11, P0, R7, c[0x0][0x1c8], 0x1 ;  /* 0x00007200070b7a11 */ /* 0x000fc400078008ff */
[C---:B------:R-:W-:Y:S02]  /*1a00*/  ISETP.GE.AND P2, PT, R0.reuse, 0x1, PT ;  /* 0x000000010000780c */ /* 0x040fe40003f46270 */
[----:B------:R-:W-:Y:S01]  /*1a10*/  LEA.HI.X R10, R7, c[0x0][0x1cc], R10, 0x1, P0 ;  /* 0x00007300070a7a11 */ /* 0x000fe200000f0c0a */
[----:B------:R-:W1:Y:S01]  /*1a20*/  SHFL.IDX PT, R9, R11, RZ, 0x181f ;  /* 0x00181fff0b097589 */ /* 0x000e6200000e0000 */
[----:B------:R-:W-:-:S03]  /*1a30*/  ISETP.GE.AND P6, PT, R0, 0x21, PT ;  /* 0x000000210000780c */ /* 0x000fc60003fc6270 */
[----:B------:R-:W2:Y:S04]  /*1a40*/  SHFL.IDX PT, R8, R10, RZ, 0x181f ;  /* 0x00181fff0a087589 */ /* 0x000ea800000e0000 */
[----:B------:R-:W3:Y:S02]  /*1a50*/  SHFL.IDX PT, R7, R11, 0x1, 0x181f ;  /* 0x00381f000b077f89 */ /* 0x000ee400000e0000 */
[C---:B------:R-:W-:Y:S02]  /*1a60*/  @P2 ISETP.GE.AND P1, PT, R206.reuse, c[0x0][0x1d4], PT ;  /* 0x00007500ce002a0c */ /* 0x040fe40003f26270 */
[----:B------:R4:W5:Y:S01]  /*1a70*/  SHFL.IDX PT, R4, R10, 0x1, 0x181f ;  /* 0x00381f000a047f89 */ /* 0x00096200000e0000 */
[----:B------:R-:W-:Y:S02]  /*1a80*/  @P2 ISETP.GE.AND P5, PT, R197, c[0x0][0x1d4], PT ;  /* 0x00007500c5002a0c */ /* 0x000fe40003fa6270 */
[----:B-1----:R-:W-:-:S04]  /*1a90*/  @P2 LEA R12, P0, R206, R9, 0x1 ;  /* 0x00000009ce0c2211 */ /* 0x002fc800078008ff */
[----:B--2---:R-:W-:Y:S02]  /*1aa0*/  @P2 LEA.HI.X R13, R206, R8, R193, 0x1, P0 ;  /* 0x00000008ce0d2211 */ /* 0x004fe400000f0cc1 */
[----:B------:R-:W-:-:S03]  /*1ab0*/  @P2 LEA R14, P0, R197, R9, 0x1 ;  /* 0x00000009c50e2211 */ /* 0x000fc600078008ff */
[----:B------:R1:W-:Y:S01]  /*1ac0*/  @P2 LDGSTS.E.BYPASS.LTC128B.128 [R198+0x6100], [R12.64], !P1 ;  /* 0x061000000cc62fae */ /* 0x0003e2000c901d46 */
[C---:B------:R-:W-:Y:S02]  /*1ad0*/  @P2 ISETP.GE.AND P1, PT, R196.reuse, c[0x0][0x1d4], PT ;  /* 0x00007500c4002a0c */ /* 0x040fe40003f26270 */
[----:B------:R-:W-:Y:S02]  /*1ae0*/  @P2 LEA.HI.X R15, R197, R8, R192, 0x1, P0 ;  /* 0x00000008c50f2211 */ /* 0x000fe400000f0cc0 */
[----:B------:R-:W-:-:S03]  /*1af0*/  @P2 LEA R16, P0, R196, R9, 0x1 ;  /* 0x00000009c4102211 */ /* 0x000fc600078008ff */
[----:B------:R2:W-:Y:S01]  /*1b00*/  @P2 LDGSTS.E.BYPASS.LTC128B.128 [R198+0x8100], [R14.64], !P5 ;  /* 0x081000000ec62fae */ /* 0x0005e2000e901d46 */
[----:B------:R-:W-:Y:S02]  /*1b10*/  @P2 LEA.HI.X R17, R196, R8, R191, 0x1, P0 ;  /* 0x00000008c4112211 */ /* 0x000fe400000f0cbf */
[CC--:B---3--:R-:W-:Y:S02]  /*1b20*/  @P6 LEA R8, P0, R206.reuse, R7.reuse, 0x1 ;  /* 0x00000007ce086211 */ /* 0x0c8fe400078008ff */
[C---:B----4-:R-:W-:Y:S01]  /*1b30*/  @P6 LEA R10, P5, R197.reuse, R7, 0x1 ;  /* 0x00000007c50a6211 */ /* 0x050fe200078a08ff */
[----:B------:R3:W-:Y:S01]  /*1b40*/  @P2 LDGSTS.E.BYPASS.LTC128B.128 [R198+0xa100], [R16.64], !P1 ;  /* 0x0a10000010c62fae */ /* 0x0007e2000c901d46 */
[C---:B------:R-:W-:Y:S02]  /*1b50*/  @P6 ISETP.GE.AND P2, PT, R206.reuse, c[0x0][0x1d4], PT ;  /* 0x00007500ce006a0c */ /* 0x040fe40003f46270 */
[----:B------:R-:W-:Y:S02]  /*1b60*/  @P6 ISETP.GE.AND P1, PT, R197, c[0x0][0x1d4], PT ;  /* 0x00007500c5006a0c */ /* 0x000fe40003f26270 */
[----:B-----5:R-:W-:-:S02]  /*1b70*/  @P6 LEA.HI.X R9, R206, R4, R193, 0x1, P0 ;  /* 0x00000004ce096211 */ /* 0x020fc400000f0cc1 */
[C---:B------:R-:W-:Y:S02]  /*1b80*/  @P6 ISETP.GE.AND P0, PT, R196.reuse, c[0x0][0x1d4], PT ;  /* 0x00007500c4006a0c */ /* 0x040fe40003f06270 */
[-C--:B------:R-:W-:Y:S02]  /*1b90*/  @P6 LEA.HI.X R11, R197, R4.reuse, R192, 0x1, P5 ;  /* 0x00000004c50b6211 */ /* 0x080fe400028f0cc0 */
[----:B------:R-:W-:Y:S01]  /*1ba0*/  @P6 LEA R20, P5, R196, R7, 0x1 ;  /* 0x00000007c4146211 */ /* 0x000fe200078a08ff */
[----:B-1----:R-:W-:Y:S02]  /*1bb0*/  IMAD.WIDE.U32 R12, R224, c[0x0][0x208], RZ ;  /* 0x00008200e00c7a25 */ /* 0x002fe400078e00ff */
[----:B------:R1:W-:Y:S01]  /*1bc0*/  @P6 LDGSTS.E.BYPASS.LTC128B.128 [R198+0x7100], [R8.64], !P2 ;  /* 0x0710000008c66fae */ /* 0x0003e2000d101d46 */
[----:B------:R-:W-:Y:S01]  /*1bd0*/  @P6 LEA.HI.X R21, R196, R4, R191, 0x1, P5 ;  /* 0x00000004c4156211 */ /* 0x000fe200028f0cbf */
[----:B------:R-:W-:Y:S02]  /*1be0*/  IMAD R4, R3, c[0x0][0x210], RZ ;  /* 0x0000840003047a24 */ /* 0x000fe400078e02ff */
[----:B------:R1:W-:Y:S01]  /*1bf0*/  @P6 LDGSTS.E.BYPASS.LTC128B.128 [R198+0x9100], [R10.64], !P1 ;  /* 0x091000000ac66fae */ /* 0x0003e2000c901d46 */
[----:B------:R-:W-:-:S02]  /*1c00*/  IMAD.IADD R13, R13, 0x1, R5 ;  /* 0x000000010d0d7824 */ /* 0x000fc400078e0205 */
[----:B------:R-:W-:Y:S01]  /*1c10*/  IMAD R217, R221, c[0x0][0x214], R4 ;  /* 0x00008500ddd97a24 */ /* 0x000fe200078e0204 */
[----:B------:R4:W-:Y:S01]  /*1c20*/  @P6 LDGSTS.E.BYPASS.LTC128B.128 [R198+0xb100], [R20.64], !P0 ;  /* 0x0b10000014c66fae */ /* 0x0009e2000c101d46 */
[----:B------:R-:W-:Y:S01]  /*1c30*/  IMAD.WIDE.U32 R4, R223, c[0x0][0x218], R12 ;  /* 0x00008600df047a25 */ /* 0x000fe200078e000c */
[----:B------:R-:W-:Y:S02]  /*1c40*/  R2P PR, R205, 0x6 ;  /* 0x00000006cd007804 */ /* 0x000fe40000000000 */
[----:B------:R-:W0:Y:S01]  /*1c50*/  LDGDEPBAR ;  /* 0x00000000000079af */ /* 0x000e220000000000 */
[----:B------:R-:W-:Y:S01]  /*1c60*/  IMAD.IADD R217, R229, 0x1, R217 ;  /* 0x00000001e5d97824 */ /* 0x000fe200078e02d9 */
[----:B------:R-:W-:Y:S02]  /*1c70*/  IADD3 R4, P0, R4, R228, RZ ;  /* 0x000000e404047210 */ /* 0x000fe40007f1e0ff */
[----:B------:R-:W-:Y:S02]  /*1c80*/  ISETP.GE.AND P6, PT, R206, c[0x0][0x1d4], PT ;  /* 0x00007500ce007a0c */ /* 0x000fe40003fc6270 */
[----:B------:R-:W-:-:S02]  /*1c90*/  IADD3.X R3, R217, R5, R6, P0, !PT ;  /* 0x00000005d9037210 */ /* 0x000fc400007fe406 */
[----:B------:R-:W-:-:S03]  /*1ca0*/  LEA R5, P0, R4, c[0x0][0x1f8], 0x1 ;  /* 0x00007e0004057a11 */ /* 0x000fc600078008ff */
[----:B------:R-:W-:Y:S02]  /*1cb0*/  @P1 IADD3 R178, R186, -0x20, RZ ;  /* 0xffffffe0bab21810 */ /* 0x000fe40007ffe0ff */
[----:B------:R-:W-:Y:S01]  /*1cc0*/  LEA.HI.X R4, R4, c[0x0][0x1fc], R3, 0x1, P0 ;  /* 0x00007f0004047a11 */ /* 0x000fe200000f0c03 */
[----:B------:R-:W5:Y:S04]  /*1cd0*/  SHFL.IDX PT, R65, R5, RZ, 0x181f ;  /* 0x00181fff05417589 */ /* 0x000f6800000e0000 */
[----:B------:R-:W1:Y:S04]  /*1ce0*/  SHFL.IDX PT, R56, R4, RZ, 0x181f ;  /* 0x00181fff04387589 */ /* 0x000e6800000e0000 */
[----:B------:R-:W2:Y:S01]  /*1cf0*/  SHFL.IDX PT, R3, R5, 0x1, 0x181f ;  /* 0x00381f0005037f89 */ /* 0x000ea200000e0000 */
[----:B------:R-:W-:-:S04]  /*1d00*/  DEPBAR.LE SB0, 0x1 ;  /* 0x000080400000791a */ /* 0x000fc80000000000 */
[----:B------:R-:W-:-:S04]  /*1d10*/  DEPBAR.LE SB0, 0x0 ;  /* 0x000080000000791a */ /* 0x000fc80000000000 */
[----:B------:R-:W-:Y:S06]  /*1d20*/  BAR.SYNC.DEFER_BLOCKING 0x0 ;  /* 0x0000000000007b1d */ /* 0x000fec0000010000 */
[----:B------:R-:W3:Y:S01]  /*1d30*/  SHFL.IDX PT, R48, R4, 0x1, 0x181f ;  /* 0x00381f0004307f89 */ /* 0x000ee200000e0000 */
[C---:B-----5:R-:W-:Y:S02]  /*1d40*/  IADD3 R66, P1, R65.reuse, R78, RZ ;  /* 0x0000004e41427210 */ /* 0x060fe40007f3e0ff */
[C---:B------:R-:W-:Y:S02]  /*1d50*/  IADD3 R64, P0, R65.reuse, R82, RZ ;  /* 0x0000005241407210 */ /* 0x040fe40007f1e0ff */
[----:B------:R-:W-:Y:S01]  /*1d60*/  IADD3 R50, P5, R65, R80, RZ ;  /* 0x0000005041327210 */ /* 0x000fe20007fbe0ff */
[C---:B-1----:R-:W-:Y:S01]  /*1d70*/  IMAD.X R67, R56.reuse, 0x1, R77, P1 ;  /* 0x0000000138437824 */ /* 0x042fe200008e064d */
[C---:B--2---:R-:W-:Y:S01]  /*1d80*/  IADD3 R60, P1, R3.reuse, R78, RZ ;  /* 0x0000004e033c7210 */ /* 0x044fe20007f3e0ff */
[C---:B------:R-:W-:Y:S01]  /*1d90*/  IMAD.X R65, R56.reuse, 0x1, R81, P0 ;  /* 0x0000000138417824 */ /* 0x040fe200000e0651 */
[----:B------:R-:W-:Y:S01]  /*1da0*/  IADD3 R62, P0, R3, R80, RZ ;  /* 0x00000050033e7210 */ /* 0x000fe20007f1e0ff */
[----:B------:R-:W-:Y:S01]  /*1db0*/  IMAD.X R51, R56, 0x1, R79, P5 ;  /* 0x0000000138337824 */ /* 0x000fe200028e064f */
[----:B------:R-:W-:Y:S01]  /*1dc0*/  ISETP.GE.AND P5, PT, R197, c[0x0][0x1d4], PT ;  /* 0x00007500c5007a0c */ /* 0x000fe20003fa6270 */
[----:B------:R-:W-:Y:S04]  /*1dd0*/  LDSM.16.M88.4 R72, [R187] ;  /* 0x00000000bb48783b */ /* 0x000fe80000000200 */
[----:B------:R-:W1:Y:S01]  /*1de0*/  LDSM.16.M88.4 R24, [R186] ;  /* 0x00000000ba18783b */ /* 0x000e620000000200 */
[----:B---3--:R-:W-:Y:S01]  /*1df0*/  IMAD.X R61, R48, 0x1, R77, P1 ;  /* 0x00000001303d7824 */ /* 0x008fe200008e064d */
[----:B------:R-:W-:-:S02]  /*1e00*/  ISETP.LT.OR P1, PT, R0, 0x1, P6 ;  /* 0x000000010000780c */ /* 0x000fc40003721670 */
[----:B------:R-:W4:Y:S01]  /*1e10*/  LDSM.16.M88.4 R16, [R186+0x800] ;  /* 0x00080000ba10783b */ /* 0x000f220000000200 */
[----:B------:R-:W-:Y:S01]  /*1e20*/  IMAD.X R63, R48, 0x1, R79, P0 ;  /* 0x00000001303f7824 */ /* 0x000fe200000e064f */
[C---:B------:R-:W-:Y:S02]  /*1e30*/  ISETP.LT.OR P0, PT, R0.reuse, 0x1, P5 ;  /* 0x000000010000780c */ /* 0x040fe40002f01670 */
[----:B------:R-:W2:Y:S01]  /*1e40*/  LDSM.16.M88.4 R8, [R186+0x1000] ;  /* 0x00100000ba08783b */ /* 0x000ea20000000200 */
[C---:B------:R-:W-:Y:S02]  /*1e50*/  ISETP.LT.OR P6, PT, R0.reuse, 0x21, P6 ;  /* 0x000000210000780c */ /* 0x040fe400037c1670 */
[----:B------:R-:W-:Y:S01]  /*1e60*/  ISETP.LT.OR P5, PT, R0, 0x21, P5 ;  /* 0x000000210000780c */ /* 0x000fe20002fa1670 */
[----:B------:R-:W3:Y:S04]  /*1e70*/  LDSM.16.M88.4 R44, [R186+0x1800] ;  /* 0x00180000ba2c783b */ /* 0x000ee80000000200 */
[----:B------:R-:W-:Y:S04]  /*1e80*/  LDSM.16.M88.4 R52, [R185] ;  /* 0x00000000b934783b */ /* 0x000fe80000000200 */
[----:B------:R-:W5:Y:S04]  /*1e90*/  LDSM.16.M88.4 R40, [R178] ;  /* 0x00000000b228783b */ /* 0x000f680000000200 */
[----:B------:R-:W3:Y:S04]  /*1ea0*/  LDSM.16.M88.4 R36, [R178+0x800] ;  /* 0x00080000b224783b */ /* 0x000ee80000000200 */
[----:B------:R-:W3:Y:S04]  /*1eb0*/  LDSM.16.M88.4 R32, [R178+0x1000] ;  /* 0x00100000b220783b */ /* 0x000ee80000000200 */
[----:B------:R-:W3:Y:S04]  /*1ec0*/  LDSM.16.M88.4 R56, [R178+0x1800] ;  /* 0x00180000b238783b */ /* 0x000ee80000000200 */
[----:B------:R-:W-:Y:S01]  /*1ed0*/  @!PT LDS RZ, [RZ] ;  /* 0x00000000fffff984 */ /* 0x000fe20000000800 */
[----:B------:R-:W-:Y:S01]  /*1ee0*/  @!PT LDS RZ, [RZ] ;  /* 0x00000000fffff984 */ /* 0x000fe20000000800 */
[----:B------:R-:W-:Y:S01]  /*1ef0*/  @!PT LDS RZ, [RZ] ;  /* 0x00000000fffff984 */ /* 0x000fe20000000800 */
[----:B------:R5:W-:Y:S01]  /*1f00*/  LDGSTS.E.BYPASS.LTC128B.128 [R198+0x100], [R66.64], !P1 ;  /* 0x0010000042c67fae */ /* 0x000be2000c901d46 */
[----:B------:R-:W-:Y:S01]  /*1f10*/  ISETP.GE.AND P1, PT, R196, c[0x0][0x1d4], PT ;  /* 0x00007500c4007a0c */ /* 0x000fe20003f26270 */
[----:B-1----:R-:W-:Y:S02]  /*1f20*/  HMMA.16816.F32.BF16 R28, R72, R24, RZ ;  /* 0x00000018481c723c */ /* 0x002fe400000418ff */
[----:B------:R1:W-:Y:S01]  /*1f30*/  LDGSTS.E.BYPASS.LTC128B.128 [R198+0x2100], [R50.64], !P0 ;  /* 0x0210000032c67fae */ /* 0x0003e2000c101d46 */
[----:B------:R-:W-:-:S02]  /*1f40*/  ISETP.LT.OR P0, PT, R0, 0x1, P1 ;  /* 0x000000010000780c */ /* 0x000fc40000f01670 */
[----:B------:R-:W-:Y:S01]  /*1f50*/  ISETP.LT.OR P1, PT, R0, 0x21, P1 ;  /* 0x000000210000780c */ /* 0x000fe20000f21670 */
[----:B------:R-:W-:Y:S02]  /*1f60*/  IMAD.MOV.U32 R0, RZ, RZ, 0x40 ;  /* 0x00000040ff007424 */ /* 0x000fe400078e00ff */
[C---:B----4-:R-:W-:Y:S08]  /*1f70*/  HMMA.16816.F32.BF16 R20, R72.reuse, R16, RZ ;  /* 0x000000104814723c */ /* 0x050ff000000418ff */
[----:B------:R4:W-:Y:S01]  /*1f80*/  LDGSTS.E.BYPASS.LTC128B.128 [R198+0x4100], [R64.64], !P0 ;  /* 0x0410000040c67fae */ /* 0x0009e2000c101d46 */
[----:B--2---:R-:W-:Y:S03]  /*1f90*/  HMMA.16816.F32.BF16 R12, R72, R8, RZ ;  /* 0x00000008480c723c */ /* 0x004fe600000418ff */
[----:B------:R2:W-:Y:S01]  /*1fa0*/  LDGSTS.E.BYPASS.LTC128B.128 [R198+0x1100], [R60.64], !P6 ;  /* 0x011000003cc67fae */ /* 0x0005e2000f101d46 */
[----:B-----5:R-:W-:-:S04]  /*1fb0*/  IADD3 R66, P0, R3, R82, RZ ;  /* 0x0000005203427210 */ /* 0x020fc80007f1e0ff */
[C---:B------:R-:W-:Y:S01]  /*1fc0*/  HMMA.16816.F32.BF16 R24, R72.reuse, R26, RZ ;  /* 0x0000001a4818723c */ /* 0x040fe200000418ff */
[----:B------:R-:W-:Y:S01]  /*1fd0*/  SEL R3, R0, 0xffffffc0, !P2 ;  /* 0xffffffc000037807 */ /* 0x000fe20005000000 */
[----:B------:R2:W-:Y:S01]  /*1fe0*/  LDGSTS.E.BYPASS.LTC128B.128 [R198+0x3100], [R62.64], !P5 ;  /* 0x031000003ec67fae */ /* 0x0005e2000e901d46 */
[----:B------:R-:W-:Y:S01]  /*1ff0*/  IADD3 R0, R178, 0x4000, RZ ;  /* 0x00004000b2007810 */ /* 0x000fe20007ffe0ff */
[----:B------:R-:W-:Y:S01]  /*2000*/  IMAD.X R67, R48, 0x1, R81, P0 ;  /* 0x0000000130437824 */ /* 0x000fe200000e0651 */
[----:B------:R-:W-:Y:S01]  /*2010*/  ISETP.GE.AND P0, PT, R2, 0x2, PT ;  /* 0x000000020200780c */ /* 0x000fe20003f06270 */
[--C-:B------:R-:W-:Y:S02]  /*2020*/  IMAD.IADD R177, R186, 0x1, R3.reuse ;  /* 0x00000001bab17824 */ /* 0x100fe400078e0203 */
[----:B------:R-:W-:Y:S01]  /*2030*/  HMMA.16816.F32.BF16 R16, R72, R18, RZ ;  /* 0x000000124810723c */ /* 0x000fe200000418ff */
[----:B------:R4:W-:Y:S01]  /*2040*/  LDGSTS.E.BYPASS.LTC128B.128 [R198+0x5100], [R66.64], !P1 ;  /* 0x0510000042c67fae */ /* 0x0009e2000c901d46 */
[----:B------:R-:W-:Y:S01]  /*2050*/  IMAD.IADD R176, R0, 0x1, R3 ;  /* 0x0000000100b07824 */ /* 0x000fe200078e0203 */
[----:B------:R-:W-:-:S02]  /*2060*/  ISETP.GT.AND P1, PT, R203, 0x3f, PT ;  /* 0x0000003fcb00780c */ /* 0x000fc40003f24270 */
[----:B-1----:R-:W-:Y:S03]  /*2070*/  LDSM.16.M88.4 R48, [R184] ;  /* 0x00000000b830783b */ /* 0x002fe60000000200 */
[C---:B------:R-:W-:Y:S01]  /*2080*/  HMMA.16816.F32.BF16 R8, R72.reuse, R10, RZ ;  /* 0x0000000a4808723c */ /* 0x040fe200000418ff */
[----:B------:R-:W-:Y:S04]  /*2090*/  LDSM.16.M88.4 R68, [R183] ;  /* 0x00000000b744783b */ /* 0x000fe80000000200 */
[----:B------:R-:W0:Y:S03]  /*20a0*/  LDGDEPBAR ;  /* 0x00000000000079af */ /* 0x000e260000000000 */
[C---:B---3--:R-:W-:Y:S01]  /*20b0*/  HMMA.16816.F32.BF16 R4, R72.reuse, R44, RZ ;  /* 0x0000002c4804723c */ /* 0x048fe200000418ff */
[----:B--2---:R-:W-:Y:S07]  /*20c0*/  LDSM.16.M88.4 R60, [R176+-0x3800] ;  /* 0xffc80000b03c783b */ /* 0x004fee0000000200 */
[----:B------:R-:W-:Y:S01]  /*20d0*/  HMMA.16816.F32.BF16 R72, R72, R46, RZ ;  /* 0x0000002e4848723c */ /* 0x000fe200000418ff */
[----:B------:R-:W1:Y:S04]  /*20e0*/  LDSM.16.M88.4 R44, [R177] ;  /* 0x00000000b12c783b */ /* 0x000e680000000200 */
[----:B----4-:R-:W-:Y:S03]  /*20f0*/  LDSM.16.M88.4 R64, [R176+-0x4000] ;  /* 0xffc00000b040783b */ /* 0x010fe60000000200 */
[C---:B------:R-:W-:Y:S08]  /*2100*/  HMMA.16816.F32.BF16 R28, R52.reuse, R40, R28 ;  /* 0x00000028341c723c */ /* 0x040ff0000004181c */
[C---:B------:R-:W-:Y:S01]  /*2110*/  HMMA.16816.F32.BF16 R24, R52.reuse, R42, R24 ;  /* 0x0000002a3418723c */ /* 0x040fe20000041818 */
[----:B------:R-:W2:Y:S07]  /*2120*/  LDSM.16.M88.4 R40, [R177+0x800] ;  /* 0x00080000b128783b */ /* 0x000eae0000000200 */
[C---:B------:R-:W-:Y:S08]  /*2130*/  HMMA.16816.F32.BF16 R20, R52.reuse, R36, R20 ;  /* 0x000000243414723c */ /* 0x040ff00000041814 */
[C---:B------:R-:W-:Y:S01]  /*2140*/  HMMA.16816.F32.BF16 R16, R52.reuse, R38, R16 ;  /* 0x000000263410723c */ /* 0x040fe20000041810 */
[----:B------:R-:W3:Y:S07]  /*2150*/  LDSM.16.M88.4 R36, [R177+0x1000] ;  /* 0x00100000b124783b */ /* 0x000eee0000000200 */
[C---:B------:R-:W-:Y:S08]  /*2160*/  HMMA.16816.F32.BF16 R12, R52.reuse, R32, R12 ;  /* 0x00000020340c723c */ /* 0x040ff0000004180c */
[C---:B------:R-:W-:Y:S01]  /*2170*/  HMMA.16816.F32.BF16 R8, R52.reuse, R34, R8 ;  /* 0x000000223408723c */ /* 0x040fe20000041808 */
[----:B------:R-:W4:Y:S07]  /*2180*/  LDSM.16.M88.4 R32, [R177+0x1800] ;  /* 0x00180000b120783b */ /* 0x000f2e0000000200 */
[C---:B------:R-:W-:Y:S08]  /*2190*/  HMMA.16816.F32.BF16 R4, R52.reuse, R56, R4 ;  /* 0x000000383404723c */ /* 0x040ff00000041804 */
[----:B------:R-:W-:Y:S01]  /*21a0*/  HMMA.16816.F32.BF16 R72, R52, R58, R72 ;  /* 0x0000003a3448723c */ /* 0x000fe20000041848 */
[----:B------:R-:W5:Y:S04]  /*21b0*/  LDSM.16.M88.4 R56, [R176+-0x3000] ;  /* 0xffd00000b038783b */ /* 0x000f680000000200 */
[----:B------:R-:W4:Y:S03]  /*21c0*/  LDSM.16.M88.4 R52, [R176+-0x2800] ;  /* 0xffd80000b034783b */ /* 0x000f260000000200 */
[C---:B-1----:R-:W-:Y:S08]  /*21d0*/  HMMA.16816.F32.BF16 R28, R48.reuse, R44, R28 ;  /* 0x0000002c301c723c */ /* 0x042ff0000004181c */
[C---:B------:R-:W-:Y:S01]  /*21e0*/  HMMA.16816.F32.BF16 R24, R48.reuse, R46, R24 ;  /* 0x0000002e3018723c */ /* 0x040fe20000041818 */
[----:B------:R-:W-:Y:S07]  /*21f0*/  LDSM.16.M88.4 R44, [R186+0x2000] ;  /* 0x00200000ba2c783b */ /* 0x000fee0000000200 */
[C---:B--2---:R-:W-:Y:S08]  /*2200*/  HMMA.16816.F32.BF16 R20, R48.reuse, R40, R20 ;  /* 0x000000283014723c */ /* 0x044ff00000041814 */
[C---:B------:R-:W-:Y:S01]  /*2210*/  HMMA.16816.F32.BF16 R16, R48.reuse, R42, R16 ;  /* 0x0000002a3010723c */ /* 0x040fe20000041810 */
[----:B------:R-:W-:Y:S07]  /*2220*/  LDSM.16.M88.4 R40, [R186+0x2800] ;  /* 0x00280000ba28783b */ /* 0x000fee0000000200 */
[C---:B---3--:R-:W-:Y:S08]  /*2230*/  HMMA.16816.F32.BF16 R12, R48.reuse, R36, R12 ;  /* 0x00000024300c723c */ /* 0x048ff0000004180c */
[C---:B------:R-:W-:Y:S01]  /*2240*/  HMMA.16816.F32.BF16 R8, R48.reuse, R38, R8 ;  /* 0x000000263008723c */ /* 0x040fe20000041808 */
[----:B------:R-:W-:Y:S07]  /*2250*/  LDSM.16.M88.4 R36, [R186+0x3000] ;  /* 0x00300000ba24783b */ /* 0x000fee0000000200 */
[C---:B----4-:R-:W-:Y:S08]  /*2260*/  HMMA.16816.F32.BF16 R4, R48.reuse, R32, R4 ;  /* 0x000000203004723c */ /* 0x050ff00000041804 */
[----:B------:R-:W-:Y:S01]  /*2270*/  HMMA.16816.F32.BF16 R72, R48, R34, R72 ;  /* 0x000000223048723c */ /* 0x000fe20000041848 */
[----:B------:R-:W1:Y:S04]  /*2280*/  LDSM.16.M88.4 R48, [R187+0x4000] ;  /* 0x00400000bb30783b */ /* 0x000e680000000200 */
[----:B------:R-:W2:Y:S03]  /*2290*/  LDSM.16.M88.4 R32, [R186+0x3800] ;  /* 0x00380000ba20783b */ /* 0x000ea60000000200 */
[C---:B------:R-:W-:Y:S08]  /*22a0*/  HMMA.16816.F32.BF16 R28, R68.reuse, R64, R28 ;  /* 0x00000040441c723c */ /* 0x040ff0000004181c */
[C---:B------:R-:W-:Y:S01]  /*22b0*/  HMMA.16816.F32.BF16 R24, R68.reuse, R66, R24 ;  /* 0x000000424418723c */ /* 0x040fe20000041818 */
[----:B------:R-:W-:Y:S07]  /*22c0*/  LDSM.16.M88.4 R64, [R178+0x2000] ;  /* 0x00200000b240783b */ /* 0x000fee0000000200 */
[C---:B------:R-:W-:Y:S08]  /*22d0*/  HMMA.16816.F32.BF16 R20, R68.reuse, R60, R20 ;  /* 0x0000003c4414723c */ /* 0x040ff00000041814 */
[C---:B------:R-:W-:Y:S01]  /*22e0*/  HMMA.16816.F32.BF16 R16, R68.reuse, R62, R16 ;  /* 0x0000003e4410723c */ /* 0x040fe20000041810 */
[----:B------:R-:W-:Y:S07]  /*22f0*/  LDSM.16.M88.4 R60, [R178+0x2800] ;  /* 0x00280000b23c783b */ /* 0x000fee0000000200 */
[C---:B-----5:R-:W-:Y:S08]  /*2300*/  HMMA.16816.F32.BF16 R12, R68.reuse, R56, R12 ;  /* 0x00000038440c723c */ /* 0x060ff0000004180c */
        /* <DEDUP_REMOVED lines=21> */
[----:B------:R-:W-:Y:S07]  /*2460*/  LDSM.16.M88.4 R64, [R176+-0x2000] ;  /* 0xffe00000b040783b */ /* 0x000fee0000000200 */
[C---:B------:R-:W-:Y:S08]  /*2470*/  HMMA.16816.F32.BF16 R20, R68.reuse, R60, R20 ;  /* 0x0000003c4414723c */ /* 0x040ff00000041814 */
[C---:B------:R-:W-:Y:S01]  /*2480*/  HMMA.16816.F32.BF16 R16, R68.reuse, R62, R16 ;  /* 0x0000003e4410723c */ /* 0x040fe20000041810 */
[----:B------:R-:W-:Y:S07]  /*2490*/  LDSM.16.M88.4 R60, [R176+-0x1800] ;  /* 0xffe80000b03c783b */ /* 0x000fee0000000200 */
[C---:B------:R-:W-:Y:S08]  /*24a0*/  HMMA.16816.F32.BF16 R12, R68.reuse, R56, R12 ;  /* 0x00000038440c723c */ /* 0x040ff0000004180c */
[C---:B------:R-:W-:Y:S01]  /*24b0*/  HMMA.16816.F32.BF16 R8, R68.reuse, R58, R8 ;  /* 0x0000003a4408723c */ /* 0x040fe20000041808 */
[----:B------:R-:W-:Y:S07]  /*24c0*/  LDSM.16.M88.4 R56, [R176+-0x1000] ;  /* 0xfff00000b038783b */ /* 0x000fee0000000200 */
[C---:B----4-:R-:W-:Y:S08]  /*24d0*/  HMMA.16816.F32.BF16 R4, R68.reuse, R52, R4 ;  /* 0x000000344404723c */ /* 0x050ff00000041804 */
[----:B------:R-:W-:Y:S01]  /*24e0*/  HMMA.16816.F32.BF16 R72, R68, R54, R72 ;  /* 0x000000364448723c */ /* 0x000fe20000041848 */
[----:B------:R-:W3:Y:S04]  /*24f0*/  LDSM.16.M88.4 R68, [R183+0x4000] ;  /* 0x00400000b744783b */ /* 0x000ee80000000200 */
[----:B------:R-:W4:Y:S03]  /*2500*/  LDSM.16.M88.4 R52, [R176+-0x800] ;  /* 0xfff80000b034783b */ /* 0x000f260000000200 */
        /* <DEDUP_REMOVED lines=41> */
[----:B------:R-:W-:Y:S07]  /*27a0*/  LDSM.16.M88.4 R64, [R176] ;  /* 0x00000000b040783b */ /* 0x000fee0000000200 */
        /* <DEDUP_REMOVED lines=30> */
[----:B------:R-:W-:Y:S01]  /*2990*/  IMAD R224, R2, 0x40, R225 ;  /* 0x0000004002e07824 */ /* 0x000fe200078e02e1 */
[----:B------:R-:W-:-:S04]  /*29a0*/  MOV R223, RZ ;  /* 0x000000ff00df7202 */ /* 0x000fc80000000f00 */
[----:B------:R-:W-:-:S05]  /*29b0*/  IADD3 R224, R224, -0x80, R203 ;  /* 0xffffff80e0e07810 */ /* 0x000fca0007ffe0cb */
[----:B------:R-:W-:-:S04]  /*29c0*/  @P3 IMAD.HI.U32 R3, R224, c[0x0][0x2bc], RZ ;  /* 0x0000af00e0033a27 */ /* 0x000fc800078e00ff */
[----:B------:R-:W-:Y:S01]  /*29d0*/  IMAD.MOV.U32 R0, RZ, RZ, R224 ;  /* 0x000000ffff007224 */ /* 0x000fe200078e00e0 */
        /* <DEDUP_REMOVED lines=11> */
[----:B------:R-:W-:-:S05]  /*2a90*/  IMAD R0, R224, c[0x0][0x1e4], R3 ;  /* 0x00007900e0007a24 */ /* 0x000fca00078e0203 */
[----:B------:R-:W-:Y:S02]  /*2aa0*/  IADD3 R33, R33, R0, RZ ;  /* 0x0000000021217210 */ /* 0x000fe40007ffe0ff */
        /* <DEDUP_REMOVED lines=10> */
.L_x_659:
[----:B------:R-:W-:Y:S05]  /*2b50*/  BRA.DIV ~URZ, `(.L_x_598) ;  /* 0x0000a1027f007947 */ /* 0x000fea000b800000 */
[----:B------:R-:W3:Y:S01]  /*2b60*/  SHFL.IDX PT, R3, R0, RZ, 0x181f ;  /* 0x00181fff00037589 */ /* 0x000ee200000e0000 */
[----:B------:R-:W-:Y:S02]  /*2b70*/  ISETP.GE.AND P5, PT, R206, c[0x0][0x1d4], PT ;  /* 0x00007500ce007a0c */ /* 0x000fe40003fa6270 */
[----:B------:R-:W-:Y:S01]  /*2b80*/  ISETP.GE.AND P2, PT, R197, c[0x0][0x1d4], PT ;  /* 0x00007500c5007a0c */ /* 0x000fe20003f46270 */
[----:B-1----:R-:W1:Y:S03]  /*2b90*/  SHFL.IDX PT, R32, R32, 0x1, 0x181f ;  /* 0x00381f0020207f89 */ /* 0x002e6600000e0000 */
[----:B------:R-:W-:Y:S01]  /*2ba0*/  SEL R33, RZ, 0x10, P2 ;  /* 0x00000010ff217807 */ /* 0x000fe20001000000 */
[----:B------:R4:W2:Y:S01]  /*2bb0*/  SHFL.IDX PT, R175, R0, 0x1, 0x181f ;  /* 0x00381f0000af7f89 */ /* 0x0008a200000e0000 */
[----:B---3--:R-:W-:-:S02]  /*2bc0*/  IADD3 R40, P0, R3, R78, RZ ;  /* 0x0000004e03287210 */ /* 0x008fc40007f1e0ff */
[----:B------:R-:W-:-:S03]  /*2bd0*/  IADD3 R38, P6, R3, R80, RZ ;  /* 0x0000005003267210 */ /* 0x000fc60007fde0ff */
[----:B--2---:R-:W-:Y:S01]  /*2be0*/  IMAD.X R41, R34, 0x1, R77, P0 ;  /* 0x0000000122297824 */ /* 0x004fe200000e064d */
[----:B------:R-:W-:Y:S01]  /*2bf0*/  ISETP.GE.AND P0, PT, R196, c[0x0][0x1d4], PT ;  /* 0x00007500c4007a0c */ /* 0x000fe20003f06270 */
[C---:B------:R-:W-:Y:S01]  /*2c00*/  IMAD.X R39, R34.reuse, 0x1, R79, P6 ;  /* 0x0000000122277824 */ /* 0x040fe200030e064f */
[----:B------:R-:W-:Y:S02]  /*2c10*/  IADD3 R36, P6, R3, R82, RZ ;  /* 0x0000005203247210 */ /* 0x000fe40007fde0ff */
[----:B------:R4:W-:Y:S01]  /*2c20*/  LDGSTS.E.BYPASS.LTC128B.128 [R198+0x6100], [R40.64], !P5 ;  /* 0x0610000028c67fae */ /* 0x0009e2000e901d46 */
[----:B------:R-:W-:Y:S02]  /*2c30*/  SEL R3, RZ, 0x10, P0 ;  /* 0x00000010ff037807 */ /* 0x000fe40000000000 */
[----:B------:R-:W-:Y:S01]  /*2c40*/  IMAD.X R37, R34, 0x1, R81, P6 ;  /* 0x0000000122257824 */ /* 0x000fe200030e0651 */
[----:B------:R4:W-:Y:S01]  /*2c50*/  LDGSTS.E.BYPASS.LTC128B.128 [R198+0x8100], [R38.64], !P2 ;  /* 0x0810000026c67fae */ /* 0x0009e2000d101d46 */
[----:B------:R-:W-:-:S04]  /*2c60*/  SEL R34, RZ, 0x10, P5 ;  /* 0x00000010ff227807 */ /* 0x000fc80002800000 */
[----:B------:R4:W-:Y:S03]  /*2c70*/  LDGSTS.E.BYPASS.LTC128B.128 [R198+0xa100], [R36.64], !P0 ;  /* 0x0a10000024c67fae */ /* 0x0009e6000c101d46 */
.L_x_660:
[----:B-1--4-:R-:W-:Y:S02]  /*2c80*/  IADD3 R37, -R34, 0x10, RZ ;  /* 0x0000001022257810 */ /* 0x012fe40007ffe1ff */
[----:B------:R-:W-:Y:S02]  /*2c90*/  IADD3 R35, -R33, 0x10, RZ ;  /* 0x0000001021237810 */ /* 0x000fe40007ffe1ff */
[----:B------:R-:W-:Y:S02]  /*2ca0*/  LOP3.LUT R37, R37, 0xf, RZ, 0xc0, !PT ;  /* 0x0000000f25257812 */ /* 0x000fe400078ec0ff */
[----:B------:R-:W-:Y:S02]  /*2cb0*/  IADD3 R0, -R3, 0x10, RZ ;  /* 0x0000001003007810 */ /* 0x000fe40007ffe1ff */
[----:B------:R-:W-:Y:S02]  /*2cc0*/  LOP3.LUT R35, R35, 0xf, RZ, 0xc0, !PT ;  /* 0x0000000f23237812 */ /* 0x000fe400078ec0ff */
[----:B------:R-:W-:-:S02]  /*2cd0*/  IADD3 R36, P2, P0, R37, R175, R78 ;  /* 0x000000af25247210 */ /* 0x000fc4000785e04e */
[----:B------:R-:W-:Y:S02]  /*2ce0*/  LOP3.LUT R0, R0, 0xf, RZ, 0xc0, !PT ;  /* 0x0000000f00007812 */ /* 0x000fe400078ec0ff */
[-C--:B------:R-:W-:Y:S02]  /*2cf0*/  IADD3 R38, P6, P5, R35, R175.reuse, R80 ;  /* 0x000000af23267210 */ /* 0x080fe40007dde050 */
[-C--:B------:R-:W-:Y:S02]  /*2d00*/  IADD3.X R37, RZ, R32.reuse, R77, P2, P0 ;  /* 0x00000020ff257210 */ /* 0x080fe400017e044d */
[----:B------:R-:W-:Y:S02]  /*2d10*/  IADD3 R82, P2, P0, R0, R175, R82 ;  /* 0x000000af00527210 */ /* 0x000fe4000785e052 */
[----:B------:R-:W-:Y:S02]  /*2d20*/  IADD3.X R39, RZ, R32, R79, P6, P5 ;  /* 0x00000020ff277210 */ /* 0x000fe400037ea44f */
[----:B------:R-:W-:-:S02]  /*2d30*/  ISETP.NE.U32.AND P6, PT, R34, RZ, PT ;  /* 0x000000ff2200720c */ /* 0x000fc40003fc5070 */
[----:B------:R-:W-:Y:S02]  /*2d40*/  ISETP.NE.U32.AND P5, PT, R33, RZ, PT ;  /* 0x000000ff2100720c */ /* 0x000fe40003fa5070 */
[----:B------:R-:W-:Y:S02]  /*2d50*/  IADD3.X R83, RZ, R32, R81, P2, P0 ;  /* 0x00000020ff537210 */ /* 0x000fe400017e0451 */
[----:B------:R-:W-:-:S07]  /*2d60*/  ISETP.NE.U32.AND P0, PT, R3, RZ, PT ;  /* 0x000000ff0300720c */ /* 0x000fce0003f05070 */
[----:B------:R-:W-:Y:S01]  /*2d70*/  @!PT LDS RZ, [RZ] ;  /* 0x00000000fffff984 */ /* 0x000fe20000000800 */
[----:B------:R-:W-:Y:S01]  /*2d80*/  @!PT LDS RZ, [RZ] ;  /* 0x00000000fffff984 */ /* 0x000fe20000000800 */
[----:B------:R-:W-:Y:S01]  /*2d90*/  @!PT LDS RZ, [RZ] ;  /* 0x00000000fffff984 */ /* 0x000fe20000000800 */
[----:B------:R1:W-:Y:S04]  /*2da0*/  LDGSTS.E.BYPASS.LTC128B.128.ZFILL [R198+0x7100], [R36.64], P6 ;  /* 0x0710000024c67fae */ /* 0x0003e8000b141d46 */
[----:B------:R1:W-:Y:S04]  /*2db0*/  LDGSTS.E.BYPASS.LTC128B.128.ZFILL [R198+0x9100], [R38.64], P5 ;  /* 0x0910000026c67fae */ /* 0x0003e8000a941d46 */
[----:B------:R1:W-:Y:S02]  /*2dc0*/  LDGSTS.E.BYPASS.LTC128B.128.ZFILL [R198+0xb100], [R82.64], P0 ;  /* 0x0b10000052c67fae */ /* 0x0003e40008141d46 */
.L_x_596:
[----:B------:R-:W-:Y:S05]  /*2dd0*/  BSYNC B0 ;  /* 0x0000000000007941 */ /* 0x000fea0003800000 */
.L_x_595:
[----:B------:R-:W-:Y:S01]  /*2de0*/  MOV R33, 0xffffffc0 ;  /* 0xffffffc000217802 */ /* 0x000fe20000000f00 */
[----:B------:R-:W0:Y:S01]  /*2df0*/  LDGDEPBAR ;  /* 0x00000000000079af */ /* 0x000e220000000000 */
[----:B------:R-:W-:-:S02]  /*2e00*/  IADD3 R239, R199, R220, RZ ;  /* 0x000000dcc7ef7210 */ /* 0x000fc40007ffe0ff */
[----:B------:R-:W-:Y:S01]  /*2e10*/  MOV R0, c[0x0][0x2ac] ;  /* 0x0000ab0000007a02 */ /* 0x000fe20000000f00 */
[----:B------:R-:W-:Y:S01]  /*2e20*/  IMAD R33, R2, R33, 0x41 ;  /* 0x0000004102217424 */ /* 0x000fe200078e0221 */
[----:B------:R-:W-:Y:S01]  /*2e30*/  IADD3 R76, -R195, R76, RZ ;  /* 0x0000004cc34c7210 */ /* 0x000fe20007ffe1ff */
[----:B------:R-:W-:-:S04]  /*2e40*/  @P4 IMAD.HI.U32 R3, R239, c[0x0][0x2c8], RZ ;  /* 0x0000b200ef034a27 */ /* 0x000fc800078e00ff */
[----:B------:R-:W-:Y:S01]  /*2e50*/  IMAD R0, R0, c[0x0][0x1d0], R33 ;  /* 0x0000740000007a24 */ /* 0x000fe200078e0221 */
[----:B------:R-:W-:-:S04]  /*2e60*/  @P4 SHF.R.U32.HI R239, RZ, c[0x0][0x2cc], R3 ;  /* 0x0000b300ffef4a19 */ /* 0x000fc80000011603 */
[----:B------:R-:W-:Y:S01]  /*2e70*/  IADD3 R0, R0, -c[0x0][0x168], -R195 ;  /* 0x80005a0000007a10 */ /* 0x000fe20007ffe8c3 */
[----:B------:R-:W-:Y:S05]  /*2e80*/  BRA.DIV ~URZ, `(.L_x_599) ;  /* 0x0000a0027f007947 */ /* 0x000fea000b800000 */
[----:B------:R2:W3:Y:S02]  /*2e90*/  SHFL.IDX PT, R175, R239, RZ, 0x1c1f ;  /* 0x001c1fffefaf7589 */ /* 0x0004e400000e0000 */
.L_x_661:
[----:B---3--:R-:W-:Y:S02]  /*2ea0*/  IMAD.IADD R3, R0, 0x1, R175 ;  /* 0x0000000100037824 */ /* 0x008fe400078e02af */
[----:B------:R-:W-:Y:S02]  /*2eb0*/  IMAD.MOV.U32 R227, RZ, RZ, 0x1f ;  /* 0x0000001fffe37424 */ /* 0x000fe400078e00ff */
[----:B------:R-:W-:Y:S01]  /*2ec0*/  IMAD.MOV.U32 R230, RZ, RZ, -0x1 ;  /* 0xffffffffffe67424 */ /* 0x000fe200078e00ff */
[----:B------:R-:W-:-:S04]  /*2ed0*/  IMNMX R32, R76, R3, PT ;  /* 0x000000034c207217 */ /* 0x000fc80003800200 */
[C---:B------:R-:W-:Y:S02]  /*2ee0*/  ISETP.GT.AND P5, PT, R32.reuse, 0x1, PT ;  /* 0x000000012000780c */ /* 0x040fe40003fa4270 */
[C---:B------:R-:W-:Y:S02]  /*2ef0*/  ISETP.GT.AND P6, PT, R32.reuse, RZ, PT ;  /* 0x000000ff2000720c */ /* 0x040fe40003fc4270 */
[C---:B------:R-:W-:Y:S02]  /*2f00*/  ISETP.GT.AND P2, PT, R32.reuse, 0x8, PT ;  /* 0x000000082000780c */ /* 0x040fe40003f44270 */
[----:B------:R-:W-:Y:S02]  /*2f10*/  ISETP.GT.AND P0, PT, R32, 0x9, PT ;  /* 0x000000092000780c */ /* 0x000fe40003f04270 */
[----:B------:R-:W-:Y:S02]  /*2f20*/  FSEL R35, R29, -INF , P5 ;  /* 0xff8000001d237808 */ /* 0x000fe40002800000 */
[----:B------:R-:W-:-:S02]  /*2f30*/  FSEL R28, R28, -INF , P6 ;  /* 0xff8000001c1c7808 */ /* 0x000fc40003000000 */
[----:B------:R-:W-:Y:S02]  /*2f40*/  FSEL R33, R24, -INF , P2 ;  /* 0xff80000018217808 */ /* 0x000fe40001000000 */
[----:B------:R-:W-:Y:S02]  /*2f50*/  FSEL R29, R25, -INF , P0 ;  /* 0xff800000191d7808 */ /* 0x000fe40000000000 */
[C---:B------:R-:W-:Y:S02]  /*2f60*/  ISETP.GT.AND P6, PT, R32.reuse, 0x10, PT ;  /* 0x000000102000780c */ /* 0x040fe40003fc4270 */
[C---:B------:R-:W-:Y:S02]  /*2f70*/  ISETP.GT.AND P5, PT, R32.reuse, 0x11, PT ;  /* 0x000000112000780c */ /* 0x040fe40003fa4270 */
[C---:B------:R-:W-:Y:S02]  /*2f80*/  ISETP.GT.AND P2, PT, R32.reuse, 0x18, PT ;  /* 0x000000182000780c */ /* 0x040fe40003f44270 */
[----:B------:R-:W-:-:S02]  /*2f90*/  ISETP.GT.AND P0, PT, R32, 0x19, PT ;  /* 0x000000192000780c */ /* 0x000fc40003f04270 */
[----:B------:R-:W-:Y:S02]  /*2fa0*/  FSEL R25, R20, -INF , P6 ;  /* 0xff80000014197808 */ /* 0x000fe40003000000 */
[----:B------:R-:W-:Y:S02]  /*2fb0*/  FSEL R21, R21, -INF , P5 ;  /* 0xff80000015157808 */ /* 0x000fe40002800000 */
[----:B------:R-:W-:Y:S02]  /*2fc0*/  FSEL R3, R16, -INF , P2 ;  /* 0xff80000010037808 */ /* 0x000fe40001000000 */
[----:B------:R-:W-:Y:S02]  /*2fd0*/  FSEL R17, R17, -INF , P0 ;  /* 0xff80000011117808 */ /* 0x000fe40000000000 */
[C---:B------:R-:W-:Y:S02]  /*2fe0*/  ISETP.GT.AND P6, PT, R32.reuse, 0x20, PT ;  /* 0x000000202000780c */ /* 0x040fe40003fc4270 */
[----:B------:R-:W-:-:S02]  /*2ff0*/  ISETP.GT.AND P5, PT, R32, 0x21, PT ;  /* 0x000000212000780c */ /* 0x000fc40003fa4270 */
[C---:B------:R-:W-:Y:S02]  /*3000*/  ISETP.GT.AND P2, PT, R32.reuse, 0x28, PT ;  /* 0x000000282000780c */ /* 0x040fe40003f44270 */
[----:B------:R-:W-:Y:S02]  /*3010*/  ISETP.GT.AND P0, PT, R32, 0x29, PT ;  /* 0x000000292000780c */ /* 0x000fe40003f04270 */
[----:B------:R-:W-:Y:S02]  /*3020*/  FSEL R157, R12, -INF , P6 ;  /* 0xff8000000c9d7808 */ /* 0x000fe40003000000 */
[----:B------:R-:W-:Y:S02]  /*3030*/  FSEL R165, R13, -INF , P5 ;  /* 0xff8000000da57808 */ /* 0x000fe40002800000 */
[----:B------:R-:W-:Y:S02]  /*3040*/  FSEL R163, R8, -INF , P2 ;  /* 0xff80000008a37808 */ /* 0x000fe40001000000 */
[----:B------:R-:W-:-:S02]  /*3050*/  FSEL R159, R9, -INF , P0 ;  /* 0xff800000099f7808 */ /* 0x000fc40000000000 */
[C---:B------:R-:W-:Y:S02]  /*3060*/  ISETP.GT.AND P6, PT, R32.reuse, 0x30, PT ;  /* 0x000000302000780c */ /* 0x040fe40003fc4270 */
[C---:B------:R-:W-:Y:S02]  /*3070*/  ISETP.GT.AND P5, PT, R32.reuse, 0x31, PT ;  /* 0x000000312000780c */ /* 0x040fe40003fa4270 */
[C---:B------:R-:W-:Y:S02]  /*3080*/  ISETP.GT.AND P2, PT, R32.reuse, 0x38, PT ;  /* 0x000000382000780c */ /* 0x040fe40003f44270 */
[----:B------:R-:W-:Y:S02]  /*3090*/  ISETP.GT.AND P0, PT, R32, 0x39, PT ;  /* 0x000000392000780c */ /* 0x000fe40003f04270 */
[----:B------:R-:W-:Y:S02]  /*30a0*/  FSEL R169, R4, -INF , P6 ;  /* 0xff80000004a97808 */ /* 0x000fe40003000000 */
[----:B------:R-:W-:-:S02]  /*30b0*/  FSEL R167, R5, -INF , P5 ;  /* 0xff80000005a77808 */ /* 0x000fc40002800000 */
[----:B------:R-:W-:Y:S02]  /*30c0*/  FSEL R143, R72, -INF , P2 ;  /* 0xff800000488f7808 */ /* 0x000fe40001000000 */
[----:B------:R-:W-:Y:S01]  /*30d0*/  FSEL R141, R73, -INF , P0 ;  /* 0xff800000498d7808 */ /* 0x000fe20000000000 */
[----:B------:R-:W-:Y:S05]  /*30e0*/  BRA.DIV ~URZ, `(.L_x_600) ;  /* 0x00009df27f007947 */ /* 0x000fea000b800000 */
[----:B--2---:R-:W2:Y:S02]  /*30f0*/  SHFL.IDX PT, R239, R239, 0x1, 0x1c1f ;  /* 0x003c1f00efef7f89 */ /* 0x004ea400000e0000 */
[----:B--2---:R-:W-:Y:S01]  /*3100*/  IMAD.IADD R5, R0, 0x1, R239 ;  /* 0x0000000100057824 */ /* 0x004fe200078e02ef */
[----:B------:R-:W-:-:S04]  /*3110*/  FMNMX.FTZ R0, R28, R35, !PT ;  /* 0x000000231c007209 */ /* 0x000fc80007810000 */
[----:B------:R-:W-:Y:S02]  /*3120*/  IMNMX R76, R76, R5, PT ;  /* 0x000000054c4c7217 */ /* 0x000fe40003800200 */
[----:B------:R-:W-:Y:S02]  /*3130*/  FMNMX.FTZ R0, R33, R0, !PT ;  /* 0x0000000021007209 */ /* 0x000fe40007810000 */
[C---:B------:R-:W-:Y:S02]  /*3140*/  ISETP.GT.AND P5, PT, R76.reuse, RZ, PT ;  /* 0x000000ff4c00720c */ /* 0x040fe40003fa4270 */
[C---:B------:R-:W-:Y:S02]  /*3150*/  ISETP.GT.AND P2, PT, R76.reuse, 0x1, PT ;  /* 0x000000014c00780c */ /* 0x040fe40003f44270 */
[----:B------:R-:W-:Y:S02]  /*3160*/  ISETP.GT.AND P0, PT, R76, 0x8, PT ;  /* 0x000000084c00780c */ /* 0x000fe40003f04270 */
[----:B------:R-:W-:-:S02]  /*3170*/  FSEL R5, R30, -INF , P5 ;  /* 0xff8000001e057808 */ /* 0x000fc40002800000 */
[----:B------:R-:W-:Y:S02]  /*3180*/  FSEL R16, R31, -INF , P2 ;  /* 0xff8000001f107808 */ /* 0x000fe40001000000 */
[----:B------:R-:W-:Y:S02]  /*3190*/  ISETP.GT.AND P2, PT, R76, 0x9, PT ;  /* 0x000000094c00780c */ /* 0x000fe40003f44270 */
[----:B------:R-:W-:Y:S02]  /*31a0*/  FSEL R26, R26, -INF , P0 ;  /* 0xff8000001a1a7808 */ /* 0x000fe40000000000 */
[----:B------:R-:W-:Y:S02]  /*31b0*/  FMNMX.FTZ R9, R5, R16, !PT ;  /* 0x0000001005097209 */ /* 0x000fe40007810000 */
[----:B------:R-:W-:Y:S02]  /*31c0*/  FSEL R4, R27, -INF , P2 ;  /* 0xff8000001b047808 */ /* 0x000fe40001000000 */
[----:B------:R-:W-:-:S02]  /*31d0*/  FMNMX.FTZ R0, R29, R0, !PT ;  /* 0x000000001d007209 */ /* 0x000fc40007810000 */
[----:B------:R-:W-:Y:S02]  /*31e0*/  ISETP.GT.AND P2, PT, R76, 0x10, PT ;  /* 0x000000104c00780c */ /* 0x000fe40003f44270 */
[----:B------:R-:W-:Y:S02]  /*31f0*/  FMNMX.FTZ R9, R26, R9, !PT ;  /* 0x000000091a097209 */ /* 0x000fe40007810000 */
[----:B------:R-:W-:Y:S02]  /*3200*/  FMNMX.FTZ R0, R25, R0, !PT ;  /* 0x0000000019007209 */ /* 0x000fe40007810000 */
[----:B------:R-:W-:Y:S02]  /*3210*/  ISETP.GT.AND P0, PT, R76, 0x11, PT ;  /* 0x000000114c00780c */ /* 0x000fe40003f04270 */
[----:B------:R-:W-:Y:S02]  /*3220*/  FSEL R22, R22, -INF , P2 ;  /* 0xff80000016167808 */ /* 0x000fe40001000000 */
[----:B------:R-:W-:-:S02]  /*3230*/  FMNMX.FTZ R9, R4, R9, !PT ;  /* 0x0000000904097209 */ /* 0x000fc40007810000 */
[----:B------:R-:W-:Y:S02]  /*3240*/  FMNMX.FTZ R0, R21, R0, !PT ;  /* 0x0000000015007209 */ /* 0x000fe40007810000 */
[----:B------:R-:W-:Y:S02]  /*3250*/  FSEL R12, R23, -INF , P0 ;  /* 0xff800000170c7808 */ /* 0x000fe40000000000 */
[----:B------:R-:W-:Y:S02]  /*3260*/  ISETP.GT.AND P2, PT, R76, 0x18, PT ;  /* 0x000000184c00780c */ /* 0x000fe40003f44270 */
[----:B------:R-:W-:Y:S02]  /*3270*/  FMNMX.FTZ R9, R22, R9, !PT ;  /* 0x0000000916097209 */ /* 0x000fe40007810000 */
[----:B------:R-:W-:Y:S02]  /*3280*/  FMNMX.FTZ R0, R3, R0, !PT ;  /* 0x0000000003007209 */ /* 0x000fe40007810000 */
[----:B------:R-:W-:-:S02]  /*3290*/  ISETP.GT.AND P0, PT, R76, 0x19, PT ;  /* 0x000000194c00780c */ /* 0x000fc40003f04270 */
[----:B------:R-:W-:Y:S02]  /*32a0*/  FSEL R18, R18, -INF , P2 ;  /* 0xff80000012127808 */ /* 0x000fe40001000000 */
[----:B------:R-:W-:Y:S02]  /*32b0*/  FMNMX.FTZ R9, R12, R9, !PT ;  /* 0x000000090c097209 */ /* 0x000fe40007810000 */
[----:B------:R-:W-:Y:S02]  /*32c0*/  FMNMX.FTZ R0, R17, R0, !PT ;  /* 0x0000000011007209 */ /* 0x000fe40007810000 */
[----:B------:R-:W-:Y:S02]  /*32d0*/  FSEL R8, R19, -INF , P0 ;  /* 0xff80000013087808 */ /* 0x000fe40000000000 */
[----:B------:R-:W-:Y:S02]  /*32e0*/  ISETP.GT.AND P2, PT, R76, 0x20, PT ;  /* 0x000000204c00780c */ /* 0x000fe40003f44270 */
[----:B------:R-:W-:-:S02]  /*32f0*/  FMNMX.FTZ R9, R18, R9, !PT ;  /* 0x0000000912097209 */ /* 0x000fc40007810000 */
[----:B------:R-:W-:Y:S02]  /*3300*/  FMNMX.FTZ R0, R157, R0, !PT ;  /* 0x000000009d007209 */ /* 0x000fe40007810000 */
[----:B------:R-:W-:Y:S02]  /*3310*/  ISETP.GT.AND P0, PT, R76, 0x21, PT ;  /* 0x000000214c00780c */ /* 0x000fe40003f04270 */
[----:B------:R-:W-:Y:S02]  /*3320*/  FSEL R174, R14, -INF , P2 ;  /* 0xff8000000eae7808 */ /* 0x000fe40001000000 */
[----:B------:R-:W-:Y:S02]  /*3330*/  FMNMX.FTZ R9, R8, R9, !PT ;  /* 0x0000000908097209 */ /* 0x000fe40007810000 */
[----:B------:R-:W-:Y:S02]  /*3340*/  FMNMX.FTZ R0, R165, R0, !PT ;  /* 0x00000000a5007209 */ /* 0x000fe40007810000 */
[----:B------:R-:W-:-:S02]  /*3350*/  FSEL R164, R15, -INF , P0 ;  /* 0xff8000000fa47808 */ /* 0x000fc40000000000 */
        /* <DEDUP_REMOVED lines=10> */
[----:B------:R-:W-:Y:S02]  /*3400*/  ISETP.GT.AND P0, PT, R76, 0x31, PT ;  /* 0x000000314c00780c */ /* 0x000fe40003f04270 */
[----:B------:R-:W-:-:S02]  /*3410*/  FMNMX.FTZ R0, R169, R0, !PT ;  /* 0x00000000a9007209 */ /* 0x000fc40007810000 */
[----:B------:R-:W-:Y:S02]  /*3420*/  FSEL R166, R6, -INF , P2 ;  /* 0xff80000006a67808 */ /* 0x000fe40001000000 */
[----:B------:R-:W-:Y:S02]  /*3430*/  FMNMX.FTZ R9, R170, R9, !PT ;  /* 0x00000009aa097209 */ /* 0x000fe40007810000 */
[----:B------:R-:W-:Y:S02]  /*3440*/  FSEL R142, R7, -INF , P0 ;  /* 0xff800000078e7808 */ /* 0x000fe40000000000 */
[----:B------:R-:W-:Y:S02]  /*3450*/  FMNMX.FTZ R0, R167, R0, !PT ;  /* 0x00000000a7007209 */ /* 0x000fe40007810000 */
        /* <DEDUP_REMOVED lines=8> */
[----:B------:R-:W-:Y:S01]  /*34e0*/  FMNMX.FTZ R7, R140, R7, !PT ;  /* 0x000000078c077209 */ /* 0x000fe20007810000 */
[----:B------:R-:W2:Y:S03]  /*34f0*/  SHFL.BFLY PT, R0, R9, 0x2, 0x1f ;  /* 0x0c401f0009007f89 */ /* 0x000ea600000e0000 */
[----:B------:R-:W-:-:S05]  /*3500*/  FMNMX.FTZ R6, R162, R7, !PT ;  /* 0x00000007a2067209 */ /* 0x000fca0007810000 */
[----:B------:R-:W3:Y:S01]  /*3510*/  SHFL.BFLY PT, R135, R6, 0x2, 0x1f ;  /* 0x0c401f0006877f89 */ /* 0x000ee200000e0000 */
[----:B--2---:R-:W-:-:S05]  /*3520*/  FMNMX.FTZ R7, R0, R9, !PT ;  /* 0x0000000900077209 */ /* 0x004fca0007810000 */
[----:B------:R-:W2:Y:S01]  /*3530*/  SHFL.BFLY PT, R0, R7, 0x1, 0x1f ;  /* 0x0c201f0007007f89 */ /* 0x000ea200000e0000 */
[----:B---3--:R-:W-:-:S05]  /*3540*/  FMNMX.FTZ R135, R6, R135, !PT ;  /* 0x0000008706877209 */ /* 0x008fca0007810000 */
[----:B------:R3:W4:Y:S01]  /*3550*/  SHFL.BFLY PT, R136, R135, 0x1, 0x1f ;  /* 0x0c201f0087887f89 */ /* 0x00072200000e0000 */
[----:B--2---:R-:W-:-:S05]  /*3560*/  FMNMX.FTZ R0, R7, R0, !PT ;  /* 0x0000000007007209 */ /* 0x004fca0007810000 */
.L_x_662:
[----:B------:R-:W-:Y:S01]  /*3570*/  FMUL.FTZ R168, R0, c[0x0][0x2d0] ;  /* 0x0000b40000a87a20 */ /* 0x000fe20000410000 */
[----:B----4-:R-:W-:Y:S01]  /*3580*/  FMNMX.FTZ R132, R136, R135, !PT ;  /* 0x0000008788847209 */ /* 0x010fe20007810000 */
[----:B------:R-:W-:Y:S01]  /*3590*/  WARPSYNC 0xffffffff ;  /* 0xffffffff00007948 */ /* 0x000fe20003800000 */
[----:B------:R-:W-:Y:S01]  /*35a0*/  FSETP.NEU.FTZ.AND P0, PT, R0, -INF , PT ;  /* 0xff8000000000780b */ /* 0x000fe20003f1d000 */
[----:B------:R-:W2:Y:S01]  /*35b0*/  LDSM.16.MT88.4 R40, [R182+0x2000] ;  /* 0x00200000b628783b */ /* 0x000ea20000004200 */
[----:B------:R-:W-:Y:S01]  /*35c0*/  IADD3 R238, R2, -0x2, RZ ;  /* 0xfffffffe02ee7810 */ /* 0x000fe20007ffe0ff */
[----:B------:R-:W-:Y:S01]  /*35d0*/  FMUL.FTZ R161, R132, c[0x0][0x2d0] ;  /* 0x0000b40084a17a20 */ /* 0x000fe20000410000 */
[----:B------:R-:W-:Y:S01]  /*35e0*/  FSEL R168, R168, RZ, P0 ;  /* 0x000000ffa8a87208 */ /* 0x000fe20000000000 */
[----:B------:R-:W4:Y:S01]  /*35f0*/  LDSM.16.MT88.4 R124, [R182] ;  /* 0x00000000b67c783b */ /* 0x000f220000004200 */
[----:B------:R-:W-:-:S03]  /*3600*/  FSETP.NEU.FTZ.AND P0, PT, R132, -INF , PT ;  /* 0xff8000008400780b */ /* 0x000fc60003f1d000 */
[--C-:B------:R-:W-:Y:S01]  /*3610*/  FFMA.FTZ R156, R28, c[0x0][0x2d0], -R168.reuse ;  /* 0x0000b4001c9c7a23 */ /* 0x100fe200000108a8 */
[----:B------:R-:W-:Y:S01]  /*3620*/  FSEL R161, R161, RZ, P0 ;  /* 0x000000ffa1a17208 */ /* 0x000fe20000000000 */
[--C-:B------:R-:W-:Y:S01]  /*3630*/  FFMA.FTZ R155, R35, c[0x0][0x2d0], -R168.reuse ;  /* 0x0000b400239b7a23 */ /* 0x100fe200000108a8 */
[----:B------:R-:W5:Y:S01]  /*3640*/  LDSM.16.MT88.4 R104, [R181] ;  /* 0x00000000b568783b */ /* 0x000f620000004200 */
[--C-:B------:R-:W-:Y:S02]  /*3650*/  FFMA.FTZ R154, R33, c[0x0][0x2d0], -R168.reuse ;  /* 0x0000b400219a7a23 */ /* 0x100fe400000108a8 */
[----:B------:R-:W-:Y:S01]  /*3660*/  FFMA.FTZ R153, R29, c[0x0][0x2d0], -R168 ;  /* 0x0000b4001d997a23 */ /* 0x000fe200000108a8 */
[----:B------:R-:W1:Y:S01]  /*3670*/  LDSM.16.MT88.4 R112, [R180] ;  /* 0x00000000b470783b */ /* 0x000e620000004200 */
[--C-:B------:R-:W-:Y:S01]  /*3680*/  FFMA.FTZ R152, R5, c[0x0][0x2d0], -R161.reuse ;  /* 0x0000b40005987a23 */ /* 0x100fe200000108a1 */
[----:B------:R-:W-:Y:S01]  /*3690*/  MUFU.EX2 R156, R156 ;  /* 0x0000009c009c7308 */ /* 0x000fe20000000800 */
[--C-:B------:R-:W-:Y:S01]  /*36a0*/  FFMA.FTZ R151, R16, c[0x0][0x2d0], -R161.reuse ;  /* 0x0000b40010977a23 */ /* 0x100fe200000108a1 */
[----:B------:R-:W3:Y:S01]  /*36b0*/  LDSM.16.MT88.4 R120, [R179] ;  /* 0x00000000b378783b */ /* 0x000ee20000004200 */
[----:B------:R-:W-:-:S02]  /*36c0*/  FFMA.FTZ R150, R26, c[0x0][0x2d0], -R161 ;  /* 0x0000b4001a967a23 */ /* 0x000fc400000108a1 */
[--C-:B------:R-:W-:Y:S01]  /*36d0*/  FFMA.FTZ R147, R4, c[0x0][0x2d0], -R161.reuse ;  /* 0x0000b40004937a23 */ /* 0x100fe200000108a1 */
[----:B------:R-:W1:Y:S01]  /*36e0*/  LDSM.16.MT88.4 R48, [R181+0x2000] ;  /* 0x00200000b530783b */ /* 0x000e620000004200 */
[--C-:B------:R-:W-:Y:S01]  /*36f0*/  FFMA.FTZ R134, R8, c[0x0][0x2d0], -R161.reuse ;  /* 0x0000b40008867a23 */ /* 0x100fe200000108a1 */
[----:B------:R-:W2:Y:S01]  /*3700*/  MUFU.EX2 R155, R155 ;  /* 0x0000009b009b7308 */ /* 0x000ea20000000800 */
[--C-:B------:R-:W-:Y:S01]  /*3710*/  FFMA.FTZ R144, R3, c[0x0][0x2d0], -R168.reuse ;  /* 0x0000b40003907a23 */ /* 0x100fe200000108a8 */
[----:B------:R-:W1:Y:S01]  /*3720*/  LDSM.16.MT88.4 R56, [R180+0x2000] ;  /* 0x00200000b438783b */ /* 0x000e620000004200 */
[--C-:B------:R-:W-:Y:S02]  /*3730*/  FFMA.FTZ R149, R25, c[0x0][0x2d0], -R168.reuse ;  /* 0x0000b40019957a23 */ /* 0x100fe400000108a8 */
[--C-:B------:R-:W-:Y:S01]  /*3740*/  FFMA.FTZ R148, R21, c[0x0][0x2d0], -R168.reuse ;  /* 0x0000b40015947a23 */ /* 0x100fe200000108a8 */
[----:B------:R-:W1:Y:S01]  /*3750*/  LDSM.16.MT88.4 R64, [R179+0x2000] ;  /* 0x00200000b340783b */ /* 0x000e620000004200 */
[----:B------:R-:W-:Y:S01]  /*3760*/  FFMA.FTZ R3, R17, c[0x0][0x2d0], -R168 ;  /* 0x0000b40011037a23 */ /* 0x000fe200000108a8 */
[----:B------:R-:W-:Y:S01]  /*3770*/  MUFU.EX2 R154, R154 ;  /* 0x0000009a009a7308 */ /* 0x000fe20000000800 */
[--C-:B------:R-:W-:Y:S01]  /*3780*/  FFMA.FTZ R146, R22, c[0x0][0x2d0], -R161.reuse ;  /* 0x0000b40016927a23 */ /* 0x100fe200000108a1 */
[----:B------:R-:W1:Y:S01]  /*3790*/  LDSM.16.MT88.4 R72, [R182+0x4000] ;  /* 0x00400000b648783b */ /* 0x000e620000004200 */
[----:B---3--:R-:W-:-:S02]  /*37a0*/  FFMA.FTZ R135, R12, c[0x0][0x2d0], -R161 ;  /* 0x0000b4000c877a23 */ /* 0x008fc400000108a1 */
[--C-:B------:R-:W-:Y:S01]  /*37b0*/  FFMA.FTZ R145, R18, c[0x0][0x2d0], -R161.reuse ;  /* 0x0000b40012917a23 */ /* 0x100fe200000108a1 */
[----:B-1----:R-:W1:Y:S01]  /*37c0*/  LDSM.16.MT88.4 R80, [R181+0x4000] ;  /* 0x00400000b550783b */ /* 0x002e620000004200 */
[--C-:B------:R-:W-:Y:S01]  /*37d0*/  FFMA.FTZ R160, R165, c[0x0][0x2d0], -R168.reuse ;  /* 0x0000b400a5a07a23 */ /* 0x100fe200000108a8 */
[----:B------:R-:W3:Y:S01]  /*37e0*/  MUFU.EX2 R153, R153 ;  /* 0x0000009900997308 */ /* 0x000ee20000000800 */
[----:B--2---:R-:W-:Y:S01]  /*37f0*/  F2FP.BF16.PACK_AB R96, R155, R156 ;  /* 0x0000009c9b60723e */ /* 0x004fe200000010ff */
[----:B------:R-:W2:Y:S01]  /*3800*/  LDSM.16.MT88.4 R88, [R180+0x4000] ;  /* 0x00400000b458783b */ /* 0x000ea20000004200 */
[--C-:B------:R-:W-:Y:S02]  /*3810*/  FFMA.FTZ R158, R163, c[0x0][0x2d0], -R168.reuse ;  /* 0x0000b400a39e7a23 */ /* 0x100fe400000108a8 */
[--C-:B------:R-:W-:Y:S01]  /*3820*/  FFMA.FTZ R157, R157, c[0x0][0x2d0], -R168.reuse ;  /* 0x0000b4009d9d7a23 */ /* 0x100fe200000108a8 */
[----:B------:R-:W1:Y:S01]  /*3830*/  LDSM.16.MT88.4 R4, [R179+0x4000] ;  /* 0x00400000b304783b */ /* 0x000e620000004200 */
[----:B------:R-:W-:Y:S01]  /*3840*/  FFMA.FTZ R159, R159, c[0x0][0x2d0], -R168 ;  /* 0x0000b4009f9f7a23 */ /* 0x000fe200000108a8 */
[----:B------:R-:W-:Y:S01]  /*3850*/  MUFU.EX2 R152, R152 ;  /* 0x0000009800987308 */ /* 0x000fe20000000800 */
[--C-:B------:R-:W-:Y:S01]  /*3860*/  FFMA.FTZ R163, R174, c[0x0][0x2d0], -R161.reuse ;  /* 0x0000b400aea37a23 */ /* 0x100fe200000108a1 */
[----:B------:R-:W1:Y:S01]  /*3870*/  LDSM.16.MT88.4 R8, [R182+0x2800] ;  /* 0x00280000b608783b */ /* 0x000e620000004200 */
[----:B------:R-:W-:-:S02]  /*3880*/  FFMA.FTZ R164, R164, c[0x0][0x2d0], -R161 ;  /* 0x0000b400a4a47a23 */ /* 0x000fc400000108a1 */
[--C-:B------:R-:W-:Y:S01]  /*3890*/  FFMA.FTZ R165, R172, c[0x0][0x2d0], -R161.reuse ;  /* 0x0000b400aca57a23 */ /* 0x100fe200000108a1 */
[----:B------:R-:W1:Y:S01]  /*38a0*/  LDSM.16.MT88.4 R16, [R180+0x2800] ;  /* 0x00280000b410783b */ /* 0x000e620000004200 */
[--C-:B------:R-:W-:Y:S01]  /*38b0*/  FFMA.FTZ R170, R170, c[0x0][0x2d0], -R161.reuse ;  /* 0x0000b400aaaa7a23 */ /* 0x100fe200000108a1 */
[----:B------:R-:W4:Y:S01]  /*38c0*/  MUFU.EX2 R151, R151 ;  /* 0x0000009700977308 */ /* 0x000f220000000800 */
[----:B---3--:R-:W-:Y:S01]  /*38d0*/  F2FP.BF16.PACK_AB R98, R153, R154 ;  /* 0x0000009a9962723e */ /* 0x008fe200000010ff */
[----:B------:R-:W3:Y:S01]  /*38e0*/  LDSM.16.MT88.4 R20, [R182+0x800] ;  /* 0x00080000b614783b */ /* 0x000ee20000004200 */
[--C-:B------:R-:W-:Y:S02]  /*38f0*/  FFMA.FTZ R172, R167, c[0x0][0x2d0], -R168.reuse ;  /* 0x0000b400a7ac7a23 */ /* 0x100fe400000108a8 */
[--C-:B------:R-:W-:Y:S01]  /*3900*/  FFMA.FTZ R169, R169, c[0x0][0x2d0], -R168.reuse ;  /* 0x0000b400a9a97a23 */ /* 0x100fe200000108a8 */
[----:B------:R-:W1:Y:S01]  /*3910*/  LDSM.16.MT88.4 R12, [R179+0x2800] ;  /* 0x00280000b30c783b */ /* 0x000e620000004200 */
[--C-:B------:R-:W-:Y:S01]  /*3920*/  FFMA.FTZ R167, R143, c[0x0][0x2d0], -R168.reuse ;  /* 0x0000b4008fa77a23 */ /* 0x100fe200000108a8 */
[----:B------:R-:W-:Y:S01]  /*3930*/  MUFU.EX2 R150, R150 ;  /* 0x0000009600967308 */ /* 0x000fe20000000800 */
[----:B------:R-:W-:Y:S01]  /*3940*/  FFMA.FTZ R236, R141, c[0x0][0x2d0], -R168 ;  /* 0x0000b4008dec7a23 */ /* 0x000fe200000108a8 */
[----:B------:R-:W-:Y:S01]  /*3950*/  LDSM.16.MT88.4 R136, [R181+0x800] ;  /* 0x00080000b588783b */ /* 0x000fe20000004200 */
[----:B------:R-:W-:-:S02]  /*3960*/  FFMA.FTZ R166, R166, c[0x0][0x2d0], -R161 ;  /* 0x0000b400a6a67a23 */ /* 0x000fc400000108a1 */
[--C-:B------:R-:W-:Y:S01]  /*3970*/  FFMA.FTZ R171, R142, c[0x0][0x2d0], -R161.reuse ;  /* 0x0000b4008eab7a23 */ /* 0x100fe200000108a1 */
[----:B------:R-:W-:Y:S01]  /*3980*/  LDSM.16.MT88.4 R32, [R180+0x800] ;  /* 0x00080000b420783b */ /* 0x000fe20000004200 */
[--C-:B------:R-:W-:Y:S01]  /*3990*/  FFMA.FTZ R168, R140, c[0x0][0x2d0], -R161.reuse ;  /* 0x0000b4008ca87a23 */ /* 0x100fe200000108a1 */
[----:B------:R-:W2:Y:S01]  /*39a0*/  MUFU.EX2 R147, R147 ;  /* 0x0000009300937308 */ /* 0x000ea20000000800 */
[----:B----4-:R-:W-:Y:S01]  /*39b0*/  F2FP.BF16.PACK_AB R97, R151, R152 ;  /* 0x000000989761723e */ /* 0x010fe200000010ff */
[----:B------:R-:W-:Y:S01]  /*39c0*/  LDSM.16.MT88.4 R28, [R179+0x800] ;  /* 0x00080000b31c783b */ /* 0x000fe20000004200 */
[----:B------:R-:W-:Y:S02]  /*39d0*/  FFMA.FTZ R231, R162, c[0x0][0x2d0], -R161 ;  /* 0x0000b400a2e77a23 */ /* 0x000fe400000108a1 */
[----:B------:R-:W-:Y:S01]  /*39e0*/  FADD.FTZ R155, R156, R155 ;  /* 0x0000009b9c9b7221 */ /* 0x000fe20000010000 */
[----:B------:R-:W-:Y:S01]  /*39f0*/  LDSM.16.MT88.4 R24, [R181+0x2800] ;  /* 0x00280000b518783b */ /* 0x000fe20000004200 */
[----:B------:R-:W-:Y:S01]  /*3a00*/  FADD.FTZ R151, R152, R151 ;  /* 0x0000009798977221 */ /* 0x000fe20000010000 */
[----:B------:R-:W-:Y:S02]  /*3a10*/  MUFU.EX2 R149, R149 ;  /* 0x0000009500957308 */ /* 0x000fe40000000800 */
[----:B------:R-:W-:Y:S01]  /*3a20*/  LDSM.16.MT88.4 R140, [R181+0x1800] ;  /* 0x00180000b58c783b */ /* 0x000fe20000004200 */
[----:B--2---:R-:W-:-:S05]  /*3a30*/  F2FP.BF16.PACK_AB R99, R147, R150 ;  /* 0x000000969363723e */ /* 0x004fca00000010ff */
        /* <DEDUP_REMOVED lines=9> */
[C---:B-----5:R-:W-:Y:S02]  /*3ad0*/  HMMA.16816.F32.BF16 R100, R96.reuse, R104, RZ ;  /* 0x000000686064723c */ /* 0x060fe400000418ff */
        /* <DEDUP_REMOVED lines=12> */
[----:B------:R-:W2:Y:S06]  /*3ba0*/  MUFU.EX2 R159, R159 ;  /* 0x0000009f009f7308 */ /* 0x000eac0000000800 */
[C---:B-1----:R-:W-:Y:S02]  /*3bb0*/  HMMA.16816.F32.BF16 R76, R96.reuse, R80, RZ ;  /* 0x00000050604c723c */ /* 0x042fe400000418ff */
        /* <DEDUP_REMOVED lines=27> */
[----:B------:R-:W-:-:S04]  /*3d70*/  FADD.FTZ R146, R146, R147 ;  /* 0x0000009392927221 */ /* 0x000fc80000010000 */
[----:B------:R-:W-:Y:S01]  /*3d80*/  FADD.FTZ R146, R135, R146 ;  /* 0x0000009287927221 */ /* 0x000fe20000010000 */
[----:B------:R-:W-:Y:S02]  /*3d90*/  F2FP.BF16.PACK_AB R6, R3, R144 ;  /* 0x000000900306723e */ /* 0x000fe400000010ff */
[----:B-----5:R-:W-:Y:S01]  /*3da0*/  F2FP.BF16.PACK_AB R7, R134, R145 ;  /* 0x000000918607723e */ /* 0x020fe200000010ff */
[----:B------:R-:W-:-:S04]  /*3db0*/  FADD.FTZ R145, R145, R146 ;  /* 0x0000009291917221 */ /* 0x000fc80000010000 */
[----:B------:R-:W-:Y:S02]  /*3dc0*/  FADD.FTZ R134, R134, R145 ;  /* 0x0000009186867221 */ /* 0x000fe40000010000 */
[C---:B------:R-:W-:Y:S08]  /*3dd0*/  HMMA.16816.F32.BF16 R36, R4.reuse, R8, R36 ;  /* 0x000000080424723c */ /* 0x040ff00000041824 */
[C---:B------:R-:W-:Y:S01]  /*3de0*/  HMMA.16816.F32.BF16 R40, R4.reuse, R10, R40 ;  /* 0x0000000a0428723c */ /* 0x040fe20000041828 */
[----:B------:R-:W2:Y:S07]  /*3df0*/  LDSM.16.MT88.4 R8, [R181+0x4800] ;  /* 0x00480000b508783b */ /* 0x000eae0000004200 */
[C---:B------:R-:W-:Y:S08]  /*3e00*/  HMMA.16816.F32.BF16 R52, R4.reuse, R16, R52 ;  /* 0x000000100434723c */ /* 0x040ff00000041834 */
[C---:B------:R-:W-:Y:S01]  /*3e10*/  HMMA.16816.F32.BF16 R56, R4.reuse, R18, R56 ;  /* 0x000000120438723c */ /* 0x040fe20000041838 */
[----:B------:R-:W4:Y:S07]  /*3e20*/  LDSM.16.MT88.4 R16, [R180+0x4800] ;  /* 0x00480000b410783b */ /* 0x000f2e0000004200 */
[C---:B---3--:R-:W-:Y:S08]  /*3e30*/  HMMA.16816.F32.BF16 R128, R4.reuse, R20, R128 ;  /* 0x000000140480723c */ /* 0x048ff00000041880 */
[C---:B------:R-:W-:Y:S01]  /*3e40*/  HMMA.16816.F32.BF16 R124, R4.reuse, R22, R124 ;  /* 0x00000016047c723c */ /* 0x040fe2000004187c */
[----:B------:R-:W3:Y:S07]  /*3e50*/  LDSM.16.MT88.4 R20, [R182+0x4800] ;  /* 0x00480000b614783b */ /* 0x000eee0000004200 */
[C---:B------:R-:W-:Y:S08]  /*3e60*/  HMMA.16816.F32.BF16 R60, R4.reuse, R12, R60 ;  /* 0x0000000c043c723c */ /* 0x040ff0000004183c */
[C---:B------:R-:W-:Y:S01]  /*3e70*/  HMMA.16816.F32.BF16 R64, R4.reuse, R14, R64 ;  /* 0x0000000e0440723c */ /* 0x040fe20000041840 */
[----:B------:R-:W5:Y:S07]  /*3e80*/  LDSM.16.MT88.4 R12, [R179+0x4800] ;  /* 0x00480000b30c783b */ /* 0x000f6e0000004200 */
[C---:B--2---:R-:W-:Y:S08]  /*3e90*/  HMMA.16816.F32.BF16 R76, R4.reuse, R8, R76 ;  /* 0x00000008044c723c */ /* 0x044ff0000004184c */
[C---:B------:R-:W-:Y:S01]  /*3ea0*/  HMMA.16816.F32.BF16 R80, R4.reuse, R10, R80 ;  /* 0x0000000a0450723c */ /* 0x040fe20000041850 */
[----:B------:R-:W2:Y:S07]  /*3eb0*/  LDSM.16.MT88.4 R8, [R182+0x1000] ;  /* 0x00100000b608783b */ /* 0x000eae0000004200 */
        /* <DEDUP_REMOVED lines=18> */
[C---:B-----5:R-:W-:Y:S08]  /*3fe0*/  HMMA.16816.F32.BF16 R92, R4.reuse, R12, R92 ;  /* 0x0000000c045c723c */ /* 0x060ff0000004185c */
[----:B------:R-:W-:Y:S01]  /*3ff0*/  HMMA.16816.F32.BF16 R96, R4, R14, R96 ;  /* 0x0000000e0460723c */ /* 0x000fe20000041860 */
[----:B------:R-:W3:Y:S06]  /*4000*/  LDSM.16.MT88.4 R12, [R182+0x3000] ;  /* 0x00300000b60c783b */ /* 0x000eec0000004200 */
[----:B------:R-:W-:-:S02]  /*4010*/  F2FP.BF16.PACK_AB R4, R160, R157 ;  /* 0x0000009da004723e */ /* 0x000fc400000010ff */
[----:B------:R-:W-:Y:S02]  /*4020*/  F2FP.BF16.PACK_AB R6, R159, R158 ;  /* 0x0000009e9f06723e */ /* 0x000fe400000010ff */
[----:B-1----:R-:W-:Y:S01]  /*4030*/  F2FP.BF16.PACK_AB R5, R164, R163 ;  /* 0x000000a3a405723e */ /* 0x002fe200000010ff */
[----:B------:R-:W-:Y:S01]  /*4040*/  FADD.FTZ R163, R163, R134 ;  /* 0x00000086a3a37221 */ /* 0x000fe20000010000 */
[----:B------:R-:W-:-:S03]  /*4050*/  F2FP.BF16.PACK_AB R7, R170, R165 ;  /* 0x000000a5aa07723e */ /* 0x000fc600000010ff */
[----:B------:R-:W-:-:S04]  /*4060*/  FADD.FTZ R164, R164, R163 ;  /* 0x000000a3a4a47221 */ /* 0x000fc80000010000 */
[----:B--2---:R-:W-:Y:S01]  /*4070*/  HMMA.16816.F32.BF16 R128, R4, R8, R128 ;  /* 0x000000080480723c */ /* 0x004fe20000041880 */
[----:B------:R-:W-:-:S04]  /*4080*/  FADD.FTZ R165, R165, R164 ;  /* 0x000000a4a5a57221 */ /* 0x000fc80000010000 */
[----:B------:R-:W-:-:S03]  /*4090*/  FADD.FTZ R165, R170, R165 ;  /* 0x000000a5aaa57221 */ /* 0x000fc60000010000 */
[C---:B------:R-:W-:Y:S01]  /*40a0*/  HMMA.16816.F32.BF16 R124, R4.reuse, R10, R124 ;  /* 0x0000000a047c723c */ /* 0x040fe2000004187c */
[----:B------:R-:W1:Y:S07]  /*40b0*/  LDSM.16.MT88.4 R8, [R180+0x3000] ;  /* 0x00300000b408783b */ /* 0x000e6e0000004200 */
[C---:B----4-:R-:W-:Y:S08]  /*40c0*/  HMMA.16816.F32.BF16 R100, R4.reuse, R16, R100 ;  /* 0x000000100464723c */ /* 0x050ff00000041864 */
        /* <DEDUP_REMOVED lines=30> */
[----:B------:R-:W-:Y:S01]  /*42b0*/  HMMA.16816.F32.BF16 R96, R4, R18, R96 ;  /* 0x000000120460723c */ /* 0x000fe20000041860 */
[----:B------:R-:W2:Y:S06]  /*42c0*/  LDSM.16.MT88.4 R16, [R182+0x5800] ;  /* 0x00580000b610783b */ /* 0x000eac0000004200 */
[----:B------:R-:W-:-:S02]  /*42d0*/  F2FP.BF16.PACK_AB R4, R172, R169 ;  /* 0x000000a9ac04723e */ /* 0x000fc400000010ff */
[----:B------:R-:W-:Y:S02]  /*42e0*/  F2FP.BF16.PACK_AB R6, R236, R167 ;  /* 0x000000a7ec06723e */ /* 0x000fe400000010ff */
[----:B------:R-:W-:Y:S01]  /*42f0*/  F2FP.BF16.PACK_AB R5, R171, R166 ;  /* 0x000000a6ab05723e */ /* 0x000fe200000010ff */
[----:B------:R-:W-:Y:S01]  /*4300*/  FADD.FTZ R166, R166, R165 ;  /* 0x000000a5a6a67221 */ /* 0x000fe20000010000 */
[----:B------:R-:W-:-:S03]  /*4310*/  F2FP.BF16.PACK_AB R7, R231, R168 ;  /* 0x000000a8e707723e */ /* 0x000fc600000010ff */
[----:B------:R-:W-:-:S04]  /*4320*/  FADD.FTZ R171, R171, R166 ;  /* 0x000000a6abab7221 */ /* 0x000fc80000010000 */
[----:B---3--:R-:W-:Y:S01]  /*4330*/  HMMA.16816.F32.BF16 R128, R4, R12, R128 ;  /* 0x0000000c0480723c */ /* 0x008fe20000041880 */
[----:B------:R-:W-:-:S04]  /*4340*/  FADD.FTZ R168, R168, R171 ;  /* 0x000000aba8a87221 */ /* 0x000fc80000010000 */
        /* <DEDUP_REMOVED lines=10> */
[C---:B---3--:R-:W-:Y:S07]  /*43f0*/  HMMA.16816.F32.BF16 R76, R4.reuse, R12, R76 ;  /* 0x0000000c044c723c */ /* 0x048fee000004184c */
[----:B------:R-:W-:Y:S01]  /*4400*/  FADD.FTZ R12, R154, R155 ;  /* 0x0000009b9a0c7221 */ /* 0x000fe20000010000 */
[----:B------:R-:W-:Y:S03]  /*4410*/  HMMA.16816.F32.BF16 R104, R4, R142, R104 ;  /* 0x0000008e0468723c */ /* 0x000fe60000041868 */
[----:B------:R-:W-:-:S04]  /*4420*/  FADD.FTZ R12, R153, R12 ;  /* 0x0000000c990c7221 */ /* 0x000fc80000010000 */
[----:B------:R-:W-:Y:S01]  /*4430*/  FADD.FTZ R13, R149, R12 ;  /* 0x0000000c950d7221 */ /* 0x000fe20000010000 */
[----:B-1----:R-:W-:Y:S01]  /*4440*/  HMMA.16816.F32.BF16 R84, R4, R8, R84 ;  /* 0x000000080454723c */ /* 0x002fe20000041854 */
[----:B------:R-:W-:Y:S02]  /*4450*/  MOV R12, R220 ;  /* 0x000000dc000c7202 */ /* 0x000fe40000000f00 */
[----:B------:R-:W-:-:S04]  /*4460*/  FADD.FTZ R13, R148, R13 ;  /* 0x0000000d940d7221 */ /* 0x000fc80000010000 */
[----:B------:R-:W-:Y:S01]  /*4470*/  @P4 IMAD.HI.U32 R8, R220, c[0x0][0x2c8], RZ ;  /* 0x0000b200dc084a27 */ /* 0x000fe200078e00ff */
[----:B------:R-:W-:Y:S03]  /*4480*/  HMMA.16816.F32.BF16 R108, R4, R136, R108 ;  /* 0x00000088046c723c */ /* 0x000fe6000004186c */
[----:B------:R-:W-:Y:S01]  /*4490*/  FADD.FTZ R144, R144, R13 ;  /* 0x0000000d90907221 */ /* 0x000fe20000010000 */
[----:B------:R-:W-:-:S03]  /*44a0*/  @P4 SHF.R.U32.HI R12, RZ, c[0x0][0x2cc], R8 ;  /* 0x0000b300ff0c4a19 */ /* 0x000fc60000011608 */
[----:B------:R-:W-:Y:S01]  /*44b0*/  FADD.FTZ R144, R3, R144 ;  /* 0x0000009003907221 */ /* 0x000fe20000010000 */
[----:B------:R-:W-:Y:S01]  /*44c0*/  IADD3 R133, R12, -c[0x0][0x168], R133 ;  /* 0x80005a000c857a10 */ /* 0x000fe20007ffe085 */
[----:B------:R-:W-:Y:S02]  /*44d0*/  HMMA.16816.F32.BF16 R112, R4, R138, R112 ;  /* 0x0000008a0470723c */ /* 0x000fe40000041870 */
[----:B------:R-:W-:Y:S01]  /*44e0*/  FADD.FTZ R157, R157, R144 ;  /* 0x000000909d9d7221 */ /* 0x000fe20000010000 */
[----:B------:R-:W-:-:S03]  /*44f0*/  SHF.R.S32.HI R8, RZ, 0x1f, R133 ;  /* 0x0000001fff087819 */ /* 0x000fc60000011485 */
[----:B------:R-:W-:Y:S01]  /*4500*/  FADD.FTZ R157, R160, R157 ;  /* 0x0000009da09d7221 */ /* 0x000fe20000010000 */
[----:B------:R-:W-:Y:S01]  /*4510*/  LEA.HI R133, R8, R133, RZ, 0x6 ;  /* 0x0000008508857211 */ /* 0x000fe200078f30ff */
[----:B------:R-:W-:Y:S02]  /*4520*/  HMMA.16816.F32.BF16 R116, R4, R32, R116 ;  /* 0x000000200474723c */ /* 0x000fe40000041874 */
[----:B------:R-:W-:Y:S01]  /*4530*/  FADD.FTZ R158, R158, R157 ;  /* 0x0000009d9e9e7221 */ /* 0x000fe20000010000 */
[----:B------:R-:W-:-:S03]  /*4540*/  SHF.R.S32.HI R133, RZ, 0x6, R133 ;  /* 0x00000006ff857819 */ /* 0x000fc60000011485 */
[----:B------:R-:W-:Y:S01]  /*4550*/  FADD.FTZ R158, R159, R158 ;  /* 0x0000009e9f9e7221 */ /* 0x000fe20000010000 */
[----:B------:R-:W-:Y:S01]  /*4560*/  IMNMX R173, RZ, R133, !PT ;  /* 0x00000085ffad7217 */ /* 0x000fe20007800200 */
[----:B------:R-:W-:Y:S02]  /*4570*/  HMMA.16816.F32.BF16 R120, R4, R34, R120 ;  /* 0x000000220478723c */ /* 0x000fe40000041878 */
[----:B------:R-:W-:Y:S01]  /*4580*/  FADD.FTZ R169, R169, R158 ;  /* 0x0000009ea9a97221 */ /* 0x000fe20000010000 */
[----:B------:R-:W-:-:S03]  /*4590*/  ISETP.GE.AND P0, PT, R238, R173, PT ;  /* 0x000000adee00720c */ /* 0x000fc60003f06270 */
[----:B------:R-:W-:Y:S02]  /*45a0*/  FADD.FTZ R172, R172, R169 ;  /* 0x000000a9acac7221 */ /* 0x000fe40000010000 */
[----:B------:R-:W-:Y:S02]  /*45b0*/  HMMA.16816.F32.BF16 R44, R4, R28, R44 ;  /* 0x0000001c042c723c */ /* 0x000fe4000004182c */
[----:B------:R-:W-:-:S04]  /*45c0*/  FADD.FTZ R167, R167, R172 ;  /* 0x000000aca7a77221 */ /* 0x000fc80000010000 */
[----:B------:R-:W-:Y:S02]  /*45d0*/  FADD.FTZ R236, R236, R167 ;  /* 0x000000a7ecec7221 */ /* 0x000fe40000010000 */
        /* <DEDUP_REMOVED lines=8> */
[----:B------:R-:W-:Y:S01]  /*4660*/  HMMA.16816.F32.BF16 R96, R4, R18, R96 ;  /* 0x000000120460723c */ /* 0x000fe20000041860 */
[----:B------:R-:W-:Y:S03]  /*4670*/  @!UPT UIADD3 URZ, URZ, URZ, URZ ;  /* 0x0000003f3f3ff290 */ /* 0x000fe6000fffe03f */
[----:B------:R-:W-:Y:S11]  /*4680*/  @!P0 BRA `(.L_x_601) ;  /* 0x0000321000008947 */ /* 0x000ff60003800000 */
[----:B------:R-:W-:Y:S02]  /*4690*/  MOV R2, R132 ;  /* 0x0000008400027202 */ /* 0x000fe40000000f00 */
[----:B------:R-:W-:-:S07]  /*46a0*/  MOV R3, R0 ;  /* 0x0000000000037202 */ /* 0x000fce0000000f00 */
.L_x_612:
[----:B------:R-:W-:Y:S04]  /*46b0*/  DEPBAR.LE SB0, 0x0 ;  /* 0x000080000000791a */ /* 0x000fe80000000000 */
[----:B------:R-:W-:Y:S01]  /*46c0*/  WARPSYNC 0xffffffff ;  /* 0xffffffff00007948 */ /* 0x000fe20003800000 */
[----:B------:R-:W-:Y:S01]  /*46d0*/  BAR.SYNC.DEFER_BLOCKING 0x0 ;  /* 0x0000000000007b1d */ /* 0x000fe20000010000 */
[----:B------:R-:W-:Y:S05]  /*46e0*/  ISETP.GE.AND P0, PT, R238, RZ, PT ;  /* 0x000000ffee00720c */ /* 0x000fea0003f06270 */
[----:B------:R1:W2:Y:S01]  /*46f0*/  LDSM.16.M88.4 R132, [R187] ;  /* 0x00000000bb84783b */ /* 0x0002a20000000200 */
[----:B------:R-:W-:Y:S03]  /*4700*/  BSSY B0, `(.L_x_602) ;  /* 0x0000048000007945 */ /* 0x000fe60003800000 */
[----:B------:R1:W3:Y:S04]  /*4710*/  LDSM.16.M88.4 R136, [R186] ;  /* 0x00000000ba88783b */ /* 0x0002e80000000200 */
[----:B------:R1:W4:Y:S04]  /*4720*/  LDSM.16.M88.4 R140, [R186+0x800] ;  /* 0x00080000ba8c783b */ /* 0x0003280000000200 */
[----:B------:R1:W1:Y:S04]  /*4730*/  LDSM.16.M88.4 R144, [R186+0x1000] ;  /* 0x00100000ba90783b */ /* 0x0002680000000200 */
[----:B------:R1:W1:Y:S04]  /*4740*/  LDSM.16.M88.4 R148, [R186+0x1800] ;  /* 0x00180000ba94783b */ /* 0x0002680000000200 */
[----:B------:R1:W1:Y:S04]  /*4750*/  LDSM.16.M88.4 R152, [R185] ;  /* 0x00000000b998783b */ /* 0x0002680000000200 */
[----:B------:R1:W1:Y:S04]  /*4760*/  LDSM.16.M88.4 R156, [R178] ;  /* 0x00000000b29c783b */ /* 0x0002680000000200 */
[----:B------:R1:W1:Y:S04]  /*4770*/  LDSM.16.M88.4 R160, [R178+0x800] ;  /* 0x00080000b2a0783b */ /* 0x0002680000000200 */
[----:B------:R1:W1:Y:S04]  /*4780*/  LDSM.16.M88.4 R164, [R178+0x1000] ;  /* 0x00100000b2a4783b */ /* 0x0002680000000200 */
[----:B------:R1:W1:Y:S01]  /*4790*/  LDSM.16.M88.4 R168, [R178+0x1800] ;  /* 0x00180000b2a8783b */ /* 0x0002620000000200 */
[----:B------:R-:W-:-:S05]  /*47a0*/  @!P0 BRA `(.L_x_603) ;  /* 0x000003d000008947 */ /* 0x000fca0003800000 */
[----:B------:R-:W-:Y:S01]  /*47b0*/  IMAD.WIDE.U32 R4, R224, c[0x0][0x208], RZ ;  /* 0x00008200e0047a25 */ /* 0x000fe200078e00ff */
[----:B------:R-:W-:Y:S02]  /*47c0*/  SHF.R.S32.HI R0, RZ, 0x1f, R224 ;  /* 0x0000001fff007819 */ /* 0x000fe400000114e0 */
[----:B------:R-:W-:Y:S01]  /*47d0*/  SHF.R.S32.HI R10, RZ, 0x1f, R223 ;  /* 0x0000001fff0a7819 */ /* 0x000fe200000114df */
[----:B------:R-:W-:Y:S02]  /*47e0*/  IMAD.SHL.U32 R8, R196, 0x2, RZ ;  /* 0x00000002c4087824 */ /* 0x000fe400078e00ff */
[----:B------:R-:W-:Y:S02]  /*47f0*/  IMAD R0, R0, c[0x0][0x208], RZ ;  /* 0x0000820000007a24 */ /* 0x000fe400078e02ff */
[----:B------:R-:W-:Y:S02]  /*4800*/  IMAD R10, R10, c[0x0][0x218], RZ ;  /* 0x000086000a0a7a24 */ /* 0x000fe400078e02ff */
[----:B------:R-:W-:Y:S02]  /*4810*/  IMAD R0, R224, c[0x0][0x20c], R0 ;  /* 0x00008300e0007a24 */ /* 0x000fe400078e0200 */
[----:B------:R-:W-:Y:S02]  /*4820*/  IMAD R10, R223, c[0x0][0x21c], R10 ;  /* 0x00008700df0a7a24 */ /* 0x000fe400078e020a */
[----:B------:R-:W-:Y:S02]  /*4830*/  IMAD.IADD R5, R5, 0x1, R0 ;  /* 0x0000000105057824 */ /* 0x000fe400078e0200 */
[C---:B------:R-:W-:Y:S02]  /*4840*/  IMAD.SHL.U32 R0, R206.reuse, 0x2, RZ ;  /* 0x00000002ce007824 */ /* 0x040fe400078e00ff */
[----:B------:R-:W-:Y:S01]  /*4850*/  IMAD.WIDE.U32 R6, R223, c[0x0][0x218], R4 ;  /* 0x00008600df067a25 */ /* 0x000fe200078e0004 */
[----:B------:R-:W-:Y:S04]  /*4860*/  SHF.L.U64.HI R4, R206, 0x1, R193 ;  /* 0x00000001ce047819 */ /* 0x000fe800000102c1 */
[----:B------:R-:W-:Y:S02]  /*4870*/  IADD3 R5, P0, R228, R6, RZ ;  /* 0x00000006e4057210 */ /* 0x000fe40007f1e0ff */
[----:B------:R-:W-:Y:S02]  /*4880*/  SHF.L.U32 R6, R197, 0x1, RZ ;  /* 0x00000001c5067819 */ /* 0x000fe400000006ff */
[----:B------:R-:W-:Y:S02]  /*4890*/  IADD3.X R10, R217, R7, R10, P0, !PT ;  /* 0x00000007d90a7210 */ /* 0x000fe400007fe40a */
[C---:B------:R-:W-:Y:S02]  /*48a0*/  LEA R9, P0, R5.reuse, c[0x0][0x1f8], 0x1 ;  /* 0x00007e0005097a11 */ /* 0x040fe400078008ff */
[----:B------:R-:W-:Y:S02]  /*48b0*/  SHF.L.U64.HI R7, R196, 0x1, R191 ;  /* 0x00000001c4077819 */ /* 0x000fe400000102bf */
[----:B------:R-:W-:Y:S02]  /*48c0*/  LEA.HI.X R10, R5, c[0x0][0x1fc], R10, 0x1, P0 ;  /* 0x00007f00050a7a11 */ /* 0x000fe400000f0c0a */
[----:B------:R-:W-:Y:S01]  /*48d0*/  SHF.L.U64.HI R5, R197, 0x1, R192 ;  /* 0x00000001c5057819 */ /* 0x000fe200000102c0 */
[----:B------:R-:W-:-:S05]  /*48e0*/  BRA.DIV ~URZ, `(.L_x_604) ;  /* 0x00008b427f007947 */ /* 0x000fca000b800000 */
[----:B------:R4:W3:Y:S02]  /*48f0*/  SHFL.IDX PT, R12, R10, RZ, 0x181f ;  /* 0x00181fff0a0c7589 */ /* 0x0008e400000e0000 */
.L_x_663:
[----:B------:R-:W-:-:S05]  /*4900*/  BRA.DIV ~URZ, `(.L_x_605) ;  /* 0x00008b927f007947 */ /* 0x000fca000b800000 */
[----:B------:R-:W5:Y:S01]  /*4910*/  SHFL.IDX PT, R11, R9, RZ, 0x181f ;  /* 0x00181fff090b7589 */ /* 0x000f6200000e0000 */
[----:B------:R-:W-:Y:S02]  /*4920*/  ISETP.GE.AND P5, PT, R206, c[0x0][0x1d4], PT ;  /* 0x00007500ce007a0c */ /* 0x000fe40003fa6270 */
[----:B------:R-:W-:Y:S01]  /*4930*/  ISETP.GE.AND P2, PT, R197, c[0x0][0x1d4], PT ;  /* 0x00007500c5007a0c */ /* 0x000fe20003f46270 */
[----:B----4-:R-:W4:Y:S01]  /*4940*/  SHFL.IDX PT, R10, R10, 0x1, 0x181f ;  /* 0x00381f000a0a7f89 */ /* 0x010f2200000e0000 */
[----:B------:R-:W-:Y:S03]  /*4950*/  SEL R13, RZ, 0x10, P5 ;  /* 0x00000010ff0d7807 */ /* 0x000fe60002800000 */
[----:B------:R3:W2:Y:S01]  /*4960*/  SHFL.IDX PT, R175, R9, 0x1, 0x181f ;  /* 0x00381f0009af7f89 */ /* 0x0006a200000e0000 */
[C---:B-----5:R-:W-:Y:S02]  /*4970*/  IADD3 R18, P0, R11.reuse, R0, RZ ;  /* 0x000000000b127210 */ /* 0x060fe40007f1e0ff */
[C---:B------:R-:W-:Y:S03]  /*4980*/  IADD3 R16, P6, R11.reuse, R6, RZ ;  /* 0x000000060b107210 */ /* 0x040fe60007fde0ff */
[----:B---3--:R-:W-:Y:S01]  /*4990*/  IMAD.X R19, R12, 0x1, R4, P0 ;  /* 0x000000010c137824 */ /* 0x008fe200000e0604 */
[----:B------:R-:W-:Y:S01]  /*49a0*/  ISETP.GE.AND P0, PT, R196, c[0x0][0x1d4], PT ;  /* 0x00007500c4007a0c */ /* 0x000fe20003f06270 */
[C---:B------:R-:W-:Y:S01]  /*49b0*/  IMAD.X R17, R12.reuse, 0x1, R5, P6 ;  /* 0x000000010c117824 */ /* 0x040fe200030e0605 */
[----:B------:R-:W-:Y:S02]  /*49c0*/  IADD3 R14, P6, R11, R8, RZ ;  /* 0x000000080b0e7210 */ /* 0x000fe40007fde0ff */
[----:B------:R3:W-:Y:S01]  /*49d0*/  LDGSTS.E.BYPASS.LTC128B.128 [R198+0x100], [R18.64], !P5 ;  /* 0x0010000012c67fae */ /* 0x0007e2000e901d46 */
[----:B------:R-:W-:Y:S02]  /*49e0*/  SEL R11, RZ, 0x10, P0 ;  /* 0x00000010ff0b7807 */ /* 0x000fe40000000000 */
[----:B------:R-:W-:Y:S01]  /*49f0*/  IMAD.X R15, R12, 0x1, R7, P6 ;  /* 0x000000010c0f7824 */ /* 0x000fe200030e0607 */
[----:B------:R3:W-:Y:S01]  /*4a00*/  LDGSTS.E.BYPASS.LTC128B.128 [R198+0x2100], [R16.64], !P2 ;  /* 0x0210000010c67fae */ /* 0x0007e2000d101d46 */
[----:B------:R-:W-:Y:S04]  /*4a10*/  SEL R12, RZ, 0x10, P2 ;  /* 0x00000010ff0c7807 */ /* 0x000fe80001000000 */
[----:B------:R3:W-:Y:S03]  /*4a20*/  LDGSTS.E.BYPASS.LTC128B.128 [R198+0x4100], [R14.64], !P0 ;  /* 0x041000000ec67fae */ /* 0x0007e6000c101d46 */
.L_x_664:
[----:B--234-:R-:W-:Y:S02]  /*4a30*/  IADD3 R14, -R12, 0x10, RZ ;  /* 0x000000100c0e7810 */ /* 0x01cfe40007ffe1ff */
[----:B------:R-:W-:Y:S02]  /*4a40*/  IADD3 R15, -R13, 0x10, RZ ;  /* 0x000000100d0f7810 */ /* 0x000fe40007ffe1ff */
[----:B------:R-:W-:Y:S02]  /*4a50*/  LOP3.LUT R14, R14, 0xf, RZ, 0xc0, !PT ;  /* 0x0000000f0e0e7812 */ /* 0x000fe400078ec0ff */
[----:B------:R-:W-:Y:S02]  /*4a60*/  LOP3.LUT R15, R15, 0xf, RZ, 0xc0, !PT ;  /* 0x0000000f0f0f7812 */ /* 0x000fe400078ec0ff */
[----:B------:R-:W-:Y:S02]  /*4a70*/  IADD3 R9, -R11, 0x10, RZ ;  /* 0x000000100b097810 */ /* 0x000fe40007ffe1ff */
[-C--:B------:R-:W-:Y:S02]  /*4a80*/  IADD3 R14, P6, P5, R14, R175.reuse, R6 ;  /* 0x000000af0e0e7210 */ /* 0x080fe40007dde006 */
[-C--:B------:R-:W-:Y:S02]  /*4a90*/  IADD3 R16, P2, P0, R15, R175.reuse, R0 ;  /* 0x000000af0f107210 */ /* 0x080fe4000785e000 */
[----:B------:R-:W-:Y:S02]  /*4aa0*/  LOP3.LUT R9, R9, 0xf, RZ, 0xc0, !PT ;  /* 0x0000000f09097812 */ /* 0x000fe400078ec0ff */
[-C--:B------:R-:W-:Y:S02]  /*4ab0*/  IADD3.X R15, RZ, R10.reuse, R5, P6, P5 ;  /* 0x0000000aff0f7210 */ /* 0x080fe400037ea405 */
[----:B------:R-:W-:Y:S02]  /*4ac0*/  ISETP.NE.U32.AND P6, PT, R13, RZ, PT ;  /* 0x000000ff0d00720c */ /* 0x000fe40003fc5070 */
[-C--:B------:R-:W-:Y:S02]  /*4ad0*/  IADD3.X R17, RZ, R10.reuse, R4, P2, P0 ;  /* 0x0000000aff117210 */ /* 0x080fe400017e0404 */
[----:B------:R-:W-:Y:S02]  /*4ae0*/  IADD3 R8, P2, P0, R9, R175, R8 ;  /* 0x000000af09087210 */ /* 0x000fe4000785e008 */
[----:B------:R-:W-:Y:S02]  /*4af0*/  ISETP.NE.U32.AND P5, PT, R12, RZ, PT ;  /* 0x000000ff0c00720c */ /* 0x000fe40003fa5070 */
[----:B------:R-:W-:Y:S02]  /*4b00*/  IADD3.X R9, RZ, R10, R7, P2, P0 ;  /* 0x0000000aff097210 */ /* 0x000fe400017e0407 */
[----:B------:R-:W-:Y:S03]  /*4b10*/  ISETP.NE.U32.AND P0, PT, R11, RZ, PT ;  /* 0x000000ff0b00720c */ /* 0x000fe60003f05070 */
[----:B------:R-:W-:Y:S01]  /*4b20*/  @!PT LDS RZ, [RZ] ;  /* 0x00000000fffff984 */ /* 0x000fe20000000800 */
[----:B------:R-:W-:Y:S01]  /*4b30*/  @!PT LDS RZ, [RZ] ;  /* 0x00000000fffff984 */ /* 0x000fe20000000800 */
[----:B------:R-:W-:Y:S01]  /*4b40*/  @!PT LDS RZ, [RZ] ;  /* 0x00000000fffff984 */ /* 0x000fe20000000800 */
[----:B------:R2:W-:Y:S06]  /*4b50*/  LDGSTS.E.BYPASS.LTC128B.128.ZFILL [R198+0x1100], [R16.64], P6 ;  /* 0x0110000010c67fae */ /* 0x0005ec000b141d46 */
[----:B------:R2:W-:Y:S04]  /*4b60*/  LDGSTS.E.BYPASS.LTC128B.128.ZFILL [R198+0x3100], [R14.64], P5 ;  /* 0x031000000ec67fae */ /* 0x0005e8000a941d46 */
[----:B------:R2:W-:Y:S02]  /*4b70*/  LDGSTS.E.BYPASS.LTC128B.128.ZFILL [R198+0x5100], [R8.64], P0 ;  /* 0x0510000008c67fae */ /* 0x0005e40008141d46 */
.L_x_603:
[----:B------:R-:W-:Y:S05]  /*4b80*/  BSYNC B0 ;  /* 0x0000000000007941 */ /* 0x000fea0003800000 */
.L_x_602:
[----:B------:R-:W0:Y:S01]  /*4b90*/  LDGDEPBAR ;  /* 0x00000000000079af */ /* 0x000e220000000000 */
[----:B------:R-:W-:Y:S01]  /*4ba0*/  WARPSYNC 0xffffffff ;  /* 0xffffffff00007948 */ /* 0x000fe20003800000 */
[C---:B--23--:R-:W-:Y:S01]  /*4bb0*/  HMMA.16816.F32.BF16 R4, R132.reuse, R136, RZ ;  /* 0x000000888404723c */ /* 0x04cfe200000418ff */
[----:B------:R-:W-:Y:S02]  /*4bc0*/  BSSY B0, `(.L_x_606) ;  /* 0x00000e1000007945 */ /* 0x000fe40003800000 */
[----:B------:R-:W-:Y:S05]  /*4bd0*/  ISETP.GE.AND P0, PT, R238, 0x1, PT ;  /* 0x00000001ee00780c */ /* 0x000fea0003f06270 */
[C---:B------:R-:W-:Y:S01]  /*4be0*/  HMMA.16816.F32.BF16 R8, R132.reuse, R138, RZ ;  /* 0x0000008a8408723c */ /* 0x040fe200000418ff */
[----:B------:R-:W-:Y:S07]  /*4bf0*/  LDSM.16.M88.4 R136, [R184] ;  /* 0x00000000b888783b */ /* 0x000fee0000000200 */
[C---:B----4-:R-:W-:Y:S08]  /*4c00*/  HMMA.16816.F32.BF16 R12, R132.reuse, R140, RZ ;  /* 0x0000008c840c723c */ /* 0x050ff000000418ff */
[C---:B------:R-:W-:Y:S01]  /*4c10*/  HMMA.16816.F32.BF16 R16, R132.reuse, R142, RZ ;  /* 0x0000008e8410723c */ /* 0x040fe200000418ff */
[----:B------:R-:W2:Y:S07]  /*4c20*/  LDSM.16.M88.4 R140, [R177] ;  /* 0x00000000b18c783b */ /* 0x000eae0000000200 */
        /* <DEDUP_REMOVED lines=9> */
[----:B------:R-:W-:Y:S07]  /*4cc0*/  LDSM.16.M88.4 R156, [R183] ;  /* 0x00000000b79c783b */ /* 0x000fee0000000200 */
[C---:B------:R-:W-:Y:S08]  /*4cd0*/  HMMA.16816.F32.BF16 R12, R152.reuse, R160, R12 ;  /* 0x000000a0980c723c */ /* 0x040ff0000004180c */
[C---:B------:R-:W-:Y:S01]  /*4ce0*/  HMMA.16816.F32.BF16 R16, R152.reuse, R162, R16 ;  /* 0x000000a29810723c */ /* 0x040fe20000041810 */
[----:B------:R-:W5:Y:S07]  /*4cf0*/  LDSM.16.M88.4 R160, [R176+-0x4000] ;  /* 0xffc00000b0a0783b */ /* 0x000f6e0000000200 */
[C---:B------:R-:W-:Y:S08]  /*4d00*/  HMMA.16816.F32.BF16 R20, R152.reuse, R164, R20 ;  /* 0x000000a49814723c */ /* 0x040ff00000041814 */
[C---:B------:R-:W-:Y:S01]  /*4d10*/  HMMA.16816.F32.BF16 R24, R152.reuse, R166, R24 ;  /* 0x000000a69818723c */ /* 0x040fe20000041818 */
[----:B------:R-:W3:Y:S07]  /*4d20*/  LDSM.16.M88.4 R164, [R176+-0x3800] ;  /* 0xffc80000b0a4783b */ /* 0x000eee0000000200 */
[C---:B------:R-:W-:Y:S08]  /*4d30*/  HMMA.16816.F32.BF16 R28, R152.reuse, R168, R28 ;  /* 0x000000a8981c723c */ /* 0x040ff0000004181c */
[----:B------:R-:W-:Y:S01]  /*4d40*/  HMMA.16816.F32.BF16 R32, R152, R170, R32 ;  /* 0x000000aa9820723c */ /* 0x000fe20000041820 */
[----:B------:R-:W4:Y:S06]  /*4d50*/  LDSM.16.M88.4 R152, [R176+-0x3000] ;  /* 0xffd00000b098783b */ /* 0x000f2c0000000200 */
[----:B------:R-:W4:Y:S01]  /*4d60*/  LDSM.16.M88.4 R168, [R176+-0x2800] ;  /* 0xffd80000b0a8783b */ /* 0x000f220000000200 */
        /* <DEDUP_REMOVED lines=41> */
[----:B------:R-:W-:Y:S07]  /*5000*/  LDSM.16.M88.4 R160, [R176+-0x2000] ;  /* 0xffe00000b0a0783b */ /* 0x000fee0000000200 */
[C---:B------:R-:W-:Y:S08]  /*5010*/  HMMA.16816.F32.BF16 R12, R152.reuse, R164, R12 ;  /* 0x000000a4980c723c */ /* 0x040ff0000004180c */
[C---:B------:R-:W-:Y:S01]  /*5020*/  HMMA.16816.F32.BF16 R16, R152.reuse, R166, R16 ;  /* 0x000000a69810723c */ /* 0x040fe20000041810 */
[----:B------:R-:W-:Y:S07]  /*5030*/  LDSM.16.M88.4 R164, [R176+-0x1800] ;  /* 0xffe80000b0a4783b */ /* 0x000fee0000000200 */
[C---:B-----5:R-:W-:Y:S08]  /*5040*/  HMMA.16816.F32.BF16 R20, R152.reuse, R156, R20 ;  /* 0x0000009c9814723c */ /* 0x060ff00000041814 */
[C---:B------:R-:W-:Y:S01]  /*5050*/  HMMA.16816.F32.BF16 R24, R152.reuse, R158, R24 ;  /* 0x0000009e9818723c */ /* 0x040fe20000041818 */
[----:B------:R-:W4:Y:S07]  /*5060*/  LDSM.16.M88.4 R156, [R183+0x4000] ;  /* 0x00400000b79c783b */ /* 0x000f2e0000000200 */
[C---:B------:R-:W-:Y:S08]  /*5070*/  HMMA.16816.F32.BF16 R28, R152.reuse, R168, R28 ;  /* 0x000000a8981c723c */ /* 0x040ff0000004181c */
[----:B------:R-:W-:Y:S01]  /*5080*/  HMMA.16816.F32.BF16 R32, R152, R170, R32 ;  /* 0x000000aa9820723c */ /* 0x000fe20000041820 */
[----:B------:R-:W5:Y:S06]  /*5090*/  LDSM.16.M88.4 R152, [R176+-0x1000] ;  /* 0xfff00000b098783b */ /* 0x000f6c0000000200 */
[----:B------:R-:W3:Y:S01]  /*50a0*/  LDSM.16.M88.4 R168, [R176+-0x800] ;  /* 0xfff80000b0a8783b */ /* 0x000ee20000000200 */
        /* <DEDUP_REMOVED lines=72> */
[----:B------:R-:W-:Y:S02]  /*5530*/  IMAD R224, R238, 0x40, R225 ;  /* 0x00000040eee07824 */ /* 0x000fe400078e02e1 */
[----:B------:R-:W-:Y:S02]  /*5540*/  IMAD.MOV.U32 R223, RZ, RZ, RZ ;  /* 0x000000ffffdf7224 */ /* 0x000fe400078e00ff */
[----:B------:R-:W-:Y:S01]  /*5550*/  IMAD.SHL.U32 R134, R197, 0x2, RZ ;  /* 0x00000002c5867824 */ /* 0x000fe200078e00ff */
[----:B------:R-:W-:Y:S05]  /*5560*/  IADD3 R224, R224, -0x40, R203 ;  /* 0xffffffc0e0e07810 */ /* 0x000fea0007ffe0cb */
[----:B------:R-:W-:Y:S04]  /*5570*/  @P3 IMAD.HI.U32 R132, R224, c[0x0][0x2bc], RZ ;  /* 0x0000af00e0843a27 */ /* 0x000fe800078e00ff */
[----:B------:R-:W-:Y:S01]  /*5580*/  IMAD.MOV.U32 R0, RZ, RZ, R224 ;  /* 0x000000ffff007224 */ /* 0x000fe200078e00e0 */
[----:B------:R-:W-:Y:S04]  /*5590*/  @P3 SHF.R.U32.HI R0, RZ, c[0x0][0x2c0], R132 ;  /* 0x0000b000ff003a19 */ /* 0x000fe80000011684 */
[C---:B------:R-:W-:Y:S04]  /*55a0*/  @!P1 IADD3 R133, P0, R0.reuse, R234, RZ ;  /* 0x000000ea00859210 */ /* 0x040fe80007f1e0ff */
[----:B------:R-:W-:Y:S02]  /*55b0*/  @!P1 LEA.HI.X.SX32 R132, R0, R219, 0x1, P0 ;  /* 0x000000db00849211 */ /* 0x000fe400000f0eff */
[C---:B------:R-:W-:Y:S04]  /*55c0*/  @!P1 LEA R136, P0, R133.reuse, c[0x0][0x2a0], 0x2 ;  /* 0x0000a80085889a11 */ /* 0x040fe800078010ff */
[----:B------:R-:W-:Y:S01]  /*55d0*/  @!P1 LEA.HI.X R137, R133, c[0x0][0x2a4], R132, 0x2, P0 ;  /* 0x0000a90085899a11 */ /* 0x000fe200000f1484 */
[----:B------:R-:W-:Y:S01]  /*55e0*/  IMAD.MOV R133, RZ, RZ, -R0 ;  /* 0x000000ffff857224 */ /* 0x000fe200078e0a00 */
[----:B------:R-:W-:Y:S03]  /*55f0*/  SHF.L.U32 R132, R206, 0x1, RZ ;  /* 0x00000001ce847819 */ /* 0x000fe600000006ff */
[----:B------:R1:W2:Y:S01]  /*5600*/  @!P1 LDG.E R223, [R136.64] ;  /* 0x0000000688df9981 */ /* 0x0002a2000c1e1900 */
[----:B------:R-:W-:Y:S04]  /*5610*/  IMAD R224, R133, c[0x0][0x2b8], R224 ;  /* 0x0000ae0085e07a24 */ /* 0x000fe800078e02e0 */
[C---:B------:R-:W-:Y:S01]  /*5620*/  IMAD.WIDE.U32 R138, R224.reuse, c[0x0][0x1e0], RZ ;  /* 0x00007800e08a7a25 */ /* 0x040fe200078e00ff */
[----:B------:R-:W-:Y:S05]  /*5630*/  SHF.R.S32.HI R133, RZ, 0x1f, R224 ;  /* 0x0000001fff857819 */ /* 0x000fea00000114e0 */
[----:B------:R-:W-:Y:S04]  /*5640*/  IMAD R133, R133, c[0x0][0x1e0], RZ ;  /* 0x0000780085857a24 */ /* 0x000fe800078e02ff */
[----:B------:R-:W-:Y:S05]  /*5650*/  IMAD R133, R224, c[0x0][0x1e4], R133 ;  /* 0x00007900e0857a24 */ /* 0x000fea00078e0285 */
[----:B------:R-:W-:Y:S02]  /*5660*/  IADD3 R139, R139, R133, RZ ;  /* 0x000000858b8b7210 */ /* 0x000fe40007ffe0ff */
[C---:B-1----:R-:W-:Y:S01]  /*5670*/  SHF.L.U64.HI R137, R196.reuse, 0x1, R191 ;  /* 0x00000001c4897819 */ /* 0x042fe200000102bf */
[----:B------:R-:W-:Y:S01]  /*5680*/  IMAD.SHL.U32 R136, R196, 0x2, RZ ;  /* 0x00000002c4887824 */ /* 0x000fe200078e00ff */
[----:B--2---:R-:W-:Y:S01]  /*5690*/  SHF.R.S32.HI R135, RZ, 0x1f, R223 ;  /* 0x0000001fff877819 */ /* 0x004fe200000114df */
[----:B------:R-:W-:Y:S04]  /*56a0*/  IMAD.WIDE.U32 R138, R223, c[0x0][0x1f0], R138 ;  /* 0x00007c00df8a7a25 */ /* 0x000fe800078e008a */
[----:B------:R-:W-:Y:S01]  /*56b0*/  IMAD R135, R135, c[0x0][0x1f0], RZ ;  /* 0x00007c0087877a24 */ /* 0x000fe200078e02ff */
[----:B------:R-:W-:Y:S03]  /*56c0*/  IADD3 R133, P0, R232, R138, RZ ;  /* 0x0000008ae8857210 */ /* 0x000fe60007f1e0ff */
[----:B------:R-:W-:Y:S05]  /*56d0*/  IMAD R135, R223, c[0x0][0x1f4], R135 ;  /* 0x00007d00df877a24 */ /* 0x000fea00078e0287 */
[----:B------:R-:W-:Y:S02]  /*56e0*/  IADD3.X R138, R218, R139, R135, P0, !PT ;  /* 0x0000008bda8a7210 */ /* 0x000fe400007fe487 */
[----:B------:R-:W-:Y:S02]  /*56f0*/  LEA R0, P0, R133, c[0x0][0x1c8], 0x1 ;  /* 0x0000720085007a11 */ /* 0x000fe400078008ff */
[----:B------:R-:W-:Y:S02]  /*5700*/  SHF.L.U64.HI R135, R197, 0x1, R192 ;  /* 0x00000001c5877819 */ /* 0x000fe400000102c0 */
[----:B------:R-:W-:Y:S02]  /*5710*/  LEA.HI.X R138, R133, c[0x0][0x1cc], R138, 0x1, P0 ;  /* 0x00007300858a7a11 */ /* 0x000fe400000f0c8a */
[----:B------:R-:W-:Y:S01]  /*5720*/  SHF.L.U64.HI R133, R206, 0x1, R193 ;  /* 0x00000001ce857819 */ /* 0x000fe200000102c1 */
[----:B------:R-:W-:-:S05]  /*5730*/  BRA.DIV ~URZ, `(.L_x_608) ;  /* 0x00007f927f007947 */ /* 0x000fca000b800000 */
[----:B------:R1:W2:Y:S02]  /*5740*/  SHFL.IDX PT, R140, R138, RZ, 0x181f ;  /* 0x00181fff8a8c7589 */ /* 0x0002a400000e0000 */
.L_x_665:
[----:B------:R-:W-:-:S05]  /*5750*/  BRA.DIV ~URZ, `(.L_x_609) ;  /* 0x00007fe27f007947 */ /* 0x000fca000b800000 */
[----:B------:R-:W3:Y:S01]  /*5760*/  SHFL.IDX PT, R139, R0, RZ, 0x181f ;  /* 0x00181fff008b7589 */ /* 0x000ee200000e0000 */
[----:B------:R-:W-:Y:S02]  /*5770*/  ISETP.GE.AND P5, PT, R206, c[0x0][0x1d4], PT ;  /* 0x00007500ce007a0c */ /* 0x000fe40003fa6270 */
[----:B------:R-:W-:Y:S01]  /*5780*/  ISETP.GE.AND P2, PT, R197, c[0x0][0x1d4], PT ;  /* 0x00007500c5007a0c */ /* 0x000fe20003f46270 */
[----:B-1----:R-:W1:Y:S01]  /*5790*/  SHFL.IDX PT, R138, R138, 0x1, 0x181f ;  /* 0x00381f008a8a7f89 */ /* 0x002e6200000e0000 */
[----:B------:R-:W-:Y:S03]  /*57a0*/  SEL R141, RZ, 0x10, P5 ;  /* 0x00000010ff8d7807 */ /* 0x000fe60002800000 */
[----:B------:R4:W2:Y:S01]  /*57b0*/  SHFL.IDX PT, R175, R0, 0x1, 0x181f ;  /* 0x00381f0000af7f89 */ /* 0x0008a200000e0000 */
[C---:B---3--:R-:W-:Y:S02]  /*57c0*/  IADD3 R146, P0, R139.reuse, R132, RZ ;  /* 0x000000848b927210 */ /* 0x048fe40007f1e0ff */
[C---:B------:R-:W-:Y:S03]  /*57d0*/  IADD3 R144, P6, R139.reuse, R134, RZ ;  /* 0x000000868b907210 */ /* 0x040fe60007fde0ff */
        /* <DEDUP_REMOVED lines=10> */
.L_x_666:
[----:B-1--4-:R-:W-:Y:S02]  /*5880*/  IADD3 R142, -R140, 0x10, RZ ;  /* 0x000000108c8e7810 */ /* 0x012fe40007ffe1ff */
        /* <DEDUP_REMOVED lines=20> */
.L_x_607:
[----:B------:R-:W-:Y:S05]  /*59d0*/  BSYNC B0 ;  /* 0x0000000000007941 */ /* 0x000fea0003800000 */
.L_x_606:
[----:B-1----:R-:W-:Y:S01]  /*59e0*/  MOV R132, 0x1 ;  /* 0x0000000100847802 */ /* 0x002fe20000000f00 */
[----:B------:R-:W0:Y:S01]  /*59f0*/  LDGDEPBAR ;  /* 0x00000000000079af */ /* 0x000e220000000000 */
[----:B------:R-:W-:Y:S02]  /*5a00*/  IADD3 R239, R199, R220, RZ ;  /* 0x000000dcc7ef7210 */ /* 0x000fe40007ffe0ff */
[----:B------:R-:W-:Y:S01]  /*5a10*/  MOV R133, c[0x0][0x2ac] ;  /* 0x0000ab0000857a02 */ /* 0x000fe20000000f00 */
[----:B------:R-:W-:Y:S02]  /*5a20*/  IMAD R132, R238, -0x40, R132 ;  /* 0xffffffc0ee847824 */ /* 0x000fe400078e0284 */
[----:B------:R-:W-:Y:S03]  /*5a30*/  @P4 IMAD.HI.U32 R0, R239, c[0x0][0x2c8], RZ ;  /* 0x0000b200ef004a27 */ /* 0x000fe600078e00ff */
[----:B------:R-:W-:Y:S02]  /*5a40*/  IADD3 R132, -R195, R132, RZ ;  /* 0x00000084c3847210 */ /* 0x000fe40007ffe1ff */
[----:B------:R-:W-:Y:S03]  /*5a50*/  @P4 SHF.R.U32.HI R239, RZ, c[0x0][0x2cc], R0 ;  /* 0x0000b300ffef4a19 */ /* 0x000fe60000011600 */
[----:B------:R-:W-:Y:S05]  /*5a60*/  IMAD R132, R133, c[0x0][0x1d0], R132 ;  /* 0x0000740085847a24 */ /* 0x000fea00078e0284 */
[----:B------:R-:W-:Y:S01]  /*5a70*/  IADD3 R0, R132, -c[0x0][0x168], RZ ;  /* 0x80005a0084007a10 */ /* 0x000fe20007ffe0ff */
[----:B------:R-:W-:-:S05]  /*5a80*/  BRA.DIV ~URZ, `(.L_x_610) ;  /* 0x00007ee27f007947 */ /* 0x000fca000b800000 */
[----:B------:R1:W2:Y:S02]  /*5a90*/  SHFL.IDX PT, R175, R239, RZ, 0x1c1f ;  /* 0x001c1fffefaf7589 */ /* 0x0002a400000e0000 */
.L_x_667:
[----:B--2---:R-:W-:Y:S05]  /*5aa0*/  IMAD.IADD R175, R0, 0x1, R175 ;  /* 0x0000000100af7824 */ /* 0x004fea00078e02af */
[C---:B------:R-:W-:Y:S02]  /*5ab0*/  ISETP.GT.AND P6, PT, R175.reuse, RZ, PT ;  /* 0x000000ffaf00720c */ /* 0x040fe40003fc4270 */
[C---:B------:R-:W-:Y:S02]  /*5ac0*/  ISETP.GT.AND P5, PT, R175.reuse, 0x1, PT ;  /* 0x00000001af00780c */ /* 0x040fe40003fa4270 */
[C---:B------:R-:W-:Y:S02]  /*5ad0*/  ISETP.GT.AND P2, PT, R175.reuse, 0x8, PT ;  /* 0x00000008af00780c */ /* 0x040fe40003f44270 */
[C---:B------:R-:W-:Y:S02]  /*5ae0*/  ISETP.GT.AND P0, PT, R175.reuse, 0x9, PT ;  /* 0x00000009af00780c */ /* 0x040fe40003f04270 */
[----:B------:R-:W-:Y:S02]  /*5af0*/  FSEL R4, R4, -INF , P6 ;  /* 0xff80000004047808 */ /* 0x000fe40003000000 */
[----:B------:R-:W-:Y:S02]  /*5b00*/  ISETP.GT.AND P6, PT, R175, 0x10, PT ;  /* 0x00000010af00780c */ /* 0x000fe40003fc4270 */
[----:B------:R-:W-:Y:S02]  /*5b10*/  FSEL R133, R5, -INF , P5 ;  /* 0xff80000005857808 */ /* 0x000fe40002800000 */
        /* <DEDUP_REMOVED lines=20> */
[----:B------:R-:W-:Y:S02]  /*5c60*/  ISETP.GT.AND P0, PT, R175, 0x39, PT ;  /* 0x00000039af00780c */ /* 0x000fe40003f04270 */
[----:B------:R-:W-:Y:S02]  /*5c70*/  FSEL R152, R28, -INF , P6 ;  /* 0xff8000001c987808 */ /* 0x000fe40003000000 */
[----:B------:R-:W-:Y:S02]  /*5c80*/  FSEL R151, R29, -INF , P5 ;  /* 0xff8000001d977808 */ /* 0x000fe40002800000 */
[----:B------:R-:W-:Y:S02]  /*5c90*/  FSEL R149, R32, -INF , P2 ;  /* 0xff80000020957808 */ /* 0x000fe40001000000 */
[----:B------:R-:W-:Y:S01]  /*5ca0*/  FSEL R147, R33, -INF , P0 ;  /* 0xff80000021937808 */ /* 0x000fe20000000000 */
[----:B------:R-:W-:-:S05]  /*5cb0*/  BRA.DIV ~URZ, `(.L_x_611) ;  /* 0x00007d027f007947 */ /* 0x000fca000b800000 */
[----:B------:R-:W-:Y:S01]  /*5cc0*/  FMNMX.FTZ R12, R4, R3, !PT ;  /* 0x00000003040c7209 */ /* 0x000fe20007810000 */
[----:B-1----:R-:W1:Y:S03]  /*5cd0*/  SHFL.IDX PT, R239, R239, 0x1, 0x1c1f ;  /* 0x003c1f00efef7f89 */ /* 0x002e6600000e0000 */
[----:B------:R-:W-:Y:S04]  /*5ce0*/  FMNMX.FTZ R12, R133, R12, !PT ;  /* 0x0000000c850c7209 */ /* 0x000fe80007810000 */
[----:B------:R-:W-:Y:S04]  /*5cf0*/  FMNMX.FTZ R12, R5, R12, !PT ;  /* 0x0000000c050c7209 */ /* 0x000fe80007810000 */
[----:B------:R-:W-:Y:S04]  /*5d00*/  FMNMX.FTZ R12, R9, R12, !PT ;  /* 0x0000000c090c7209 */ /* 0x000fe80007810000 */
[----:B------:R-:W-:Y:S04]  /*5d10*/  FMNMX.FTZ R12, R165, R12, !PT ;  /* 0x0000000ca50c7209 */ /* 0x000fe80007810000 */
[----:B------:R-:W-:Y:S04]  /*5d20*/  FMNMX.FTZ R12, R167, R12, !PT ;  /* 0x0000000ca70c7209 */ /* 0x000fe80007810000 */
[----:B------:R-:W-:Y:S01]  /*5d30*/  FMNMX.FTZ R12, R143, R12, !PT ;  /* 0x0000000c8f0c7209 */ /* 0x000fe20007810000 */
[----:B-1----:R-:W-:Y:S03]  /*5d40*/  IMAD.IADD R0, R0, 0x1, R239 ;  /* 0x0000000100007824 */ /* 0x002fe600078e02ef */
[----:B------:R-:W-:Y:S02]  /*5d50*/  FMNMX.FTZ R12, R141, R12, !PT ;  /* 0x0000000c8d0c7209 */ /* 0x000fe40007810000 */
[C---:B------:R-:W-:Y:S02]  /*5d60*/  ISETP.GT.AND P2, PT, R0.reuse, RZ, PT ;  /* 0x000000ff0000720c */ /* 0x040fe40003f44270 */
[----:B------:R-:W-:Y:S02]  /*5d70*/  ISETP.GT.AND P0, PT, R0, 0x1, PT ;  /* 0x000000010000780c */ /* 0x000fe40003f04270 */
[----:B------:R-:W-:Y:S02]  /*5d80*/  FSEL R13, R6, -INF , P2 ;  /* 0xff800000060d7808 */ /* 0x000fe40001000000 */
[----:B------:R-:W-:Y:S02]  /*5d90*/  FSEL R8, R7, -INF , P0 ;  /* 0xff80000007087808 */ /* 0x000fe40000000000 */
[C---:B------:R-:W-:Y:S02]  /*5da0*/  ISETP.GT.AND P2, PT, R0.reuse, 0x8, PT ;  /* 0x000000080000780c */ /* 0x040fe40003f44270 */
[----:B------:R-:W-:Y:S02]  /*5db0*/  FMNMX.FTZ R7, R13, R2, !PT ;  /* 0x000000020d077209 */ /* 0x000fe40007810000 */
[----:B------:R-:W-:Y:S02]  /*5dc0*/  ISETP.GT.AND P0, PT, R0, 0x9, PT ;  /* 0x000000090000780c */ /* 0x000fe40003f04270 */
[----:B------:R-:W-:Y:S02]  /*5dd0*/  FSEL R10, R10, -INF , P2 ;  /* 0xff8000000a0a7808 */ /* 0x000fe40001000000 */
[----:B------:R-:W-:Y:S02]  /*5de0*/  FMNMX.FTZ R7, R8, R7, !PT ;  /* 0x0000000708077209 */ /* 0x000fe40007810000 */
[----:B------:R-:W-:Y:S02]  /*5df0*/  FSEL R6, R11, -INF , P0 ;  /* 0xff8000000b067808 */ /* 0x000fe40000000000 */
[----:B------:R-:W-:Y:S02]  /*5e00*/  ISETP.GT.AND P2, PT, R0, 0x10, PT ;  /* 0x000000100000780c */ /* 0x000fe40003f44270 */
        /* <DEDUP_REMOVED lines=13> */
[----:B------:R-:W-:Y:S02]  /*5ee0*/  FMNMX.FTZ R12, R159, R12, !PT ;  /* 0x0000000c9f0c7209 */ /* 0x000fe40007810000 */
[----:B------:R-:W-:Y:S02]  /*5ef0*/  ISETP.GT.AND P0, PT, R0, 0x21, PT ;  /* 0x000000210000780c */ /* 0x000fe40003f04270 */
[----:B------:R-:W-:Y:S02]  /*5f00*/  FSEL R188, R22, -INF , P2 ;  /* 0xff80000016bc7808 */ /* 0x000fe40001000000 */
[----:B------:R-:W-:Y:S02]  /*5f10*/  FMNMX.FTZ R7, R140, R7, !PT ;  /* 0x000000078c077209 */ /* 0x000fe40007810000 */
        /* <DEDUP_REMOVED lines=26> */
[----:B------:R-:W-:Y:S01]  /*60c0*/  FMNMX.FTZ R11, R146, R11, !PT ;  /* 0x0000000b920b7209 */ /* 0x000fe20007810000 */
[----:B------:R-:W1:Y:S03]  /*60d0*/  SHFL.BFLY PT, R15, R14, 0x2, 0x1f ;  /* 0x0c401f000e0f7f89 */ /* 0x000e6600000e0000 */
[----:B------:R-:W-:Y:S05]  /*60e0*/  FMNMX.FTZ R12, R144, R11, !PT ;  /* 0x0000000b900c7209 */ /* 0x000fea0007810000 */
[----:B------:R-:W2:Y:S01]  /*60f0*/  SHFL.BFLY PT, R11, R12, 0x2, 0x1f ;  /* 0x0c401f000c0b7f89 */ /* 0x000ea200000e0000 */
[----:B-1----:R-:W-:Y:S07]  /*6100*/  FMNMX.FTZ R7, R15, R14, !PT ;  /* 0x0000000e0f077209 */ /* 0x002fee0007810000 */
[----:B------:R-:W1:Y:S01]  /*6110*/  SHFL.BFLY PT, R0, R7, 0x1, 0x1f ;  /* 0x0c201f0007007f89 */ /* 0x000e6200000e0000 */
[----:B--2---:R-:W-:Y:S07]  /*6120*/  FMNMX.FTZ R135, R12, R11, !PT ;  /* 0x0000000b0c877209 */ /* 0x004fee0007810000 */
[----:B------:R2:W3:Y:S01]  /*6130*/  SHFL.BFLY PT, R132, R135, 0x1, 0x1f ;  /* 0x0c201f0087847f89 */ /* 0x0004e200000e0000 */
[----:B-1----:R-:W-:Y:S07]  /*6140*/  FMNMX.FTZ R0, R7, R0, !PT ;  /* 0x0000000007007209 */ /* 0x002fee0007810000 */
.L_x_668:
[C---:B------:R-:W-:Y:S01]  /*6150*/  FMUL.FTZ R154, R0.reuse, c[0x0][0x2d0] ;  /* 0x0000b400009a7a20 */ /* 0x040fe20000410000 */
[----:B------:R-:W-:Y:S01]  /*6160*/  FSETP.NEU.FTZ.AND P0, PT, R0, -INF , PT ;  /* 0xff8000000000780b */ /* 0x000fe20003f1d000 */
[----:B------:R-:W-:Y:S01]  /*6170*/  WARPSYNC 0xffffffff ;  /* 0xffffffff00007948 */ /* 0x000fe20003800000 */
[----:B---3--:R-:W-:Y:S01]  /*6180*/  FMNMX.FTZ R132, R132, R135, !PT ;  /* 0x0000008784847209 */ /* 0x008fe20007810000 */
[----:B------:R-:W-:Y:S01]  /*6190*/  LDSM.16.MT88.4 R20, [R181] ;  /* 0x00000000b514783b */ /* 0x000fe20000004200 */
[----:B------:R-:W-:Y:S03]  /*61a0*/  FSEL R154, R154, RZ, P0 ;  /* 0x000000ff9a9a7208 */ /* 0x000fe60000000000 */
[----:B------:R-:W-:Y:S02]  /*61b0*/  FMUL.FTZ R145, R132, c[0x0][0x2d0] ;  /* 0x0000b40084917a20 */ /* 0x000fe40000410000 */
[--C-:B------:R-:W-:Y:S01]  /*61c0*/  FFMA.FTZ R161, R4, c[0x0][0x2d0], -R154.reuse ;  /* 0x0000b40004a17a23 */ /* 0x100fe2000001089a */
[----:B------:R-:W-:Y:S01]  /*61d0*/  FSEL R4, R0, RZ, P0 ;  /* 0x000000ff00047208 */ /* 0x000fe20000000000 */
[--C-:B------:R-:W-:Y:S01]  /*61e0*/  FFMA.FTZ R134, R133, c[0x0][0x2d0], -R154.reuse ;  /* 0x0000b40085867a23 */ /* 0x100fe2000001089a */
[----:B------:R-:W-:Y:S01]  /*61f0*/  FSETP.NEU.FTZ.AND P0, PT, R132, -INF , PT ;  /* 0xff8000008400780b */ /* 0x000fe20003f1d000 */
[--C-:B------:R-:W-:Y:S01]  /*6200*/  FFMA.FTZ R133, R5, c[0x0][0x2d0], -R154.reuse ;  /* 0x0000b40005857a23 */ /* 0x100fe2000001089a */
[----:B------:R-:W-:Y:S01]  /*6210*/  LDSM.16.MT88.4 R28, [R180] ;  /* 0x00000000b41c783b */ /* 0x000fe20000004200 */
[----:B------:R-:W-:Y:S01]  /*6220*/  FADD.FTZ R4, -R4, R3 ;  /* 0x0000000304047221 */ /* 0x000fe20000010100 */
[----:B------:R-:W-:Y:S01]  /*6230*/  FSEL R145, R145, RZ, P0 ;  /* 0x000000ff91917208 */ /* 0x000fe20000000000 */
[----:B------:R-:W-:Y:S01]  /*6240*/  FFMA.FTZ R160, R9, c[0x0][0x2d0], -R154 ;  /* 0x0000b40009a07a23 */ /* 0x000fe2000001089a */
[----:B------:R-:W-:Y:S01]  /*6250*/  FSEL R5, R132, RZ, P0 ;  /* 0x000000ff84057208 */ /* 0x000fe20000000000 */
[----:B------:R-:W-:Y:S01]  /*6260*/  FMUL.FTZ R3, R4, c[0x0][0x2d0] ;  /* 0x0000b40004037a20 */ /* 0x000fe20000410000 */
[----:B------:R-:W-:Y:S01]  /*6270*/  MUFU.EX2 R161, R161 ;  /* 0x000000a100a17308 */ /* 0x000fe20000000800 */
[--C-:B------:R-:W-:Y:S01]  /*6280*/  FFMA.FTZ R163, R13, c[0x0][0x2d0], -R145.reuse ;  /* 0x0000b4000da37a23 */ /* 0x100fe20000010891 */
[----:B------:R-:W-:Y:S01]  /*6290*/  ISETP.GT.AND P0, PT, R238, R173, PT ;  /* 0x000000adee00720c */ /* 0x000fe20003f04270 */
[----:B------:R-:W-:Y:S01]  /*62a0*/  FADD.FTZ R5, -R5, R2 ;  /* 0x0000000205057221 */ /* 0x000fe20000010100 */
[----:B------:R-:W1:Y:S01]  /*62b0*/  LDSM.16.MT88.4 R12, [R182] ;  /* 0x00000000b60c783b */ /* 0x000e620000004200 */
[--C-:B------:R-:W-:Y:S01]  /*62c0*/  FFMA.FTZ R162, R8, c[0x0][0x2d0], -R145.reuse ;  /* 0x0000b40008a27a23 */ /* 0x100fe20000010891 */
[----:B------:R-:W-:Y:S01]  /*62d0*/  IADD3 R238, R238, -0x1, RZ ;  /* 0xffffffffeeee7810 */ /* 0x000fe20007ffe0ff */
[--C-:B--2---:R-:W-:Y:S02]  /*62e0*/  FFMA.FTZ R135, R10, c[0x0][0x2d0], -R145.reuse ;  /* 0x0000b4000a877a23 */ /* 0x104fe40000010891 */
        /* <DEDUP_REMOVED lines=17> */
[----:B------:R-:W-:Y:S01]  /*6400*/  LDSM.16.MT88.4 R148, [R180+0x3800] ;  /* 0x00380000b494783b */ /* 0x000fe20000004200 */
[--C-:B------:R-:W-:Y:S02]  /*6410*/  FFMA.FTZ R247, R146, c[0x0][0x2d0], -R145.reuse ;  /* 0x0000b40092f77a23 */ /* 0x100fe40000010891 */
[----:B------:R-:W3:Y:S01]  /*6420*/  MUFU.EX2 R3, R3 ;  /* 0x0000000300037308 */ /* 0x000ee20000000800 */
[--C-:B------:R-:W-:Y:S02]  /*6430*/  FFMA.FTZ R165, R165, c[0x0][0x2d0], -R154.reuse ;  /* 0x0000b400a5a57a23 */ /* 0x100fe4000001089a */
[--C-:B------:R-:W-:Y:S02]  /*6440*/  FFMA.FTZ R166, R167, c[0x0][0x2d0], -R154.reuse ;  /* 0x0000b400a7a67a23 */ /* 0x100fe4000001089a */
[--C-:B------:R-:W-:Y:S02]  /*6450*/  FFMA.FTZ R167, R143, c[0x0][0x2d0], -R154.reuse ;  /* 0x0000b4008fa77a23 */ /* 0x100fe4000001089a */
[----:B------:R-:W-:Y:S02]  /*6460*/  FFMA.FTZ R154, R147, c[0x0][0x2d0], -R154 ;  /* 0x0000b400939a7a23 */ /* 0x000fe4000001089a */
[--C-:B------:R-:W-:Y:S01]  /*6470*/  FFMA.FTZ R169, R172, c[0x0][0x2d0], -R145.reuse ;  /* 0x0000b400aca97a23 */ /* 0x100fe20000010891 */
[----:B------:R-:W-:Y:S01]  /*6480*/  MUFU.EX2 R163, R163 ;  /* 0x000000a300a37308 */ /* 0x000fe20000000800 */
[--C-:B------:R-:W-:Y:S02]  /*6490*/  FFMA.FTZ R172, R140, c[0x0][0x2d0], -R145.reuse ;  /* 0x0000b4008cac7a23 */ /* 0x100fe40000010891 */
[----:B------:R-:W-:Y:S01]  /*64a0*/  LDSM.16.MT88.4 R140, [R180+0x2800] ;  /* 0x00280000b48c783b */ /* 0x000fe20000004200 */
[--C-:B------:R-:W-:Y:S02]  /*64b0*/  FFMA.FTZ R170, R170, c[0x0][0x2d0], -R145.reuse ;  /* 0x0000b400aaaa7a23 */ /* 0x100fe40000010891 */
[--C-:B------:R-:W-:Y:S02]  /*64c0*/  FFMA.FTZ R188, R188, c[0x0][0x2d0], -R145.reuse ;  /* 0x0000b400bcbc7a23 */ /* 0x100fe40000010891 */
[--C-:B------:R-:W-:Y:S02]  /*64d0*/  FFMA.FTZ R237, R174, c[0x0][0x2d0], -R145.reuse ;  /* 0x0000b400aeed7a23 */ /* 0x100fe40000010891 */
[----:B------:R-:W4:Y:S01]  /*64e0*/  MUFU.EX2 R162, R162 ;  /* 0x000000a200a27308 */ /* 0x000f220000000800 */
[--C-:B------:R-:W-:Y:S02]  /*64f0*/  FFMA.FTZ R174, R158, c[0x0][0x2d0], -R145.reuse ;  /* 0x0000b4009eae7a23 */ /* 0x100fe40000010891 */
[----:B------:R-:W-:Y:S01]  /*6500*/  LDSM.16.MT88.4 R156, [R182+0x5800] ;  /* 0x00580000b69c783b */ /* 0x000fe20000004200 */
[----:B------:R-:W-:Y:S06]  /*6510*/  FFMA.FTZ R145, R144, c[0x0][0x2d0], -R145 ;  /* 0x0000b40090917a23 */ /* 0x000fec0000010891 */
[----:B------:R-:W-:Y:S10]  /*6520*/  MUFU.EX2 R135, R135 ;  /* 0x0000008700877308 */ /* 0x000ff40000000800 */
[----:B------:R-:W-:Y:S10]  /*6530*/  MUFU.EX2 R164, R164 ;  /* 0x000000a400a47308 */ /* 0x000ff40000000800 */
[----:B------:R-:W5:Y:S10]  /*6540*/  MUFU.EX2 R2, R2 ;  /* 0x0000000200027308 */ /* 0x000f740000000800 */
        /* <DEDUP_REMOVED lines=27> */
[C---:B---3--:R-:W-:Y:S01]  /*6700*/  FMUL.FTZ R4, R3.reuse, R128 ;  /* 0x0000008003047220 */ /* 0x048fe20000410000 */
[----:B------:R-:W-:Y:S01]  /*6710*/  F2FP.BF16.PACK_AB R138, R160, R133 ;  /* 0x00000085a08a723e */ /* 0x000fe200000010ff */
[C---:B------:R-:W-:Y:S01]  /*6720*/  FMUL.FTZ R5, R3.reuse, R129 ;  /* 0x0000008103057220 */ /* 0x040fe20000410000 */
[----:B----4-:R-:W-:Y:S01]  /*6730*/  F2FP.BF16.PACK_AB R137, R162, R163 ;  /* 0x000000a3a289723e */ /* 0x010fe200000010ff */
[----:B-----5:R-:W-:Y:S01]  /*6740*/  FMUL.FTZ R6, R2, R130 ;  /* 0x0000008202067220 */ /* 0x020fe20000410000 */
[----:B------:R-:W-:Y:S01]  /*6750*/  F2FP.BF16.PACK_AB R139, R164, R135 ;  /* 0x00000087a48b723e */ /* 0x000fe200000010ff */
[C---:B------:R-:W-:Y:S02]  /*6760*/  FMUL.FTZ R7, R2.reuse, R131 ;  /* 0x0000008302077220 */ /* 0x040fe40000410000 */
[----:B------:R-:W-:Y:S01]  /*6770*/  LDSM.16.MT88.4 R128, [R181+0x2800] ;  /* 0x00280000b580783b */ /* 0x000fe20000004200 */
[C---:B------:R-:W-:Y:S02]  /*6780*/  FMUL.FTZ R8, R3.reuse, R124 ;  /* 0x0000007c03087220 */ /* 0x040fe40000410000 */
[C---:B------:R-:W-:Y:S02]  /*6790*/  FMUL.FTZ R9, R3.reuse, R125 ;  /* 0x0000007d03097220 */ /* 0x040fe40000410000 */
[C---:B------:R-:W-:Y:S05]  /*67a0*/  HMMA.16816.F32.BF16 R4, R136.reuse, R12, R4 ;  /* 0x0000000c8804723c */ /* 0x040fea0000041804 */
        /* <DEDUP_REMOVED lines=9> */
[----:B------:R-:W3:Y:S01]  /*6840*/  LDSM.16.MT88.4 R100, [R179] ;  /* 0x00000000b364783b */ /* 0x000ee20000004200 */
[C---:B------:R-:W-:Y:S02]  /*6850*/  FMUL.FTZ R17, R3.reuse, R105 ;  /* 0x0000006903117220 */ /* 0x040fe40000410000 */
[C---:B------:R-:W-:Y:S02]  /*6860*/  FMUL.FTZ R18, R2.reuse, R106 ;  /* 0x0000006a02127220 */ /* 0x040fe40000410000 */
[C---:B------:R-:W-:Y:S03]  /*6870*/  HMMA.16816.F32.BF16 R12, R136.reuse, R20, R12 ;  /* 0x00000014880c723c */ /* 0x040fe6000004180c */
        /* <DEDUP_REMOVED lines=91> */
[----:B------:R-:W-:Y:S02]  /*6e30*/  FMUL.FTZ R83, R2, R83 ;  /* 0x0000005302537220 */ /* 0x000fe40000410000 */
[C---:B------:R-:W-:Y:S01]  /*6e40*/  FMUL.FTZ R84, R3.reuse, R84 ;  /* 0x0000005403547220 */ /* 0x040fe20000410000 */
[----:B-1----:R-:W-:Y:S01]  /*6e50*/  F2FP.BF16.PACK_AB R100, R166, R165 ;  /* 0x000000a5a664723e */ /* 0x002fe200000010ff */
[C---:B------:R-:W-:Y:S03]  /*6e60*/  FMUL.FTZ R85, R3.reuse, R85 ;  /* 0x0000005503557220 */ /* 0x040fe60000410000 */
[C---:B------:R-:W-:Y:S03]  /*6e70*/  HMMA.16816.F32.BF16 R80, R136.reuse, R102, R80 ;  /* 0x000000668850723c */ /* 0x040fe60000041850 */
[----:B------:R-:W-:Y:S01]  /*6e80*/  FMUL.FTZ R86, R2, R86 ;  /* 0x0000005602567220 */ /* 0x000fe20000410000 */
[----:B--2---:R-:W-:Y:S01]  /*6e90*/  F2FP.BF16.PACK_AB R101, R170, R169 ;  /* 0x000000a9aa65723e */ /* 0x004fe200000010ff */
[----:B------:R-:W-:Y:S02]  /*6ea0*/  FMUL.FTZ R87, R2, R87 ;  /* 0x0000005702577220 */ /* 0x000fe40000410000 */
[C---:B------:R-:W-:Y:S01]  /*6eb0*/  FMUL.FTZ R88, R3.reuse, R88 ;  /* 0x0000005803587220 */ /* 0x040fe20000410000 */
[----:B------:R-:W-:Y:S01]  /*6ec0*/  F2FP.BF16.PACK_AB R102, R168, R167 ;  /* 0x000000a7a866723e */ /* 0x000fe200000010ff */
[C---:B------:R-:W-:Y:S03]  /*6ed0*/  FMUL.FTZ R89, R3.reuse, R89 ;  /* 0x0000005903597220 */ /* 0x040fe60000410000 */
[C---:B----4-:R-:W-:Y:S03]  /*6ee0*/  HMMA.16816.F32.BF16 R84, R136.reuse, R104, R84 ;  /* 0x000000688854723c */ /* 0x050fe60000041854 */
[----:B------:R-:W-:Y:S01]  /*6ef0*/  FMUL.FTZ R90, R2, R90 ;  /* 0x0000005a025a7220 */ /* 0x000fe20000410000 */
        /* <DEDUP_REMOVED lines=17> */
[----:B------:R-:W-:Y:S02]  /*7010*/  FADD.FTZ R134, R134, R161 ;  /* 0x000000a186867221 */ /* 0x000fe40000010000 */
[----:B------:R-:W-:Y:S02]  /*7020*/  FADD.FTZ R162, R162, R163 ;  /* 0x000000a3a2a27221 */ /* 0x000fe40000010000 */
[----:B------:R-:W-:Y:S01]  /*7030*/  FADD.FTZ R133, R133, R134 ;  /* 0x0000008685857221 */ /* 0x000fe20000010000 */
[C---:B------:R-:W-:Y:S01]  /*7040*/  HMMA.16816.F32.BF16 R4, R100.reuse, R112, R4 ;  /* 0x000000706404723c */ /* 0x040fe20000041804 */
[----:B------:R-:W-:Y:S04]  /*7050*/  LDSM.16.MT88.4 R136, [R180+0x3000] ;  /* 0x00300000b488783b */ /* 0x000fe80000004200 */
        /* <DEDUP_REMOVED lines=13> */
[C---:B-1----:R-:W-:Y:S04]  /*7130*/  HMMA.16816.F32.BF16 R20, R100.reuse, R104, R20 ;  /* 0x000000686414723c */ /* 0x042fe80000041814 */
[----:B------:R-:W-:Y:S02]  /*7140*/  FADD.FTZ R3, R171, R170 ;  /* 0x000000aaab037221 */ /* 0x000fe40000010000 */
[----:B------:R-:W-:Y:S02]  /*7150*/  FADD.FTZ R168, R168, R167 ;  /* 0x000000a7a8a87221 */ /* 0x000fe40000010000 */
        /* <DEDUP_REMOVED lines=40> */
[C---:B-1----:R-:W-:Y:S03]  /*73e0*/  HMMA.16816.F32.BF16 R4, R100.reuse, R104, R4 ;  /* 0x000000686404723c */ /* 0x042fe60000041804 */
        /* <DEDUP_REMOVED lines=27> */
[----:B------:R-:W-:Y:S01]  /*75a0*/  FADD.FTZ R245, R245, R2 ;  /* 0x00000002f5f57221 */ /* 0x000fe20000010000 */
[----:B------:R-:W-:Y:S01]  /*75b0*/  MOV R2, R132 ;  /* 0x0000008400027202 */ /* 0x000fe20000000f00 */
        /* <DEDUP_REMOVED lines=41> */
[C---:B---3--:R-:W-:Y:S08]  /*7850*/  HMMA.16816.F32.BF16 R84, R136.reuse, R8, R84 ;  /* 0x000000088854723c */ /* 0x048ff00000041854 */
[C---:B------:R-:W-:Y:S08]  /*7860*/  HMMA.16816.F32.BF16 R88, R136.reuse, R10, R88 ;  /* 0x0000000a8858723c */ /* 0x040ff00000041858 */
[C---:B----4-:R-:W-:Y:S08]  /*7870*/  HMMA.16816.F32.BF16 R92, R136.reuse, R12, R92 ;  /* 0x0000000c885c723c */ /* 0x050ff0000004185c */
[----:B------:R-:W-:Y:S01]  /*7880*/  HMMA.16816.F32.BF16 R96, R136, R14, R96 ;  /* 0x0000000e8860723c */ /* 0x000fe20000041860 */
[----:B------:R-:W-:-:S07]  /*7890*/  @P0 BRA `(.L_x_612) ;  /* 0xffffce1000000947 */ /* 0x000fce000383ffff */
.L_x_601:
[----:B------:R-:W-:-:S13]  /*78a0*/  ISETP.GE.AND P0, PT, R238, RZ, PT ;  /* 0x000000ffee00720c */ /* 0x000fda0003f06270 */
[----:B------:R-:W-:Y:S05]  /*78b0*/  @!P0 BRA `(.L_x_613) ;  /* 0x00002c4000008947 */ /* 0x000fea0003800000 */
[----:B------:R-:W-:Y:S02]  /*78c0*/  MOV R133, R132 ;  /* 0x0000008400857202 */ /* 0x000fe40000000f00 */
[----:B------:R-:W-:Y:S02]  /*78d0*/  MOV R3, R0 ;  /* 0x0000000000037202 */ /* 0x000fe40000000f00 */
.L_x_620:
[----:B------:R-:W-:Y:S04]  /*78e0*/  DEPBAR.LE SB0, 0x0 ;  /* 0x000080000000791a */ /* 0x000fe80000000000 */
[----:B------:R-:W-:Y:S01]  /*78f0*/  WARPSYNC 0xffffffff ;  /* 0xffffffff00007948 */ /* 0x000fe20003800000 */
[----:B------:R-:W-:Y:S01]  /*7900*/  BAR.SYNC.DEFER_BLOCKING 0x0 ;  /* 0x0000000000007b1d */ /* 0x000fe20000010000 */
[----:B------:R-:W-:Y:S01]  /*7910*/  SHF.R.S32.HI R7, RZ, 0x1f, R224 ;  /* 0x0000001fff077819 */ /* 0x000fe200000114e0 */
[----:B------:R-:W-:Y:S01]  /*7920*/  IMAD.WIDE.U32 R4, R224, c[0x0][0x208], RZ ;  /* 0x00008200e0047a25 */ /* 0x000fe200078e00ff */
[----:B------:R-:W-:Y:S02]  /*7930*/  SHF.R.S32.HI R2, RZ, 0x1f, R223 ;  /* 0x0000001fff027819 */ /* 0x000fe400000114df */
[C---:B------:R-:W-:Y:S01]  /*7940*/  IADD3 R132, R178.reuse, 0x4800, RZ ;  /* 0x00004800b2847810 */ /* 0x040fe20007ffe0ff */
[----:B------:R-:W-:Y:S01]  /*7950*/  IMAD R7, R7, c[0x0][0x208], RZ ;  /* 0x0000820007077a24 */ /* 0x000fe200078e02ff */
[----:B------:R-:W-:Y:S01]  /*7960*/  IADD3 R134, R178, 0x4000, RZ ;  /* 0x00004000b2867810 */ /* 0x000fe20007ffe0ff */
[----:B------:R-:W-:Y:S01]  /*7970*/  IMAD R2, R2, c[0x0][0x218], RZ ;  /* 0x0000860002027a24 */ /* 0x000fe200078e02ff */
[----:B------:R-:W-:Y:S01]  /*7980*/  IADD3 R135, R178, 0x3800, RZ ;  /* 0x00003800b2877810 */ /* 0x000fe20007ffe0ff */
[----:B------:R-:W-:Y:S01]  /*7990*/  IMAD R7, R224, c[0x0][0x20c], R7 ;  /* 0x00008300e0077a24 */ /* 0x000fe200078e0207 */
[C---:B------:R-:W-:Y:S01]  /*79a0*/  IADD3 R188, R178.reuse, 0x3000, RZ ;  /* 0x00003000b2bc7810 */ /* 0x040fe20007ffe0ff */
[----:B------:R-:W-:Y:S01]  /*79b0*/  IMAD R2, R223, c[0x0][0x21c], R2 ;  /* 0x00008700df027a24 */ /* 0x000fe200078e0202 */
[C---:B------:R-:W-:Y:S01]  /*79c0*/  IADD3 R189, R178.reuse, 0x2800, RZ ;  /* 0x00002800b2bd7810 */ /* 0x040fe20007ffe0ff */
[----:B------:R-:W-:Y:S01]  /*79d0*/  IMAD.IADD R5, R5, 0x1, R7 ;  /* 0x0000000105057824 */ /* 0x000fe200078e0207 */
[----:B------:R-:W-:Y:S01]  /*79e0*/  IADD3 R190, R178, 0x2000, RZ ;  /* 0x00002000b2be7810 */ /* 0x000fe20007ffe0ff */
[C---:B------:R-:W-:Y:S01]  /*79f0*/  IMAD.SHL.U32 R23, R196.reuse, 0x2, RZ ;  /* 0x00000002c4177824 */ /* 0x040fe200078e00ff */
[----:B------:R-:W-:Y:S01]  /*7a00*/  SHF.L.U64.HI R28, R196, 0x1, R191 ;  /* 0x00000001c41c7819 */ /* 0x000fe200000102bf */
[----:B------:R-:W-:Y:S01]  /*7a10*/  IMAD.WIDE.U32 R4, R223, c[0x0][0x218], R4 ;  /* 0x00008600df047a25 */ /* 0x000fe200078e0004 */
[C---:B------:R-:W-:Y:S02]  /*7a20*/  SHF.L.U64.HI R30, R197.reuse, 0x1, R192 ;  /* 0x00000001c51e7819 */ /* 0x040fe400000102c0 */
[----:B------:R-:W-:Y:S01]  /*7a30*/  SHF.L.U64.HI R22, R206, 0x1, R193 ;  /* 0x00000001ce167819 */ /* 0x000fe200000102c1 */
[----:B------:R-:W-:Y:S01]  /*7a40*/  IMAD.SHL.U32 R21, R197, 0x2, RZ ;  /* 0x00000002c5157824 */ /* 0x000fe200078e00ff */
[----:B------:R-:W-:Y:S01]  /*7a50*/  IADD3 R0, P0, R228, R4, RZ ;  /* 0x00000004e4007210 */ /* 0x000fe20007f1e0ff */
[----:B------:R1:W2:Y:S01]  /*7a60*/  LDSM.16.M88.4 R32, [R187] ;  /* 0x00000000bb20783b */ /* 0x0002a20000000200 */
[----:B------:R-:W-:Y:S02]  /*7a70*/  IMAD.SHL.U32 R20, R206, 0x2, RZ ;  /* 0x00000002ce147824 */ /* 0x000fe400078e00ff */
[----:B------:R-:W-:Y:S01]  /*7a80*/  IADD3.X R239, R217, R5, R2, P0, !PT ;  /* 0x00000005d9ef7210 */ /* 0x000fe200007fe402 */
[----:B------:R1:W3:Y:S01]  /*7a90*/  LDSM.16.M88.4 R8, [R186] ;  /* 0x00000000ba08783b */ /* 0x0002e20000000200 */
[----:B------:R-:W-:Y:S02]  /*7aa0*/  LEA R12, P0, R0, c[0x0][0x1f8], 0x1 ;  /* 0x00007e00000c7a11 */ /* 0x000fe400078008ff */
[----:B------:R-:W-:Y:S01]  /*7ab0*/  IADD3 R2, R178, 0x5000, RZ ;  /* 0x00005000b2027810 */ /* 0x000fe20007ffe0ff */
[----:B------:R1:W4:Y:S01]  /*7ac0*/  LDSM.16.M88.4 R16, [R186+0x800] ;  /* 0x00080000ba10783b */ /* 0x0003220000000200 */
[----:B------:R-:W-:Y:S02]  /*7ad0*/  LEA.HI.X R239, R0, c[0x0][0x1fc], R239, 0x1, P0 ;  /* 0x00007f0000ef7a11 */ /* 0x000fe400000f0cef */
[----:B------:R-:W-:Y:S01]  /*7ae0*/  IADD3 R0, R178, 0x5800, RZ ;  /* 0x00005800b2007810 */ /* 0x000fe20007ffe0ff */
[----:B------:R1:W1:Y:S04]  /*7af0*/  LDSM.16.M88.4 R24, [R186+0x1000] ;  /* 0x00100000ba18783b */ /* 0x0002680000000200 */
[----:B------:R1:W1:Y:S04]  /*7b00*/  LDSM.16.M88.4 R136, [R186+0x1800] ;  /* 0x00180000ba88783b */ /* 0x0002680000000200 */
[----:B------:R1:W1:Y:S04]  /*7b10*/  LDSM.16.M88.4 R140, [R185] ;  /* 0x00000000b98c783b */ /* 0x0002680000000200 */
[----:B------:R1:W1:Y:S04]  /*7b20*/  LDSM.16.M88.4 R144, [R178] ;  /* 0x00000000b290783b */ /* 0x0002680000000200 */
[----:B------:R1:W1:Y:S04]  /*7b30*/  LDSM.16.M88.4 R148, [R178+0x800] ;  /* 0x00080000b294783b */ /* 0x0002680000000200 */
[----:B------:R1:W1:Y:S04]  /*7b40*/  LDSM.16.M88.4 R152, [R178+0x1000] ;  /* 0x00100000b298783b */ /* 0x0002680000000200 */
[----:B------:R1:W1:Y:S01]  /*7b50*/  LDSM.16.M88.4 R156, [R178+0x1800] ;  /* 0x00180000b29c783b */ /* 0x0002620000000200 */
[----:B------:R-:W-:-:S05]  /*7b60*/  BRA.DIV ~URZ, `(.L_x_614) ;  /* 0x000063c27f007947 */ /* 0x000fca000b800000 */
[----:B------:R4:W3:Y:S02]  /*7b70*/  SHFL.IDX PT, R175, R239, RZ, 0x181f ;  /* 0x00181fffefaf7589 */ /* 0x0008e400000e0000 */
.L_x_669:
[C---:B--23--:R-:W-:Y:S01]  /*7b80*/  HMMA.16816.F32.BF16 R4, R32.reuse, R8, RZ ;  /* 0x000000082004723c */ /* 0x04cfe200000418ff */
[----:B------:R-:W2:Y:S01]  /*7b90*/  SHFL.IDX PT, R240, R12, 0x1, 0x181f ;  /* 0x00381f000cf07f89 */ /* 0x000ea200000e0000 */
[----:B------:R-:W-:Y:S01]  /*7ba0*/  BSSY B0, `(.L_x_615) ;  /* 0x00000fc000007945 */ /* 0x000fe20003800000 */
[----:B------:R-:W-:Y:S02]  /*7bb0*/  ISETP.GE.AND P0, PT, R206, c[0x0][0x1d4], PT ;  /* 0x00007500ce007a0c */ /* 0x000fe40003f06270 */
[----:B------:R-:W-:Y:S01]  /*7bc0*/  ISETP.GE.AND P6, PT, R197, c[0x0][0x1d4], PT ;  /* 0x00007500c5007a0c */ /* 0x000fe20003fc6270 */
[----:B------:R3:W-:Y:S01]  /*7bd0*/  SHFL.IDX PT, R160, R12, RZ, 0x181f ;  /* 0x00181fff0ca07589 */ /* 0x0007e200000e0000 */
[----:B------:R-:W-:Y:S01]  /*7be0*/  SEL R237, RZ, 0x10, P0 ;  /* 0x00000010ffed7807 */ /* 0x000fe20000000000 */
[C---:B------:R-:W-:Y:S01]  /*7bf0*/  HMMA.16816.F32.BF16 R8, R32.reuse, R10, RZ ;  /* 0x0000000a2008723c */ /* 0x040fe200000418ff */
[----:B------:R-:W-:Y:S02]  /*7c00*/  ISETP.GE.AND P5, PT, R196, c[0x0][0x1d4], PT ;  /* 0x00007500c4007a0c */ /* 0x000fe40003fa6270 */
[----:B----4-:R-:W4:Y:S01]  /*7c10*/  SHFL.IDX PT, R239, R239, 0x1, 0x181f ;  /* 0x00381f00efef7f89 */ /* 0x010f2200000e0000 */
[----:B------:R-:W-:Y:S02]  /*7c20*/  SEL R29, RZ, 0x10, P6 ;  /* 0x00000010ff1d7807 */ /* 0x000fe40003000000 */
[----:B------:R-:W-:Y:S02]  /*7c30*/  IADD3 R245, -R237, 0x10, RZ ;  /* 0x00000010edf57810 */ /* 0x000fe40007ffe1ff */
[----:B------:R-:W-:Y:S04]  /*7c40*/  IADD3 R242, -R29, 0x10, RZ ;  /* 0x000000101df27810 */ /* 0x000fe80007ffe1ff */
[----:B------:R-:W-:Y:S02]  /*7c50*/  LOP3.LUT R245, R245, 0xf, RZ, 0xc0, !PT ;  /* 0x0000000ff5f57812 */ /* 0x000fe400078ec0ff */
[----:B------:R-:W-:Y:S02]  /*7c60*/  SEL R31, RZ, 0x10, P5 ;  /* 0x00000010ff1f7807 */ /* 0x000fe40002800000 */
[----:B------:R-:W-:Y:S02]  /*7c70*/  LOP3.LUT R242, R242, 0xf, RZ, 0xc0, !PT ;  /* 0x0000000ff2f27812 */ /* 0x000fe400078ec0ff */
[----:B------:R-:W-:Y:S01]  /*7c80*/  IADD3 R161, -R31, 0x10, RZ ;  /* 0x000000101fa17810 */ /* 0x000fe20007ffe1ff */
[C---:B---3--:R-:W-:Y:S03]  /*7c90*/  HMMA.16816.F32.BF16 R12, R32.reuse, R16, RZ ;  /* 0x00000010200c723c */ /* 0x048fe600000418ff */
[----:B------:R-:W-:Y:S05]  /*7ca0*/  LOP3.LUT R161, R161, 0xf, RZ, 0xc0, !PT ;  /* 0x0000000fa1a17812 */ /* 0x000fea00078ec0ff */
[C---:B------:R-:W-:Y:S01]  /*7cb0*/  HMMA.16816.F32.BF16 R16, R32.reuse, R18, RZ ;  /* 0x000000122010723c */ /* 0x040fe200000418ff */
[-C--:B--2---:R-:W-:Y:S04]  /*7cc0*/  IADD3 R244, P4, P2, R245, R240.reuse, R20 ;  /* 0x000000f0f5f47210 */ /* 0x084fe80007a9e014 */
[-C--:B----4-:R-:W-:Y:S02]  /*7cd0*/  IADD3.X R245, RZ, R239.reuse, R22, P4, P2 ;  /* 0x000000effff57210 */ /* 0x090fe400027e4416 */
[-C--:B------:R-:W-:Y:S05]  /*7ce0*/  IADD3 R242, P4, P2, R242, R240.reuse, R21 ;  /* 0x000000f0f2f27210 */ /* 0x080fea0007a9e015 */
[-C--:B------:R-:W-:Y:S02]  /*7cf0*/  IADD3.X R243, RZ, R239.reuse, R30, P4, P2 ;  /* 0x000000effff37210 */ /* 0x080fe400027e441e */
[----:B------:R-:W-:Y:S04]  /*7d00*/  IADD3 R240, P4, P2, R161, R240, R23 ;  /* 0x000000f0a1f07210 */ /* 0x000fe80007a9e017 */
[----:B------:R-:W-:Y:S02]  /*7d10*/  IADD3.X R241, RZ, R239, R28, P4, P2 ;  /* 0x000000effff17210 */ /* 0x000fe400027e441c */
[C---:B------:R-:W-:Y:S02]  /*7d20*/  IADD3 R168, P2, R160.reuse, R20, RZ ;  /* 0x00000014a0a87210 */ /* 0x040fe40007f5e0ff */
[C---:B------:R-:W-:Y:S03]  /*7d30*/  IADD3 R172, P4, R160.reuse, R21, RZ ;  /* 0x00000015a0ac7210 */ /* 0x040fe60007f9e0ff */
[C---:B------:R-:W-:Y:S01]  /*7d40*/  IMAD.X R169, R175.reuse, 0x1, R22, P2 ;  /* 0x00000001afa97824 */ /* 0x040fe200010e0616 */
[----:B------:R-:W-:Y:S01]  /*7d50*/  IADD3 R246, P2, R160, R23, RZ ;  /* 0x00000017a0f67210 */ /* 0x000fe20007f5e0ff */
[----:B------:R-:W-:Y:S01]  /*7d60*/  IMAD.X R173, R175, 0x1, R30, P4 ;  /* 0x00000001afad7824 */ /* 0x000fe200020e061e */
[C---:B-1----:R-:W-:Y:S01]  /*7d70*/  HMMA.16816.F32.BF16 R20, R32.reuse, R24, RZ ;  /* 0x000000182014723c */ /* 0x042fe200000418ff */
[----:B------:R-:W-:Y:S01]  /*7d80*/  ISETP.NE.U32.AND P4, PT, R237, RZ, PT ;  /* 0x000000ffed00720c */ /* 0x000fe20003f85070 */
[----:B------:R1:W-:Y:S01]  /*7d90*/  LDGSTS.E.BYPASS.LTC128B.128 [R198+0x100], [R168.64], !P0 ;  /* 0x00100000a8c67fae */ /* 0x0003e2000c101d46 */
[----:B------:R-:W-:Y:S01]  /*7da0*/  IMAD.X R247, R175, 0x1, R28, P2 ;  /* 0x00000001aff77824 */ /* 0x000fe200010e061c */
[----:B------:R-:W-:Y:S02]  /*7db0*/  ISETP.NE.U32.AND P2, PT, R29, RZ, PT ;  /* 0x000000ff1d00720c */ /* 0x000fe40003f45070 */
[----:B------:R-:W-:Y:S01]  /*7dc0*/  ISETP.NE.U32.AND P0, PT, R31, RZ, PT ;  /* 0x000000ff1f00720c */ /* 0x000fe20003f05070 */
[----:B------:R2:W-:Y:S01]  /*7dd0*/  LDGSTS.E.BYPASS.LTC128B.128 [R198+0x2100], [R172.64], !P6 ;  /* 0x02100000acc67fae */ /* 0x0005e2000f101d46 */
[C---:B------:R-:W-:Y:S04]  /*7de0*/  HMMA.16816.F32.BF16 R24, R32.reuse, R26, RZ ;  /* 0x0000001a2018723c */ /* 0x040fe800000418ff */
[----:B------:R3:W-:Y:S04]  /*7df0*/  LDGSTS.E.BYPASS.LTC128B.128 [R198+0x4100], [R246.64], !P5 ;  /* 0x04100000f6c67fae */ /* 0x0007e8000e901d46 */
[C---:B------:R-:W-:Y:S01]  /*7e00*/  HMMA.16816.F32.BF16 R28, R32.reuse, R136, RZ ;  /* 0x00000088201c723c */ /* 0x040fe200000418ff */
[----:B------:R3:W-:Y:S05]  /*7e10*/  LDGSTS.E.BYPASS.LTC128B.128.ZFILL [R198+0x1100], [R244.64], P4 ;  /* 0x01100000f4c67fae */ /* 0x0007ea000a141d46 */
[----:B------:R3:W-:Y:S02]  /*7e20*/  LDGSTS.E.BYPASS.LTC128B.128.ZFILL [R198+0x3100], [R242.64], P2 ;  /* 0x03100000f2c67fae */ /* 0x0007e40009141d46 */
[----:B------:R-:W-:Y:S03]  /*7e30*/  HMMA.16816.F32.BF16 R32, R32, R138, RZ ;  /* 0x0000008a2020723c */ /* 0x000fe600000418ff */
[----:B------:R3:W-:Y:S01]  /*7e40*/  LDGSTS.E.BYPASS.LTC128B.128.ZFILL [R198+0x5100], [R240.64], P0 ;  /* 0x05100000f0c67fae */ /* 0x0007e20008141d46 */
[----:B------:R-:W-:Y:S04]  /*7e50*/  ISETP.GE.AND P0, PT, R238, 0x1, PT ;  /* 0x00000001ee00780c */ /* 0x000fe80003f06270 */
[C---:B------:R-:W-:Y:S01]  /*7e60*/  HMMA.16816.F32.BF16 R4, R140.reuse, R144, R4 ;  /* 0x000000908c04723c */ /* 0x040fe20000041804 */
[----:B------:R-:W-:Y:S05]  /*7e70*/  LDSM.16.M88.4 R160, [R184] ;  /* 0x00000000b8a0783b */ /* 0x000fea0000000200 */
[----:B------:R-:W0:Y:S02]  /*7e80*/  LDGDEPBAR ;  /* 0x00000000000079af */ /* 0x000e240000000000 */
[C---:B------:R-:W-:Y:S03]  /*7e90*/  HMMA.16816.F32.BF16 R8, R140.reuse, R146, R8 ;  /* 0x000000928c08723c */ /* 0x040fe60000041808 */
[----:B------:R-:W4:Y:S05]  /*7ea0*/  LDSM.16.M88.4 R164, [R177] ;  /* 0x00000000b1a4783b */ /* 0x000f2a0000000200 */
[C---:B------:R-:W-:Y:S01]  /*7eb0*/  HMMA.16816.F32.BF16 R12, R140.reuse, R148, R12 ;  /* 0x000000948c0c723c */ /* 0x040fe2000004180c */
[----:B-1----:R-:W1:Y:S05]  /*7ec0*/  LDSM.16.M88.4 R168, [R177+0x800] ;  /* 0x00080000b1a8783b */ /* 0x002e6a0000000200 */
[----:B------:R-:W5:Y:S02]  /*7ed0*/  LDSM.16.M88.4 R136, [R177+0x1000] ;  /* 0x00100000b188783b */ /* 0x000f640000000200 */
[C---:B------:R-:W-:Y:S03]  /*7ee0*/  HMMA.16816.F32.BF16 R16, R140.reuse, R150, R16 ;  /* 0x000000968c10723c */ /* 0x040fe60000041810 */
[----:B--2---:R-:W2:Y:S05]  /*7ef0*/  LDSM.16.M88.4 R172, [R177+0x1800] ;  /* 0x00180000b1ac783b */ /* 0x004eaa0000000200 */
[C---:B------:R-:W-:Y:S01]  /*7f00*/  HMMA.16816.F32.BF16 R20, R140.reuse, R152, R20 ;  /* 0x000000988c14723c */ /* 0x040fe20000041814 */
[----:B------:R-:W-:Y:S05]  /*7f10*/  LDSM.16.M88.4 R144, [R183] ;  /* 0x00000000b790783b */ /* 0x000fea0000000200 */
[----:B------:R-:W1:Y:S02]  /*7f20*/  LDSM.16.M88.4 R148, [R176+-0x4000] ;  /* 0xffc00000b094783b */ /* 0x000e640000000200 */
[C---:B------:R-:W-:Y:S03]  /*7f30*/  HMMA.16816.F32.BF16 R24, R140.reuse, R154, R24 ;  /* 0x0000009a8c18723c */ /* 0x040fe60000041818 */
[----:B------:R-:W2:Y:S05]  /*7f40*/  LDSM.16.M88.4 R152, [R176+-0x3800] ;  /* 0xffc80000b098783b */ /* 0x000eaa0000000200 */
[C---:B------:R-:W-:Y:S08]  /*7f50*/  HMMA.16816.F32.BF16 R28, R140.reuse, R156, R28 ;  /* 0x0000009c8c1c723c */ /* 0x040ff0000004181c */
[----:B------:R-:W-:Y:S01]  /*7f60*/  HMMA.16816.F32.BF16 R32, R140, R158, R32 ;  /* 0x0000009e8c20723c */ /* 0x000fe20000041820 */
[----:B------:R-:W2:Y:S05]  /*7f70*/  LDSM.16.M88.4 R140, [R176+-0x3000] ;  /* 0xffd00000b08c783b */ /* 0x000eaa0000000200 */
[----:B------:R-:W2:Y:S02]  /*7f80*/  LDSM.16.M88.4 R156, [R176+-0x2800] ;  /* 0xffd80000b09c783b */ /* 0x000ea40000000200 */
[C---:B----4-:R-:W-:Y:S08]  /*7f90*/  HMMA.16816.F32.BF16 R4, R160.reuse, R164, R4 ;  /* 0x000000a4a004723c */ /* 0x050ff00000041804 */
[C---:B------:R-:W-:Y:S01]  /*7fa0*/  HMMA.16816.F32.BF16 R8, R160.reuse, R166, R8 ;  /* 0x000000a6a008723c */ /* 0x040fe20000041808 */
[----:B------:R-:W-:Y:S07]  /*7fb0*/  LDSM.16.M88.4 R164, [R186+0x2000] ;  /* 0x00200000baa4783b */ /* 0x000fee0000000200 */
[C---:B-1----:R-:W-:Y:S08]  /*7fc0*/  HMMA.16816.F32.BF16 R12, R160.reuse, R168, R12 ;  /* 0x000000a8a00c723c */ /* 0x042ff0000004180c */
        /* <DEDUP_REMOVED lines=20> */
[----:B------:R-:W3:Y:S05]  /*8110*/  LDSM.16.M88.4 R144, [R188] ;  /* 0x00000000bc90783b */ /* 0x000eea0000000200 */
[----:B------:R-:W3:Y:S02]  /*8120*/  LDSM.16.M88.4 R156, [R135] ;  /* 0x00000000879c783b */ /* 0x000ee40000000200 */
        /* <DEDUP_REMOVED lines=15> */
[----:B------:R-:W-:Y:S07]  /*8220*/  LDSM.16.M88.4 R148, [R176+-0x2000] ;  /* 0xffe00000b094783b */ /* 0x000fee0000000200 */
[C---:B------:R-:W-:Y:S08]  /*8230*/  HMMA.16816.F32.BF16 R12, R140.reuse, R152, R12 ;  /* 0x000000988c0c723c */ /* 0x040ff0000004180c */
[C---:B------:R-:W-:Y:S01]  /*8240*/  HMMA.16816.F32.BF16 R16, R140.reuse, R154, R16 ;  /* 0x0000009a8c10723c */ /* 0x040fe20000041810 */
[----:B------:R-:W-:Y:S07]  /*8250*/  LDSM.16.M88.4 R152, [R176+-0x1800] ;  /* 0xffe80000b098783b */ /* 0x000fee0000000200 */
[C---:B---3--:R-:W-:Y:S08]  /*8260*/  HMMA.16816.F32.BF16 R20, R140.reuse, R144, R20 ;  /* 0x000000908c14723c */ /* 0x048ff00000041814 */
[C---:B------:R-:W-:Y:S01]  /*8270*/  HMMA.16816.F32.BF16 R24, R140.reuse, R146, R24 ;  /* 0x000000928c18723c */ /* 0x040fe20000041818 */
[----:B------:R-:W3:Y:S07]  /*8280*/  LDSM.16.M88.4 R144, [R183+0x4000] ;  /* 0x00400000b790783b */ /* 0x000eee0000000200 */
[C---:B------:R-:W-:Y:S08]  /*8290*/  HMMA.16816.F32.BF16 R28, R140.reuse, R156, R28 ;  /* 0x0000009c8c1c723c */ /* 0x040ff0000004181c */
[----:B------:R-:W-:Y:S01]  /*82a0*/  HMMA.16816.F32.BF16 R32, R140, R158, R32 ;  /* 0x0000009e8c20723c */ /* 0x000fe20000041820 */
[----:B------:R-:W5:Y:S05]  /*82b0*/  LDSM.16.M88.4 R140, [R176+-0x1000] ;  /* 0xfff00000b08c783b */ /* 0x000f6a0000000200 */
[----:B------:R-:W3:Y:S02]  /*82c0*/  LDSM.16.M88.4 R156, [R176+-0x800] ;  /* 0xfff80000b09c783b */ /* 0x000ee40000000200 */
        /* <DEDUP_REMOVED lines=24> */
[----:B------:R-:W5:Y:S05]  /*8450*/  LDSM.16.M88.4 R144, [R2] ;  /* 0x000000000290783b */ /* 0x000f6a0000000200 */
        /* <DEDUP_REMOVED lines=47> */
[----:B------:R-:W-:Y:S01]  /*8750*/  SHF.L.U64.HI R134, R206, 0x1, R193 ;  /* 0x00000001ce867819 */ /* 0x000fe200000102c1 */
[----:B------:R-:W-:Y:S01]  /*8760*/  IMAD R224, R238, 0x40, R225 ;  /* 0x00000040eee07824 */ /* 0x000fe200078e02e1 */
[----:B------:R-:W-:Y:S01]  /*8770*/  SHF.L.U32 R132, R206, 0x1, RZ ;  /* 0x00000001ce847819 */ /* 0x000fe200000006ff */
        /* <DEDUP_REMOVED lines=10> */
[----:B------:R-:W-:Y:S04]  /*8820*/  IMAD.MOV R135, RZ, RZ, -R0 ;  /* 0x000000ffff877224 */ /* 0x000fe800078e0a00 */
[----:B------:R-:W-:Y:S01]  /*8830*/  IMAD R224, R135, c[0x0][0x2b8], R224 ;  /* 0x0000ae0087e07a24 */ /* 0x000fe200078e02e0 */
[----:B------:R-:W2:Y:S03]  /*8840*/  @!P1 LDG.E R223, [R140.64] ;  /* 0x000000068cdf9981 */ /* 0x000ea6000c1e1900 */
[C---:B------:R-:W-:Y:S01]  /*8850*/  IMAD.WIDE.U32 R138, R224.reuse, c[0x0][0x1e0], RZ ;  /* 0x00007800e08a7a25 */ /* 0x040fe200078e00ff */
[----:B------:R-:W-:Y:S05]  /*8860*/  SHF.R.S32.HI R135, RZ, 0x1f, R224 ;  /* 0x0000001fff877819 */ /* 0x000fea00000114e0 */
[----:B------:R-:W-:Y:S04]  /*8870*/  IMAD R135, R135, c[0x0][0x1e0], RZ ;  /* 0x0000780087877a24 */ /* 0x000fe800078e02ff */
[----:B------:R-:W-:Y:S05]  /*8880*/  IMAD R135, R224, c[0x0][0x1e4], R135 ;  /* 0x00007900e0877a24 */ /* 0x000fea00078e0287 */
[----:B------:R-:W-:Y:S02]  /*8890*/  IADD3 R139, R139, R135, RZ ;  /* 0x000000878b8b7210 */ /* 0x000fe40007ffe0ff */
[----:B--2---:R-:W-:Y:S03]  /*88a0*/  SHF.R.S32.HI R137, RZ, 0x1f, R223 ;  /* 0x0000001fff897819 */ /* 0x004fe600000114df */
[----:B------:R-:W-:Y:S04]  /*88b0*/  IMAD.WIDE.U32 R138, R223, c[0x0][0x1f0], R138 ;  /* 0x00007c00df8a7a25 */ /* 0x000fe800078e008a */
[----:B------:R-:W-:Y:S01]  /*88c0*/  IMAD R137, R137, c[0x0][0x1f0], RZ ;  /* 0x00007c0089897a24 */ /* 0x000fe200078e02ff */
[----:B------:R-:W-:Y:S01]  /*88d0*/  IADD3 R135, P0, R232, R138, RZ ;  /* 0x0000008ae8877210 */ /* 0x000fe20007f1e0ff */
[----:B------:R-:W-:Y:S02]  /*88e0*/  IMAD.SHL.U32 R138, R196, 0x2, RZ ;  /* 0x00000002c48a7824 */ /* 0x000fe400078e00ff */
[----:B------:R-:W-:Y:S05]  /*88f0*/  IMAD R137, R223, c[0x0][0x1f4], R137 ;  /* 0x00007d00df897a24 */ /* 0x000fea00078e0289 */
[----:B------:R-:W-:Y:S02]  /*8900*/  IADD3.X R0, R218, R139, R137, P0, !PT ;  /* 0x0000008bda007210 */ /* 0x000fe400007fe489 */
[C---:B------:R-:W-:Y:S02]  /*8910*/  LEA R2, P0, R135.reuse, c[0x0][0x1c8], 0x1 ;  /* 0x0000720087027a11 */ /* 0x040fe400078008ff */
[----:B------:R-:W-:Y:S02]  /*8920*/  SHF.L.U64.HI R137, R196, 0x1, R191 ;  /* 0x00000001c4897819 */ /* 0x000fe400000102bf */
[----:B------:R-:W-:Y:S02]  /*8930*/  LEA.HI.X R0, R135, c[0x0][0x1cc], R0, 0x1, P0 ;  /* 0x0000730087007a11 */ /* 0x000fe400000f0c00 */
[----:B------:R-:W-:Y:S01]  /*8940*/  SHF.L.U64.HI R135, R197, 0x1, R192 ;  /* 0x00000001c5877819 */ /* 0x000fe200000102c0 */
[----:B------:R-:W-:-:S05]  /*8950*/  BRA.DIV ~URZ, `(.L_x_617) ;  /* 0x000056227f007947 */ /* 0x000fca000b800000 */
[----:B------:R1:W2:Y:S02]  /*8960*/  SHFL.IDX PT, R140, R0, RZ, 0x181f ;  /* 0x00181fff008c7589 */ /* 0x0002a400000e0000 */
.L_x_670:
[----:B------:R-:W-:-:S05]  /*8970*/  BRA.DIV ~URZ, `(.L_x_618) ;  /* 0x000056727f007947 */ /* 0x000fca000b800000 */
[----:B------:R-:W3:Y:S01]  /*8980*/  SHFL.IDX PT, R141, R2, RZ, 0x181f ;  /* 0x00181fff028d7589 */ /* 0x000ee200000e0000 */
[C---:B------:R-:W-:Y:S02]  /*8990*/  IADD3 R139, -R237.reuse, 0x10, RZ ;  /* 0x00000010ed8b7810 */ /* 0x040fe40007ffe1ff */
[----:B------:R-:W-:Y:S01]  /*89a0*/  ISETP.NE.U32.AND P0, PT, R237, RZ, PT ;  /* 0x000000ffed00720c */ /* 0x000fe20003f05070 */
[----:B-1----:R-:W1:Y:S01]  /*89b0*/  SHFL.IDX PT, R0, R0, 0x1, 0x181f ;  /* 0x00381f0000007f89 */ /* 0x002e6200000e0000 */
[----:B------:R-:W-:Y:S03]  /*89c0*/  LOP3.LUT R139, R139, 0xf, RZ, 0xc0, !PT ;  /* 0x0000000f8b8b7812 */ /* 0x000fe600078ec0ff */
[----:B------:R4:W2:Y:S01]  /*89d0*/  SHFL.IDX PT, R175, R2, 0x1, 0x181f ;  /* 0x00381f0002af7f89 */ /* 0x0008a200000e0000 */
[----:B---3--:R-:W-:Y:S04]  /*89e0*/  IADD3 R146, P4, P2, R139, R141, R132 ;  /* 0x0000008d8b927210 */ /* 0x008fe80007a9e084 */
[----:B--2---:R-:W-:Y:S02]  /*89f0*/  IADD3.X R147, RZ, R140, R134, P4, P2 ;  /* 0x0000008cff937210 */ /* 0x004fe400027e4486 */
[C---:B------:R-:W-:Y:S02]  /*8a00*/  IADD3 R142, P4, R141.reuse, R136, RZ ;  /* 0x000000888d8e7210 */ /* 0x040fe40007f9e0ff */
[----:B------:R-:W-:Y:S01]  /*8a10*/  IADD3 R144, P2, R141, R138, RZ ;  /* 0x0000008a8d907210 */ /* 0x000fe20007f5e0ff */
[----:B------:R4:W-:Y:S02]  /*8a20*/  LDGSTS.E.BYPASS.LTC128B.128.ZFILL [R198+0x6100], [R146.64], P0 ;  /* 0x0610000092c67fae */ /* 0x0009e40008141d46 */
[C---:B------:R-:W-:Y:S02]  /*8a30*/  IMAD.X R143, R140.reuse, 0x1, R135, P4 ;  /* 0x000000018c8f7824 */ /* 0x040fe400020e0687 */
[----:B------:R-:W-:Y:S03]  /*8a40*/  IMAD.X R145, R140, 0x1, R137, P2 ;  /* 0x000000018c917824 */ /* 0x000fe600010e0689 */
[----:B------:R4:W-:Y:S04]  /*8a50*/  LDGSTS.E.BYPASS.LTC128B.128 [R198+0x8100], [R142.64], !P6 ;  /* 0x081000008ec67fae */ /* 0x0009e8000f101d46 */
[----:B------:R4:W-:Y:S02]  /*8a60*/  LDGSTS.E.BYPASS.LTC128B.128 [R198+0xa100], [R144.64], !P5 ;  /* 0x0a10000090c67fae */ /* 0x0009e4000e901d46 */
.L_x_671:
[----:B-1--4-:R-:W-:Y:S02]  /*8a70*/  IADD3 R2, -R237, 0x10, RZ ;  /* 0x00000010ed027810 */ /* 0x012fe40007ffe1ff */
[C---:B------:R-:W-:Y:S02]  /*8a80*/  IADD3 R140, P4, R175.reuse, R136, RZ ;  /* 0x00000088af8c7210 */ /* 0x040fe40007f9e0ff */
[----:B------:R-:W-:Y:S02]  /*8a90*/  IADD3 R138, P2, R175, R138, RZ ;  /* 0x0000008aaf8a7210 */ /* 0x000fe40007f5e0ff */
[----:B------:R-:W-:Y:S01]  /*8aa0*/  ISETP.NE.U32.AND P0, PT, R237, RZ, PT ;  /* 0x000000ffed00720c */ /* 0x000fe20003f05070 */
[----:B------:R-:W-:Y:S01]  /*8ab0*/  IMAD.X R141, R0, 0x1, R135, P4 ;  /* 0x00000001008d7824 */ /* 0x000fe200020e0687 */
[----:B------:R-:W-:Y:S01]  /*8ac0*/  LOP3.LUT R2, R2, 0xf, RZ, 0xc0, !PT ;  /* 0x0000000f02027812 */ /* 0x000fe200078ec0ff */
[----:B------:R-:W-:Y:S03]  /*8ad0*/  IMAD.X R139, R0, 0x1, R137, P2 ;  /* 0x00000001008b7824 */ /* 0x000fe600010e0689 */
[----:B------:R-:W-:Y:S04]  /*8ae0*/  IADD3 R136, P4, P2, R2, R175, R132 ;  /* 0x000000af02887210 */ /* 0x000fe80007a9e084 */
[----:B------:R-:W-:Y:S05]  /*8af0*/  IADD3.X R137, RZ, R0, R134, P4, P2 ;  /* 0x00000000ff897210 */ /* 0x000fea00027e4486 */
[----:B------:R-:W-:Y:S01]  /*8b00*/  @!PT LDS RZ, [RZ] ;  /* 0x00000000fffff984 */ /* 0x000fe20000000800 */
[----:B------:R-:W-:Y:S01]  /*8b10*/  @!PT LDS RZ, [RZ] ;  /* 0x00000000fffff984 */ /* 0x000fe20000000800 */
[----:B------:R-:W-:Y:S01]  /*8b20*/  @!PT LDS RZ, [RZ] ;  /* 0x00000000fffff984 */ /* 0x000fe20000000800 */
[----:B------:R1:W-:Y:S04]  /*8b30*/  LDGSTS.E.BYPASS.LTC128B.128.ZFILL [R198+0x7100], [R136.64], P0 ;  /* 0x0710000088c67fae */ /* 0x0003e80008141d46 */
[----:B------:R1:W-:Y:S04]  /*8b40*/  LDGSTS.E.BYPASS.LTC128B.128 [R198+0x9100], [R140.64], !P6 ;  /* 0x091000008cc67fae */ /* 0x0003e8000f101d46 */
[----:B------:R1:W-:Y:S02]  /*8b50*/  LDGSTS.E.BYPASS.LTC128B.128 [R198+0xb100], [R138.64], !P5 ;  /* 0x0b1000008ac67fae */ /* 0x0003e4000e901d46 */
.L_x_616:
[----:B------:R-:W-:Y:S05]  /*8b60*/  BSYNC B0 ;  /* 0x0000000000007941 */ /* 0x000fea0003800000 */
.L_x_615:
        /* <DEDUP_REMOVED lines=34> */
[----:B------:R-:W1:Y:S04]  /*8d90*/  SHFL.BFLY PT, R0, R135, 0x2, 0x1f ;  /* 0x0c401f0087007f89 */ /* 0x000e6800000e0000 */
[----:B------:R-:W2:Y:S01]  /*8da0*/  SHFL.BFLY PT, R2, R137, 0x2, 0x1f ;  /* 0x0c401f0089027f89 */ /* 0x000ea200000e0000 */
[----:B-1----:R-:W-:Y:S02]  /*8db0*/  FMNMX.FTZ R139, R135, R0, !PT ;  /* 0x00000000878b7209 */ /* 0x002fe40007810000 */
[----:B--2---:R-:W-:Y:S03]  /*8dc0*/  FMNMX.FTZ R135, R137, R2, !PT ;  /* 0x0000000289877209 */ /* 0x004fe60007810000 */
[----:B------:R-:W1:Y:S04]  /*8dd0*/  SHFL.BFLY PT, R0, R139, 0x1, 0x1f ;  /* 0x0c201f008b007f89 */ /* 0x000e6800000e0000 */
[----:B------:R2:W3:Y:S01]  /*8de0*/  SHFL.BFLY PT, R132, R135, 0x1, 0x1f ;  /* 0x0c201f0087847f89 */ /* 0x0004e200000e0000 */
[----:B-1----:R-:W-:Y:S04]  /*8df0*/  FMNMX.FTZ R0, R139, R0, !PT ;  /* 0x000000008b007209 */ /* 0x002fe80007810000 */
.L_x_672:
[----:B---3--:R-:W-:Y:S01]  /*8e00*/  FMNMX.FTZ R132, R132, R135, !PT ;  /* 0x0000008784847209 */ /* 0x008fe20007810000 */
[C---:B------:R-:W-:Y:S01]  /*8e10*/  FMUL.FTZ R166, R0.reuse, c[0x0][0x2d0] ;  /* 0x0000b40000a67a20 */ /* 0x040fe20000410000 */
[----:B------:R-:W-:Y:S01]  /*8e20*/  WARPSYNC 0xffffffff ;  /* 0xffffffff00007948 */ /* 0x000fe20003800000 */
[----:B------:R-:W-:Y:S01]  /*8e30*/  FADD.FTZ R2, -R0, R3 ;  /* 0x0000000300027221 */ /* 0x000fe20000010100 */
[----:B------:R-:W1:Y:S01]  /*8e40*/  LDSM.16.MT88.4 R140, [R182] ;  /* 0x00000000b68c783b */ /* 0x000e620000004200 */
[--C-:B------:R-:W-:Y:S01]  /*8e50*/  FFMA.FTZ R161, R4, c[0x0][0x2d0], -R166.reuse ;  /* 0x0000b40004a17a23 */ /* 0x100fe200000108a6 */
[----:B------:R-:W-:Y:S01]  /*8e60*/  ISETP.GT.AND P0, PT, R238, RZ, PT ;  /* 0x000000ffee00720c */ /* 0x000fe20003f04270 */
[C---:B------:R-:W-:Y:S02]  /*8e70*/  FADD.FTZ R4, -R132.reuse, R133 ;  /* 0x0000008584047221 */ /* 0x040fe40000010100 */
[----:B------:R-:W-:Y:S02]  /*8e80*/  FMUL.FTZ R165, R132, c[0x0][0x2d0] ;  /* 0x0000b40084a57a20 */ /* 0x000fe40000410000 */
[----:B------:R-:W-:Y:S01]  /*8e90*/  FMUL.FTZ R3, R2, c[0x0][0x2d0] ;  /* 0x0000b40002037a20 */ /* 0x000fe20000410000 */
[----:B------:R-:W-:Y:S01]  /*8ea0*/  MUFU.EX2 R161, R161 ;  /* 0x000000a100a17308 */ /* 0x000fe20000000800 */
[----:B------:R-:W-:Y:S01]  /*8eb0*/  FMUL.FTZ R2, R4, c[0x0][0x2d0] ;  /* 0x0000b40004027a20 */ /* 0x000fe20000410000 */
[----:B------:R-:W3:Y:S01]  /*8ec0*/  LDSM.16.MT88.4 R144, [R181] ;  /* 0x00000000b590783b */ /* 0x000ee20000004200 */
[--C-:B------:R-:W-:Y:S02]  /*8ed0*/  FFMA.FTZ R134, R5, c[0x0][0x2d0], -R166.reuse ;  /* 0x0000b40005867a23 */ /* 0x100fe400000108a6 */
[--C-:B------:R-:W-:Y:S02]  /*8ee0*/  FFMA.FTZ R160, R8, c[0x0][0x2d0], -R166.reuse ;  /* 0x0000b40008a07a23 */ /* 0x100fe400000108a6 */
[--C-:B--2---:R-:W-:Y:S02]  /*8ef0*/  FFMA.FTZ R135, R9, c[0x0][0x2d0], -R166.reuse ;  /* 0x0000b40009877a23 */ /* 0x104fe400000108a6 */
[--C-:B------:R-:W-:Y:S01]  /*8f00*/  FFMA.FTZ R133, R6, c[0x0][0x2d0], -R165.reuse ;  /* 0x0000b40006857a23 */ /* 0x100fe200000108a5 */
[----:B------:R-:W2:Y:S01]  /*8f10*/  MUFU.EX2 R3, R3 ;  /* 0x0000000300037308 */ /* 0x000ea20000000800 */
[--C-:B------:R-:W-:Y:S01]  /*8f20*/  FFMA.FTZ R162, R7, c[0x0][0x2d0], -R165.reuse ;  /* 0x0000b40007a27a23 */ /* 0x100fe200000108a5 */
[----:B------:R-:W-:Y:S01]  /*8f30*/  LDSM.16.MT88.4 R148, [R182+0x2800] ;  /* 0x00280000b694783b */ /* 0x000fe20000004200 */
[--C-:B------:R-:W-:Y:S02]  /*8f40*/  FFMA.FTZ R163, R10, c[0x0][0x2d0], -R165.reuse ;  /* 0x0000b4000aa37a23 */ /* 0x100fe400000108a5 */
[--C-:B------:R-:W-:Y:S02]  /*8f50*/  FFMA.FTZ R164, R11, c[0x0][0x2d0], -R165.reuse ;  /* 0x0000b4000ba47a23 */ /* 0x100fe400000108a5 */
[--C-:B------:R-:W-:Y:S02]  /*8f60*/  FFMA.FTZ R169, R16, c[0x0][0x2d0], -R166.reuse ;  /* 0x0000b40010a97a23 */ /* 0x100fe400000108a6 */
[--C-:B------:R-:W-:Y:S01]  /*8f70*/  FFMA.FTZ R170, R17, c[0x0][0x2d0], -R166.reuse ;  /* 0x0000b40011aa7a23 */ /* 0x100fe200000108a6 */
[----:B------:R-:W-:Y:S01]  /*8f80*/  MUFU.EX2 R2, R2 ;  /* 0x0000000200027308 */ /* 0x000fe20000000800 */
[----:B------:R-:W-:Y:S01]  /*8f90*/  LDSM.16.MT88.4 R152, [R181+0x2800] ;  /* 0x00280000b598783b */ /* 0x000fe20000004200 */
[--C-:B------:R-:W-:Y:S02]  /*8fa0*/  FFMA.FTZ R173, R18, c[0x0][0x2d0], -R165.reuse ;  /* 0x0000b40012ad7a23 */ /* 0x100fe400000108a5 */
[--C-:B------:R-:W-:Y:S02]  /*8fb0*/  FFMA.FTZ R174, R19, c[0x0][0x2d0], -R165.reuse ;  /* 0x0000b40013ae7a23 */ /* 0x100fe400000108a5 */
[--C-:B------:R-:W-:Y:S02]  /*8fc0*/  FFMA.FTZ R175, R28, c[0x0][0x2d0], -R166.reuse ;  /* 0x0000b4001caf7a23 */ /* 0x100fe400000108a6 */
[--C-:B------:R-:W-:Y:S01]  /*8fd0*/  FFMA.FTZ R188, R29, c[0x0][0x2d0], -R166.reuse ;  /* 0x0000b4001dbc7a23 */ /* 0x100fe200000108a6 */
[----:B------:R-:W-:Y:S01]  /*8fe0*/  LDSM.16.MT88.4 R16, [R180+0x800] ;  /* 0x00080000b410783b */ /* 0x000fe20000004200 */
[----:B------:R-:W4:Y:S01]  /*8ff0*/  MUFU.EX2 R134, R134 ;  /* 0x0000008600867308 */ /* 0x000f220000000800 */
[--C-:B------:R-:W-:Y:S02]  /*9000*/  FFMA.FTZ R189, R32, c[0x0][0x2d0], -R166.reuse ;  /* 0x0000b40020bd7a23 */ /* 0x100fe400000108a6 */
[--C-:B------:R-:W-:Y:S02]  /*9010*/  FFMA.FTZ R190, R30, c[0x0][0x2d0], -R165.reuse ;  /* 0x0000b4001ebe7a23 */ /* 0x100fe400000108a5 */
[--C-:B------:R-:W-:Y:S02]  /*9020*/  FFMA.FTZ R237, R31, c[0x0][0x2d0], -R165.reuse ;  /* 0x0000b4001fed7a23 */ /* 0x100fe400000108a5 */
[----:B------:R-:W-:Y:S01]  /*9030*/  LDSM.16.MT88.4 R156, [R180+0x2800] ;  /* 0x00280000b49c783b */ /* 0x000fe20000004200 */
[--C-:B------:R-:W-:Y:S02]  /*9040*/  FFMA.FTZ R239, R34, c[0x0][0x2d0], -R165.reuse ;  /* 0x0000b40022ef7a23 */ /* 0x100fe400000108a5 */
        /* <DEDUP_REMOVED lines=25> */
[C---:B--2---:R-:W-:Y:S01]  /*91e0*/  FMUL.FTZ R4, R3.reuse, R128 ;  /* 0x0000008003047220 */ /* 0x044fe20000410000 */
[----:B----4-:R-:W-:Y:S01]  /*91f0*/  F2FP.BF16.PACK_AB R136, R134, R161 ;  /* 0x000000a18688723e */ /* 0x010fe200000010ff */
[----:B------:R-:W-:Y:S01]  /*9200*/  FMUL.FTZ R5, R3, R129 ;  /* 0x0000008103057220 */ /* 0x000fe20000410000 */
[----:B-----5:R-:W-:Y:S01]  /*9210*/  F2FP.BF16.PACK_AB R138, R135, R160 ;  /* 0x000000a0878a723e */ /* 0x020fe200000010ff */
[----:B------:R-:W-:Y:S01]  /*9220*/  FMUL.FTZ R6, R2, R130 ;  /* 0x0000008202067220 */ /* 0x000fe20000410000 */
[----:B-1----:R-:W-:Y:S01]  /*9230*/  F2FP.BF16.PACK_AB R137, R162, R133 ;  /* 0x00000085a289723e */ /* 0x002fe200000010ff */
[----:B------:R-:W-:Y:S01]  /*9240*/  FMUL.FTZ R7, R2, R131 ;  /* 0x0000008302077220 */ /* 0x000fe20000410000 */
[----:B------:R-:W-:Y:S01]  /*9250*/  F2FP.BF16.PACK_AB R139, R164, R163 ;  /* 0x000000a3a48b723e */ /* 0x000fe200000010ff */
[----:B------:R-:W1:Y:S01]  /*9260*/  LDSM.16.MT88.4 R128, [R180] ;  /* 0x00000000b480783b */ /* 0x000e620000004200 */
[C---:B------:R-:W-:Y:S01]  /*9270*/  FMUL.FTZ R8, R3.reuse, R124 ;  /* 0x0000007c03087220 */ /* 0x040fe20000410000 */
[----:B------:R-:W-:Y:S01]  /*9280*/  F2FP.BF16.PACK_AB R12, R168, R167 ;  /* 0x000000a7a80c723e */ /* 0x000fe200000010ff */
[C---:B------:R-:W-:Y:S01]  /*9290*/  FMUL.FTZ R9, R3.reuse, R125 ;  /* 0x0000007d03097220 */ /* 0x040fe20000410000 */
[----:B------:R-:W-:Y:S01]  /*92a0*/  F2FP.BF16.PACK_AB R14, R170, R169 ;  /* 0x000000a9aa0e723e */ /* 0x000fe200000010ff */
[C---:B------:R-:W-:Y:S01]  /*92b0*/  FMUL.FTZ R10, R2.reuse, R126 ;  /* 0x0000007e020a7220 */ /* 0x040fe20000410000 */
[C---:B------:R-:W-:Y:S05]  /*92c0*/  HMMA.16816.F32.BF16 R4, R136.reuse, R140, R4 ;  /* 0x0000008c8804723c */ /* 0x040fea0000041804 */
[----:B------:R-:W-:Y:S01]  /*92d0*/  FMUL.FTZ R11, R2, R127 ;  /* 0x0000007f020b7220 */ /* 0x000fe20000410000 */
[----:B------:R-:W-:Y:S01]  /*92e0*/  F2FP.BF16.PACK_AB R13, R172, R171 ;  /* 0x000000abac0d723e */ /* 0x000fe200000010ff */
[----:B------:R-:W2:Y:S01]  /*92f0*/  LDSM.16.MT88.4 R124, [R179] ;  /* 0x00000000b37c783b */ /* 0x000ea20000004200 */
[C---:B------:R-:W-:Y:S01]  /*9300*/  FMUL.FTZ R100, R3.reuse, R100 ;  /* 0x0000006403647220 */ /* 0x040fe20000410000 */
        /* <DEDUP_REMOVED lines=269> */
[----:B------:R-:W-:Y:S01]  /*a3e0*/  IADD3 R4, R238, -0x1, RZ ;  /* 0xffffffffee047810 */ /* 0x000fe20007ffe0ff */
[C---:B------:R-:W-:Y:S04]  /*a3f0*/  HMMA.16816.F32.BF16 R80, R12.reuse, R6, R80 ;  /* 0x000000060c50723c */ /* 0x040fe80000041850 */
[----:B------:R-:W-:Y:S01]  /*a400*/  FADD.FTZ R5, R173, R172 ;  /* 0x000000acad057221 */ /* 0x000fe20000010000 */
[----:B------:R-:W-:Y:S03]  /*a410*/  MOV R238, R4 ;  /* 0x0000000400ee7202 */ /* 0x000fe60000000f00 */
[C---:B---3--:R-:W-:Y:S04]  /*a420*/  HMMA.16816.F32.BF16 R84, R12.reuse, R8, R84 ;  /* 0x000000080c54723c */ /* 0x048fe80000041854 */
[----:B------:R-:W-:Y:S04]  /*a430*/  FADD.FTZ R5, R174, R5 ;  /* 0x00000005ae057221 */ /* 0x000fe80000010000 */
[C---:B------:R-:W-:Y:S04]  /*a440*/  HMMA.16816.F32.BF16 R88, R12.reuse, R10, R88 ;  /* 0x0000000a0c58723c */ /* 0x040fe80000041858 */
[----:B------:R-:W-:Y:S04]  /*a450*/  FADD.FTZ R156, R156, R5 ;  /* 0x000000059c9c7221 */ /* 0x000fe80000010000 */
[C---:B--2---:R-:W-:Y:S04]  /*a460*/  HMMA.16816.F32.BF16 R92, R12.reuse, R16, R92 ;  /* 0x000000100c5c723c */ /* 0x044fe8000004185c */
[----:B------:R-:W-:Y:S04]  /*a470*/  FADD.FTZ R157, R157, R156 ;  /* 0x0000009c9d9d7221 */ /* 0x000fe80000010000 */
[----:B------:R-:W-:Y:S01]  /*a480*/  FADD.FTZ R158, R158, R157 ;  /* 0x0000009d9e9e7221 */ /* 0x000fe20000010000 */
[----:B------:R-:W-:Y:S03]  /*a490*/  HMMA.16816.F32.BF16 R96, R12, R18, R96 ;  /* 0x000000120c60723c */ /* 0x000fe60000041860 */
[----:B------:R-:W-:Y:S04]  /*a4a0*/  FADD.FTZ R159, R159, R158 ;  /* 0x0000009e9f9f7221 */ /* 0x000fe80000010000 */
[----:B------:R-:W-:Y:S05]  /*a4b0*/  FADD.FTZ R190, R190, R159 ;  /* 0x0000009fbebe7221 */ /* 0x000fea0000010000 */
[----:B------:R-:W-:Y:S04]  /*a4c0*/  FADD.FTZ R190, R237, R190 ;  /* 0x000000beedbe7221 */ /* 0x000fe80000010000 */
[----:B------:R-:W-:Y:S04]  /*a4d0*/  FADD.FTZ R231, R239, R190 ;  /* 0x000000beefe77221 */ /* 0x000fe80000010000 */
[----:B------:R-:W-:Y:S01]  /*a4e0*/  FADD.FTZ R231, R240, R231 ;  /* 0x000000e7f0e77221 */ /* 0x000fe20000010000 */
[----:B------:R-:W-:-:S05]  /*a4f0*/  @P0 BRA `(.L_x_620) ;  /* 0xffffd3e000000947 */ /* 0x000fca000383ffff */
.L_x_613:
[----:B------:R-:W-:Y:S05]  /*a500*/  BRA.DIV ~URZ, `(.L_x_621) ;  /* 0x00003e027f007947 */ /* 0x000fea000b800000 */
[----:B------:R1:W2:Y:S02]  /*a510*/  SHFL.BFLY PT, R136, R236, 0x2, 0x1f ;  /* 0x0c401f00ec887f89 */ /* 0x0002a400000e0000 */
.L_x_673:
[----:B--2---:R-:W-:Y:S01]  /*a520*/  FADD.FTZ R135, R136, R236 ;  /* 0x000000ec88877221 */ /* 0x004fe20000010000 */
[----:B------:R-:W-:Y:S05]  /*a530*/  BRA.DIV ~URZ, `(.L_x_622) ;  /* 0x00003e227f007947 */ /* 0x000fea000b800000 */
[----:B------:R-:W2:Y:S04]  /*a540*/  SHFL.BFLY PT, R4, R231, 0x2, 0x1f ;  /* 0x0c401f00e7047f89 */ /* 0x000ea800000e0000 */
[----:B------:R-:W3:Y:S01]  /*a550*/  SHFL.BFLY PT, R2, R135, 0x1, 0x1f ;  /* 0x0c201f0087027f89 */ /* 0x000ee200000e0000 */
[----:B--2---:R-:W-:-:S02]  /*a560*/  FADD.FTZ R3, R4, R231 ;  /* 0x000000e704037221 */ /* 0x004fc40000010000 */
[----:B---3--:R-:W-:-:S03]  /*a570*/  FADD.FTZ R2, R135, R2 ;  /* 0x0000000287027221 */ /* 0x008fc60000010000 */
[----:B------:R2:W3:Y:S04]  /*a580*/  SHFL.BFLY PT, R136, R3, 0x1, 0x1f ;  /* 0x0c201f0003887f89 */ /* 0x0004e800000e0000 */
.L_x_674:
[----:B---3--:R-:W-:Y:S01]  /*a590*/  FADD.FTZ R5, R136, R3 ;  /* 0x0000000388057221 */ /* 0x008fe20000010000 */
[----:B------:R-:W-:Y:S02]  /*a5a0*/  FSETP.NE.FTZ.AND P1, PT, R2, RZ, PT ;  /* 0x000000ff0200720b */ /* 0x000fe40003f35000 */
[----:B------:R-:W-:Y:S02]  /*a5b0*/  MOV R4, RZ ;  /* 0x000000ff00047202 */ /* 0x000fe40000000f00 */
[----:B------:R-:W-:Y:S02]  /*a5c0*/  FSETP.NE.FTZ.AND P0, PT, R5, RZ, PT ;  /* 0x000000ff0500720b */ /* 0x000fe40003f15000 */
[----:B------:R-:W-:Y:S02]  /*a5d0*/  MOV R6, RZ ;  /* 0x000000ff00067202 */ /* 0x000fe40000000f00 */
[----:B--2---:R-:W-:-:S05]  /*a5e0*/  MOV R3, 0xff800000 ;  /* 0xff80000000037802 */ /* 0x004fca0000000f00 */
[----:B------:R-:W2:Y:S01]  /*a5f0*/  @P1 MUFU.RCP R4, R2 ;  /* 0x0000000200041308 */ /* 0x000ea20000001000 */
[----:B------:R-:W-:-:S05]  /*a600*/  @P1 MOV R7, 0x3f317218 ;  /* 0x3f31721800071802 */ /* 0x000fca0000000f00 */
[----:B------:R-:W-:Y:S02]  /*a610*/  @P1 FMUL.FTZ R7, R7, c[0x0][0x2d0] ;  /* 0x0000b40007071a20 */ /* 0x000fe40000410000 */
[----:B------:R3:W4:Y:S08]  /*a620*/  @P1 MUFU.LG2 R8, R2 ;  /* 0x0000000200081308 */ /* 0x0007300000000c00 */
[----:B------:R-:W-:Y:S01]  /*a630*/  @P0 MUFU.RCP R6, R5 ;  /* 0x0000000500060308 */ /* 0x000fe20000001000 */
[----:B--2---:R-:W-:-:S02]  /*a640*/  FMUL.FTZ R128, R4, R128 ;  /* 0x0000008004807220 */ /* 0x004fc40000410000 */
[C---:B------:R-:W-:Y:S02]  /*a650*/  FMUL.FTZ R129, R4.reuse, R129 ;  /* 0x0000008104817220 */ /* 0x040fe40000410000 */
[C---:B------:R-:W-:Y:S02]  /*a660*/  FMUL.FTZ R124, R4.reuse, R124 ;  /* 0x0000007c047c7220 */ /* 0x040fe40000410000 */
[C---:B------:R-:W-:Y:S01]  /*a670*/  FMUL.FTZ R125, R4.reuse, R125 ;  /* 0x0000007d047d7220 */ /* 0x040fe20000410000 */
[----:B------:R-:W2:Y:S01]  /*a680*/  @P0 MUFU.LG2 R5, R5 ;  /* 0x0000000500050308 */ /* 0x000ea20000000c00 */
[----:B---3--:R-:W-:Y:S01]  /*a690*/  @P0 MOV R2, 0x3f317218 ;  /* 0x3f31721800020802 */ /* 0x008fe20000000f00 */
        /* <DEDUP_REMOVED lines=41> */
[----:B----4-:R-:W-:Y:S02]  /*a930*/  @P1 FMUL.FTZ R9, R8, 0.69314718246459960938 ;  /* 0x3f31721808091820 */ /* 0x010fe40000410000 */
[C---:B------:R-:W-:Y:S02]  /*a940*/  FMUL.FTZ R93, R4.reuse, R93 ;  /* 0x0000005d045d7220 */ /* 0x040fe40000410000 */
[C---:B------:R-:W-:Y:S02]  /*a950*/  FMUL.FTZ R96, R4.reuse, R96 ;  /* 0x0000006004607220 */ /* 0x040fe40000410000 */
[----:B------:R-:W-:-:S02]  /*a960*/  FMUL.FTZ R97, R4, R97 ;  /* 0x0000006104617220 */ /* 0x000fc40000410000 */
[----:B--2---:R-:W-:Y:S02]  /*a970*/  @P0 FMUL.FTZ R4, R5, 0.69314718246459960938 ;  /* 0x3f31721805040820 */ /* 0x004fe40000410000 */
[----:B------:R-:W-:Y:S01]  /*a980*/  @P0 FMUL.FTZ R5, R2, c[0x0][0x2d0] ;  /* 0x0000b40002050a20 */ /* 0x000fe20000410000 */
[----:B------:R-:W-:Y:S01]  /*a990*/  MOV R2, 0x1 ;  /* 0x0000000100027802 */ /* 0x000fe20000000f00 */
[----:B------:R-:W-:Y:S01]  /*a9a0*/  @P1 FFMA.FTZ R3, R7, R0, R9 ;  /* 0x0000000007031223 */ /* 0x000fe20000010009 */
[----:B------:R-:W-:Y:S01]  /*a9b0*/  MOV R0, 0xff800000 ;  /* 0xff80000000007802 */ /* 0x000fe20000000f00 */
[--C-:B------:R-:W-:Y:S01]  /*a9c0*/  @P0 FFMA.FTZ R0, R5, R132, R4.reuse ;  /* 0x0000008405000223 */ /* 0x100fe20000010004 */
[----:B------:R-:W-:Y:S01]  /*a9d0*/  PRMT R4, R2, 0x7610, R4 ;  /* 0x0000761002047816 */ /* 0x000fe20000000004 */
        /* <DEDUP_REMOVED lines=47> */
[----:B------:R-:W-:Y:S02]  /*acd0*/  FMUL.FTZ R99, R6, R99 ;  /* 0x0000006306637220 */ /* 0x000fe40000410000 */
.L_x_582:
[----:B-1----:R-:W-:Y:S01]  /*ace0*/  LOP3.LUT P6, RZ, R194, 0xff, RZ, 0xc0, !PT ;  /* 0x000000ffc2ff7812 */ /* 0x002fe200078cc0ff */
[----:B------:R-:W-:-:S12]  /*acf0*/  BSSY B0, `(.L_x_623) ;  /* 0x000000f000007945 */ /* 0x000fd80003800000 */
[----:B------:R-:W-:Y:S05]  /*ad00*/  @P6 BRA `(.L_x_624) ;  /* 0x000000d000006947 */ /* 0x000fea0003800000 */
[----:B------:R-:W1:Y:S01]  /*ad10*/  S2R R5, SR_LANEID ;  /* 0x0000000000057919 */ /* 0x000e620000000000 */
[----:B------:R-:W-:Y:S01]  /*ad20*/  VOTEU.ANY UR4, UPT, PT ;  /* 0x0000000000047886 */ /* 0x000fe200038e0100 */
[----:B------:R-:W-:Y:S01]  /*ad30*/  IMAD.MOV.U32 R8, RZ, RZ, c[0x0][0x580] ;  /* 0x00016000ff087624 */ /* 0x000fe200078e00ff */
[----:B------:R-:W1:Y:S01]  /*ad40*/  FLO.U32 R6, UR4 ;  /* 0x0000000400067d00 */ /* 0x000e6200080e0000 */
[----:B------:R-:W-:-:S07]  /*ad50*/  IMAD.MOV.U32 R9, RZ, RZ, c[0x0][0x584] ;  /* 0x00016100ff097624 */ /* 0x000fce00078e00ff */
[----:B------:R-:W2:Y:S01]  /*ad60*/  POPC R7, UR4 ;  /* 0x0000000400077d09 */ /* 0x000ea20008000000 */
[----:B-1----:R-:W-:-:S13]  /*ad70*/  ISETP.EQ.U32.AND P0, PT, R6, R5, PT ;  /* 0x000000050600720c */ /* 0x002fda0003f02070 */
[----:B--2---:R-:W2:Y:S04]  /*ad80*/  @P0 ATOMG.E.ADD.STRONG.GPU PT, R5, [R8.64], R7 ;  /* 0x00000007080509a8 */ /* 0x004ea800081ee1c6 */
[----:B------:R-:W1:Y:S02]  /*ad90*/  S2R R2, SR_LTMASK ;  /* 0x0000000000027919 */ /* 0x000e640000003900 */
[----:B-1----:R-:W-:-:S06]  /*ada0*/  LOP3.LUT R2, R2, UR4, RZ, 0xc0, !PT ;  /* 0x0000000402027c12 */ /* 0x002fcc000f8ec0ff */
[----:B------:R-:W1:Y:S01]  /*adb0*/  POPC R2, R2 ;  /* 0x0000000200027309 */ /* 0x000e620000000000 */
[----:B--2---:R-:W1:Y:S02]  /*adc0*/  SHFL.IDX PT, R5, R5, R6, 0x1f ;  /* 0x00001f0605057589 */ /* 0x004e6400000e0000 */
[----:B-1----:R-:W-:-:S05]  /*add0*/  IADD3 R207, R5, c[0x0][0xc], R2 ;  /* 0x0000030005cf7a10 */ /* 0x002fca0007ffe002 */
.L_x_624:
[----:B------:R-:W-:Y:S05]  /*ade0*/  BSYNC B0 ;  /* 0x0000000000007941 */ /* 0x000fea0003800000 */
.L_x_623:
[----:B------:R-:W-:Y:S01]  /*adf0*/  PRMT R4, R4, 0x9910, RZ ;  /* 0x0000991004047816 */ /* 0x000fe200000000ff */
[----:B------:R-:W-:Y:S01]  /*ae00*/  BSSY B1, `(.L_x_625) ;  /* 0x000019b000017945 */ /* 0x000fe20003800000 */
[----:B------:R-:W-:Y:S02]  /*ae10*/  IMAD.MOV.U32 R2, RZ, RZ, R207 ;  /* 0x000000ffff027224 */ /* 0x000fe400078e00cf */
[----:B------:R-:W-:-:S13]  /*ae20*/  ISETP.NE.AND P0, PT, R4, RZ, PT ;  /* 0x000000ff0400720c */ /* 0x000fda0003f05270 */
[----:B------:R-:W-:Y:S05]  /*ae30*/  @!P0 BRA `(.L_x_626) ;  /* 0x0000105000008947 */ /* 0x000fea0003800000 */
[----:B------:R-:W-:Y:S01]  /*ae40*/  WARPSYNC 0xffffffff ;  /* 0xffffffff00007948 */ /* 0x000fe20003800000 */
[----:B------:R-:W-:Y:S01]  /*ae50*/  BAR.SYNC.DEFER_BLOCKING 0x1, 0x100 ;  /* 0x0044000000007b1d */ /* 0x000fe20000010000 */
        /* <DEDUP_REMOVED lines=11> */
[----:B------:R-:W-:Y:S01]  /*af10*/  F2FP.BF16.PACK_AB R115, R115, R114 ;  /* 0x000000727373723e */ /* 0x000fe200000010ff */
[----:B------:R1:W-:Y:S01]  /*af20*/  STS [R204], R129 ;  /* 0x00000081cc007388 */ /* 0x0003e20000000800 */
[----:B------:R-:W-:Y:S02]  /*af30*/  F2FP.BF16.PACK_AB R117, R117, R116 ;  /* 0x000000747575723e */ /* 0x000fe400000010ff */
[----:B------:R-:W-:Y:S01]  /*af40*/  F2FP.BF16.PACK_AB R119, R119, R118 ;  /* 0x000000767777723e */ /* 0x000fe200000010ff */
[----:B------:R1:W-:Y:S01]  /*af50*/  STS [R204+0x400], R131 ;  /* 0x00040083cc007388 */ /* 0x0003e20000000800 */
[----:B------:R-:W-:Y:S02]  /*af60*/  F2FP.BF16.PACK_AB R121, R121, R120 ;  /* 0x000000787979723e */ /* 0x000fe400000010ff */
[----:B------:R-:W-:Y:S01]  /*af70*/  F2FP.BF16.PACK_AB R123, R123, R122 ;  /* 0x0000007a7b7b723e */ /* 0x000fe200000010ff */
[----:B------:R1:W-:Y:S01]  /*af80*/  STS [R213], R124 ;  /* 0x0000007cd5007388 */ /* 0x0003e20000000800 */
[----:B------:R-:W-:-:S02]  /*af90*/  F2FP.BF16.PACK_AB R37, R37, R36 ;  /* 0x000000242525723e */ /* 0x000fc400000010ff */
[----:B------:R-:W-:Y:S01]  /*afa0*/  F2FP.BF16.PACK_AB R39, R39, R38 ;  /* 0x000000262727723e */ /* 0x000fe200000010ff */
[----:B------:R1:W-:Y:S01]  /*afb0*/  STS [R213+0x400], R126 ;  /* 0x0004007ed5007388 */ /* 0x0003e20000000800 */
[----:B------:R-:W-:Y:S02]  /*afc0*/  F2FP.BF16.PACK_AB R40, R41, R40 ;  /* 0x000000282928723e */ /* 0x000fe400000010ff */
[----:B------:R-:W-:Y:S01]  /*afd0*/  F2FP.BF16.PACK_AB R42, R43, R42 ;  /* 0x0000002a2b2a723e */ /* 0x000fe200000010ff */
[----:B------:R1:W-:Y:S01]  /*afe0*/  STS [R212], R101 ;  /* 0x00000065d4007388 */ /* 0x0003e20000000800 */
[----:B------:R-:W-:Y:S02]  /*aff0*/  F2FP.BF16.PACK_AB R45, R45, R44 ;  /* 0x0000002c2d2d723e */ /* 0x000fe400000010ff */
[----:B------:R-:W-:Y:S01]  /*b000*/  F2FP.BF16.PACK_AB R47, R47, R46 ;  /* 0x0000002e2f2f723e */ /* 0x000fe200000010ff */
[----:B------:R1:W-:Y:S01]  /*b010*/  STS [R212+0x400], R103 ;  /* 0x00040067d4007388 */ /* 0x0003e20000000800 */
        /* <DEDUP_REMOVED lines=32> */
[----:B------:R1:W-:Y:S01]  /*b220*/  STS [R204+0x4000], R37 ;  /* 0x00400025cc007388 */ /* 0x0003e20000000800 */
[----:B------:R-:W-:Y:S02]  /*b230*/  F2FP.BF16.PACK_AB R93, R93, R92 ;  /* 0x0000005c5d5d723e */ /* 0x000fe400000010ff */
[----:B------:R-:W-:Y:S01]  /*b240*/  F2FP.BF16.PACK_AB R95, R95, R94 ;  /* 0x0000005e5f5f723e */ /* 0x000fe200000010ff */
[----:B------:R1:W-:Y:S01]  /*b250*/  STS [R204+0x4400], R39 ;  /* 0x00440027cc007388 */ /* 0x0003e20000000800 */
[----:B------:R-:W-:-:S02]  /*b260*/  F2FP.BF16.PACK_AB R97, R97, R96 ;  /* 0x000000606161723e */ /* 0x000fc400000010ff */
[----:B------:R-:W-:Y:S01]  /*b270*/  F2FP.BF16.PACK_AB R99, R99, R98 ;  /* 0x000000626363723e */ /* 0x000fe200000010ff */
        /* <DEDUP_REMOVED lines=30> */
[----:B------:R-:W-:Y:S06]  /*b460*/  BAR.SYNC.DEFER_BLOCKING 0x1, 0x100 ;  /* 0x0044000000007b1d */ /* 0x000fec0000010000 */
[----:B------:R-:W-:Y:S05]  /*b470*/  BRA.CONV ~URZ, `(.L_x_627) ;  /* 0x000000537f007947 */ /* 0x000fea000b800000 */
[----:B------:R-:W-:Y:S01]  /*b480*/  IMAD.MOV.U32 R239, RZ, RZ, R202 ;  /* 0x000000ffffef7224 */ /* 0x000fe200078e00ca */
[----:B------:R-:W-:Y:S01]  /*b490*/  MOV R174, RZ ;  /* 0x000000ff00ae7202 */ /* 0x000fe20000000f00 */
[----:B------:R-:W-:Y:S01]  /*b4a0*/  IMAD.MOV.U32 R175, RZ, RZ, 0x1f ;  /* 0x0000001fffaf7424 */ /* 0x000fe200078e00ff */
[----:B------:R-:W-:-:S02]  /*b4b0*/  MOV R172, 0xb4d0 ;  /* 0x0000b4d000ac7802 */ /* 0x000fc40000000f00 */
[----:B-1---5:R-:W-:Y:S05]  /*b4c0*/  CALL.REL.NOINC `($__internal_3_$__cuda_sm70_shflsync_idx_p) ;  /* 0x0000334000007944 */ /* 0x022fea0003c00000 */
.L_x_627:
[----:B------:R-:W-:Y:S01]  /*b4d0*/  MOV R4, 0x1 ;  /* 0x0000000100047802 */ /* 0x000fe20000000f00 */
[C---:B------:R-:W-:Y:S01]  /*b4e0*/  IMAD.WIDE.U32 R10, R221.reuse, c[0x0][0x490], RZ ;  /* 0x00012400dd0a7a25 */ /* 0x040fe200078e00ff */
[----:B------:R-:W-:Y:S01]  /*b4f0*/  SHF.R.S32.HI R8, RZ, 0x1f, R221 ;  /* 0x0000001fff087819 */ /* 0x000fe200000114dd */
[----:B------:R-:W-:Y:S01]  /*b500*/  ULDC UR5, c[0x0][0x4e8] ;  /* 0x00013a0000057ab9 */ /* 0x000fe20000000800 */
[----:B------:R-:W-:Y:S01]  /*b510*/  ISETP.NE.AND P1, PT, R4, c[0x0][0x4e8], PT ;  /* 0x00013a0004007a0c */ /* 0x000fe20003f25270 */
[----:B------:R-:W-:Y:S01]  /*b520*/  IMAD.WIDE.U32 R14, R221, c[0x0][0x3e8], RZ ;  /* 0x0000fa00dd0e7a25 */ /* 0x000fe200078e00ff */
[----:B------:R-:W-:Y:S01]  /*b530*/  IADD3 R4, R199, R220, RZ ;  /* 0x000000dcc7047210 */ /* 0x000fe20007ffe0ff */
[----:B------:R-:W-:Y:S01]  /*b540*/  ULDC UR4, c[0x0][0x388] ;  /* 0x0000e20000047ab9 */ /* 0x000fe20000000800 */
[----:B------:R-:W-:Y:S01]  /*b550*/  BSSY B0, `(.L_x_628) ;  /* 0x000005a000007945 */ /* 0x000fe20003800000 */
[----:B------:R-:W-:Y:S01]  /*b560*/  IMAD R12, R8, c[0x0][0x490], RZ ;  /* 0x00012400080c7a24 */ /* 0x000fe200078e02ff */
[----:B------:R-:W-:Y:S01]  /*b570*/  UIMAD UR4, UR5, UR4, URZ ;  /* 0x00000004050472a4 */ /* 0x000fe2000f8e023f */
[----:B------:R-:W-:-:S02]  /*b580*/  IMAD.MOV.U32 R7, RZ, RZ, R4 ;  /* 0x000000ffff077224 */ /* 0x000fc400078e0004 */
[----:B------:R-:W-:Y:S02]  /*b590*/  IMAD R5, R221, c[0x0][0x494], R12 ;  /* 0x00012500dd057a24 */ /* 0x000fe400078e020c */
[----:B------:R-:W-:Y:S02]  /*b5a0*/  IMAD R8, R8, c[0x0][0x3e8], RZ ;  /* 0x0000fa0008087a24 */ /* 0x000fe400078e02ff */
[----:B------:R-:W-:Y:S01]  /*b5b0*/  @P1 IMAD.HI.U32 R6, R4, c[0x0][0x4ec], RZ ;  /* 0x00013b0004061a27 */ /* 0x000fe200078e00ff */
[----:B------:R-:W-:-:S04]  /*b5c0*/  IADD3 R11, R11, R5, RZ ;  /* 0x000000050b0b7210 */ /* 0x000fc80007ffe0ff */
[----:B------:R-:W-:Y:S01]  /*b5d0*/  @P1 SHF.R.U32.HI R7, RZ, c[0x0][0x4f0], R6 ;  /* 0x00013c00ff071a19 */ /* 0x000fe20000011606 */
[----:B------:R-:W-:Y:S01]  /*b5e0*/  IMAD.WIDE.U32 R10, R226, c[0x0][0x498], R10 ;  /* 0x00012600e20a7a25 */ /* 0x000fe200078e000a */
[----:B------:R-:W-:-:S03]  /*b5f0*/  SHF.R.S32.HI R6, RZ, 0x1f, R226 ;  /* 0x0000001fff067819 */ /* 0x000fc600000114e2 */
[----:B------:R-:W-:Y:S01]  /*b600*/  IMAD.MOV R9, RZ, RZ, -R7 ;  /* 0x000000ffff097224 */ /* 0x000fe200078e0a07 */
[----:B------:R-:W-:Y:S01]  /*b610*/  IADD3 R10, P0, R7, R10, RZ ;  /* 0x0000000a070a7210 */ /* 0x000fe20007f1e0ff */
[----:B------:R-:W-:Y:S02]  /*b620*/  IMAD R5, R6, c[0x0][0x498], RZ ;  /* 0x0001260006057a24 */ /* 0x000fe400078e02ff */
[----:B------:R-:W-:Y:S02]  /*b630*/  IMAD R12, R9, c[0x0][0x4e8], R4 ;  /* 0x00013a00090c7a24 */ /* 0x000fe400078e0204 */
[----:B------:R-:W-:Y:S01]  /*b640*/  IMAD R4, R226, c[0x0][0x49c], R5 ;  /* 0x00012700e2047a24 */ /* 0x000fe200078e0205 */
[----:B------:R-:W-:Y:S01]  /*b650*/  SHF.R.S32.HI R5, RZ, 0x1f, R7 ;  /* 0x0000001fff057819 */ /* 0x000fe20000011407 */
[----:B------:R-:W-:Y:S01]  /*b660*/  IMAD R9, R221, c[0x0][0x3ec], R8 ;  /* 0x0000fb00dd097a24 */ /* 0x000fe200078e0208 */
[----:B------:R-:W-:Y:S02]  /*b670*/  SHF.R.S32.HI R7, RZ, 0x1f, R12 ;  /* 0x0000001fff077819 */ /* 0x000fe4000001140c */
[----:B------:R-:W-:Y:S01]  /*b680*/  IADD3.X R11, R5, R11, R4, P0, !PT ;  /* 0x0000000b050b7210 */ /* 0x000fe200007fe404 */
[----:B------:R-:W-:Y:S01]  /*b690*/  IMAD.IADD R9, R15, 0x1, R9 ;  /* 0x000000010f097824 */ /* 0x000fe200078e0209 */
[----:B------:R-:W-:Y:S01]  /*b6a0*/  IADD3 R4, R203, R220, RZ ;  /* 0x000000dccb047210 */ /* 0x000fe20007ffe0ff */
[----:B------:R-:W-:-:S03]  /*b6b0*/  IMAD R7, R7, c[0x0][0x488], RZ ;  /* 0x0001220007077a24 */ /* 0x000fc600078e02ff */
[----:B------:R-:W-:Y:S01]  /*b6c0*/  MOV R5, R4 ;  /* 0x0000000400057202 */ /* 0x000fe20000000f00 */
[C---:B------:R-:W-:Y:S02]  /*b6d0*/  IMAD R7, R12.reuse, c[0x0][0x48c], R7 ;  /* 0x000123000c077a24 */ /* 0x040fe400078e0207 */
[----:B------:R-:W-:-:S04]  /*b6e0*/  IMAD.WIDE.U32 R12, R12, c[0x0][0x488], R10 ;  /* 0x000122000c0c7a25 */ /* 0x000fc800078e000a */
[----:B------:R-:W-:Y:S01]  /*b6f0*/  @P1 IMAD.HI.U32 R8, R4, c[0x0][0x4ec], RZ ;  /* 0x00013b0004081a27 */ /* 0x000fe200078e00ff */
[----:B------:R-:W-:Y:S02]  /*b700*/  IADD3 R7, R13, R7, RZ ;  /* 0x000000070d077210 */ /* 0x000fe40007ffe0ff */
[----:B------:R-:W-:Y:S01]  /*b710*/  LEA R10, P0, R12, c[0x0][0x450], 0x2 ;  /* 0x000114000c0a7a11 */ /* 0x000fe200078010ff */
[----:B------:R-:W-:Y:S01]  /*b720*/  IMAD R11, R6, c[0x0][0x3f0], RZ ;  /* 0x0000fc00060b7a24 */ /* 0x000fe200078e02ff */
[----:B------:R-:W-:Y:S02]  /*b730*/  @P1 SHF.R.U32.HI R5, RZ, c[0x0][0x4f0], R8 ;  /* 0x00013c00ff051a19 */ /* 0x000fe40000011608 */
[----:B------:R-:W-:Y:S01]  /*b740*/  MOV R8, R14 ;  /* 0x0000000e00087202 */ /* 0x000fe20000000f00 */
[----:B------:R-:W-:Y:S01]  /*b750*/  SHFL.IDX PT, R46, R10, RZ, 0x1c1f ;  /* 0x001c1fff0a2e7589 */ /* 0x000fe200000e0000 */
[----:B------:R-:W-:Y:S01]  /*b760*/  LEA.HI.X R6, R12, c[0x0][0x454], R7, 0x2, P0 ;  /* 0x000115000c067a11 */ /* 0x000fe200000f1407 */
[C---:B------:R-:W-:Y:S01]  /*b770*/  IMAD R7, R226.reuse, c[0x0][0x3f4], R11 ;  /* 0x0000fd00e2077a24 */ /* 0x040fe200078e020b */
[----:B------:R-:W-:Y:S01]  /*b780*/  LOP3.LUT P0, RZ, R201, 0x3, RZ, 0xc0, !PT ;  /* 0x00000003c9ff7812 */ /* 0x000fe2000780c0ff */
[----:B------:R-:W-:Y:S01]  /*b790*/  IMAD.WIDE.U32 R226, R226, c[0x0][0x3f0], R8 ;  /* 0x0000fc00e2e27a25 */ /* 0x000fe200078e0008 */
[----:B------:R-:W-:Y:S01]  /*b7a0*/  SHFL.IDX PT, R44, R10, 0x1, 0x1c1f ;  /* 0x003c1f000a2c7f89 */ /* 0x000fe200000e0000 */
[----:B------:R-:W-:-:S02]  /*b7b0*/  SHF.R.S32.HI R8, RZ, 0x1f, R5 ;  /* 0x0000001fff087819 */ /* 0x000fc40000011405 */
[----:B------:R-:W-:Y:S01]  /*b7c0*/  IMAD.MOV R9, RZ, RZ, -R5 ;  /* 0x000000ffff097224 */ /* 0x000fe200078e0a05 */
[----:B-1----:R-:W1:Y:S01]  /*b7d0*/  SHFL.IDX PT, R47, R6, RZ, 0x1c1f ;  /* 0x001c1fff062f7589 */ /* 0x002e6200000e0000 */
[----:B------:R-:W-:Y:S01]  /*b7e0*/  IADD3 R227, R227, R7, RZ ;  /* 0x00000007e3e37210 */ /* 0x000fe20007ffe0ff */
[----:B------:R-:W-:Y:S01]  /*b7f0*/  IMAD R8, R8, c[0x0][0x3e0], RZ ;  /* 0x0000f80008087a24 */ /* 0x000fe200078e02ff */
[-C--:B------:R-:W-:Y:S01]  /*b800*/  IADD3 R7, R200, R220.reuse, RZ ;  /* 0x000000dcc8077210 */ /* 0x080fe20007ffe0ff */
[----:B------:R-:W3:Y:S01]  /*b810*/  SHFL.IDX PT, R45, R6, 0x1, 0x1c1f ;  /* 0x003c1f00062d7f89 */ /* 0x000ee200000e0000 */
[----:B------:R-:W-:Y:S01]  /*b820*/  IMAD R40, R9, c[0x0][0x4e8], R4 ;  /* 0x00013a0009287a24 */ /* 0x000fe200078e0204 */
[----:B------:R-:W-:Y:S01]  /*b830*/  IADD3 R220, R208, R220, RZ ;  /* 0x000000dcd0dc7210 */ /* 0x000fe20007ffe0ff */
[----:B------:R-:W-:Y:S01]  /*b840*/  IMAD R8, R5, c[0x0][0x3e4], R8 ;  /* 0x0000f90005087a24 */ /* 0x000fe200078e0208 */
[----:B------:R-:W-:Y:S01]  /*b850*/  ISETP.GE.OR P1, PT, R7, UR4, P0 ;  /* 0x0000000407007c0c */ /* 0x000fe20008726670 */
[----:B------:R-:W-:Y:S01]  /*b860*/  IMAD.WIDE.U32 R42, R5, c[0x0][0x3e0], R226 ;  /* 0x0000f800052a7a25 */ /* 0x000fe200078e00e2 */
[----:B------:R-:W-:-:S02]  /*b870*/  IADD3 R7, R7, 0x8, RZ ;  /* 0x0000000807077810 */ /* 0x000fc40007ffe0ff */
[----:B------:R-:W-:Y:S01]  /*b880*/  SHF.R.S32.HI R4, RZ, 0x1f, R40 ;  /* 0x0000001fff047819 */ /* 0x000fe20000011428 */
[----:B------:R-:W-:Y:S01]  /*b890*/  IMAD.IADD R43, R43, 0x1, R8 ;  /* 0x000000012b2b7824 */ /* 0x000fe200078e0208 */
[----:B------:R-:W-:-:S03]  /*b8a0*/  ISETP.GE.OR P0, PT, R7, UR4, P0 ;  /* 0x0000000407007c0c */ /* 0x000fc60008706670 */
[----:B------:R-:W-:Y:S02]  /*b8b0*/  IMAD R41, R4, c[0x0][0x3d8], RZ ;  /* 0x0000f60004297a24 */ /* 0x000fe400078e02ff */
[----:B------:R-:W-:-:S04]  /*b8c0*/  IMAD.WIDE.U32 R42, R40, c[0x0][0x3d8], R42 ;  /* 0x0000f600282a7a25 */ /* 0x000fc800078e002a */
[----:B------:R-:W-:Y:S01]  /*b8d0*/  IMAD R41, R40, c[0x0][0x3dc], R41 ;  /* 0x0000f70028297a24 */ /* 0x000fe200078e0229 */
[----:B-1----:R1:W-:Y:S04]  /*b8e0*/  @!P1 ST.E [R46.64], R3 ;  /* 0x000000032e009985 */ /* 0x0023e8000c101906 */
[----:B---3--:R1:W-:Y:S01]  /*b8f0*/  @!P0 ST.E [R44.64], R0 ;  /* 0x000000002c008985 */ /* 0x0083e2000c101906 */
[----:B------:R-:W-:Y:S02]  /*b900*/  IADD3 R41, R43, R41, RZ ;  /* 0x000000292b297210 */ /* 0x000fe40007ffe0ff */
[C---:B------:R-:W-:Y:S01]  /*b910*/  LEA R53, P0, R42.reuse, c[0x0][0x380], 0x1 ;  /* 0x0000e0002a357a11 */ /* 0x040fe200078008ff */
[----:B------:R1:W3:Y:S03]  /*b920*/  LDS.128 R36, [R198+0x1080] ;  /* 0x00108000c6247984 */ /* 0x0002e60000000c00 */
[----:B------:R-:W-:Y:S01]  /*b930*/  LEA.HI.X R52, R42, c[0x0][0x384], R41, 0x1, P0 ;  /* 0x0000e1002a347a11 */ /* 0x000fe200000f0c29 */
[----:B------:R1:W4:Y:S01]  /*b940*/  LDS.128 R32, [R198+0x2080] ;  /* 0x00208000c6207984 */ /* 0x0003220000000c00 */
[----:B------:R-:W-:-:S03]  /*b950*/  ISETP.GE.AND P0, PT, R220, UR4, PT ;  /* 0x00000004dc007c0c */ /* 0x000fc6000bf06270 */
[----:B------:R1:W2:Y:S04]  /*b960*/  LDS.128 R28, [R198+0x3080] ;  /* 0x00308000c61c7984 */ /* 0x0002a80000000c00 */
        /* <DEDUP_REMOVED lines=9> */
[----:B---3--:R-:W3:Y:S01]  /*ba00*/  LDS.128 R48, [R198+0x80] ;  /* 0x00008000c6307984 */ /* 0x008ee20000000c00 */
[----:B------:R-:W-:-:S02]  /*ba10*/  ISETP.GE.AND P5, PT, R206, c[0x0][0x3c8], PT ;  /* 0x0000f200ce007a0c */ /* 0x000fc40003fa6270 */
[----:B------:R-:W-:Y:S01]  /*ba20*/  ISETP.GE.AND P4, PT, R197, c[0x0][0x3c8], PT ;  /* 0x0000f200c5007a0c */ /* 0x000fe20003f86270 */
[----:B-1----:R-:W1:Y:S01]  /*ba30*/  LDS.128 R44, [R198+0x4080] ;  /* 0x00408000c62c7984 */ /* 0x002e620000000c00 */
[----:B------:R-:W-:-:S03]  /*ba40*/  ISETP.GE.AND P3, PT, R196, c[0x0][0x3c8], PT ;  /* 0x0000f200c4007a0c */ /* 0x000fc60003f66270 */
[----:B------:R-:W4:Y:S06]  /*ba50*/  LDS.128 R40, [R198+0x8080] ;  /* 0x00808000c6287984 */ /* 0x000f2c0000000c00 */
[-C--:B------:R-:W-:Y:S02]  /*ba60*/  @!P5 LEA R56, P2, R206, R3.reuse, 0x1 ;  /* 0x00000003ce38d211 */ /* 0x080fe400078408ff */
[-C--:B------:R-:W-:Y:S02]  /*ba70*/  @!P4 LEA R54, P1, R197, R3.reuse, 0x1 ;  /* 0x00000003c536c211 */ /* 0x080fe400078208ff */
[----:B------:R-:W-:-:S02]  /*ba80*/  @!P3 LEA R58, P0, R196, R3, 0x1 ;  /* 0x00000003c43ab211 */ /* 0x000fc400078008ff */
[-C--:B------:R-:W-:Y:S02]  /*ba90*/  @!P5 LEA.HI.X R57, R206, R0.reuse, R193, 0x1, P2 ;  /* 0x00000000ce39d211 */ /* 0x080fe400010f0cc1 */
[-C--:B------:R-:W-:Y:S02]  /*baa0*/  @!P4 LEA.HI.X R55, R197, R0.reuse, R192, 0x1, P1 ;  /* 0x00000000c537c211 */ /* 0x080fe400008f0cc0 */
[----:B------:R-:W-:Y:S01]  /*bab0*/  @!P3 LEA.HI.X R59, R196, R0, R191, 0x1, P0 ;  /* 0x00000000c43bb211 */ /* 0x000fe200000f0cbf */
[----:B---3--:R3:W-:Y:S04]  /*bac0*/  @!P5 ST.E.128 [R56.64], R48 ;  /* 0x000000303800d985 */ /* 0x0087e8000c101d06 */
[----:B-1----:R3:W-:Y:S04]  /*bad0*/  @!P4 ST.E.128 [R54.64], R44 ;  /* 0x0000002c3600c985 */ /* 0x0027e8000c101d06 */
[----:B----4-:R3:W-:Y:S02]  /*bae0*/  @!P3 ST.E.128 [R58.64], R40 ;  /* 0x000000283a00b985 */ /* 0x0107e4000c101d06 */
.L_x_629:
[----:B---3--:R-:W-:Y:S05]  /*baf0*/  BSYNC B0 ;  /* 0x0000000000007941 */ /* 0x008fea0003800000 */
.L_x_628:
[----:B------:R-:W-:Y:S01]  /*bb00*/  IADD3 R40, R220, 0x20, RZ ;  /* 0x00000020dc287810 */ /* 0x000fe20007ffe0ff */
[----:B-1----:R1:W3:Y:S01]  /*bb10*/  SHFL.IDX PT, R0, R52, 0x1, 0x181f ;  /* 0x00381f0034007f89 */ /* 0x0022e200000e0000 */
[----:B------:R-:W-:Y:S02]  /*bb20*/  BSSY B0, `(.L_x_630) ;  /* 0x0000010000007945 */ /* 0x000fe40003800000 */
[----:B------:R-:W-:Y:S01]  /*bb30*/  ISETP.GE.AND P0, PT, R40, UR4, PT ;  /* 0x0000000428007c0c */ /* 0x000fe2000bf06270 */
[----:B------:R1:W4:-:S12]  /*bb40*/  SHFL.IDX PT, R3, R53, 0x1, 0x181f ;  /* 0x00381f0035037f89 */ /* 0x00031800000e0000 */
[----:B------:R-:W-:Y:S05]  /*bb50*/  @P0 BRA `(.L_x_631) ;  /* 0x000000c000000947 */ /* 0x000fea0003800000 */
[----:B------:R-:W-:Y:S02]  /*bb60*/  ISETP.GE.AND P2, PT, R206, c[0x0][0x3c8], PT ;  /* 0x0000f200ce007a0c */ /* 0x000fe40003f46270 */
[----:B------:R-:W-:Y:S02]  /*bb70*/  ISETP.GE.AND P1, PT, R197, c[0x0][0x3c8], PT ;  /* 0x0000f200c5007a0c */ /* 0x000fe40003f26270 */
[----:B------:R-:W-:-:S09]  /*bb80*/  ISETP.GE.AND P0, PT, R196, c[0x0][0x3c8], PT ;  /* 0x0000f200c4007a0c */ /* 0x000fd20003f06270 */
[-C--:B----4-:R-:W-:Y:S02]  /*bb90*/  @!P2 LEA R42, P5, R206, R3.reuse, 0x1 ;  /* 0x00000003ce2aa211 */ /* 0x090fe400078a08ff */
[CC--:B------:R-:W-:Y:S02]  /*bba0*/  @!P1 LEA R40, P4, R197.reuse, R3.reuse, 0x1 ;  /* 0x00000003c5289211 */ /* 0x0c0fe400078808ff */
[----:B------:R-:W-:Y:S02]  /*bbb0*/  @!P0 LEA R44, P3, R196, R3, 0x1 ;  /* 0x00000003c42c8211 */ /* 0x000fe400078608ff */
[-C--:B---3--:R-:W-:Y:S02]  /*bbc0*/  @!P2 LEA.HI.X R43, R206, R0.reuse, R193, 0x1, P5 ;  /* 0x00000000ce2ba211 */ /* 0x088fe400028f0cc1 */
[-C--:B------:R-:W-:Y:S02]  /*bbd0*/  @!P1 LEA.HI.X R41, R197, R0.reuse, R192, 0x1, P4 ;  /* 0x00000000c5299211 */ /* 0x080fe400020f0cc0 */
[----:B------:R-:W-:Y:S01]  /*bbe0*/  @!P0 LEA.HI.X R45, R196, R0, R191, 0x1, P3 ;  /* 0x00000000c42d8211 */ /* 0x000fe200018f0cbf */
[----:B------:R3:W-:Y:S04]  /*bbf0*/  @!P2 ST.E.128 [R42.64], R36 ;  /* 0x000000242a00a985 */ /* 0x0007e8000c101d06 */
[----:B------:R3:W-:Y:S04]  /*bc00*/  @!P1 ST.E.128 [R40.64], R24 ;  /* 0x0000001828009985 */ /* 0x0007e8000c101d06 */
[----:B------:R3:W-:Y:S02]  /*bc10*/  @!P0 ST.E.128 [R44.64], R12 ;  /* 0x0000000c2c008985 */ /* 0x0007e4000c101d06 */
.L_x_631:
[----:B------:R-:W-:Y:S05]  /*bc20*/  BSYNC B0 ;  /* 0x0000000000007941 */ /* 0x000fea0003800000 */
.L_x_630:
[----:B---3--:R-:W-:Y:S01]  /*bc30*/  IADD3 R12, R220, 0x40, RZ ;  /* 0x00000040dc0c7810 */ /* 0x008fe20007ffe0ff */
[----:B------:R3:W1:Y:S01]  /*bc40*/  SHFL.IDX PT, R0, R52, 0x2, 0x181f ;  /* 0x00581f0034007f89 */ /* 0x00066200000e0000 */
[----:B------:R-:W-:Y:S02]  /*bc50*/  BSSY B0, `(.L_x_632) ;  /* 0x0000010000007945 */ /* 0x000fe40003800000 */
[----:B------:R-:W-:Y:S01]  /*bc60*/  ISETP.GE.AND P0, PT, R12, UR4, PT ;  /* 0x000000040c007c0c */ /* 0x000fe2000bf06270 */
[----:B----4-:R3:W4:-:S12]  /*bc70*/  SHFL.IDX PT, R3, R53, 0x2, 0x181f ;  /* 0x00581f0035037f89 */ /* 0x01071800000e0000 */
[----:B------:R-:W-:Y:S05]  /*bc80*/  @P0 BRA `(.L_x_633) ;  /* 0x000000c000000947 */ /* 0x000fea0003800000 */
[----:B------:R-:W-:Y:S02]  /*bc90*/  ISETP.GE.AND P2, PT, R206, c[0x0][0x3c8], PT ;  /* 0x0000f200ce007a0c */ /* 0x000fe40003f46270 */
[----:B------:R-:W-:Y:S02]  /*bca0*/  ISETP.GE.AND P1, PT, R197, c[0x0][0x3c8], PT ;  /* 0x0000f200c5007a0c */ /* 0x000fe40003f26270 */
[----:B------:R-:W-:-:S09]  /*bcb0*/  ISETP.GE.AND P0, PT, R196, c[0x0][0x3c8], PT ;  /* 0x0000f200c4007a0c */ /* 0x000fd20003f06270 */
[-C--:B----4-:R-:W-:Y:S02]  /*bcc0*/  @!P2 LEA R14, P5, R206, R3.reuse, 0x1 ;  /* 0x00000003ce0ea211 */ /* 0x090fe400078a08ff */
[CC--:B------:R-:W-:Y:S02]  /*bcd0*/  @!P1 LEA R12, P4, R197.reuse, R3.reuse, 0x1 ;  /* 0x00000003c50c9211 */ /* 0x0c0fe400078808ff */
[----:B------:R-:W-:Y:S02]  /*bce0*/  @!P0 LEA R24, P3, R196, R3, 0x1 ;  /* 0x00000003c4188211 */ /* 0x000fe400078608ff */
[-C--:B-1----:R-:W-:Y:S02]  /*bcf0*/  @!P2 LEA.HI.X R15, R206, R0.reuse, R193, 0x1, P5 ;  /* 0x00000000ce0fa211 */ /* 0x082fe400028f0cc1 */
[-C--:B------:R-:W-:Y:S02]  /*bd00*/  @!P1 LEA.HI.X R13, R197, R0.reuse, R192, 0x1, P4 ;  /* 0x00000000c50d9211 */ /* 0x080fe400020f0cc0 */
[----:B------:R-:W-:Y:S01]  /*bd10*/  @!P0 LEA.HI.X R25, R196, R0, R191, 0x1, P3 ;  /* 0x00000000c4198211 */ /* 0x000fe200018f0cbf */
[----:B------:R1:W-:Y:S04]  /*bd20*/  @!P2 ST.E.128 [R14.64], R32 ;  /* 0x000000200e00a985 */ /* 0x0003e8000c101d06 */
[----:B------:R1:W-:Y:S04]  /*bd30*/  @!P1 ST.E.128 [R12.64], R20 ;  /* 0x000000140c009985 */ /* 0x0003e8000c101d06 */
[----:B------:R1:W-:Y:S02]  /*bd40*/  @!P0 ST.E.128 [R24.64], R8 ;  /* 0x0000000818008985 */ /* 0x0003e4000c101d06 */
.L_x_633:
[----:B------:R-:W-:Y:S05]  /*bd50*/  BSYNC B0 ;  /* 0x0000000000007941 */ /* 0x000fea0003800000 */
.L_x_632:
[----:B------:R-:W-:Y:S01]  /*bd60*/  IADD3 R220, R220, 0x60, RZ ;  /* 0x00000060dcdc7810 */ /* 0x000fe20007ffe0ff */
[----:B-1-3--:R-:W1:Y:S03]  /*bd70*/  SHFL.IDX PT, R52, R52, 0x3, 0x181f ;  /* 0x00781f0034347f89 */ /* 0x00ae6600000e0000 */
[----:B------:R-:W-:Y:S01]  /*bd80*/  ISETP.GE.AND P0, PT, R220, UR4, PT ;  /* 0x00000004dc007c0c */ /* 0x000fe2000bf06270 */
[----:B------:R-:W3:-:S12]  /*bd90*/  SHFL.IDX PT, R53, R53, 0x3, 0x181f ;  /* 0x00781f0035357f89 */ /* 0x000ed800000e0000 */
[----:B------:R-:W-:Y:S05]  /*bda0*/  @P0 BRA `(.L_x_634) ;  /* 0x00000a0000000947 */ /* 0x000fea0003800000 */
[----:B------:R-:W-:Y:S02]  /*bdb0*/  ISETP.GE.AND P1, PT, R206, c[0x0][0x3c8], PT ;  /* 0x0000f200ce007a0c */ /* 0x000fe40003f26270 */
[----:B------:R-:W-:-:S11]  /*bdc0*/  ISETP.GE.AND P0, PT, R197, c[0x0][0x3c8], PT ;  /* 0x0000f200c5007a0c */ /* 0x000fd60003f06270 */
[CC--:B---3--:R-:W-:Y:S02]  /*bdd0*/  @!P1 LEA R10, P3, R206.reuse, R53.reuse, 0x1 ;  /* 0x00000035ce0a9211 */ /* 0x0c8fe400078608ff */
[C---:B------:R-:W-:Y:S02]  /*bde0*/  @!P0 LEA R8, P2, R197.reuse, R53, 0x1 ;  /* 0x00000035c5088211 */ /* 0x040fe400078408ff */
[-C--:B-1----:R-:W-:Y:S02]  /*bdf0*/  @!P1 LEA.HI.X R11, R206, R52.reuse, R193, 0x1, P3 ;  /* 0x00000034ce0b9211 */ /* 0x082fe400018f0cc1 */
[----:B------:R-:W-:-:S03]  /*be00*/  @!P0 LEA.HI.X R9, R197, R52, R192, 0x1, P2 ;  /* 0x00000034c5098211 */ /* 0x000fc600010f0cc0 */
[----:B--2---:R1:W-:Y:S04]  /*be10*/  @!P1 ST.E.128 [R10.64], R28 ;  /* 0x0000001c0a009985 */ /* 0x0043e8000c101d06 */
[----:B------:R1:W-:Y:S01]  /*be20*/  @!P0 ST.E.128 [R8.64], R16 ;  /* 0x0000001008008985 */ /* 0x0003e2000c101d06 */
[----:B------:R-:W-:-:S13]  /*be30*/  ISETP.GE.AND P0, PT, R196, c[0x0][0x3c8], PT ;  /* 0x0000f200c4007a0c */ /* 0x000fda0003f06270 */
[----:B------:R-:W-:Y:S05]  /*be40*/  @P0 BRA `(.L_x_634) ;  /* 0x0000096000000947 */ /* 0x000fea0003800000 */
[----:B-1----:R-:W-:-:S04]  /*be50*/  LEA R8, P0, R196, R53, 0x1 ;  /* 0x00000035c4087211 */ /* 0x002fc800078008ff */
[----:B------:R-:W-:-:S05]  /*be60*/  LEA.HI.X R9, R196, R52, R191, 0x1, P0 ;  /* 0x00000034c4097211 */ /* 0x000fca00000f0cbf */
[----:B------:R1:W-:Y:S01]  /*be70*/  ST.E.128 [R8.64], R4 ;  /* 0x0000000408007985 */ /* 0x0003e2000c101d06 */
[----:B------:R-:W-:Y:S05]  /*be80*/  BRA `(.L_x_634) ;  /* 0x0000092000007947 */ /* 0x000fea0003800000 */
.L_x_626:
[----:B------:R-:W-:Y:S01]  /*be90*/  ISETP.GE.AND P0, PT, R194, 0x80, PT ;  /* 0x00000080c200780c */ /* 0x000fe20003f06270 */
[----:B------:R-:W-:Y:S01]  /*bea0*/  BSSY B0, `(.L_x_635) ;  /* 0x0000022000007945 */ /* 0x000fe20003800000 */
[----:B------:R-:W-:Y:S02]  /*beb0*/  SHF.R.S32.HI R3, RZ, 0x1f, R221 ;  /* 0x0000001fff037819 */ /* 0x000fe400000114dd */
[----:B------:R-:W-:-:S09]  /*bec0*/  SHF.R.S32.HI R0, RZ, 0x1f, R226 ;  /* 0x0000001fff007819 */ /* 0x000fd200000114e2 */
[----:B------:R-:W-:Y:S05]  /*bed0*/  @P0 BRA `(.L_x_636) ;  /* 0x000001e000000947 */ /* 0x000fea0003800000 */
[----:B------:R-:W-:Y:S02]  /*bee0*/  MOV R6, c[0x0][0x4e8] ;  /* 0x00013a0000067a02 */ /* 0x000fe40000000f00 */
[----:B------:R-:W-:-:S03]  /*bef0*/  IADD3 R4, R220, R194, RZ ;  /* 0x000000c2dc047210 */ /* 0x000fc60007ffe0ff */
[----:B------:R-:W-:-:S05]  /*bf00*/  IMAD R5, R6, c[0x0][0x388], RZ ;  /* 0x0000e20006057a24 */ /* 0x000fca00078e02ff */
[----:B------:R-:W-:-:S13]  /*bf10*/  ISETP.GE.AND P0, PT, R4, R5, PT ;  /* 0x000000050400720c */ /* 0x000fda0003f06270 */
[----:B------:R-:W-:Y:S05]  /*bf20*/  @P0 BRA `(.L_x_636) ;  /* 0x0000019000000947 */ /* 0x000fea0003800000 */
[----:B------:R-:W-:Y:S01]  /*bf30*/  ISETP.NE.AND P0, PT, R6, 0x1, PT ;  /* 0x000000010600780c */ /* 0x000fe20003f05270 */
[----:B------:R-:W-:Y:S01]  /*bf40*/  IMAD R10, R3, c[0x0][0x490], RZ ;  /* 0x00012400030a7a24 */ /* 0x000fe200078e02ff */
[----:B------:R-:W-:Y:S01]  /*bf50*/  MOV R6, R4 ;  /* 0x0000000400067202 */ /* 0x000fe20000000f00 */
[----:B------:R-:W-:-:S04]  /*bf60*/  IMAD.WIDE.U32 R8, R221, c[0x0][0x490], RZ ;  /* 0x00012400dd087a25 */ /* 0x000fc800078e00ff */
[----:B------:R-:W-:-:S05]  /*bf70*/  IMAD R5, R221, c[0x0][0x494], R10 ;  /* 0x00012500dd057a24 */ /* 0x000fca00078e020a */
[----:B------:R-:W-:Y:S01]  /*bf80*/  IADD3 R9, R9, R5, RZ ;  /* 0x0000000509097210 */ /* 0x000fe20007ffe0ff */
[----:B------:R-:W-:-:S04]  /*bf90*/  @P0 IMAD.HI.U32 R7, R4, c[0x0][0x4ec], RZ ;  /* 0x00013b0004070a27 */ /* 0x000fc800078e00ff */
[----:B------:R-:W-:Y:S01]  /*bfa0*/  IMAD.WIDE.U32 R8, R226, c[0x0][0x498], R8 ;  /* 0x00012600e2087a25 */ /* 0x000fe200078e0008 */
[----:B------:R-:W-:-:S03]  /*bfb0*/  @P0 SHF.R.U32.HI R6, RZ, c[0x0][0x4f0], R7 ;  /* 0x00013c00ff060a19 */ /* 0x000fc60000011607 */
[----:B------:R-:W-:Y:S01]  /*bfc0*/  IMAD R7, R0, c[0x0][0x498], RZ ;  /* 0x0001260000077a24 */ /* 0x000fe200078e02ff */
[C---:B------:R-:W-:Y:S02]  /*bfd0*/  IADD3 R5, -R6.reuse, RZ, RZ ;  /* 0x000000ff06057210 */ /* 0x040fe40007ffe1ff */
[----:B------:R-:W-:Y:S01]  /*bfe0*/  IADD3 R8, P0, R6, R8, RZ ;  /* 0x0000000806087210 */ /* 0x000fe20007f1e0ff */
[----:B------:R-:W-:Y:S02]  /*bff0*/  IMAD R7, R226, c[0x0][0x49c], R7 ;  /* 0x00012700e2077a24 */ /* 0x000fe400078e0207 */
[----:B------:R-:W-:Y:S01]  /*c000*/  IMAD R5, R5, c[0x0][0x4e8], R4 ;  /* 0x00013a0005057a24 */ /* 0x000fe200078e0204 */
[----:B------:R-:W-:-:S04]  /*c010*/  SHF.R.S32.HI R4, RZ, 0x1f, R6 ;  /* 0x0000001fff047819 */ /* 0x000fc80000011406 */
[----:B------:R-:W-:Y:S02]  /*c020*/  SHF.R.S32.HI R6, RZ, 0x1f, R5 ;  /* 0x0000001fff067819 */ /* 0x000fe40000011405 */
[----:B------:R-:W-:Y:S02]  /*c030*/  IADD3.X R9, R4, R9, R7, P0, !PT ;  /* 0x0000000904097210 */ /* 0x000fe400007fe407 */
[----:B------:R-:W-:Y:S01]  /*c040*/  MOV R7, 0xff800000 ;  /* 0xff80000000077802 */ /* 0x000fe20000000f00 */
[----:B------:R-:W-:Y:S02]  /*c050*/  IMAD R4, R6, c[0x0][0x488], RZ ;  /* 0x0001220006047a24 */ /* 0x000fe400078e02ff */
[----:B------:R-:W-:-:S04]  /*c060*/  IMAD.WIDE.U32 R8, R5, c[0x0][0x488], R8 ;  /* 0x0001220005087a25 */ /* 0x000fc800078e0008 */
[----:B------:R-:W-:-:S05]  /*c070*/  IMAD R4, R5, c[0x0][0x48c], R4 ;  /* 0x0001230005047a24 */ /* 0x000fca00078e0204 */
[----:B------:R-:W-:Y:S02]  /*c080*/  IADD3 R5, R9, R4, RZ ;  /* 0x0000000409057210 */ /* 0x000fe40007ffe0ff */
[----:B------:R-:W-:-:S04]  /*c090*/  LEA R4, P0, R8, c[0x0][0x450], 0x2 ;  /* 0x0001140008047a11 */ /* 0x000fc800078010ff */
[----:B------:R-:W-:-:S05]  /*c0a0*/  LEA.HI.X R5, R8, c[0x0][0x454], R5, 0x2, P0 ;  /* 0x0001150008057a11 */ /* 0x000fca00000f1405 */
[----:B------:R1:W-:Y:S04]  /*c0b0*/  STG.E [R4.64], R7 ;  /* 0x0000000704007986 */ /* 0x0003e8000c101906 */
.L_x_636:
[----:B------:R-:W-:Y:S05]  /*c0c0*/  BSYNC B0 ;  /* 0x0000000000007941 */ /* 0x000fea0003800000 */
.L_x_635:
[----:B-1----:R-:W-:Y:S01]  /*c0d0*/  MOV R4, c[0x0][0x4e8] ;  /* 0x00013a0000047a02 */ /* 0x002fe20000000f00 */
[----:B------:R-:W-:-:S03]  /*c0e0*/  IMAD.WIDE.U32 R6, R221, c[0x0][0x3e8], RZ ;  /* 0x0000fa00dd067a25 */ /* 0x000fc600078e00ff */
[----:B------:R-:W-:Y:S01]  /*c0f0*/  ISETP.NE.AND P0, PT, R4, 0x1, PT ;  /* 0x000000010400780c */ /* 0x000fe20003f05270 */
[----:B------:R-:W-:Y:S01]  /*c100*/  IMAD R4, R3, c[0x0][0x3e8], RZ ;  /* 0x0000fa0003047a24 */ /* 0x000fe200078e02ff */
[----:B------:R-:W-:Y:S01]  /*c110*/  IADD3 R3, R203, R220, RZ ;  /* 0x000000dccb037210 */ /* 0x000fe20007ffe0ff */
[----:B------:R-:W-:Y:S02]  /*c120*/  IMAD R5, R0, c[0x0][0x3f0], RZ ;  /* 0x0000fc0000057a24 */ /* 0x000fe400078e02ff */
[----:B------:R-:W-:Y:S01]  /*c130*/  IMAD R4, R221, c[0x0][0x3ec], R4 ;  /* 0x0000fb00dd047a24 */ /* 0x000fe200078e0204 */
[----:B------:R-:W-:Y:S01]  /*c140*/  MOV R8, R3 ;  /* 0x0000000300087202 */ /* 0x000fe20000000f00 */
[----:B------:R-:W-:-:S03]  /*c150*/  IMAD R5, R226, c[0x0][0x3f4], R5 ;  /* 0x0000fd00e2057a24 */ /* 0x000fc600078e0205 */
[----:B------:R-:W-:-:S03]  /*c160*/  IADD3 R7, R7, R4, RZ ;  /* 0x0000000407077210 */ /* 0x000fc60007ffe0ff */
[----:B------:R-:W-:-:S04]  /*c170*/  @P0 IMAD.HI.U32 R0, R3, c[0x0][0x4ec], RZ ;  /* 0x00013b0003000a27 */ /* 0x000fc800078e00ff */
[----:B------:R-:W-:Y:S01]  /*c180*/  IMAD.WIDE.U32 R6, R226, c[0x0][0x3f0], R6 ;  /* 0x0000fc00e2067a25 */ /* 0x000fe200078e0006 */
[----:B------:R-:W-:-:S04]  /*c190*/  @P0 SHF.R.U32.HI R8, RZ, c[0x0][0x4f0], R0 ;  /* 0x00013c00ff080a19 */ /* 0x000fc80000011600 */
[----:B------:R-:W-:Y:S02]  /*c1a0*/  SHF.R.S32.HI R4, RZ, 0x1f, R8 ;  /* 0x0000001fff047819 */ /* 0x000fe40000011408 */
[----:B------:R-:W-:Y:S02]  /*c1b0*/  IADD3 R0, -R8, RZ, RZ ;  /* 0x000000ff08007210 */ /* 0x000fe40007ffe1ff */
[----:B------:R-:W-:Y:S01]  /*c1c0*/  IADD3 R7, R7, R5, RZ ;  /* 0x0000000507077210 */ /* 0x000fe20007ffe0ff */
[----:B------:R-:W-:Y:S02]  /*c1d0*/  IMAD R5, R4, c[0x0][0x3e0], RZ ;  /* 0x0000f80004057a24 */ /* 0x000fe400078e02ff */
[----:B------:R-:W-:Y:S02]  /*c1e0*/  IMAD R0, R0, c[0x0][0x4e8], R3 ;  /* 0x00013a0000007a24 */ /* 0x000fe400078e0203 */
[C---:B------:R-:W-:Y:S02]  /*c1f0*/  IMAD R5, R8.reuse, c[0x0][0x3e4], R5 ;  /* 0x0000f90008057a24 */ /* 0x040fe400078e0205 */
[----:B------:R-:W-:Y:S01]  /*c200*/  IMAD.WIDE.U32 R6, R8, c[0x0][0x3e0], R6 ;  /* 0x0000f80008067a25 */ /* 0x000fe200078e0006 */
[----:B------:R-:W-:-:S04]  /*c210*/  SHF.R.S32.HI R3, RZ, 0x1f, R0 ;  /* 0x0000001fff037819 */ /* 0x000fc80000011400 */
[----:B------:R-:W-:Y:S01]  /*c220*/  IADD3 R7, R7, R5, RZ ;  /* 0x0000000507077210 */ /* 0x000fe20007ffe0ff */
[----:B------:R-:W-:-:S04]  /*c230*/  IMAD R3, R3, c[0x0][0x3d8], RZ ;  /* 0x0000f60003037a24 */ /* 0x000fc800078e02ff */
[----:B------:R-:W-:-:S04]  /*c240*/  IMAD.WIDE.U32 R6, R0, c[0x0][0x3d8], R6 ;  /* 0x0000f60000067a25 */ /* 0x000fc800078e0006 */
[----:B------:R-:W-:Y:S01]  /*c250*/  IMAD R3, R0, c[0x0][0x3dc], R3 ;  /* 0x0000f70000037a24 */ /* 0x000fe200078e0203 */
[----:B------:R-:W-:-:S04]  /*c260*/  LEA R4, P0, R6, c[0x0][0x380], 0x1 ;  /* 0x0000e00006047a11 */ /* 0x000fc800078008ff */
[----:B------:R-:W-:-:S04]  /*c270*/  IADD3 R3, R7, R3, RZ ;  /* 0x0000000307037210 */ /* 0x000fc80007ffe0ff */
[----:B------:R-:W-:Y:S01]  /*c280*/  LEA.HI.X R3, R6, c[0x0][0x384], R3, 0x1, P0 ;  /* 0x0000e10006037a11 */ /* 0x000fe200000f0c03 */
[----:B------:R-:W-:Y:S05]  /*c290*/  BRA.DIV ~URZ, `(.L_x_637) ;  /* 0x000021a27f007947 */ /* 0x000fea000b800000 */
[----:B------:R1:W2:Y:S02]  /*c2a0*/  SHFL.IDX PT, R5, R3, RZ, 0x181f ;  /* 0x00181fff03057589 */ /* 0x0002a400000e0000 */
.L_x_675:
[----:B------:R-:W-:Y:S05]  /*c2b0*/  BRA.DIV ~URZ, `(.L_x_638) ;  /* 0x000021f27f007947 */ /* 0x000fea000b800000 */
[----:B------:R3:W4:Y:S02]  /*c2c0*/  SHFL.IDX PT, R175, R4, RZ, 0x181f ;  /* 0x00181fff04af7589 */ /* 0x00072400000e0000 */
.L_x_676:
[----:B------:R-:W-:Y:S01]  /*c2d0*/  MOV R0, c[0x0][0x4e8] ;  /* 0x00013a0000007a02 */ /* 0x000fe20000000f00 */
[----:B------:R-:W-:Y:S01]  /*c2e0*/  BSSY B0, `(.L_x_639) ;  /* 0x0000011000007945 */ /* 0x000fe20003800000 */
[----:B------:R-:W-:-:S03]  /*c2f0*/  IADD3 R7, R208, R220, RZ ;  /* 0x000000dcd0077210 */ /* 0x000fc60007ffe0ff */
[----:B------:R-:W-:-:S05]  /*c300*/  IMAD R0, R0, c[0x0][0x388], RZ ;  /* 0x0000e20000007a24 */ /* 0x000fca00078e02ff */
[----:B------:R-:W-:-:S13]  /*c310*/  ISETP.GE.AND P0, PT, R7, R0, PT ;  /* 0x000000000700720c */ /* 0x000fda0003f06270 */
[----:B------:R-:W-:Y:S05]  /*c320*/  @P0 BRA `(.L_x_640) ;  /* 0x000000c000000947 */ /* 0x000fea0003800000 */
[----:B------:R-:W-:Y:S02]  /*c330*/  ISETP.GE.AND P2, PT, R206, c[0x0][0x3c8], PT ;  /* 0x0000f200ce007a0c */ /* 0x000fe40003f46270 */
[----:B------:R-:W-:Y:S02]  /*c340*/  ISETP.GE.AND P1, PT, R197, c[0x0][0x3c8], PT ;  /* 0x0000f200c5007a0c */ /* 0x000fe40003f26270 */
[----:B------:R-:W-:-:S09]  /*c350*/  ISETP.GE.AND P0, PT, R196, c[0x0][0x3c8], PT ;  /* 0x0000f200c4007a0c */ /* 0x000fd20003f06270 */
[-C--:B----4-:R-:W-:Y:S02]  /*c360*/  @!P2 LEA R10, P5, R206, R175.reuse, 0x1 ;  /* 0x000000afce0aa211 */ /* 0x090fe400078a08ff */
[CC--:B------:R-:W-:Y:S02]  /*c370*/  @!P1 LEA R8, P4, R197.reuse, R175.reuse, 0x1 ;  /* 0x000000afc5089211 */ /* 0x0c0fe400078808ff */
[----:B------:R-:W-:Y:S02]  /*c380*/  @!P0 LEA R12, P3, R196, R175, 0x1 ;  /* 0x000000afc40c8211 */ /* 0x000fe400078608ff */
[-C--:B--2---:R-:W-:Y:S02]  /*c390*/  @!P2 LEA.HI.X R11, R206, R5.reuse, R193, 0x1, P5 ;  /* 0x00000005ce0ba211 */ /* 0x084fe400028f0cc1 */
[-C--:B------:R-:W-:Y:S02]  /*c3a0*/  @!P1 LEA.HI.X R9, R197, R5.reuse, R192, 0x1, P4 ;  /* 0x00000005c5099211 */ /* 0x080fe400020f0cc0 */
[----:B------:R-:W-:Y:S01]  /*c3b0*/  @!P0 LEA.HI.X R13, R196, R5, R191, 0x1, P3 ;  /* 0x00000005c40d8211 */ /* 0x000fe200018f0cbf */
[----:B------:R2:W-:Y:S04]  /*c3c0*/  @!P2 ST.E.128 [R10.64], RZ ;  /* 0x000000ff0a00a985 */ /* 0x0005e8000c101d06 */
[----:B------:R2:W-:Y:S04]  /*c3d0*/  @!P1 ST.E.128 [R8.64], RZ ;  /* 0x000000ff08009985 */ /* 0x0005e8000c101d06 */
[----:B------:R2:W-:Y:S02]  /*c3e0*/  @!P0 ST.E.128 [R12.64], RZ ;  /* 0x000000ff0c008985 */ /* 0x0005e4000c101d06 */
.L_x_640:
[----:B------:R-:W-:Y:S05]  /*c3f0*/  BSYNC B0 ;  /* 0x0000000000007941 */ /* 0x000fea0003800000 */
.L_x_639:
[----:B------:R-:W-:Y:S05]  /*c400*/  BRA.DIV ~URZ, `(.L_x_641) ;  /* 0x000021027f007947 */ /* 0x000fea000b800000 */
[----:B--2---:R2:W1:Y:S04]  /*c410*/  SHFL.IDX PT, R5, R3, 0x1, 0x181f ;  /* 0x00381f0003057f89 */ /* 0x00446800000e0000 */
[----:B----4-:R2:W4:Y:S02]  /*c420*/  SHFL.IDX PT, R175, R4, 0x1, 0x181f ;  /* 0x00381f0004af7f89 */ /* 0x01052400000e0000 */
.L_x_677:
[----:B------:R-:W-:Y:S01]  /*c430*/  IADD3 R9, R7, 0x20, RZ ;  /* 0x0000002007097810 */ /* 0x000fe20007ffe0ff */
[----:B------:R-:W-:Y:S03]  /*c440*/  BSSY B0, `(.L_x_642) ;  /* 0x000000f000007945 */ /* 0x000fe60003800000 */
        /* <DEDUP_REMOVED lines=11> */
[----:B------:R1:W-:Y:S04]  /*c500*/  @!P2 ST.E.128 [R10.64], RZ ;  /* 0x000000ff0a00a985 */ /* 0x0003e8000c101d06 */
[----:B------:R1:W-:Y:S04]  /*c510*/  @!P1 ST.E.128 [R8.64], RZ ;  /* 0x000000ff08009985 */ /* 0x0003e8000c101d06 */
[----:B------:R1:W-:Y:S02]  /*c520*/  @!P0 ST.E.128 [R12.64], RZ ;  /* 0x000000ff0c008985 */ /* 0x0003e4000c101d06 */
.L_x_643:
[----:B------:R-:W-:Y:S05]  /*c530*/  BSYNC B0 ;  /* 0x0000000000007941 */ /* 0x000fea0003800000 */
.L_x_642:
[----:B------:R-:W-:Y:S05]  /*c540*/  BRA.DIV ~URZ, `(.L_x_644) ;  /* 0x000020827f007947 */ /* 0x000fea000b800000 */
[----:B-1----:R1:W2:Y:S02]  /*c550*/  SHFL.IDX PT, R5, R3, 0x2, 0x181f ;  /* 0x00581f0003057f89 */ /* 0x0022a400000e0000 */
.L_x_678:
[----:B------:R-:W-:Y:S05]  /*c560*/  BRA.DIV ~URZ, `(.L_x_645) ;  /* 0x000020d27f007947 */ /* 0x000fea000b800000 */
[----:B----4-:R4:W1:Y:S02]  /*c570*/  SHFL.IDX PT, R175, R4, 0x2, 0x181f ;  /* 0x00581f0004af7f89 */ /* 0x01086400000e0000 */
.L_x_679:
[----:B------:R-:W-:Y:S01]  /*c580*/  IADD3 R9, R7, 0x40, RZ ;  /* 0x0000004007097810 */ /* 0x000fe20007ffe0ff */
[----:B------:R-:W-:Y:S03]  /*c590*/  BSSY B0, `(.L_x_646) ;  /* 0x000000f000007945 */ /* 0x000fe60003800000 */
[----:B------:R-:W-:-:S13]  /*c5a0*/  ISETP.GE.AND P0, PT, R9, R0, PT ;  /* 0x000000000900720c */ /* 0x000fda0003f06270 */
[----:B------:R-:W-:Y:S05]  /*c5b0*/  @P0 BRA `(.L_x_647) ;  /* 0x000000c000000947 */ /* 0x000fea0003800000 */
[----:B------:R-:W-:Y:S02]  /*c5c0*/  ISETP.GE.AND P2, PT, R206, c[0x0][0x3c8], PT ;  /* 0x0000f200ce007a0c */ /* 0x000fe40003f46270 */
[----:B------:R-:W-:Y:S02]  /*c5d0*/  ISETP.GE.AND P1, PT, R197, c[0x0][0x3c8], PT ;  /* 0x0000f200c5007a0c */ /* 0x000fe40003f26270 */
[----:B------:R-:W-:-:S09]  /*c5e0*/  ISETP.GE.AND P0, PT, R196, c[0x0][0x3c8], PT ;  /* 0x0000f200c4007a0c */ /* 0x000fd20003f06270 */
[-C--:B-1----:R-:W-:Y:S02]  /*c5f0*/  @!P2 LEA R10, P5, R206, R175.reuse, 0x1 ;  /* 0x000000afce0aa211 */ /* 0x082fe400078a08ff */
        /* <DEDUP_REMOVED lines=8> */
.L_x_647:
[----:B------:R-:W-:Y:S05]  /*c680*/  BSYNC B0 ;  /* 0x0000000000007941 */ /* 0x000fea0003800000 */
.L_x_646:
[----:B------:R-:W-:Y:S05]  /*c690*/  BRA.DIV ~URZ, `(.L_x_648) ;  /* 0x000020027f007947 */ /* 0x000fea000b800000 */
[----:B-12---:R-:W1:Y:S04]  /*c6a0*/  SHFL.IDX PT, R3, R3, 0x3, 0x181f ;  /* 0x00781f0003037f89 */ /* 0x006e6800000e0000 */
[----:B------:R2:W3:Y:S02]  /*c6b0*/  SHFL.IDX PT, R175, R4, 0x3, 0x181f ;  /* 0x00781f0004af7f89 */ /* 0x0004e400000e0000 */
.L_x_680:
[----:B------:R-:W-:-:S04]  /*c6c0*/  IADD3 R7, R7, 0x60, RZ ;  /* 0x0000006007077810 */ /* 0x000fc80007ffe0ff */
[----:B------:R-:W-:-:S13]  /*c6d0*/  ISETP.GE.AND P0, PT, R7, R0, PT ;  /* 0x000000000700720c */ /* 0x000fda0003f06270 */
[----:B------:R-:W-:Y:S05]  /*c6e0*/  @P0 BRA `(.L_x_634) ;  /* 0x000000c000000947 */ /* 0x000fea0003800000 */
[----:B------:R-:W-:Y:S02]  /*c6f0*/  ISETP.GE.AND P2, PT, R206, c[0x0][0x3c8], PT ;  /* 0x0000f200ce007a0c */ /* 0x000fe40003f46270 */
[----:B------:R-:W-:Y:S02]  /*c700*/  ISETP.GE.AND P1, PT, R197, c[0x0][0x3c8], PT ;  /* 0x0000f200c5007a0c */ /* 0x000fe40003f26270 */
[----:B------:R-:W-:-:S09]  /*c710*/  ISETP.GE.AND P0, PT, R196, c[0x0][0x3c8], PT ;  /* 0x0000f200c4007a0c */ /* 0x000fd20003f06270 */
[-C--:B---3--:R-:W-:Y:S02]  /*c720*/  @!P2 LEA R6, P5, R206, R175.reuse, 0x1 ;  /* 0x000000afce06a211 */ /* 0x088fe400078a08ff */
[CC--:B--2-4-:R-:W-:Y:S02]  /*c730*/  @!P1 LEA R4, P4, R197.reuse, R175.reuse, 0x1 ;  /* 0x000000afc5049211 */ /* 0x0d4fe400078808ff */
[----:B------:R-:W-:Y:S02]  /*c740*/  @!P0 LEA R8, P3, R196, R175, 0x1 ;  /* 0x000000afc4088211 */ /* 0x000fe400078608ff */
[-C--:B-1----:R-:W-:Y:S02]  /*c750*/  @!P2 LEA.HI.X R7, R206, R3.reuse, R193, 0x1, P5 ;  /* 0x00000003ce07a211 */ /* 0x082fe400028f0cc1 */
[-C--:B------:R-:W-:Y:S02]  /*c760*/  @!P1 LEA.HI.X R5, R197, R3.reuse, R192, 0x1, P4 ;  /* 0x00000003c5059211 */ /* 0x080fe400020f0cc0 */
[----:B------:R-:W-:Y:S01]  /*c770*/  @!P0 LEA.HI.X R9, R196, R3, R191, 0x1, P3 ;  /* 0x00000003c4098211 */ /* 0x000fe200018f0cbf */
[----:B------:R1:W-:Y:S04]  /*c780*/  @!P2 ST.E.128 [R6.64], RZ ;  /* 0x000000ff0600a985 */ /* 0x0003e8000c101d06 */
[----:B------:R1:W-:Y:S04]  /*c790*/  @!P1 ST.E.128 [R4.64], RZ ;  /* 0x000000ff04009985 */ /* 0x0003e8000c101d06 */
[----:B------:R1:W-:Y:S02]  /*c7a0*/  @!P0 ST.E.128 [R8.64], RZ ;  /* 0x000000ff08008985 */ /* 0x0003e4000c101d06 */
.L_x_634:
[----:B------:R-:W-:Y:S05]  /*c7b0*/  BSYNC B1 ;  /* 0x0000000000017941 */ /* 0x000fea0003800000 */
.L_x_625:
[----:B------:R-:W-:-:S13]  /*c7c0*/  ISETP.NE.AND P0, PT, R209, RZ, PT ;  /* 0x000000ffd100720c */ /* 0x000fda0003f05270 */
[----:B------:R-:W-:Y:S01]  /*c7d0*/  @P0 WARPSYNC 0xffffffff ;  /* 0xffffffff00000948 */ /* 0x000fe20003800000 */
[----:B------:R-:W-:Y:S06]  /*c7e0*/  @P0 BAR.SYNC.DEFER_BLOCKING 0x5, 0x100 ;  /* 0x0144000000000b1d */ /* 0x000fec0000010000 */
[----:B------:R-:W4:Y:S04]  /*c7f0*/  @P0 LDS R207, [0x18100] ;  /* 0x01810000ffcf0984 */ /* 0x000f280000000800 */
[----:B------:R-:W-:Y:S06]  /*c800*/  @P0 BAR.ARV 0x4, 0x100 ;  /* 0x0104000000000b1d */ /* 0x000fec0000002000 */
[----:B------:R-:W-:Y:S05]  /*c810*/  @P0 BRA `(.L_x_649) ;  /* 0x0000007000000947 */ /* 0x000fea0003800000 */
[----:B------:R-:W-:Y:S05]  /*c820*/  BRA.DIV ~URZ, `(.L_x_650) ;  /* 0x00001f327f007947 */ /* 0x000fea000b800000 */
[----:B--23--:R2:W3:Y:S02]  /*c830*/  SHFL.IDX PT, R175, R2, RZ, 0x1f ;  /* 0x00001fff02af7589 */ /* 0x00c4e400000e0000 */
.L_x_681:
[----:B------:R-:W-:Y:S01]  /*c840*/  WARPSYNC 0xffffffff ;  /* 0xffffffff00007948 */ /* 0x000fe20003800000 */
[----:B------:R-:W-:Y:S01]  /*c850*/  BAR.SYNC.DEFER_BLOCKING 0x4, 0x100 ;  /* 0x0104000000007b1d */ /* 0x000fe20000010000 */
[----:B---34-:R-:W-:-:S05]  /*c860*/  MOV R207, R175 ;  /* 0x000000af00cf7202 */ /* 0x018fca0000000f00 */
[----:B------:R3:W-:Y:S04]  /*c870*/  @!P6 STS [0x18100], R2 ;  /* 0x01810002ff00e388 */ /* 0x0007e80000000800 */
[----:B------:R-:W-:Y:S06]  /*c880*/  BAR.ARV 0x5, 0x100 ;  /* 0x0144000000007b1d */ /* 0x000fec0000002000 */
.L_x_649:
[----:B----4-:R-:W-:-:S13]  /*c890*/  ISETP.GE.AND P0, PT, R207, c[0x0][0x538], PT ;  /* 0x00014e00cf007a0c */ /* 0x010fda0003f06270 */
[----:B-123-5:R-:W-:Y:S01]  /*c8a0*/  @P0 CALL.REL.NOINC `(.L_x_651) ;  /* 0x0000001000000944 */ /* 0x02efe20003c00000 */
[----:B------:R-:W-:Y:S05]  /*c8b0*/  BRA `(.L_x_652) ;  /* 0xffff3ef000007947 */ /* 0x000fea000383ffff */
.L_x_651:
[----:B------:R-:W-:Y:S05]  /*c8c0*/  EXIT ;  /* 0x000000000000794d */ /* 0x000fea0003800000 */
.L_x_583:
[----:B-1----:R-:W-:Y:S01]  /*c8d0*/  IMAD.MOV.U32 R239, RZ, RZ, R5 ;  /* 0x000000ffffef7224 */ /* 0x002fe200078e0005 */
[----:B------:R-:W-:Y:S01]  /*c8e0*/  MOV R174, RZ ;  /* 0x000000ff00ae7202 */ /* 0x000fe20000000f00 */
[----:B------:R-:W-:Y:S01]  /*c8f0*/  IMAD.MOV.U32 R175, RZ, RZ, 0x181f ;  /* 0x0000181fffaf7424 */ /* 0x000fe200078e00ff */
[----:B------:R-:W-:Y:S02]  /*c900*/  MOV R172, 0xc920 ;  /* 0x0000c92000ac7802 */ /* 0x000fe40000000f00 */
[----:B-----5:R-:W-:Y:S05]  /*c910*/  CALL.REL.NOINC `($__internal_3_$__cuda_sm70_shflsync_idx_p) ;  /* 0x00001ef000007944 */ /* 0x020fea0003c00000 */
[----:B--2---:R-:W-:Y:S01]  /*c920*/  MOV R7, R175 ;  /* 0x000000af00077202 */ /* 0x004fe20000000f00 */
[----:B-1----:R-:W-:Y:S05]  /*c930*/  BRA `(.L_x_653) ;  /* 0xffff482000007947 */ /* 0x002fea000383ffff */
.L_x_584:
[----:B------:R-:W-:Y:S01]  /*c940*/  IMAD.MOV.U32 R239, RZ, RZ, R6 ;  /* 0x000000ffffef7224 */ /* 0x000fe200078e0006 */
[----:B------:R-:W-:Y:S01]  /*c950*/  MOV R174, RZ ;  /* 0x000000ff00ae7202 */ /* 0x000fe20000000f00 */
[----:B------:R-:W-:Y:S01]  /*c960*/  IMAD.MOV.U32 R175, RZ, RZ, 0x181f ;  /* 0x0000181fffaf7424 */ /* 0x000fe200078e00ff */
[----:B------:R-:W-:Y:S02]  /*c970*/  MOV R172, 0xc990 ;  /* 0x0000c99000ac7802 */ /* 0x000fe40000000f00 */
[----:B-12--5:R-:W-:Y:S05]  /*c980*/  CALL.REL.NOINC `($__internal_3_$__cuda_sm70_shflsync_idx_p) ;  /* 0x00001e8000007944 */ /* 0x026fea0003c00000 */
[----:B-12---:R-:W-:Y:S05]  /*c990*/  BRA `(.L_x_654) ;  /* 0xffff47e000007947 */ /* 0x006fea000383ffff */
.L_x_587:
[----:B------:R-:W-:Y:S01]  /*c9a0*/  IMAD.MOV.U32 R239, RZ, RZ, R5 ;  /* 0x000000ffffef7224 */ /* 0x000fe200078e0005 */
[----:B------:R-:W-:Y:S01]  /*c9b0*/  MOV R174, 0x1 ;  /* 0x0000000100ae7802 */ /* 0x000fe20000000f00 */
[----:B----4-:R-:W-:Y:S01]  /*c9c0*/  IMAD.MOV.U32 R175, RZ, RZ, 0x181f ;  /* 0x0000181fffaf7424 */ /* 0x010fe200078e00ff */
[----:B------:R-:W-:-:S02]  /*c9d0*/  MOV R172, 0xc9f0 ;  /* 0x0000c9f000ac7802 */ /* 0x000fc40000000f00 */
[----:B-123-5:R-:W-:Y:S05]  /*c9e0*/  CALL.REL.NOINC `($__internal_3_$__cuda_sm70_shflsync_idx_p) ;  /* 0x00001e2000007944 */ /* 0x02efea0003c00000 */
[----:B--2---:R-:W-:Y:S01]  /*c9f0*/  IMAD.MOV.U32 R7, RZ, RZ, R175 ;  /* 0x000000ffff077224 */ /* 0x004fe200078e00af */
[----:B-1----:R-:W-:Y:S01]  /*ca00*/  MOV R174, 0x1 ;  /* 0x0000000100ae7802 */ /* 0x002fe20000000f00 */
[----:B------:R-:W-:Y:S01]  /*ca10*/  IMAD.MOV.U32 R239, RZ, RZ, R6 ;  /* 0x000000ffffef7224 */ /* 0x000fe200078e0006 */
[----:B------:R-:W-:-:S02]  /*ca20*/  MOV R175, 0x181f ;  /* 0x0000181f00af7802 */ /* 0x000fc40000000f00 */
[----:B------:R-:W-:Y:S02]  /*ca30*/  MOV R172, 0xca50 ;  /* 0x0000ca5000ac7802 */ /* 0x000fe40000000f00 */
[----:B------:R-:W-:Y:S05]  /*ca40*/  CALL.REL.NOINC `($__internal_3_$__cuda_sm70_shflsync_idx_p) ;  /* 0x00001dc000007944 */ /* 0x000fea0003c00000 */
[----:B-12---:R-:W-:Y:S05]  /*ca50*/  BRA `(.L_x_655) ;  /* 0xffff488000007947 */ /* 0x006fea000383ffff */
.L_x_590:
[----:B------:R-:W-:Y:S01]  /*ca60*/  IMAD.MOV.U32 R239, RZ, RZ, R5 ;  /* 0x000000ffffef7224 */ /* 0x000fe200078e0005 */
[----:B------:R-:W-:Y:S01]  /*ca70*/  MOV R174, 0x2 ;  /* 0x0000000200ae7802 */ /* 0x000fe20000000f00 */
[----:B----4-:R-:W-:Y:S01]  /*ca80*/  IMAD.MOV.U32 R175, RZ, RZ, 0x181f ;  /* 0x0000181fffaf7424 */ /* 0x010fe200078e00ff */
[----:B------:R-:W-:Y:S02]  /*ca90*/  MOV R172, 0xcab0 ;  /* 0x0000cab000ac7802 */ /* 0x000fe40000000f00 */
[----:B-123-5:R-:W-:Y:S05]  /*caa0*/  CALL.REL.NOINC `($__internal_3_$__cuda_sm70_shflsync_idx_p) ;  /* 0x00001d6000007944 */ /* 0x02efea0003c00000 */
[----:B--2---:R-:W-:Y:S01]  /*cab0*/  MOV R7, R175 ;  /* 0x000000af00077202 */ /* 0x004fe20000000f00 */
[----:B-1----:R-:W-:Y:S05]  /*cac0*/  BRA `(.L_x_656) ;  /* 0xffff494000007947 */ /* 0x002fea000383ffff */
.L_x_591:
[----:B------:R-:W-:Y:S01]  /*cad0*/  IMAD.MOV.U32 R239, RZ, RZ, R6 ;  /* 0x000000ffffef7224 */ /* 0x000fe200078e0006 */
[----:B------:R-:W-:Y:S01]  /*cae0*/  MOV R174, 0x2 ;  /* 0x0000000200ae7802 */ /* 0x000fe20000000f00 */
[----:B----4-:R-:W-:Y:S01]  /*caf0*/  IMAD.MOV.U32 R175, RZ, RZ, 0x181f ;  /* 0x0000181fffaf7424 */ /* 0x010fe200078e00ff */
[----:B------:R-:W-:Y:S02]  /*cb00*/  MOV R172, 0xcb20 ;  /* 0x0000cb2000ac7802 */ /* 0x000fe40000000f00 */
[----:B-123-5:R-:W-:Y:S05]  /*cb10*/  CALL.REL.NOINC `($__internal_3_$__cuda_sm70_shflsync_idx_p) ;  /* 0x00001cf000007944 */ /* 0x02efea0003c00000 */
[----:B-12---:R-:W-:Y:S05]  /*cb20*/  BRA `(.L_x_657) ;  /* 0xffff490000007947 */ /* 0x006fea000383ffff */
.L_x_594:
[----:B------:R-:W-:Y:S01]  /*cb30*/  IMAD.MOV.U32 R239, RZ, RZ, R5 ;  /* 0x000000ffffef7224 */ /* 0x000fe200078e0005 */
[----:B------:R-:W-:Y:S01]  /*cb40*/  MOV R174, 0x3 ;  /* 0x0000000300ae7802 */ /* 0x000fe20000000f00 */
[----:B-1----:R-:W-:Y:S01]  /*cb50*/  IMAD.MOV.U32 R175, RZ, RZ, 0x181f ;  /* 0x0000181fffaf7424 */ /* 0x002fe200078e00ff */
[----:B------:R-:W-:-:S02]  /*cb60*/  MOV R172, 0xcb80 ;  /* 0x0000cb8000ac7802 */ /* 0x000fc40000000f00 */
[----:B--2345:R-:W-:Y:S05]  /*cb70*/  CALL.REL.NOINC `($__internal_3_$__cuda_sm70_shflsync_idx_p) ;  /* 0x00001c9000007944 */ /* 0x03cfea0003c00000 */
[----:B--2---:R-:W-:Y:S01]  /*cb80*/  IMAD.MOV.U32 R5, RZ, RZ, R175 ;  /* 0x000000ffff057224 */ /* 0x004fe200078e00af */
[----:B-1----:R-:W-:Y:S01]  /*cb90*/  MOV R174, 0x3 ;  /* 0x0000000300ae7802 */ /* 0x002fe20000000f00 */
[----:B------:R-:W-:Y:S01]  /*cba0*/  IMAD.MOV.U32 R239, RZ, RZ, R6 ;  /* 0x000000ffffef7224 */ /* 0x000fe200078e0006 */
[----:B------:R-:W-:-:S02]  /*cbb0*/  MOV R175, 0x181f ;  /* 0x0000181f00af7802 */ /* 0x000fc40000000f00 */
[----:B------:R-:W-:Y:S02]  /*cbc0*/  MOV R172, 0xcbe0 ;  /* 0x0000cbe000ac7802 */ /* 0x000fe40000000f00 */
[----:B------:R-:W-:Y:S05]  /*cbd0*/  CALL.REL.NOINC `($__internal_3_$__cuda_sm70_shflsync_idx_p) ;  /* 0x00001c3000007944 */ /* 0x000fea0003c00000 */
[----:B-12---:R-:W-:Y:S05]  /*cbe0*/  BRA `(.L_x_658) ;  /* 0xffff498000007947 */ /* 0x006fea000383ffff */
.L_x_597:
[----:B------:R-:W-:Y:S01]  /*cbf0*/  IMAD.MOV.U32 R239, RZ, RZ, R32 ;  /* 0x000000ffffef7224 */ /* 0x000fe200078e0020 */
[----:B------:R-:W-:Y:S01]  /*cc00*/  MOV R174, RZ ;  /* 0x000000ff00ae7202 */ /* 0x000fe20000000f00 */
[----:B------:R-:W-:Y:S01]  /*cc10*/  IMAD.MOV.U32 R175, RZ, RZ, 0x181f ;  /* 0x0000181fffaf7424 */ /* 0x000fe200078e00ff */
[----:B------:R-:W-:Y:S02]  /*cc20*/  MOV R172, 0xcc40 ;  /* 0x0000cc4000ac7802 */ /* 0x000fe40000000f00 */
[----:B------:R-:W-:Y:S05]  /*cc30*/  CALL.REL.NOINC `($__internal_3_$__cuda_sm70_shflsync_idx_p) ;  /* 0x00001bd000007944 */ /* 0x000fea0003c00000 */
[----:B--2---:R-:W-:Y:S01]  /*cc40*/  MOV R34, R175 ;  /* 0x000000af00227202 */ /* 0x004fe20000000f00 */
[----:B-1----:R-:W-:Y:S05]  /*cc50*/  BRA `(.L_x_659) ;  /* 0xffff5ef000007947 */ /* 0x002fea000383ffff */
.L_x_598:
[----:B------:R-:W-:Y:S01]  /*cc60*/  IMAD.MOV.U32 R239, RZ, RZ, R0 ;  /* 0x000000ffffef7224 */ /* 0x000fe200078e0000 */
[----:B------:R-:W-:Y:S01]  /*cc70*/  MOV R174, RZ ;  /* 0x000000ff00ae7202 */ /* 0x000fe20000000f00 */
[----:B------:R-:W-:Y:S01]  /*cc80*/  IMAD.MOV.U32 R175, RZ, RZ, 0x181f ;  /* 0x0000181fffaf7424 */ /* 0x000fe200078e00ff */
[----:B------:R-:W-:Y:S02]  /*cc90*/  MOV R172, 0xccb0 ;  /* 0x0000ccb000ac7802 */ /* 0x000fe40000000f00 */
[----:B-12---:R-:W-:Y:S05]  /*cca0*/  CALL.REL.NOINC `($__internal_3_$__cuda_sm70_shflsync_idx_p) ;  /* 0x00001b6000007944 */ /* 0x006fea0003c00000 */
[C---:B--2---:R-:W-:Y:S01]  /*ccb0*/  IADD3 R38, P0, R175.reuse, R78, RZ ;  /* 0x0000004eaf267210 */ /* 0x044fe20007f1e0ff */
[----:B-1----:R-:W-:Y:S01]  /*ccc0*/  IMAD.MOV.U32 R239, RZ, RZ, R32 ;  /* 0x000000ffffef7224 */ /* 0x002fe200078e0020 */
[----:B------:R-:W-:Y:S01]  /*ccd0*/  IADD3 R36, P6, R175, R80, RZ ;  /* 0x00000050af247210 */ /* 0x000fe20007fde0ff */
[----:B------:R-:W-:Y:S01]  /*cce0*/  IMAD.MOV.U32 R174, RZ, RZ, 0x1 ;  /* 0x00000001ffae7424 */ /* 0x000fe200078e00ff */
[----:B------:R-:W-:Y:S01]  /*ccf0*/  ISETP.GE.AND P5, PT, R206, c[0x0][0x1d4], PT ;  /* 0x00007500ce007a0c */ /* 0x000fe20003fa6270 */
[C---:B------:R-:W-:Y:S01]  /*cd00*/  IMAD.X R39, R34.reuse, 0x1, R77, P0 ;  /* 0x0000000122277824 */ /* 0x040fe200000e064d */
[----:B------:R-:W-:Y:S01]  /*cd10*/  ISETP.GE.AND P2, PT, R197, c[0x0][0x1d4], PT ;  /* 0x00007500c5007a0c */ /* 0x000fe20003f46270 */
[----:B------:R-:W-:Y:S01]  /*cd20*/  IMAD.X R37, R34, 0x1, R79, P6 ;  /* 0x0000000122257824 */ /* 0x000fe200030e064f */
[----:B------:R-:W-:-:S02]  /*cd30*/  ISETP.GE.AND P0, PT, R196, c[0x0][0x1d4], PT ;  /* 0x00007500c4007a0c */ /* 0x000fc40003f06270 */
[----:B------:R-:W-:Y:S01]  /*cd40*/  IADD3 R40, P6, R175, R82, RZ ;  /* 0x00000052af287210 */ /* 0x000fe20007fde0ff */
[----:B------:R-:W-:Y:S01]  /*cd50*/  IMAD.MOV.U32 R175, RZ, RZ, 0x181f ;  /* 0x0000181fffaf7424 */ /* 0x000fe200078e00ff */
[----:B------:R-:W-:Y:S02]  /*cd60*/  SEL R33, RZ, 0x10, P2 ;  /* 0x00000010ff217807 */ /* 0x000fe40001000000 */
[----:B------:R-:W-:Y:S01]  /*cd70*/  SEL R3, RZ, 0x10, P0 ;  /* 0x00000010ff037807 */ /* 0x000fe20000000000 */
[----:B------:R-:W-:Y:S01]  /*cd80*/  IMAD.X R41, R34, 0x1, R81, P6 ;  /* 0x0000000122297824 */ /* 0x000fe200030e0651 */
[----:B------:R-:W-:Y:S01]  /*cd90*/  SEL R34, RZ, 0x10, P5 ;  /* 0x00000010ff227807 */ /* 0x000fe20002800000 */
[----:B------:R-:W-:Y:S01]  /*cda0*/  @!PT LDS RZ, [RZ] ;  /* 0x00000000fffff984 */ /* 0x000fe20000000800 */
[----:B------:R-:W-:Y:S01]  /*cdb0*/  @!PT LDS RZ, [RZ] ;  /* 0x00000000fffff984 */ /* 0x000fe20000000800 */
[----:B------:R-:W-:Y:S01]  /*cdc0*/  @!PT LDS RZ, [RZ] ;  /* 0x00000000fffff984 */ /* 0x000fe20000000800 */
[----:B------:R1:W-:Y:S01]  /*cdd0*/  LDGSTS.E.BYPASS.LTC128B.128 [R198+0x6100], [R38.64], !P5 ;  /* 0x0610000026c67fae */ /* 0x0003e2000e901d46 */
[----:B------:R-:W-:-:S03]  /*cde0*/  MOV R172, 0xce20 ;  /* 0x0000ce2000ac7802 */ /* 0x000fc60000000f00 */
[----:B------:R1:W-:Y:S04]  /*cdf0*/  LDGSTS.E.BYPASS.LTC128B.128 [R198+0x8100], [R36.64], !P2 ;  /* 0x0810000024c67fae */ /* 0x0003e8000d101d46 */
[----:B------:R1:W-:Y:S02]  /*ce00*/  LDGSTS.E.BYPASS.LTC128B.128 [R198+0xa100], [R40.64], !P0 ;  /* 0x0a10000028c67fae */ /* 0x0003e4000c101d46 */
[----:B-1----:R-:W-:Y:S05]  /*ce10*/  CALL.REL.NOINC `($__internal_3_$__cuda_sm70_shflsync_idx_p) ;  /* 0x000019f000007944 */ /* 0x002fea0003c00000 */
[----:B--2---:R-:W-:Y:S01]  /*ce20*/  IMAD.MOV.U32 R32, RZ, RZ, R175 ;  /* 0x000000ffff207224 */ /* 0x004fe200078e00af */
[----:B-1----:R-:W-:Y:S01]  /*ce30*/  MOV R174, 0x1 ;  /* 0x0000000100ae7802 */ /* 0x002fe20000000f00 */
[----:B------:R-:W-:Y:S01]  /*ce40*/  IMAD.MOV.U32 R239, RZ, RZ, R0 ;  /* 0x000000ffffef7224 */ /* 0x000fe200078e0000 */
[----:B------:R-:W-:Y:S02]  /*ce50*/  MOV R175, 0x181f ;  /* 0x0000181f00af7802 */ /* 0x000fe40000000f00 */
[----:B------:R-:W-:Y:S02]  /*ce60*/  MOV R172, 0xce80 ;  /* 0x0000ce8000ac7802 */ /* 0x000fe40000000f00 */
[----:B------:R-:W-:Y:S05]  /*ce70*/  CALL.REL.NOINC `($__internal_3_$__cuda_sm70_shflsync_idx_p) ;  /* 0x0000199000007944 */ /* 0x000fea0003c00000 */
[----:B-12---:R-:W-:Y:S05]  /*ce80*/  BRA `(.L_x_660) ;  /* 0xffff5df000007947 */ /* 0x006fea000383ffff */
.L_x_599:
[----:B------:R-:W-:Y:S01]  /*ce90*/  IMAD.MOV.U32 R174, RZ, RZ, RZ ;  /* 0x000000ffffae7224 */ /* 0x000fe200078e00ff */
[----:B------:R-:W-:-:S02]  /*cea0*/  MOV R175, 0x1c1f ;  /* 0x00001c1f00af7802 */ /* 0x000fc40000000f00 */
[----:B------:R-:W-:Y:S02]  /*ceb0*/  MOV R172, 0xced0 ;  /* 0x0000ced000ac7802 */ /* 0x000fe40000000f00 */
[----:B-1----:R-:W-:Y:S05]  /*cec0*/  CALL.REL.NOINC `($__internal_3_$__cuda_sm70_shflsync_idx_p) ;  /* 0x0000194000007944 */ /* 0x002fea0003c00000 */
[----:B-12---:R-:W-:Y:S05]  /*ced0*/  BRA `(.L_x_661) ;  /* 0xffff5fc000007947 */ /* 0x006fea000383ffff */
.L_x_600:
[----:B------:R-:W-:Y:S01]  /*cee0*/  IMAD.MOV.U32 R174, RZ, RZ, 0x1 ;  /* 0x00000001ffae7424 */ /* 0x000fe200078e00ff */
[----:B------:R-:W-:Y:S02]  /*cef0*/  MOV R175, 0x1c1f ;  /* 0x00001c1f00af7802 */ /* 0x000fe40000000f00 */
[----:B------:R-:W-:Y:S02]  /*cf00*/  MOV R172, 0xcf20 ;  /* 0x0000cf2000ac7802 */ /* 0x000fe40000000f00 */
[----:B-12---:R-:W-:Y:S05]  /*cf10*/  CALL.REL.NOINC `($__internal_3_$__cuda_sm70_shflsync_idx_p) ;  /* 0x000018f000007944 */ /* 0x006fea0003c00000 */
[----:B--2---:R-:W-:Y:S01]  /*cf20*/  IMAD.IADD R175, R0, 0x1, R175 ;  /* 0x0000000100af7824 */ /* 0x004fe200078e02af */
[----:B------:R-:W-:Y:S01]  /*cf30*/  FMNMX.FTZ R0, R28, R35, !PT ;  /* 0x000000231c007209 */ /* 0x000fe20007810000 */
[----:B------:R-:W-:Y:S01]  /*cf40*/  IMAD.MOV.U32 R136, RZ, RZ, 0x2 ;  /* 0x00000002ff887424 */ /* 0x000fe200078e00ff */
[----:B------:R-:W-:Y:S02]  /*cf50*/  MOV R134, 0xd350 ;  /* 0x0000d35000867802 */ /* 0x000fe40000000f00 */
[----:B------:R-:W-:Y:S02]  /*cf60*/  IMNMX R76, R76, R175, PT ;  /* 0x000000af4c4c7217 */ /* 0x000fe40003800200 */
[----:B------:R-:W-:-:S02]  /*cf70*/  FMNMX.FTZ R0, R33, R0, !PT ;  /* 0x0000000021007209 */ /* 0x000fc40007810000 */
[C---:B------:R-:W-:Y:S02]  /*cf80*/  ISETP.GT.AND P5, PT, R76.reuse, RZ, PT ;  /* 0x000000ff4c00720c */ /* 0x040fe40003fa4270 */
[C---:B------:R-:W-:Y:S02]  /*cf90*/  ISETP.GT.AND P2, PT, R76.reuse, 0x1, PT ;  /* 0x000000014c00780c */ /* 0x040fe40003f44270 */
[----:B------:R-:W-:Y:S02]  /*cfa0*/  ISETP.GT.AND P0, PT, R76, 0x8, PT ;  /* 0x000000084c00780c */ /* 0x000fe40003f04270 */
[----:B------:R-:W-:Y:S02]  /*cfb0*/  FSEL R5, R30, -INF , P5 ;  /* 0xff8000001e057808 */ /* 0x000fe40002800000 */
[----:B------:R-:W-:Y:S02]  /*cfc0*/  FSEL R16, R31, -INF , P2 ;  /* 0xff8000001f107808 */ /* 0x000fe40001000000 */
[----:B------:R-:W-:-:S02]  /*cfd0*/  ISETP.GT.AND P2, PT, R76, 0x9, PT ;  /* 0x000000094c00780c */ /* 0x000fc40003f44270 */
[----:B------:R-:W-:Y:S02]  /*cfe0*/  FSEL R26, R26, -INF , P0 ;  /* 0xff8000001a1a7808 */ /* 0x000fe40000000000 */
[----:B------:R-:W-:Y:S02]  /*cff0*/  FMNMX.FTZ R9, R5, R16, !PT ;  /* 0x0000001005097209 */ /* 0x000fe40007810000 */
[----:B------:R-:W-:Y:S02]  /*d000*/  FSEL R4, R27, -INF , P2 ;  /* 0xff8000001b047808 */ /* 0x000fe40001000000 */
[----:B------:R-:W-:Y:S02]  /*d010*/  ISETP.GT.AND P2, PT, R76, 0x10, PT ;  /* 0x000000104c00780c */ /* 0x000fe40003f44270 */
[----:B------:R-:W-:Y:S02]  /*d020*/  FMNMX.FTZ R9, R26, R9, !PT ;  /* 0x000000091a097209 */ /* 0x000fe40007810000 */
[----:B------:R-:W-:-:S02]  /*d030*/  FMNMX.FTZ R0, R29, R0, !PT ;  /* 0x000000001d007209 */ /* 0x000fc40007810000 */
[----:B------:R-:W-:Y:S02]  /*d040*/  ISETP.GT.AND P0, PT, R76, 0x11, PT ;  /* 0x000000114c00780c */ /* 0x000fe40003f04270 */
[----:B------:R-:W-:Y:S02]  /*d050*/  FSEL R22, R22, -INF , P2 ;  /* 0xff80000016167808 */ /* 0x000fe40001000000 */
[----:B------:R-:W-:Y:S02]  /*d060*/  FMNMX.FTZ R9, R4, R9, !PT ;  /* 0x0000000904097209 */ /* 0x000fe40007810000 */
[----:B------:R-:W-:Y:S02]  /*d070*/  FMNMX.FTZ R0, R25, R0, !PT ;  /* 0x0000000019007209 */ /* 0x000fe40007810000 */
[----:B------:R-:W-:Y:S02]  /*d080*/  FSEL R12, R23, -INF , P0 ;  /* 0xff800000170c7808 */ /* 0x000fe40000000000 */
[----:B------:R-:W-:-:S02]  /*d090*/  ISETP.GT.AND P2, PT, R76, 0x18, PT ;  /* 0x000000184c00780c */ /* 0x000fc40003f44270 */
[----:B------:R-:W-:Y:S02]  /*d0a0*/  FMNMX.FTZ R9, R22, R9, !PT ;  /* 0x0000000916097209 */ /* 0x000fe40007810000 */
[----:B------:R-:W-:Y:S02]  /*d0b0*/  FMNMX.FTZ R0, R21, R0, !PT ;  /* 0x0000000015007209 */ /* 0x000fe40007810000 */
[----:B------:R-:W-:Y:S02]  /*d0c0*/  ISETP.GT.AND P0, PT, R76, 0x19, PT ;  /* 0x000000194c00780c */ /* 0x000fe40003f04270 */
[----:B------:R-:W-:Y:S02]  /*d0d0*/  FSEL R18, R18, -INF , P2 ;  /* 0xff80000012127808 */ /* 0x000fe40001000000 */
[----:B------:R-:W-:Y:S02]  /*d0e0*/  FMNMX.FTZ R9, R12, R9, !PT ;  /* 0x000000090c097209 */ /* 0x000fe40007810000 */
[----:B------:R-:W-:-:S02]  /*d0f0*/  FMNMX.FTZ R0, R3, R0, !PT ;  /* 0x0000000003007209 */ /* 0x000fc40007810000 */
[----:B------:R-:W-:Y:S02]  /*d100*/  FSEL R8, R19, -INF , P0 ;  /* 0xff80000013087808 */ /* 0x000fe40000000000 */
[----:B------:R-:W-:Y:S02]  /*d110*/  ISETP.GT.AND P2, PT, R76, 0x20, PT ;  /* 0x000000204c00780c */ /* 0x000fe40003f44270 */
[----:B------:R-:W-:Y:S02]  /*d120*/  FMNMX.FTZ R9, R18, R9, !PT ;  /* 0x0000000912097209 */ /* 0x000fe40007810000 */
[----:B------:R-:W-:Y:S02]  /*d130*/  FMNMX.FTZ R0, R17, R0, !PT ;  /* 0x0000000011007209 */ /* 0x000fe40007810000 */
[----:B------:R-:W-:Y:S02]  /*d140*/  ISETP.GT.AND P0, PT, R76, 0x21, PT ;  /* 0x000000214c00780c */ /* 0x000fe40003f04270 */
[----:B-1----:R-:W-:-:S02]  /*d150*/  FSEL R174, R14, -INF , P2 ;  /* 0xff8000000eae7808 */ /* 0x002fc40001000000 */
[----:B------:R-:W-:Y:S02]  /*d160*/  FMNMX.FTZ R9, R8, R9, !PT ;  /* 0x0000000908097209 */ /* 0x000fe40007810000 */
        /* <DEDUP_REMOVED lines=22> */
[----:B------:R-:W-:-:S02]  /*d2d0*/  FSEL R140, R74, -INF , P2 ;  /* 0xff8000004a8c7808 */ /* 0x000fc40001000000 */
[----:B------:R-:W-:Y:S02]  /*d2e0*/  FMNMX.FTZ R7, R142, R9, !PT ;  /* 0x000000098e077209 */ /* 0x000fe40007810000 */
[----:B------:R-:W-:Y:S02]  /*d2f0*/  FMNMX.FTZ R0, R143, R0, !PT ;  /* 0x000000008f007209 */ /* 0x000fe40007810000 */
[----:B------:R-:W-:Y:S02]  /*d300*/  FSEL R162, R75, -INF , P0 ;  /* 0xff8000004ba27808 */ /* 0x000fe40000000000 */
[----:B------:R-:W-:Y:S02]  /*d310*/  FMNMX.FTZ R7, R140, R7, !PT ;  /* 0x000000078c077209 */ /* 0x000fe40007810000 */
[----:B------:R-:W-:Y:S02]  /*d320*/  FMNMX.FTZ R135, R141, R0, !PT ;  /* 0x000000008d877209 */ /* 0x000fe40007810000 */
[----:B------:R-:W-:-:S02]  /*d330*/  FMNMX.FTZ R7, R162, R7, !PT ;  /* 0x00000007a2077209 */ /* 0x000fc40007810000 */
[----:B------:R-:W-:Y:S05]  /*d340*/  CALL.REL.NOINC `($__internal_2_$__cuda_sm70_shflsync_bfly_p) ;  /* 0x0000147000007944 */ /* 0x000fea0003c00000 */
[----:B-12---:R-:W-:Y:S01]  /*d350*/  FMNMX.FTZ R135, R135, R136, !PT ;  /* 0x0000008887877209 */ /* 0x006fe20007810000 */
[----:B------:R-:W-:Y:S01]  /*d360*/  IMAD.MOV.U32 R136, RZ, RZ, 0x1 ;  /* 0x00000001ff887424 */ /* 0x000fe200078e00ff */
[----:B------:R-:W-:-:S02]  /*d370*/  MOV R134, 0xd390 ;  /* 0x0000d39000867802 */ /* 0x000fc40000000f00 */
[----:B------:R-:W-:Y:S05]  /*d380*/  CALL.REL.NOINC `($__internal_2_$__cuda_sm70_shflsync_bfly_p) ;  /* 0x0000143000007944 */ /* 0x000fea0003c00000 */
[----:B--2---:R-:W-:Y:S01]  /*d390*/  FMNMX.FTZ R0, R135, R136, !PT ;  /* 0x0000008887007209 */ /* 0x004fe20007810000 */
[----:B-1----:R-:W-:Y:S01]  /*d3a0*/  IMAD.MOV.U32 R135, RZ, RZ, R7 ;  /* 0x000000ffff877224 */ /* 0x002fe200078e0007 */
[----:B------:R-:W-:Y:S01]  /*d3b0*/  MOV R134, 0xd3e0 ;  /* 0x0000d3e000867802 */ /* 0x000fe20000000f00 */
[----:B------:R-:W-:-:S02]  /*d3c0*/  IMAD.MOV.U32 R136, RZ, RZ, 0x2 ;  /* 0x00000002ff887424 */ /* 0x000fc400078e00ff */
[----:B------:R-:W-:Y:S05]  /*d3d0*/  CALL.REL.NOINC `($__internal_2_$__cuda_sm70_shflsync_bfly_p) ;  /* 0x000013e000007944 */ /* 0x000fea0003c00000 */
[----:B-12---:R-:W-:Y:S01]  /*d3e0*/  FMNMX.FTZ R135, R7, R136, !PT ;  /* 0x0000008807877209 */ /* 0x006fe20007810000 */
[----:B------:R-:W-:Y:S01]  /*d3f0*/  IMAD.MOV.U32 R136, RZ, RZ, 0x1 ;  /* 0x00000001ff887424 */ /* 0x000fe200078e00ff */
[----:B------:R-:W-:-:S02]  /*d400*/  MOV R134, 0xd420 ;  /* 0x0000d42000867802 */ /* 0x000fc40000000f00 */
[----:B------:R-:W-:Y:S05]  /*d410*/  CALL.REL.NOINC `($__internal_2_$__cuda_sm70_shflsync_bfly_p) ;  /* 0x000013a000007944 */ /* 0x000fea0003c00000 */
[----:B-12---:R-:W-:Y:S05]  /*d420*/  BRA `(.L_x_662) ;  /* 0xffff614000007947 */ /* 0x006fea000383ffff */
.L_x_604:
[----:B------:R-:W-:Y:S01]  /*d430*/  MOV R174, RZ ;  /* 0x000000ff00ae7202 */ /* 0x000fe20000000f00 */
[----:B------:R-:W-:Y:S01]  /*d440*/  IMAD.MOV.U32 R239, RZ, RZ, R10 ;  /* 0x000000ffffef7224 */ /* 0x000fe200078e000a */
[----:B------:R-:W-:Y:S01]  /*d450*/  MOV R172, 0xd480 ;  /* 0x0000d48000ac7802 */ /* 0x000fe20000000f00 */
[----:B------:R-:W-:Y:S02]  /*d460*/  IMAD.MOV.U32 R175, RZ, RZ, 0x181f ;  /* 0x0000181fffaf7424 */ /* 0x000fe400078e00ff */
[----:B-1234-:R-:W-:Y:S05]  /*d470*/  CALL.REL.NOINC `($__internal_3_$__cuda_sm70_shflsync_idx_p) ;  /* 0x0000139000007944 */ /* 0x01efea0003c00000 */
[----:B--2---:R-:W-:Y:S01]  /*d480*/  MOV R12, R175 ;  /* 0x000000af000c7202 */ /* 0x004fe20000000f00 */
[----:B-1----:R-:W-:-:S05]  /*d490*/  BRA `(.L_x_663) ;  /* 0xffff746000007947 */ /* 0x002fca000383ffff */
.L_x_605:
[----:B------:R-:W-:Y:S01]  /*d4a0*/  MOV R174, RZ ;  /* 0x000000ff00ae7202 */ /* 0x000fe20000000f00 */
[----:B------:R-:W-:Y:S01]  /*d4b0*/  IMAD.MOV.U32 R239, RZ, RZ, R9 ;  /* 0x000000ffffef7224 */ /* 0x000fe200078e0009 */
[----:B------:R-:W-:Y:S01]  /*d4c0*/  MOV R172, 0xd4f0 ;  /* 0x0000d4f000ac7802 */ /* 0x000fe20000000f00 */
[----:B------:R-:W-:Y:S02]  /*d4d0*/  IMAD.MOV.U32 R175, RZ, RZ, 0x181f ;  /* 0x0000181fffaf7424 */ /* 0x000fe400078e00ff */
[----:B-1234-:R-:W-:Y:S05]  /*d4e0*/  CALL.REL.NOINC `($__internal_3_$__cuda_sm70_shflsync_idx_p) ;  /* 0x0000132000007944 */ /* 0x01efea0003c00000 */
[----:B------:R-:W-:Y:S01]  /*d4f0*/  ISETP.GE.AND P6, PT, R206, c[0x0][0x1d4], PT ;  /* 0x00007500ce007a0c */ /* 0x000fe20003fc6270 */
[----:B-1----:R-:W-:Y:S01]  /*d500*/  IMAD.MOV.U32 R239, RZ, RZ, R10 ;  /* 0x000000ffffef7224 */ /* 0x002fe200078e000a */
[----:B--2---:R-:W-:Y:S01]  /*d510*/  IADD3 R16, P0, R175, R0, RZ ;  /* 0x00000000af107210 */ /* 0x004fe20007f1e0ff */
[----:B------:R-:W-:Y:S01]  /*d520*/  IMAD.MOV.U32 R174, RZ, RZ, 0x1 ;  /* 0x00000001ffae7424 */ /* 0x000fe200078e00ff */
[----:B------:R-:W-:Y:S02]  /*d530*/  ISETP.GE.AND P5, PT, R197, c[0x0][0x1d4], PT ;  /* 0x00007500c5007a0c */ /* 0x000fe40003fa6270 */
[C---:B------:R-:W-:Y:S01]  /*d540*/  IADD3 R14, P2, R175.reuse, R6, RZ ;  /* 0x00000006af0e7210 */ /* 0x040fe20007f5e0ff */
[----:B------:R-:W-:Y:S01]  /*d550*/  IMAD.X R17, R12, 0x1, R4, P0 ;  /* 0x000000010c117824 */ /* 0x000fe200000e0604 */
[----:B------:R-:W-:Y:S02]  /*d560*/  ISETP.GE.AND P0, PT, R196, c[0x0][0x1d4], PT ;  /* 0x00007500c4007a0c */ /* 0x000fe40003f06270 */
[----:B------:R-:W-:Y:S01]  /*d570*/  SEL R13, RZ, 0x10, P6 ;  /* 0x00000010ff0d7807 */ /* 0x000fe20003000000 */
[C---:B------:R-:W-:Y:S01]  /*d580*/  IMAD.X R15, R12.reuse, 0x1, R5, P2 ;  /* 0x000000010c0f7824 */ /* 0x040fe200010e0605 */
[----:B------:R-:W-:Y:S01]  /*d590*/  IADD3 R18, P2, R175, R8, RZ ;  /* 0x00000008af127210 */ /* 0x000fe20007f5e0ff */
[----:B------:R-:W-:Y:S01]  /*d5a0*/  @!PT LDS RZ, [RZ] ;  /* 0x00000000fffff984 */ /* 0x000fe20000000800 */
[----:B------:R-:W-:Y:S01]  /*d5b0*/  @!PT LDS RZ, [RZ] ;  /* 0x00000000fffff984 */ /* 0x000fe20000000800 */
[----:B------:R-:W-:Y:S01]  /*d5c0*/  @!PT LDS RZ, [RZ] ;  /* 0x00000000fffff984 */ /* 0x000fe20000000800 */
[----:B------:R1:W-:Y:S01]  /*d5d0*/  LDGSTS.E.BYPASS.LTC128B.128 [R198+0x100], [R16.64], !P6 ;  /* 0x0010000010c67fae */ /* 0x0003e2000f101d46 */
[----:B------:R-:W-:Y:S01]  /*d5e0*/  IMAD.MOV.U32 R175, RZ, RZ, 0x181f ;  /* 0x0000181fffaf7424 */ /* 0x000fe200078e00ff */
[----:B------:R-:W-:Y:S02]  /*d5f0*/  SEL R11, RZ, 0x10, P0 ;  /* 0x00000010ff0b7807 */ /* 0x000fe40000000000 */
[----:B------:R1:W-:Y:S01]  /*d600*/  LDGSTS.E.BYPASS.LTC128B.128 [R198+0x2100], [R14.64], !P5 ;  /* 0x021000000ec67fae */ /* 0x0003e2000e901d46 */
[----:B------:R-:W-:Y:S01]  /*d610*/  IMAD.X R19, R12, 0x1, R7, P2 ;  /* 0x000000010c137824 */ /* 0x000fe200010e0607 */
[----:B------:R-:W-:Y:S02]  /*d620*/  SEL R12, RZ, 0x10, P5 ;  /* 0x00000010ff0c7807 */ /* 0x000fe40002800000 */
[----:B------:R-:W-:Y:S02]  /*d630*/  MOV R172, 0xd660 ;  /* 0x0000d66000ac7802 */ /* 0x000fe40000000f00 */
[----:B------:R1:W-:Y:S04]  /*d640*/  LDGSTS.E.BYPASS.LTC128B.128 [R198+0x4100], [R18.64], !P0 ;  /* 0x0410000012c67fae */ /* 0x0003e8000c101d46 */
[----:B-1----:R-:W-:Y:S05]  /*d650*/  CALL.REL.NOINC `($__internal_3_$__cuda_sm70_shflsync_idx_p) ;  /* 0x000011b000007944 */ /* 0x002fea0003c00000 */
[----:B-1----:R-:W-:Y:S01]  /*d660*/  MOV R174, 0x1 ;  /* 0x0000000100ae7802 */ /* 0x002fe20000000f00 */
[----:B--2---:R-:W-:Y:S01]  /*d670*/  IMAD.MOV.U32 R10, RZ, RZ, R175 ;  /* 0x000000ffff0a7224 */ /* 0x004fe200078e00af */
[----:B------:R-:W-:Y:S01]  /*d680*/  MOV R175, 0x181f ;  /* 0x0000181f00af7802 */ /* 0x000fe20000000f00 */
[----:B------:R-:W-:Y:S01]  /*d690*/  IMAD.MOV.U32 R239, RZ, RZ, R9 ;  /* 0x000000ffffef7224 */ /* 0x000fe200078e0009 */
[----:B------:R-:W-:Y:S02]  /*d6a0*/  MOV R172, 0xd6c0 ;  /* 0x0000d6c000ac7802 */ /* 0x000fe40000000f00 */
[----:B------:R-:W-:Y:S05]  /*d6b0*/  CALL.REL.NOINC `($__internal_3_$__cuda_sm70_shflsync_idx_p) ;  /* 0x0000115000007944 */ /* 0x000fea0003c00000 */
[----:B-12---:R-:W-:-:S05]  /*d6c0*/  BRA `(.L_x_664) ;  /* 0xffff736000007947 */ /* 0x006fca000383ffff */
.L_x_608:
[----:B------:R-:W-:Y:S01]  /*d6d0*/  MOV R174, RZ ;  /* 0x000000ff00ae7202 */ /* 0x000fe20000000f00 */
[----:B------:R-:W-:Y:S01]  /*d6e0*/  IMAD.MOV.U32 R239, RZ, RZ, R138 ;  /* 0x000000ffffef7224 */ /* 0x000fe200078e008a */
[----:B------:R-:W-:Y:S01]  /*d6f0*/  MOV R172, 0xd720 ;  /* 0x0000d72000ac7802 */ /* 0x000fe20000000f00 */
[----:B------:R-:W-:Y:S02]  /*d700*/  IMAD.MOV.U32 R175, RZ, RZ, 0x181f ;  /* 0x0000181fffaf7424 */ /* 0x000fe400078e00ff */
[----:B------:R-:W-:Y:S05]  /*d710*/  CALL.REL.NOINC `($__internal_3_$__cuda_sm70_shflsync_idx_p) ;  /* 0x000010f000007944 */ /* 0x000fea0003c00000 */
[----:B--2---:R-:W-:Y:S01]  /*d720*/  MOV R140, R175 ;  /* 0x000000af008c7202 */ /* 0x004fe20000000f00 */
[----:B-1----:R-:W-:-:S05]  /*d730*/  BRA `(.L_x_665) ;  /* 0xffff801000007947 */ /* 0x002fca000383ffff */
.L_x_609:
[----:B------:R-:W-:Y:S01]  /*d740*/  MOV R174, RZ ;  /* 0x000000ff00ae7202 */ /* 0x000fe20000000f00 */
[----:B------:R-:W-:Y:S01]  /*d750*/  IMAD.MOV.U32 R239, RZ, RZ, R0 ;  /* 0x000000ffffef7224 */ /* 0x000fe200078e0000 */
[----:B------:R-:W-:Y:S01]  /*d760*/  MOV R172, 0xd790 ;  /* 0x0000d79000ac7802 */ /* 0x000fe20000000f00 */
[----:B------:R-:W-:Y:S02]  /*d770*/  IMAD.MOV.U32 R175, RZ, RZ, 0x181f ;  /* 0x0000181fffaf7424 */ /* 0x000fe400078e00ff */
[----:B-12---:R-:W-:Y:S05]  /*d780*/  CALL.REL.NOINC `($__internal_3_$__cuda_sm70_shflsync_idx_p) ;  /* 0x0000108000007944 */ /* 0x006fea0003c00000 */
        /* <DEDUP_REMOVED lines=30> */
.L_x_610:
[----:B------:R-:W-:Y:S01]  /*d970*/  MOV R175, 0x1c1f ;  /* 0x00001c1f00af7802 */ /* 0x000fe20000000f00 */
[----:B------:R-:W-:Y:S01]  /*d980*/  IMAD.MOV.U32 R174, RZ, RZ, RZ ;  /* 0x000000ffffae7224 */ /* 0x000fe200078e00ff */
[----:B------:R-:W-:Y:S02]  /*d990*/  MOV R172, 0xd9b0 ;  /* 0x0000d9b000ac7802 */ /* 0x000fe40000000f00 */
[----:B------:R-:W-:Y:S05]  /*d9a0*/  CALL.REL.NOINC `($__internal_3_$__cuda_sm70_shflsync_idx_p) ;  /* 0x00000e6000007944 */ /* 0x000fea0003c00000 */
[----:B-12---:R-:W-:-:S05]  /*d9b0*/  BRA `(.L_x_667) ;  /* 0xffff80e000007947 */ /* 0x006fca000383ffff */
.L_x_611:
[----:B------:R-:W-:Y:S01]  /*d9c0*/  MOV R175, 0x1c1f ;  /* 0x00001c1f00af7802 */ /* 0x000fe20000000f00 */
[----:B------:R-:W-:Y:S01]  /*d9d0*/  IMAD.MOV.U32 R174, RZ, RZ, 0x1 ;  /* 0x00000001ffae7424 */ /* 0x000fe200078e00ff */
[----:B------:R-:W-:Y:S02]  /*d9e0*/  MOV R172, 0xda00 ;  /* 0x0000da0000ac7802 */ /* 0x000fe40000000f00 */
[----:B-1----:R-:W-:Y:S05]  /*d9f0*/  CALL.REL.NOINC `($__internal_3_$__cuda_sm70_shflsync_idx_p) ;  /* 0x00000e1000007944 */ /* 0x002fea0003c00000 */
[----:B------:R-:W-:Y:S01]  /*da00*/  FMNMX.FTZ R12, R4, R3, !PT ;  /* 0x00000003040c7209 */ /* 0x000fe20007810000 */
[----:B--2---:R-:W-:Y:S01]  /*da10*/  IMAD.IADD R0, R0, 0x1, R175 ;  /* 0x0000000100007824 */ /* 0x004fe200078e02af */
[----:B------:R-:W-:Y:S01]  /*da20*/  MOV R134, 0xde40 ;  /* 0x0000de4000867802 */ /* 0x000fe20000000f00 */
[----:B------:R-:W-:Y:S01]  /*da30*/  IMAD.MOV.U32 R136, RZ, RZ, 0x2 ;  /* 0x00000002ff887424 */ /* 0x000fe200078e00ff */
        /* <DEDUP_REMOVED lines=35> */
[----:B-1----:R-:W-:Y:S02]  /*dc70*/  FSEL R174, R23, -INF , P0 ;  /* 0xff80000017ae7808 */ /* 0x002fe40000000000 */
        /* <DEDUP_REMOVED lines=24> */
[----:B------:R-:W-:Y:S02]  /*de00*/  FMNMX.FTZ R7, R146, R7, !PT ;  /* 0x0000000792077209 */ /* 0x000fe40007810000 */
[----:B------:R-:W-:Y:S02]  /*de10*/  FMNMX.FTZ R135, R147, R12, !PT ;  /* 0x0000000c93877209 */ /* 0x000fe40007810000 */
[----:B------:R-:W-:Y:S02]  /*de20*/  FMNMX.FTZ R7, R144, R7, !PT ;  /* 0x0000000790077209 */ /* 0x000fe40007810000 */
[----:B------:R-:W-:Y:S05]  /*de30*/  CALL.REL.NOINC `($__internal_2_$__cuda_sm70_shflsync_bfly_p) ;  /* 0x0000098000007944 */ /* 0x000fea0003c00000 */
[----:B-12---:R-:W-:Y:S01]  /*de40*/  FMNMX.FTZ R135, R135, R136, !PT ;  /* 0x0000008887877209 */ /* 0x006fe20007810000 */
[----:B------:R-:W-:Y:S01]  /*de50*/  IMAD.MOV.U32 R136, RZ, RZ, 0x1 ;  /* 0x00000001ff887424 */ /* 0x000fe200078e00ff */
[----:B------:R-:W-:Y:S02]  /*de60*/  MOV R134, 0xde80 ;  /* 0x0000de8000867802 */ /* 0x000fe40000000f00 */
[----:B------:R-:W-:Y:S05]  /*de70*/  CALL.REL.NOINC `($__internal_2_$__cuda_sm70_shflsync_bfly_p) ;  /* 0x0000094000007944 */ /* 0x000fea0003c00000 */
[----:B--2---:R-:W-:Y:S01]  /*de80*/  FMNMX.FTZ R0, R135, R136, !PT ;  /* 0x0000008887007209 */ /* 0x004fe20007810000 */
[----:B-1----:R-:W-:Y:S01]  /*de90*/  IMAD.MOV.U32 R135, RZ, RZ, R7 ;  /* 0x000000ffff877224 */ /* 0x002fe200078e0007 */
[----:B------:R-:W-:Y:S01]  /*dea0*/  MOV R134, 0xded0 ;  /* 0x0000ded000867802 */ /* 0x000fe20000000f00 */
[----:B------:R-:W-:Y:S02]  /*deb0*/  IMAD.MOV.U32 R136, RZ, RZ, 0x2 ;  /* 0x00000002ff887424 */ /* 0x000fe400078e00ff */
[----:B------:R-:W-:Y:S05]  /*dec0*/  CALL.REL.NOINC `($__internal_2_$__cuda_sm70_shflsync_bfly_p) ;  /* 0x000008f000007944 */ /* 0x000fea0003c00000 */
[----:B-12---:R-:W-:Y:S01]  /*ded0*/  FMNMX.FTZ R135, R7, R136, !PT ;  /* 0x0000008807877209 */ /* 0x006fe20007810000 */
[----:B------:R-:W-:Y:S01]  /*dee0*/  IMAD.MOV.U32 R136, RZ, RZ, 0x1 ;  /* 0x00000001ff887424 */ /* 0x000fe200078e00ff */
[----:B------:R-:W-:Y:S02]  /*def0*/  MOV R134, 0xdf10 ;  /* 0x0000df1000867802 */ /* 0x000fe40000000f00 */
[----:B------:R-:W-:Y:S05]  /*df00*/  CALL.REL.NOINC `($__internal_2_$__cuda_sm70_shflsync_bfly_p) ;  /* 0x000008b000007944 */ /* 0x000fea0003c00000 */
[----:B--2---:R-:W-:Y:S01]  /*df10*/  MOV R132, R136 ;  /* 0x0000008800847202 */ /* 0x004fe20000000f00 */
[----:B-1----:R-:W-:-:S05]  /*df20*/  BRA `(.L_x_668) ;  /* 0xffff822000007947 */ /* 0x002fca000383ffff */
.L_x_614:
[----:B------:R-:W-:Y:S01]  /*df30*/  MOV R175, 0x181f ;  /* 0x0000181f00af7802 */ /* 0x000fe20000000f00 */
[----:B------:R-:W-:Y:S01]  /*df40*/  IMAD.MOV.U32 R174, RZ, RZ, RZ ;  /* 0x000000ffffae7224 */ /* 0x000fe200078e00ff */
[----:B------:R-:W-:Y:S02]  /*df50*/  MOV R172, 0xdf70 ;  /* 0x0000df7000ac7802 */ /* 0x000fe40000000f00 */
[----:B-1234-:R-:W-:Y:S05]  /*df60*/  CALL.REL.NOINC `($__internal_3_$__cuda_sm70_shflsync_idx_p) ;  /* 0x000008a000007944 */ /* 0x01efea0003c00000 */
[----:B-12---:R-:W-:-:S05]  /*df70*/  BRA `(.L_x_669) ;  /* 0xffff9c0000007947 */ /* 0x006fca000383ffff */
.L_x_617:
[----:B------:R-:W-:Y:S01]  /*df80*/  MOV R174, RZ ;  /* 0x000000ff00ae7202 */ /* 0x000fe20000000f00 */
[----:B------:R-:W-:Y:S01]  /*df90*/  IMAD.MOV.U32 R239, RZ, RZ, R0 ;  /* 0x000000ffffef7224 */ /* 0x000fe200078e0000 */
[----:B------:R-:W-:Y:S01]  /*dfa0*/  MOV R172, 0xdfd0 ;  /* 0x0000dfd000ac7802 */ /* 0x000fe20000000f00 */
[----:B------:R-:W-:Y:S02]  /*dfb0*/  IMAD.MOV.U32 R175, RZ, RZ, 0x181f ;  /* 0x0000181fffaf7424 */ /* 0x000fe400078e00ff */
[----:B------:R-:W-:Y:S05]  /*dfc0*/  CALL.REL.NOINC `($__internal_3_$__cuda_sm70_shflsync_idx_p) ;  /* 0x0000084000007944 */ /* 0x000fea0003c00000 */
[----:B--2---:R-:W-:Y:S01]  /*dfd0*/  MOV R140, R175 ;  /* 0x000000af008c7202 */ /* 0x004fe20000000f00 */
[----:B-1----:R-:W-:-:S05]  /*dfe0*/  BRA `(.L_x_670) ;  /* 0xffffa98000007947 */ /* 0x002fca000383ffff */
.L_x_618:
[----:B------:R-:W-:Y:S01]  /*dff0*/  MOV R174, RZ ;  /* 0x000000ff00ae7202 */ /* 0x000fe20000000f00 */
[----:B------:R-:W-:Y:S01]  /*e000*/  IMAD.MOV.U32 R239, RZ, RZ, R2 ;  /* 0x000000ffffef7224 */ /* 0x000fe200078e0002 */
[----:B------:R-:W-:Y:S01]  /*e010*/  MOV R172, 0xe040 ;  /* 0x0000e04000ac7802 */ /* 0x000fe20000000f00 */
[----:B------:R-:W-:Y:S02]  /*e020*/  IMAD.MOV.U32 R175, RZ, RZ, 0x181f ;  /* 0x0000181fffaf7424 */ /* 0x000fe400078e00ff */
[----:B-12---:R-:W-:Y:S05]  /*e030*/  CALL.REL.NOINC `($__internal_3_$__cuda_sm70_shflsync_idx_p) ;  /* 0x000007d000007944 */ /* 0x006fea0003c00000 */
[----:B------:R-:W-:Y:S01]  /*e040*/  IADD3 R139, -R237, 0x10, RZ ;  /* 0x00000010ed8b7810 */ /* 0x000fe20007ffe1ff */
[----:B-1----:R-:W-:Y:S01]  /*e050*/  IMAD.MOV.U32 R239, RZ, RZ, R0 ;  /* 0x000000ffffef7224 */ /* 0x002fe200078e0000 */
[C---:B--2---:R-:W-:Y:S01]  /*e060*/  IADD3 R144, P2, R175.reuse, R136, RZ ;  /* 0x00000088af907210 */ /* 0x044fe20007f5e0ff */
[----:B------:R-:W-:Y:S01]  /*e070*/  IMAD.MOV.U32 R174, RZ, RZ, 0x1 ;  /* 0x00000001ffae7424 */ /* 0x000fe200078e00ff */
[----:B------:R-:W-:Y:S02]  /*e080*/  IADD3 R142, P0, R175, R138, RZ ;  /* 0x0000008aaf8e7210 */ /* 0x000fe40007f1e0ff */
[----:B------:R-:W-:Y:S01]  /*e090*/  ISETP.NE.U32.AND P4, PT, R237, RZ, PT ;  /* 0x000000ffed00720c */ /* 0x000fe20003f85070 */
[C---:B------:R-:W-:Y:S01]  /*e0a0*/  IMAD.X R145, R140.reuse, 0x1, R135, P2 ;  /* 0x000000018c917824 */ /* 0x040fe200010e0687 */
[----:B------:R-:W-:Y:S01]  /*e0b0*/  LOP3.LUT R139, R139, 0xf, RZ, 0xc0, !PT ;  /* 0x0000000f8b8b7812 */ /* 0x000fe200078ec0ff */
[----:B------:R-:W-:Y:S01]  /*e0c0*/  IMAD.X R143, R140, 0x1, R137, P0 ;  /* 0x000000018c8f7824 */ /* 0x000fe200000e0689 */
[----:B------:R-:W-:Y:S02]  /*e0d0*/  MOV R172, 0xe180 ;  /* 0x0000e18000ac7802 */ /* 0x000fe40000000f00 */
[----:B------:R-:W-:Y:S01]  /*e0e0*/  IADD3 R146, P2, P0, R139, R175, R132 ;  /* 0x000000af8b927210 */ /* 0x000fe2000785e084 */
[----:B------:R-:W-:Y:S03]  /*e0f0*/  IMAD.MOV.U32 R175, RZ, RZ, 0x181f ;  /* 0x0000181fffaf7424 */ /* 0x000fe600078e00ff */
[----:B------:R-:W-:Y:S05]  /*e100*/  IADD3.X R147, RZ, R140, R134, P2, P0 ;  /* 0x0000008cff937210 */ /* 0x000fea00017e0486 */
[----:B------:R-:W-:Y:S01]  /*e110*/  @!PT LDS RZ, [RZ] ;  /* 0x00000000fffff984 */ /* 0x000fe20000000800 */
[----:B------:R-:W-:Y:S01]  /*e120*/  @!PT LDS RZ, [RZ] ;  /* 0x00000000fffff984 */ /* 0x000fe20000000800 */
[----:B------:R-:W-:Y:S01]  /*e130*/  @!PT LDS RZ, [RZ] ;  /* 0x00000000fffff984 */ /* 0x000fe20000000800 */
[----:B------:R1:W-:Y:S04]  /*e140*/  LDGSTS.E.BYPASS.LTC128B.128.ZFILL [R198+0x6100], [R146.64], P4 ;  /* 0x0610000092c67fae */ /* 0x0003e8000a141d46 */
[----:B------:R1:W-:Y:S04]  /*e150*/  LDGSTS.E.BYPASS.LTC128B.128 [R198+0x8100], [R144.64], !P6 ;  /* 0x0810000090c67fae */ /* 0x0003e8000f101d46 */
[----:B------:R1:W-:Y:S02]  /*e160*/  LDGSTS.E.BYPASS.LTC128B.128 [R198+0xa100], [R142.64], !P5 ;  /* 0x0a1000008ec67fae */ /* 0x0003e4000e901d46 */
        /* <DEDUP_REMOVED lines=8> */
.L_x_619:
[----:B------:R-:W-:Y:S02]  /*e1f0*/  MOV R136, 0x2 ;  /* 0x0000000200887802 */ /* 0x000fe40000000f00 */
[----:B------:R-:W-:Y:S02]  /*e200*/  MOV R134, 0xe220 ;  /* 0x0000e22000867802 */ /* 0x000fe40000000f00 */
        /* <DEDUP_REMOVED lines=16> */
.L_x_621:
[----:B------:R-:W-:Y:S01]  /*e310*/  IMAD.MOV.U32 R135, RZ, RZ, R236 ;  /* 0x000000ffff877224 */ /* 0x000fe200078e00ec */
[----:B------:R-:W-:-:S02]  /*e320*/  MOV R136, 0x2 ;  /* 0x0000000200887802 */ /* 0x000fc40000000f00 */
[----:B------:R-:W-:Y:S02]  /*e330*/  MOV R134, 0xe350 ;  /* 0x0000e35000867802 */ /* 0x000fe40000000f00 */
[----:B------:R-:W-:Y:S05]  /*e340*/  CALL.REL.NOINC `($__internal_2_$__cuda_sm70_shflsync_bfly_p) ;  /* 0x0000047000007944 */ /* 0x000fea0003c00000 */
[----:B-12---:R-:W-:Y:S05]  /*e350*/  BRA `(.L_x_673) ;  /* 0xffffc1c000007947 */ /* 0x006fea000383ffff */
.L_x_622:
[----:B------:R-:W-:Y:S02]  /*e360*/  MOV R136, 0x1 ;  /* 0x0000000100887802 */ /* 0x000fe40000000f00 */
[----:B------:R-:W-:Y:S02]  /*e370*/  MOV R134, 0xe390 ;  /* 0x0000e39000867802 */ /* 0x000fe40000000f00 */
[----:B-1----:R-:W-:Y:S05]  /*e380*/  CALL.REL.NOINC `($__internal_2_$__cuda_sm70_shflsync_bfly_p) ;  /* 0x0000043000007944 */ /* 0x002fea0003c00000 */
[----:B--2---:R-:W-:Y:S01]  /*e390*/  FADD.FTZ R2, R135, R136 ;  /* 0x0000008887027221 */ /* 0x004fe20000010000 */
[----:B-1----:R-:W-:Y:S02]  /*e3a0*/  MOV R135, R231 ;  /* 0x000000e700877202 */ /* 0x002fe40000000f00 */
[----:B------:R-:W-:Y:S02]  /*e3b0*/  MOV R136, 0x2 ;  /* 0x0000000200887802 */ /* 0x000fe40000000f00 */
[----:B------:R-:W-:Y:S02]  /*e3c0*/  MOV R134, 0xe3e0 ;  /* 0x0000e3e000867802 */ /* 0x000fe40000000f00 */
[----:B------:R-:W-:Y:S05]  /*e3d0*/  CALL.REL.NOINC `($__internal_2_$__cuda_sm70_shflsync_bfly_p) ;  /* 0x000003e000007944 */ /* 0x000fea0003c00000 */
[----:B--2---:R-:W-:Y:S01]  /*e3e0*/  FADD.FTZ R3, R231, R136 ;  /* 0x00000088e7037221 */ /* 0x004fe20000010000 */
[----:B------:R-:W-:Y:S02]  /*e3f0*/  MOV R136, 0x1 ;  /* 0x0000000100887802 */ /* 0x000fe40000000f00 */
[----:B------:R-:W-:-:S02]  /*e400*/  MOV R134, 0xe430 ;  /* 0x0000e43000867802 */ /* 0x000fc40000000f00 */
[----:B-1----:R-:W-:Y:S02]  /*e410*/  MOV R135, R3 ;  /* 0x0000000300877202 */ /* 0x002fe40000000f00 */
[----:B------:R-:W-:Y:S05]  /*e420*/  CALL.REL.NOINC `($__internal_2_$__cuda_sm70_shflsync_bfly_p) ;  /* 0x0000039000007944 */ /* 0x000fea0003c00000 */
[----:B-12---:R-:W-:Y:S05]  /*e430*/  BRA `(.L_x_674) ;  /* 0xffffc15000007947 */ /* 0x006fea000383ffff */
.L_x_637:
[----:B------:R-:W-:Y:S01]  /*e440*/  IMAD.MOV.U32 R239, RZ, RZ, R3 ;  /* 0x000000ffffef7224 */ /* 0x000fe200078e0003 */
[----:B------:R-:W-:Y:S01]  /*e450*/  MOV R174, RZ ;  /* 0x000000ff00ae7202 */ /* 0x000fe20000000f00 */
[----:B------:R-:W-:Y:S01]  /*e460*/  IMAD.MOV.U32 R175, RZ, RZ, 0x181f ;  /* 0x0000181fffaf7424 */ /* 0x000fe200078e00ff */
[----:B------:R-:W-:Y:S02]  /*e470*/  MOV R172, 0xe490 ;  /* 0x0000e49000ac7802 */ /* 0x000fe40000000f00 */
[----:B-----5:R-:W-:Y:S05]  /*e480*/  CALL.REL.NOINC `($__internal_3_$__cuda_sm70_shflsync_idx_p) ;  /* 0x0000038000007944 */ /* 0x020fea0003c00000 */
[----:B--2---:R-:W-:Y:S01]  /*e490*/  MOV R5, R175 ;  /* 0x000000af00057202 */ /* 0x004fe20000000f00 */
[----:B-1----:R-:W-:Y:S05]  /*e4a0*/  BRA `(.L_x_675) ;  /* 0xffffde0000007947 */ /* 0x002fea000383ffff */
.L_x_638:
[----:B------:R-:W-:Y:S01]  /*e4b0*/  IMAD.MOV.U32 R239, RZ, RZ, R4 ;  /* 0x000000ffffef7224 */ /* 0x000fe200078e0004 */
[----:B------:R-:W-:Y:S01]  /*e4c0*/  MOV R174, RZ ;  /* 0x000000ff00ae7202 */ /* 0x000fe20000000f00 */
[----:B------:R-:W-:Y:S01]  /*e4d0*/  IMAD.MOV.U32 R175, RZ, RZ, 0x181f ;  /* 0x0000181fffaf7424 */ /* 0x000fe200078e00ff */
[----:B------:R-:W-:Y:S02]  /*e4e0*/  MOV R172, 0xe500 ;  /* 0x0000e50000ac7802 */ /* 0x000fe40000000f00 */
[----:B-12--5:R-:W-:Y:S05]  /*e4f0*/  CALL.REL.NOINC `($__internal_3_$__cuda_sm70_shflsync_idx_p) ;  /* 0x0000031000007944 */ /* 0x026fea0003c00000 */
[----:B-12---:R-:W-:Y:S05]  /*e500*/  BRA `(.L_x_676) ;  /* 0xffffddc000007947 */ /* 0x006fea000383ffff */
.L_x_641:
        /* <DEDUP_REMOVED lines=12> */
.L_x_644:
[----:B------:R-:W-:Y:S01]  /*e5d0*/  IMAD.MOV.U32 R239, RZ, RZ, R3 ;  /* 0x000000ffffef7224 */ /* 0x000fe200078e0003 */
[----:B------:R-:W-:Y:S01]  /*e5e0*/  MOV R174, 0x2 ;  /* 0x0000000200ae7802 */ /* 0x000fe20000000f00 */
[----:B----4-:R-:W-:Y:S01]  /*e5f0*/  IMAD.MOV.U32 R175, RZ, RZ, 0x181f ;  /* 0x0000181fffaf7424 */ /* 0x010fe200078e00ff */
[----:B------:R-:W-:Y:S02]  /*e600*/  MOV R172, 0xe620 ;  /* 0x0000e62000ac7802 */ /* 0x000fe40000000f00 */
[----:B-123-5:R-:W-:Y:S05]  /*e610*/  CALL.REL.NOINC `($__internal_3_$__cuda_sm70_shflsync_idx_p) ;  /* 0x000001f000007944 */ /* 0x02efea0003c00000 */
[----:B--2---:R-:W-:Y:S01]  /*e620*/  MOV R5, R175 ;  /* 0x000000af00057202 */ /* 0x004fe20000000f00 */
[----:B-1----:R-:W-:Y:S05]  /*e630*/  BRA `(.L_x_678) ;  /* 0xffffdf2000007947 */ /* 0x002fea000383ffff */
.L_x_645:
[----:B------:R-:W-:Y:S01]  /*e640*/  IMAD.MOV.U32 R239, RZ, RZ, R4 ;  /* 0x000000ffffef7224 */ /* 0x000fe200078e0004 */
[----:B------:R-:W-:Y:S01]  /*e650*/  MOV R174, 0x2 ;  /* 0x0000000200ae7802 */ /* 0x000fe20000000f00 */
[----:B----4-:R-:W-:Y:S01]  /*e660*/  IMAD.MOV.U32 R175, RZ, RZ, 0x181f ;  /* 0x0000181fffaf7424 */ /* 0x010fe200078e00ff */
[----:B------:R-:W-:Y:S02]  /*e670*/  MOV R172, 0xe690 ;  /* 0x0000e69000ac7802 */ /* 0x000fe40000000f00 */
[----:B-123-5:R-:W-:Y:S05]  /*e680*/  CALL.REL.NOINC `($__internal_3_$__cuda_sm70_shflsync_idx_p) ;  /* 0x0000018000007944 */ /* 0x02efea0003c00000 */
[----:B-12---:R-:W-:Y:S05]  /*e690*/  BRA `(.L_x_679) ;  /* 0xffffdee000007947 */ /* 0x006fea000383ffff */
.L_x_648:
        /* <DEDUP_REMOVED lines=12> */
.L_x_650:
[----:B------:R-:W-:Y:S01]  /*e760*/  IMAD.MOV.U32 R239, RZ, RZ, R2 ;  /* 0x000000ffffef7224 */ /* 0x000fe200078e0002 */
[----:B------:R-:W-:Y:S01]  /*e770*/  MOV R174, RZ ;  /* 0x000000ff00ae7202 */ /* 0x000fe20000000f00 */
[----:B--23--:R-:W-:Y:S01]  /*e780*/  IMAD.MOV.U32 R175, RZ, RZ, 0x1f ;  /* 0x0000001fffaf7424 */ /* 0x00cfe200078e00ff */
[----:B------:R-:W-:Y:S02]  /*e790*/  MOV R172, 0xe7b0 ;  /* 0x0000e7b000ac7802 */ /* 0x000fe40000000f00 */
[----:B-1--45:R-:W-:Y:S05]  /*e7a0*/  CALL.REL.NOINC `($__internal_3_$__cuda_sm70_shflsync_idx_p) ;  /* 0x0000006000007944 */ /* 0x032fea0003c00000 */
[----:B-12---:R-:W-:Y:S05]  /*e7b0*/  BRA `(.L_x_681) ;  /* 0xffffe08000007947 */ /* 0x006fea000383ffff */
        .weak           $__internal_2_$__cuda_sm70_shflsync_bfly_p
        .type           $__internal_2_$__cuda_sm70_shflsync_bfly_p,@function
        .size           $__internal_2_$__cuda_sm70_shflsync_bfly_p,($__internal_3_$__cuda_sm70_shflsync_idx_p - $__internal_2_$__cuda_sm70_shflsync_bfly_p)
$__internal_2_$__cuda_sm70_shflsync_bfly_p:
[----:B------:R-:W-:Y:S01]  /*e7c0*/  MOV R138, R134 ;  /* 0x00000086008a7202 */ /* 0x000fe20000000f00 */
[----:B------:R-:W-:Y:S04]  /*e7d0*/  WARPSYNC R230 ;  /* 0x000000e600007348 */ /* 0x000fe80003800000 */
[----:B------:R-:W-:Y:S01]  /*e7e0*/  MOV R139, 0x0 ;  /* 0x00000000008b7802 */ /* 0x000fe20000000f00 */
[----:B------:R1:W2:Y:S03]  /*e7f0*/  SHFL.BFLY PT, R136, R135, R136, R227 ;  /* 0x0c00008887887389 */ /* 0x0002a600000e00e3 */
[----:B------:R-:W-:Y:S05]  /*e800*/  RET.REL.NODEC R138 `(_ZN7cutlass13device_kernelIN5flash19enable_sm80_to_sm89INS1_16FlashAttnFwdSm80INS1_25CollectiveMainloopFwdSm80ILi8ELi1ELb0EN4cute5tupleIJNS5_1CILi128EEENS7_ILi64EEENS7_ILi192EEEEEELi192ENS_10bfloat16_tEfNS_4arch4Sm80ELb1ELb0ELb0ELb0ELb1ELb0ELb1ELb0EEENS1_21CollectiveEpilogueFwdINS6_IJS8_SA_S9_EEENS6_IJNS7_ILi1EEESI_SI_EEESC_SE_Li256ELb0ELb1ELb0ELb0EEENS1_30DynamicPersistentTileSchedulerILi256ELi256ELb0ELb1ELb0EEEEEEEEEvNT_6ParamsE) ;  /* 0xffff17f08a007950 */ /* 0x000fea0003c3ffff */
        .weak           $__internal_3_$__cuda_sm70_shflsync_idx_p
        .type           $__internal_3_$__cuda_sm70_shflsync_idx_p,@function
        .size           $__internal_3_$__cuda_sm70_shflsync_idx_p,(.L_x_1706 - $__internal_3_$__cuda_sm70_shflsync_idx_p)
$__internal_3_$__cuda_sm70_shflsync_idx_p:
[----:B------:R-:W-:Y:S01]  /*e810*/  MOV R240, R172 ;  /* 0x000000ac00f07202 */ /* 0x000fe20000000f00 */
[----:B------:R-:W-:Y:S04]  /*e820*/  WARPSYNC R222 ;  /* 0x000000de00007348 */ /* 0x000fe80003800000 */
[----:B------:R-:W-:Y:S01]  /*e830*/  MOV R241, 0x0 ;  /* 0x0000000000f17802 */ /* 0x000fe20000000f00 */
[----:B------:R1:W2:Y:S03]  /*e840*/  SHFL.IDX PT, R175, R239, R174, R175 ;  /* 0x000000aeefaf7389 */ /* 0x0002a600000e00af */
[----:B------:R-:W-:Y:S05]  /*e850*/  RET.REL.NODEC R240 `(_ZN7cutlass13device_kernelIN5flash19enable_sm80_to_sm89INS1_16FlashAttnFwdSm80INS1_25CollectiveMainloopFwdSm80ILi8ELi1ELb0EN4cute5tupleIJNS5_1CILi128EEENS7_ILi64EEENS7_ILi192EEEEEELi192ENS_10bfloat16_tEfNS_4arch4Sm80ELb1ELb0ELb0ELb0ELb1ELb0ELb1ELb0EEENS1_21CollectiveEpilogueFwdINS6_IJS8_SA_S9_EEENS6_IJNS7_ILi1EEESI_SI_EEESC_SE_Li256ELb0ELb1ELb0ELb0EEENS1_30DynamicPersistentTileSchedulerILi256ELi256ELb0ELb1ELb0EEEEEEEEEvNT_6ParamsE) ;  /* 0xffff17a0f0007950 */ /* 0x000fea0003c3ffff */
.L_x_682:
        /* <DEDUP_REMOVED lines=10> */
.L_x_1706:


//--------------------- .text._ZN7cutlass13device_kernelIN5flash19enable_sm80_to_sm89INS1_16FlashAttnFwdSm80INS1_25CollectiveMainloopFwdSm80ILi8ELi1ELb0EN4cute5tupleIJNS5_1CILi128EEENS7_ILi64EEENS7_ILi192EEEEEELi192ENS_10bfloat16_tEfNS_4arch4Sm80ELb1ELb0ELb0ELb1ELb1ELb0ELb1ELb0EEENS1_21CollectiveEpilogueFwdINS6_IJS8_SA_S9_EEENS6_IJNS7_ILi1EEESI_SI_EEESC_SE_Li256ELb1ELb1ELb0ELb0EEENS1_19SingleTileSchedulerILb1ELb0ELb1ELi128EEEEEEEEEvNT_6ParamsE --------------------------
	.section	.text._ZN7cutlass13device_kernelIN5flash19enable_sm80_to_sm89INS1_16FlashAttnFwdSm80INS1_25CollectiveMainloopFwdSm80ILi8ELi1ELb0EN4cute5tupleIJNS5_1CILi128EEENS7_ILi64EEENS7_ILi192EEEEEELi192ENS_10bfloat16_tEfNS_4arch4Sm80ELb1ELb0ELb0ELb1ELb1ELb0ELb1ELb0EEENS1_21CollectiveEpilogueFwdINS6_IJS8_SA_S9_EEENS6_IJNS7_ILi1EEESI_SI_EEESC_SE_Li256ELb1ELb1ELb0ELb0EEENS1_19SingleTileSchedulerILb1ELb0ELb1ELi128EEEEEEEEEvNT_6ParamsE,"ax",@progbits
	.sectioninfo	@"SHI_REGISTERS=241"
	.align	128
.text._ZN7cutlass13device_kernelIN5flash19enable_sm80_to_sm89INS1_16FlashAttnFwdSm80INS1_25CollectiveMainloopFwdSm80ILi8ELi1ELb0EN4cute5tupleIJNS5_1CILi128EEENS7_ILi64EEENS7_ILi192EEEEEELi192ENS_10bfloat16_tEfNS_4arch4Sm80ELb1ELb0ELb0ELb1ELb1ELb0ELb1ELb0EEENS1_21CollectiveEpilogueFwdINS6_IJS8_SA_S9_EEENS6_IJNS7_ILi1EEESI_SI_EEESC_SE_Li256ELb1ELb1ELb0ELb0EEENS1_19SingleTileSchedulerILb1ELb0ELb1ELi128EEEEEEEEEvNT_6ParamsE:
        .type           _ZN7cutlass13device_kernelIN5flash19enable_sm80_to_sm89INS1_16FlashAttnFwdSm80INS1_25CollectiveMainloopFwdSm80ILi8ELi1ELb0EN4cute5tupleIJNS5_1CILi128EEENS7_ILi64EEENS7_ILi192EEEEEELi192ENS_10bfloat16_tEfNS_4arch4Sm80ELb1ELb0ELb0ELb1ELb1ELb0ELb1ELb0EEENS1_21CollectiveEpilogueFwdINS6_IJS8_SA_S9_EEENS6_IJNS7_ILi1EEESI_SI_EEESC_SE_Li256ELb1ELb1ELb0ELb0EEENS1_19SingleTileSchedulerILb1ELb0ELb1ELi128EEEEEEEEEvNT_6ParamsE,@function
        .size           _ZN7cutlass13device_kernelIN5flash19enable_sm80_to_sm89INS1_16FlashAttnFwdSm80INS1_25CollectiveMainloopFwdSm80ILi8ELi1ELb0EN4cute5tupleIJNS5_1CILi128EEENS7_ILi64EEENS7_ILi192EEEEEELi192ENS_10bfloat16_tEfNS_4arch4Sm80ELb1ELb0ELb0ELb1ELb1ELb0ELb1ELb0EEENS1_21CollectiveEpilogueFwdINS6_IJS8_SA_S9_EEENS6_IJNS7_ILi1EEESI_SI_EEESC_SE_Li256ELb1ELb1ELb0ELb0EEENS1_19SingleTileSchedulerILb1ELb0ELb1ELi128EEEEEEEEEvNT_6ParamsE,(.L_x_1709 - _ZN7cutlass13device_kernelIN5flash19enable_sm80_to_sm89INS1_16FlashAttnFwdSm80INS1_25CollectiveMainloopFwdSm80ILi8ELi1ELb0EN4cute5tupleIJNS5_1CILi128EEENS7_ILi64EEENS7_ILi192EEEEEELi192ENS_10bfloat16_tEfNS_4arch4Sm80ELb1ELb0ELb0ELb1ELb1ELb0ELb1ELb0EEENS1_21CollectiveEpilogueFwdINS6_IJS8_SA_S9_EEENS6_IJNS7_ILi1EEESI_SI_EEESC_SE_Li256ELb1ELb1ELb0ELb0EEENS1_19SingleTileSchedulerILb1ELb0ELb1ELi128EEEEEEEEEvNT_6ParamsE)
        .other          _ZN7cutlass13device_kernelIN5flash19enable_sm80_to_sm89INS1_16FlashAttnFwdSm80INS1_25CollectiveMainloopFwdSm80ILi8ELi1ELb0EN4cute5tupleIJNS5_1CILi128EEENS7_ILi64EEENS7_ILi192EEEEEELi192ENS_10bfloat16_tEfNS_4arch4Sm80ELb1ELb0ELb0ELb1ELb1ELb0ELb1ELb0EEENS1_21CollectiveEpilogueFwdINS6_IJS8_SA_S9_EEENS6_IJNS7_ILi1EEESI_SI_EEESC_SE_Li256ELb1ELb1ELb0ELb0EEENS1_19SingleTileSchedulerILb1ELb0ELb1ELi128EEEEEEEEEvNT_6ParamsE,@"STO_CUDA_ENTRY STV_DEFAULT"
_ZN7cutlass13device_kernelIN5flash19enable_sm80_to_sm89INS1_16FlashAttnFwdSm80INS1_25CollectiveMainloopFwdSm80ILi8ELi1ELb0EN4cute5tupleIJNS5_1CILi128EEENS7_ILi64EEENS7_ILi192EEEEEELi192ENS_10bfloat16_tEfNS_4arch4Sm80ELb1ELb0ELb0ELb1ELb1ELb0ELb1ELb0EEENS1_21CollectiveEpilogueFwdINS6_IJS8_SA_S9_EEENS6_IJNS7_ILi1EEESI_SI_EEESC_SE_Li256ELb1ELb1ELb0ELb0EEENS1_19SingleTileSchedulerILb1ELb0ELb1ELi128EEEEEEEEEvNT_6ParamsE:
        /* <DEDUP_REMOVED lines=20> */
.L_x_684:
        /* <DEDUP_REMOVED lines=13> */
.L_x_686:
[----:B------:R-:W-:Y:S02]  /*0210*/  ULDC UR5, c[0x0][0x54c] ;  /* 0x0001530000057ab9 */ /* 0x000fe40000000800 */
.L_x_685:
[----:B------:R-:W-:Y:S02]  /*0220*/  ULDC UR4, c[0x0][0x548] ;  /* 0x0001520000047ab9 */ /* 0x000fe40000000800 */
[----:B------:R-:W-:-:S02]  /*0230*/  USHF.L.U32 UR10, UR10, 0x7, URZ ;  /* 0x000000070a0a7899 */ /* 0x000fc4000800063f */
[----:B------:R-:W-:-:S04]  /*0240*/  UIMAD UR4, UR5, UR4, URZ ;  /* 0x00000004050472a4 */ /* 0x000fc8000f8e023f */
[----:B------:R-:W-:-:S04]  /*0250*/  UISETP.GE.AND UP0, UPT, UR10, UR4, UPT ;  /* 0x000000040a00728c */ /* 0x000fc8000bf06270 */
[----:B------:R-:W-:Y:S01]  /*0260*/  USEL UR13, UR13, 0xffffffff, !UP0 ;  /* 0xffffffff0d0d7887 */ /* 0x000fe2000c000000 */
[----:B------:R-:W-:Y:S05]  /*0270*/  BRA `(.L_x_687) ;  /* 0x000001b000007947 */ /* 0x000fea0003800000 */
.L_x_683:
        /* <DEDUP_REMOVED lines=8> */
.L_x_688:
        /* <DEDUP_REMOVED lines=13> */
.L_x_690:
[----:B------:R-:W-:Y:S02]  /*03d0*/  ULDC UR5, c[0x0][0x54c] ;  /* 0x0001530000057ab9 */ /* 0x000fe40000000800 */
.L_x_689:
[----:B------:R-:W-:Y:S02]  /*03e0*/  ULDC UR4, c[0x0][0x548] ;  /* 0x0001520000047ab9 */ /* 0x000fe40000000800 */
[----:B------:R-:W-:-:S02]  /*03f0*/  USHF.L.U32 UR10, UR10, 0x7, URZ ;  /* 0x000000070a0a7899 */ /* 0x000fc4000800063f */
[----:B------:R-:W-:-:S04]  /*0400*/  UIMAD UR4, UR5, UR4, URZ ;  /* 0x00000004050472a4 */ /* 0x000fc8000f8e023f */
[----:B------:R-:W-:-:S04]  /*0410*/  UISETP.GE.AND UP0, UPT, UR10, UR4, UPT ;  /* 0x000000040a00728c */ /* 0x000fc8000bf06270 */
[----:B------:R-:W-:-:S06]  /*0420*/  USEL UR13, UR13, 0xffffffff, !UP0 ;  /* 0xffffffff0d0d7887 */ /* 0x000fcc000c000000 */
.L_x_687:
        /* <DEDUP_REMOVED lines=47> */
.L_x_691:
        /* <DEDUP_REMOVED lines=10> */
.L_x_692:
        /* <DEDUP_REMOVED lines=12> */
.L_x_693:
[----:B------:R-:W-:Y:S01]  /*0880*/  ULDC UR4, c[0x0][0x2c4] ;  /* 0x0000b10000047ab9 */ /* 0x000fe20000000800 */
[----:B------:R-:W-:Y:S01]  /*0890*/  PLOP3.LUT P2, PT, PT, PT, PT, 0x80, 0x0 ;  /* 0x000000000000781c */ /* 0x000fe20003f4f070 */
[----:B------:R-:W-:Y:S01]  /*08a0*/  UISETP.NE.AND UP1, UPT, UR4, 0x1, UPT ;  /* 0x000000010400788c */ /* 0x000fe2000bf25270 */
[----:B------:R-:W-:Y:S01]  /*08b0*/  IMAD.MOV.U32 R3, RZ, RZ, RZ ;  /* 0x000000ffff037224 */ /* 0x000fe200078e00ff */
[----:B--2---:R-:W-:Y:S01]  /*08c0*/  UIADD3 UR7, -UR11, UR7, URZ ;  /* 0x000000070b077290 */ /* 0x004fe2000fffe13f */
[----:B------:R-:W-:Y:S01]  /*08d0*/  IMAD.MOV.U32 R98, RZ, RZ, RZ ;  /* 0x000000ffff627224 */ /* 0x000fe200078e00ff */
[----:B------:R-:W-:Y:S01]  /*08e0*/  ULDC.64 UR4, c[0x0][0x2c8] ;  /* 0x0000b20000047ab9 */ /* 0x000fe20000000a00 */
[----:B------:R-:W-:Y:S01]  /*08f0*/  CS2R R96, SRZ ;  /* 0x0000000000607805 */ /* 0x000fe2000001ff00 */
[----:B---3--:R-:W-:Y:S01]  /*0900*/  UIADD3 UR6, UR7, 0x40, -UR12 ;  /* 0x0000004007067890 */ /* 0x008fe2000fffe80c */
[----:B------:R-:W-:Y:S01]  /*0910*/  CS2R R94, SRZ ;  /* 0x00000000005e7805 */ /* 0x000fe2000001ff00 */
[----:B------:R-:W-:Y:S01]  /*0920*/  CS2R R92, SRZ ;  /* 0x00000000005c7805 */ /* 0x000fe2000001ff00 */
[----:B------:R-:W-:Y:S01]  /*0930*/  CS2R R90, SRZ ;  /* 0x00000000005a7805 */ /* 0x000fe2000001ff00 */
[----:B------:R-:W-:Y:S01]  /*0940*/  CS2R R88, SRZ ;  /* 0x0000000000587805 */ /* 0x000fe2000001ff00 */
[----:B------:R-:W-:Y:S01]  /*0950*/  @UP1 UIADD3 UR18, UR10, 0x7f, URZ ;  /* 0x0000007f0a121890 */ /* 0x000fe2000fffe03f */
[----:B------:R-:W-:Y:S01]  /*0960*/  CS2R R86, SRZ ;  /* 0x0000000000567805 */ /* 0x000fe2000001ff00 */
[----:B------:R-:W-:Y:S01]  /*0970*/  CS2R R84, SRZ ;  /* 0x0000000000547805 */ /* 0x000fe2000001ff00 */
[----:B------:R-:W-:Y:S01]  /*0980*/  CS2R R82, SRZ ;  /* 0x0000000000527805 */ /* 0x000fe2000001ff00 */
[----:B------:R-:W-:Y:S01]  /*0990*/  UIMAD.WIDE.U32 UR18, UR18, UR4, URZ ;  /* 0x00000004121272a5 */ /* 0x000fe2000f8e003f */
[----:B------:R-:W-:Y:S01]  /*09a0*/  CS2R R80, SRZ ;  /* 0x0000000000507805 */ /* 0x000fe2000001ff00 */
[----:B------:R-:W-:Y:S01]  /*09b0*/  UIADD3 UR4, UR10, 0x7f, URZ ;  /* 0x0000007f0a047890 */ /* 0x000fe2000fffe03f */
[----:B------:R-:W-:Y:S01]  /*09c0*/  CS2R R78, SRZ ;  /* 0x00000000004e7805 */ /* 0x000fe2000001ff00 */
[----:B------:R-:W-:Y:S01]  /*09d0*/  @UP1 USHF.R.U32.HI UR4, URZ, UR5, UR19 ;  /* 0x000000053f041299 */ /* 0x000fe20008011613 */
[----:B------:R-:W-:Y:S01]  /*09e0*/  MOV R77, RZ ;  /* 0x000000ff004d7202 */ /* 0x000fe20000000f00 */
[----:B------:R-:W-:Y:S01]  /*09f0*/  UIADD3 UR5, UR7, 0x3f, URZ ;  /* 0x0000003f07057890 */ /* 0x000fe2000fffe03f */
[----:B------:R-:W-:Y:S01]  /*0a00*/  CS2R R6, SRZ ;  /* 0x0000000000067805 */ /* 0x000fe2000001ff00 */
[----:B------:R-:W-:Y:S01]  /*0a10*/  UIADD3 UR6, UR6, UR4, URZ ;  /* 0x0000000406067290 */ /* 0x000fe2000fffe03f */
[----:B------:R-:W-:Y:S01]  /*0a20*/  CS2R R74, SRZ ;  /* 0x00000000004a7805 */ /* 0x000fe2000001ff00 */
[----:B------:R-:W-:Y:S01]  /*0a30*/  USHF.R.S32.HI UR18, URZ, 0x1f, UR5 ;  /* 0x0000001f3f127899 */ /* 0x000fe20008011405 */
[----:B------:R-:W-:Y:S01]  /*0a40*/  CS2R R72, SRZ ;  /* 0x0000000000487805 */ /* 0x000fe2000001ff00 */
[----:B------:R-:W-:Y:S01]  /*0a50*/  USHF.R.S32.HI UR4, URZ, 0x1f, UR6 ;  /* 0x0000001f3f047899 */ /* 0x000fe20008011406 */
[----:B------:R-:W-:Y:S01]  /*0a60*/  CS2R R70, SRZ ;  /* 0x0000000000467805 */ /* 0x000fe2000001ff00 */
[----:B------:R-:W-:Y:S01]  /*0a70*/  ULEA.HI UR18, UR18, UR5, URZ, 0x6 ;  /* 0x0000000512127291 */ /* 0x000fe2000f8f303f */
[----:B------:R-:W-:Y:S01]  /*0a80*/  CS2R R68, SRZ ;  /* 0x0000000000447805 */ /* 0x000fe2000001ff00 */
[----:B------:R-:W-:Y:S01]  /*0a90*/  ULEA.HI UR4, UR4, UR6, URZ, 0x6 ;  /* 0x0000000604047291 */ /* 0x000fe2000f8f303f */
[----:B------:R-:W-:Y:S01]  /*0aa0*/  CS2R R66, SRZ ;  /* 0x0000000000427805 */ /* 0x000fe2000001ff00 */
[----:B------:R-:W-:Y:S01]  /*0ab0*/  USHF.R.S32.HI UR18, URZ, 0x6, UR18 ;  /* 0x000000063f127899 */ /* 0x000fe20008011412 */
[----:B------:R-:W-:Y:S01]  /*0ac0*/  CS2R R64, SRZ ;  /* 0x0000000000407805 */ /* 0x000fe2000001ff00 */
[----:B------:R-:W-:Y:S01]  /*0ad0*/  USHF.R.S32.HI UR4, URZ, 0x6, UR4 ;  /* 0x000000063f047899 */ /* 0x000fe20008011404 */
[----:B------:R-:W-:Y:S01]  /*0ae0*/  CS2R R62, SRZ ;  /* 0x00000000003e7805 */ /* 0x000fe2000001ff00 */
[----:B------:R-:W-:Y:S01]  /*0af0*/  CS2R R60, SRZ ;  /* 0x00000000003c7805 */ /* 0x000fe2000001ff00 */
[----:B------:R-:W-:Y:S01]  /*0b00*/  CS2R R58, SRZ ;  /* 0x00000000003a7805 */ /* 0x000fe2000001ff00 */
[----:B------:R-:W-:Y:S01]  /*0b10*/  UISETP.LT.AND UP0, UPT, UR18, UR4, UPT ;  /* 0x000000041200728c */ /* 0x000fe2000bf01270 */
[----:B------:R-:W-:Y:S01]  /*0b20*/  CS2R R56, SRZ ;  /* 0x0000000000387805 */ /* 0x000fe2000001ff00 */
[----:B------:R-:W-:Y:S01]  /*0b30*/  CS2R R54, SRZ ;  /* 0x0000000000367805 */ /* 0x000fe2000001ff00 */
[----:B------:R-:W-:Y:S01]  /*0b40*/  CS2R R52, SRZ ;  /* 0x0000000000347805 */ /* 0x000fe2000001ff00 */
[----:B------:R-:W-:Y:S01]  /*0b50*/  USEL UR6, UR18, UR4, UP0 ;  /* 0x0000000412067287 */ /* 0x000fe20008000000 */
[----:B------:R-:W-:Y:S01]  /*0b60*/  CS2R R50, SRZ ;  /* 0x0000000000327805 */ /* 0x000fe2000001ff00 */
[----:B------:R-:W-:Y:S01]  /*0b70*/  CS2R R48, SRZ ;  /* 0x0000000000307805 */ /* 0x000fe2000001ff00 */
[----:B------:R-:W-:Y:S01]  /*0b80*/  CS2R R46, SRZ ;  /* 0x00000000002e7805 */ /* 0x000fe2000001ff00 */
[----:B------:R-:W-:Y:S01]  /*0b90*/  UISETP.GE.AND UP0, UPT, UR6, 0x1, UPT ;  /* 0x000000010600788c */ /* 0x000fe2000bf06270 */
        /* <DEDUP_REMOVED lines=43> */
[----:B------:R-:W-:Y:S01]  /*0e50*/  BSSY B0, `(.L_x_695) ;  /* 0x0000058000007945 */ /* 0x000fe20003800000 */
[----:B------:R-:W-:Y:S01]  /*0e60*/  PLOP3.LUT P0, PT, PT, PT, UP1, 0x80, 0x0 ;  /* 0x000000000000781c */ /* 0x000fe20003f0f018 */
[----:B------:R-:W-:Y:S01]  /*0e70*/  IMAD.IADD R0, R76, 0x1, -R5 ;  /* 0x000000014c007824 */ /* 0x000fe200078e0a05 */
[----:B------:R-:W-:Y:S01]  /*0e80*/  ULDC.64 UR4, c[0x0][0x1b8] ;  /* 0x00006e0000047ab9 */ /* 0x000fe20000000a00 */
[----:B------:R-:W-:Y:S01]  /*0e90*/  IMAD.SHL.U32 R199, R9, 0x40, RZ ;  /* 0x0000004009c77824 */ /* 0x000fe200078e00ff */
[----:B------:R-:W-:Y:S01]  /*0ea0*/  UIADD3 UR19, UR19, UR17, URZ ;  /* 0x0000001113137290 */ /* 0x000fe2000fffe03f */
[C---:B------:R-:W-:Y:S01]  /*0eb0*/  IMAD R202, R0.reuse, 0x20, R9 ;  /* 0x0000002000ca7824 */ /* 0x040fe200078e0209 */
[----:B------:R-:W-:Y:S01]  /*0ec0*/  USHF.R.S32.HI UR17, URZ, 0x1f, UR13 ;  /* 0x0000001f3f117899 */ /* 0x000fe2000801140d */
[----:B------:R-:W-:Y:S01]  /*0ed0*/  IMAD.SHL.U32 R174, R0, 0x8, RZ ;  /* 0x0000000800ae7824 */ /* 0x000fe200078e00ff */
[----:B------:R-:W-:Y:S01]  /*0ee0*/  UIMAD UR16, UR8, UR4, URZ ;  /* 0x00000004081072a4 */ /* 0x000fe2000f8e023f */
[----:B------:R-:W-:Y:S01]  /*0ef0*/  LOP3.LUT R199, R199, 0x1c0, RZ, 0xc0, !PT ;  /* 0x000001c0c7c77812 */ /* 0x000fe200078ec0ff */
[----:B------:R-:W-:Y:S01]  /*0f00*/  USEL UR17, UR17, URZ, !UP2 ;  /* 0x0000003f11117287 */ /* 0x000fe2000d000000 */
[----:B------:R-:W-:Y:S01]  /*0f10*/  IADD3 R8, R9, UR10, RZ ;  /* 0x0000000a09087c10 */ /* 0x000fe2000fffe0ff */
[----:B------:R-:W-:Y:S01]  /*0f20*/  UIMAD UR16, UR9, UR5, UR16 ;  /* 0x00000005091072a4 */ /* 0x000fe2000f8e0210 */
[----:B------:R-:W-:Y:S01]  /*0f30*/  LEA.HI R12, R77, R76, RZ, 0x6 ;  /* 0x0000004c4d0c7211 */ /* 0x000fe200078f30ff */
[----:B------:R-:W-:Y:S01]  /*0f40*/  UIMAD.WIDE.U32 UR20, UR9, UR4, UR18 ;  /* 0x00000004091472a5 */ /* 0x000fe2000f8e0012 */
[----:B------:R-:W-:Y:S01]  /*0f50*/  ISETP.GE.AND P4, PT, R174, c[0x0][0x198], PT ;  /* 0x00006600ae007a0c */ /* 0x000fe20003f86270 */
[----:B------:R-:W-:Y:S01]  /*0f60*/  USEL UR18, UR13, URZ, !UP2 ;  /* 0x0000003f0d127287 */ /* 0x000fe2000d000000 */
        /* <DEDUP_REMOVED lines=20> */
[----:B------:R-:W-:Y:S01]  /*10b0*/  IMAD R4, R4, c[0x0][0x1b0], RZ ;  /* 0x00006c0004047a24 */ /* 0x000fe200078e02ff */
[----:B------:R-:W-:Y:S01]  /*10c0*/  ISETP.GE.AND P5, PT, R8, UR4, PT ;  /* 0x0000000408007c0c */ /* 0x000fe2000bfa6270 */
[----:B------:R-:W-:-:S04]  /*10d0*/  IMAD.WIDE.U32 R10, R7, c[0x0][0x1b0], R10 ;  /* 0x00006c00070a7a25 */ /* 0x000fc800078e000a */
[----:B------:R-:W-:Y:S01]  /*10e0*/  IMAD R4, R7, c[0x0][0x1b4], R4 ;  /* 0x00006d0007047a24 */ /* 0x000fe200078e0204 */
[----:B------:R-:W-:Y:S01]  /*10f0*/  LEA.HI R7, R77, R76, RZ, 0x4 ;  /* 0x0000004c4d077211 */ /* 0x000fe200078f20ff */
[----:B------:R-:W-:Y:S02]  /*1100*/  IMAD R2, R2, c[0x0][0x1a8], RZ ;  /* 0x00006a0002027a24 */ /* 0x000fe400078e02ff */
[----:B------:R-:W-:Y:S02]  /*1110*/  IMAD.IADD R11, R11, 0x1, R4 ;  /* 0x000000010b0b7824 */ /* 0x000fe400078e0204 */
[C---:B------:R-:W-:Y:S02]  /*1120*/  IMAD R13, R5.reuse, c[0x0][0x1ac], R2 ;  /* 0x00006b00050d7a24 */ /* 0x040fe400078e0202 */
[----:B------:R-:W-:Y:S01]  /*1130*/  IMAD.WIDE.U32 R4, R5, c[0x0][0x1a8], R10 ;  /* 0x00006a0005047a25 */ /* 0x000fe200078e000a */
[----:B------:R-:W-:-:S03]  /*1140*/  LOP3.LUT R11, R7, 0xfffffff0, RZ, 0xc0, !PT ;  /* 0xfffffff0070b7812 */ /* 0x000fc600078ec0ff */
[----:B------:R-:W-:Y:S01]  /*1150*/  IMAD.IADD R10, R5, 0x1, R13 ;  /* 0x00000001050a7824 */ /* 0x000fe200078e020d */
[----:B------:R-:W-:Y:S01]  /*1160*/  LEA R15, P0, R4, c[0x0][0x160], 0x1 ;  /* 0x00005800040f7a11 */ /* 0x000fe200078008ff */
[----:B------:R-:W-:-:S03]  /*1170*/  IMAD.IADD R2, R76, 0x1, -R11 ;  /* 0x000000014c027824 */ /* 0x000fc600078e0a0b */
        /* <DEDUP_REMOVED lines=25> */
[----:B------:R-:W-:Y:S02]  /*1310*/  SHF.R.S32.HI R19, RZ, 0x1f, R4 ;  /* 0x0000001fff137819 */ /* 0x000fe40000011404 */
[----:B------:R-:W-:Y:S02]  /*1320*/  LEA.HI R13, R12, R5, RZ, 0x3 ;  /* 0x000000050c0d7211 */ /* 0x000fe400078f18ff */
[----:B------:R-:W-:Y:S01]  /*1330*/  LEA.HI R12, R19, R4, RZ, 0x3 ;  /* 0x00000004130c7211 */ /* 0x000fe200078f18ff */
[----:B------:R-:W-:Y:S01]  /*1340*/  IMAD.WIDE R18, R174, 0x2, R16 ;  /* 0x00000002ae127825 */ /* 0x000fe200078e0210 */
        /* <DEDUP_REMOVED lines=8> */
.L_x_696:
[----:B-1-34-:R-:W-:Y:S05]  /*13d0*/  BSYNC B0 ;  /* 0x0000000000007941 */ /* 0x01afea0003800000 */
.L_x_695:
        /* <DEDUP_REMOVED lines=8> */
[----:B------:R-:W-:Y:S02]  /*1460*/  SHF.R.S32.HI R19, RZ, 0x1f, R4 ;  /* 0x0000001fff137819 */ /* 0x000fe40000011404 */
[----:B------:R-:W-:Y:S02]  /*1470*/  LEA.HI R13, R12, R5, RZ, 0x3 ;  /* 0x000000050c0d7211 */ /* 0x000fe400078f18ff */
[----:B------:R-:W-:Y:S01]  /*1480*/  LEA.HI R12, R19, R4, RZ, 0x3 ;  /* 0x00000004130c7211 */ /* 0x000fe200078f18ff */
[----:B--23--:R-:W-:Y:S01]  /*1490*/  IMAD.WIDE R18, R174, 0x2, R16 ;  /* 0x00000002ae127825 */ /* 0x00cfe200078e0210 */
        /* <DEDUP_REMOVED lines=8> */
.L_x_698:
[----:B------:R-:W-:Y:S05]  /*1520*/  BSYNC B0 ;  /* 0x0000000000007941 */ /* 0x000fea0003800000 */
.L_x_697:
[----:B--2---:R-:W-:Y:S01]  /*1530*/  IADD3 R12, R8, 0x40, RZ ;  /* 0x00000040080c7810 */ /* 0x004fe20007ffe0ff */
[----:B------:R2:W4:Y:S01]  /*1540*/  SHFL.IDX PT, R17, R10, 0x2, 0x181f ;  /* 0x00581f000a117f89 */ /* 0x00052200000e0000 */
[----:B------:R-:W-:Y:S02]  /*1550*/  BSSY B0, `(.L_x_699) ;  /* 0x0000012000007945 */ /* 0x000fe40003800000 */
[----:B------:R-:W-:Y:S01]  /*1560*/  ISETP.GE.AND P1, PT, R12, UR4, PT ;  /* 0x000000040c007c0c */ /* 0x000fe2000bf26270 */
[----:B---3--:R2:W3:-:S12]  /*1570*/  SHFL.IDX PT, R16, R15, 0x2, 0x181f ;  /* 0x00581f000f107f89 */ /* 0x0084d800000e0000 */
[----:B------:R-:W-:Y:S05]  /*1580*/  @P1 BRA `(.L_x_700) ;  /* 0x000000e000001947 */ /* 0x000fea0003800000 */
[----:B------:R-:W-:Y:S01]  /*1590*/  SHF.R.S32.HI R12, RZ, 0x1f, R5 ;  /* 0x0000001fff0c7819 */ /* 0x000fe20000011405 */
[----:B------:R-:W-:Y:S01]  /*15a0*/  IMAD.SHL.U32 R14, R199, 0x2, RZ ;  /* 0x00000002c70e7824 */ /* 0x000fe200078e00ff */
[----:B------:R-:W-:Y:S02]  /*15b0*/  SHF.R.S32.HI R19, RZ, 0x1f, R4 ;  /* 0x0000001fff137819 */ /* 0x000fe40000011404 */
[----:B------:R-:W-:Y:S02]  /*15c0*/  LEA.HI R13, R12, R5, RZ, 0x3 ;  /* 0x000000050c0d7211 */ /* 0x000fe400078f18ff */
[----:B------:R-:W-:Y:S01]  /*15d0*/  LEA.HI R12, R19, R4, RZ, 0x3 ;  /* 0x00000004130c7211 */ /* 0x000fe200078f18ff */
[----:B---34-:R-:W-:Y:S01]  /*15e0*/  IMAD.WIDE R18, R174, 0x2, R16 ;  /* 0x00000002ae127825 */ /* 0x018fe200078e0210 */
        /* <DEDUP_REMOVED lines=8> */
.L_x_700:
[----:B------:R-:W-:Y:S05]  /*1670*/  BSYNC B0 ;  /* 0x0000000000007941 */ /* 0x000fea0003800000 */
.L_x_699:
[----:B---3--:R-:W-:Y:S01]  /*1680*/  IMAD.MOV.U32 R12, RZ, RZ, c[0x0][0x2b8] ;  /* 0x0000ae00ff0c7624 */ /* 0x008fe200078e00ff */
[----:B------:R-:W-:Y:S01]  /*1690*/  SHFL.IDX PT, R16, R15, 0x3, 0x181f ;  /* 0x00781f000f107f89 */ /* 0x000fe200000e0000 */
[----:B------:R-:W-:Y:S01]  /*16a0*/  IMAD.U32 R13, RZ, RZ, UR6 ;  /* 0x00000006ff0d7e24 */ /* 0x000fe2000f8e00ff */
[----:B------:R-:W-:Y:S01]  /*16b0*/  USHF.R.S32.HI UR16, URZ, 0x1f, UR17 ;  /* 0x0000001f3f107899 */ /* 0x000fe20008011411 */
[----:B------:R-:W-:Y:S01]  /*16c0*/  IMAD.SHL.U32 R199, R199, 0x2, RZ ;  /* 0x00000002c7c77824 */ /* 0x000fe200078e00ff */
[----:B------:R-:W-:Y:S01]  /*16d0*/  ISETP.NE.AND P2, PT, R12, 0x1, PT ;  /* 0x000000010c00780c */ /* 0x000fe20003f45270 */
[----:B------:R-:W-:Y:S01]  /*16e0*/  IMAD R13, R13, 0x40, R202 ;  /* 0x000000400d0d7824 */ /* 0x000fe200078e02ca */
[----:B------:R-:W-:Y:S01]  /*16f0*/  IADD3 R12, R8, 0x60, RZ ;  /* 0x00000060080c7810 */ /* 0x000fe20007ffe0ff */
[----:B----4-:R-:W3:Y:S01]  /*1700*/  SHFL.IDX PT, R17, R10, 0x3, 0x181f ;  /* 0x00781f000a117f89 */ /* 0x010ee200000e0000 */
[----:B------:R-:W-:-:S02]  /*1710*/  IMAD.MOV.U32 R200, RZ, RZ, RZ ;  /* 0x000000ffffc87224 */ /* 0x000fc400078e00ff */
[----:B------:R-:W-:Y:S02]  /*1720*/  IADD3 R8, R13, -0x40, RZ ;  /* 0xffffffc00d087810 */ /* 0x000fe40007ffe0ff */
[----:B------:R-:W-:Y:S01]  /*1730*/  ISETP.GE.AND P5, PT, R12, UR4, PT ;  /* 0x000000040c007c0c */ /* 0x000fe2000bfa6270 */
[----:B------:R-:W-:Y:S01]  /*1740*/  ULDC.64 UR4, c[0x0][0x2b0] ;  /* 0x0000ac0000047ab9 */ /* 0x000fe20000000a00 */
[C---:B------:R-:W-:Y:S01]  /*1750*/  IADD3 R201, R8.reuse, UR11, RZ ;  /* 0x0000000b08c97c10 */ /* 0x040fe2000fffe0ff */
[----:B------:R-:W-:Y:S01]  /*1760*/  UIMAD UR16, UR16, UR4, URZ ;  /* 0x00000004101072a4 */ /* 0x000fe2000f8e023f */
[----:B------:R-:W-:Y:S01]  /*1770*/  ISETP.GE.AND P6, PT, R8, UR7, PT ;  /* 0x0000000708007c0c */ /* 0x000fe2000bfc6270 */
[----:B------:R-:W-:Y:S01]  /*1780*/  UIMAD.WIDE.U32 UR18, UR17, UR4, URZ ;  /* 0x00000004111272a5 */ /* 0x000fe2000f8e003f */
[----:B------:R-:W-:Y:S01]  /*1790*/  SHF.R.S32.HI R12, RZ, 0x1f, R5 ;  /* 0x0000001fff0c7819 */ /* 0x000fe20000011405 */
[----:B------:R-:W-:Y:S01]  /*17a0*/  @P2 IMAD.HI.U32 R13, R201, c[0x0][0x2bc], RZ ;  /* 0x0000af00c90d2a27 */ /* 0x000fe200078e00ff */
[----:B------:R-:W-:Y:S01]  /*17b0*/  ISETP.GT.OR P6, PT, R202, 0x3f, P6 ;  /* 0x0000003fca00780c */ /* 0x000fe200037c4670 */
[----:B------:R-:W-:Y:S01]  /*17c0*/  UIMAD UR16, UR17, UR5, UR16 ;  /* 0x00000005111072a4 */ /* 0x000fe2000f8e0210 */
[----:B------:R-:W-:Y:S01]  /*17d0*/  LEA.HI R173, R12, R5, RZ, 0x3 ;  /* 0x000000050cad7211 */ /* 0x000fe200078f18ff */
[----:B------:R-:W-:Y:S01]  /*17e0*/  IMAD.MOV.U32 R8, RZ, RZ, R201 ;  /* 0x000000ffff087224 */ /* 0x000fe200078e00c9 */
[----:B------:R-:W-:Y:S01]  /*17f0*/  @P2 SHF.R.U32.HI R8, RZ, c[0x0][0x2c0], R13 ;  /* 0x0000b000ff082a19 */ /* 0x000fe2000001160d */
[----:B------:R-:W-:Y:S01]  /*1800*/  UIADD3 UR16, UR19, UR16, URZ ;  /* 0x0000001013107290 */ /* 0x000fe2000fffe03f */
[----:B------:R-:W-:Y:S01]  /*1810*/  SHF.R.S32.HI R13, RZ, 0x1f, R4 ;  /* 0x0000001fff0d7819 */ /* 0x000fe20000011404 */
[----:B------:R-:W-:Y:S01]  /*1820*/  ULDC.64 UR4, c[0x0][0x1e8] ;  /* 0x00007a0000047ab9 */ /* 0x000fe20000000a00 */
[----:B------:R-:W-:-:S02]  /*1830*/  LOP3.LUT R173, R173, 0xfffffff8, RZ, 0xc0, !PT ;  /* 0xfffffff8adad7812 */ /* 0x000fc400078ec0ff */
[----:B------:R-:W-:Y:S01]  /*1840*/  LEA.HI R172, R13, R4, RZ, 0x3 ;  /* 0x000000040dac7211 */ /* 0x000fe200078f18ff */
[--C-:B---3--:R-:W-:Y:S02]  /*1850*/  @!P5 IMAD.WIDE R20, R174, 0x2, R16.reuse ;  /* 0x00000002ae14d825 */ /* 0x108fe400078e0210 */
[----:B------:R-:W-:Y:S02]  /*1860*/  @!P6 IADD3 R13, P1, R8, UR18, RZ ;  /* 0x00000012080dec10 */ /* 0x000fe4000ff3e0ff */
[----:B------:R-:W-:Y:S01]  /*1870*/  LOP3.LUT R172, R172, 0xfffffff8, RZ, 0xc0, !PT ;  /* 0xfffffff8acac7812 */ /* 0x000fe200078ec0ff */
[--C-:B------:R-:W-:Y:S01]  /*1880*/  @!P5 IMAD.WIDE R18, R173, 0x2, R16.reuse ;  /* 0x00000002ad12d825 */ /* 0x100fe200078e0210 */
[----:B------:R-:W-:Y:S01]  /*1890*/  @!PT LDS RZ, [RZ] ;  /* 0x00000000fffff984 */ /* 0x000fe20000000800 */
[----:B------:R3:W-:Y:S01]  /*18a0*/  @!P5 LDGSTS.E.BYPASS.LTC128B.128 [R199+0xf100], [R20.64], !P4 ;  /* 0x0f10000014c7dfae */ /* 0x0007e2000e101d4e */
[----:B-12---:R-:W-:Y:S02]  /*18b0*/  @!P6 LEA.HI.X.SX32 R10, R8, UR16, 0x1, P1 ;  /* 0x00000010080aec11 */ /* 0x006fe400088f0eff */
        /* <DEDUP_REMOVED lines=10> */
[----:B--2---:R-:W-:Y:S01]  /*1960*/  IMAD.SHL.U32 R17, R0, 0x40, RZ ;  /* 0x0000004000117824 */ /* 0x004fe200078e00ff */
[----:B------:R-:W-:Y:S01]  /*1970*/  UIMAD.WIDE.U32 UR20, UR9, UR4, URZ ;  /* 0x00000004091472a5 */ /* 0x000fe2000f8e003f */
[----:B------:R-:W-:Y:S01]  /*1980*/  IMAD R201, R8, c[0x0][0x2b8], R201 ;  /* 0x0000ae0008c97a24 */ /* 0x000fe200078e02c9 */
[----:B------:R-:W-:Y:S01]  /*1990*/  UIMAD UR17, UR9, UR5, UR17 ;  /* 0x00000005091172a4 */ /* 0x000fe2000f8e0211 */
[----:B------:R-:W-:Y:S01]  /*19a0*/  IMAD.SHL.U32 R10, R9, 0x8, RZ ;  /* 0x00000008090a7824 */ /* 0x000fe200078e00ff */
[----:B---3--:R-:W-:Y:S01]  /*19b0*/  SHF.R.S32.HI R20, RZ, 0x4, R7 ;  /* 0x00000004ff147819 */ /* 0x008fe20000011407 */
[----:B------:R-:W-:Y:S01]  /*19c0*/  IMAD.WIDE.U32 R22, R201, c[0x0][0x1e0], RZ ;  /* 0x00007800c9167a25 */ /* 0x000fe200078e00ff */
[----:B------:R-:W-:Y:S01]  /*19d0*/  SHF.R.S32.HI R12, RZ, 0x1f, R201 ;  /* 0x0000001fff0c7819 */ /* 0x000fe200000114c9 */
[----:B------:R-:W-:Y:S01]  /*19e0*/  UIADD3 UR17, UR21, UR17, URZ ;  /* 0x0000001115117290 */ /* 0x000fe2000fffe03f */
[----:B------:R-:W-:Y:S01]  /*19f0*/  LOP3.LUT R17, R17, 0x1c0, RZ, 0xc0, !PT ;  /* 0x000001c011117812 */ /* 0x000fe200078ec0ff */
[----:B------:R-:W-:Y:S01]  /*1a00*/  ULDC.64 UR4, c[0x0][0x210] ;  /* 0x0000840000047ab9 */ /* 0x000fe20000000a00 */
[----:B------:R-:W-:Y:S01]  /*1a10*/  LEA.HI R7, R7, R20, RZ, 0x1 ;  /* 0x0000001407077211 */ /* 0x000fe200078f08ff */
[C---:B------:R-:W-:Y:S01]  /*1a20*/  IMAD R8, R12.reuse, c[0x0][0x1e0], RZ ;  /* 0x000078000c087a24 */ /* 0x040fe200078e02ff */
[----:B------:R-:W-:Y:S01]  /*1a30*/  LOP3.LUT R10, R17, 0x8, R10, 0xf8, !PT ;  /* 0x00000008110a7812 */ /* 0x000fe200078ef80a */
[----:B------:R-:W-:Y:S01]  /*1a40*/  IMAD R12, R12, c[0x0][0x208], RZ ;  /* 0x000082000c0c7a24 */ /* 0x000fe200078e02ff */
[----:B------:R-:W-:Y:S01]  /*1a50*/  SHF.R.U32.HI R17, RZ, 0x3, R17 ;  /* 0x00000003ff117819 */ /* 0x000fe20000011611 */
[----:B-1----:R-:W-:Y:S01]  /*1a60*/  IMAD R18, R201, c[0x0][0x1e4], R8 ;  /* 0x00007900c9127a24 */ /* 0x002fe200078e0208 */
[----:B------:R-:W-:Y:S01]  /*1a70*/  LOP3.LUT R7, R7, 0xfffffffe, RZ, 0xc0, !PT ;  /* 0xfffffffe07077812 */ /* 0x000fe200078ec0ff */
[----:B------:R-:W-:Y:S01]  /*1a80*/  IMAD R12, R201, c[0x0][0x20c], R12 ;  /* 0x00008300c90c7a24 */ /* 0x000fe200078e020c */
[----:B------:R-:W-:Y:S01]  /*1a90*/  LOP3.LUT R10, R10, R17, RZ, 0x3c, !PT ;  /* 0x000000110a0a7212 */ /* 0x000fe200078e3cff */
[----:B------:R-:W-:Y:S01]  /*1aa0*/  IMAD.IADD R19, R23, 0x1, R18 ;  /* 0x0000000117137824 */ /* 0x000fe200078e0212 */
[----:B------:R-:W-:Y:S01]  /*1ab0*/  UIMAD UR8, UR8, UR4, URZ ;  /* 0x00000004080872a4 */ /* 0x000fe2000f8e023f */
[----:B------:R-:W-:Y:S01]  /*1ac0*/  IMAD.MOV.U32 R18, RZ, RZ, R22 ;  /* 0x000000ffff127224 */ /* 0x000fe200078e0016 */
[----:B------:R-:W-:Y:S01]  /*1ad0*/  ULEA UR22, UR6, 0xffffffc0, 0x6 ;  /* 0xffffffc006167891 */ /* 0x000fe2000f8e303f */
[----:B----4-:R-:W-:Y:S01]  /*1ae0*/  IMAD.WIDE.U32 R14, R201, c[0x0][0x208], RZ ;  /* 0x00008200c90e7a25 */ /* 0x010fe200078e00ff */
[----:B------:R-:W-:Y:S01]  /*1af0*/  UIMAD.WIDE.U32 UR24, UR9, UR4, URZ ;  /* 0x00000004091872a5 */ /* 0x000fe2000f8e003f */
[----:B------:R-:W-:Y:S01]  /*1b00*/  LOP3.LUT P3, RZ, R0, 0x2, RZ, 0xc0, !PT ;  /* 0x0000000200ff7812 */ /* 0x000fe2000786c0ff */
[----:B------:R-:W-:Y:S01]  /*1b10*/  UIMAD UR8, UR9, UR5, UR8 ;  /* 0x00000005090872a4 */ /* 0x000fe2000f8e0208 */
[----:B------:R-:W-:Y:S01]  /*1b20*/  IMAD.IADD R7, R20, 0x1, -R7 ;  /* 0x0000000114077824 */ /* 0x000fe200078e0a07 */
[----:B------:R-:W-:Y:S01]  /*1b30*/  UIADD3 UR22, UR7, -UR22, URZ ;  /* 0x8000001607167290 */ /* 0x000fe2000fffe03f */
[----:B------:R-:W-:Y:S01]  /*1b40*/  IMAD.IADD R21, R15, 0x1, R12 ;  /* 0x000000010f157824 */ /* 0x000fe200078e020c */
[----:B------:R-:W-:Y:S01]  /*1b50*/  UIADD3 UR8, UR25, UR8, URZ ;  /* 0x0000000819087290 */ /* 0x000fe2000fffe03f */
[----:B------:R-:W-:Y:S01]  /*1b60*/  IMAD.MOV.U32 R20, RZ, RZ, R14 ;  /* 0x000000ffff147224 */ /* 0x000fe200078e000e */
[----:B------:R-:W-:Y:S01]  /*1b70*/  ISETP.GE.AND P5, PT, R174, c[0x0][0x1d4], PT ;  /* 0x00007500ae007a0c */ /* 0x000fe20003fa6270 */
[----:B------:R-:W-:Y:S01]  /*1b80*/  IMAD.SHL.U32 R15, R11, 0x40, RZ ;  /* 0x000000400b0f7824 */ /* 0x000fe200078e00ff */
[----:B------:R-:W-:Y:S01]  /*1b90*/  IADD3 R40, -R9, UR22, RZ ;  /* 0x0000001609287c10 */ /* 0x000fe2000fffe1ff */
[----:B------:R-:W-:Y:S01]  /*1ba0*/  IMAD R197, R7, 0x200, R10 ;  /* 0x0000020007c57824 */ /* 0x000fe200078e020a */
[----:B------:R-:W-:Y:S01]  /*1bb0*/  ISETP.GE.AND P4, PT, R5, c[0x0][0x1d4], PT ;  /* 0x0000750005007a0c */ /* 0x000fe20003f86270 */
[----:B------:R-:W-:Y:S01]  /*1bc0*/  IMAD.SHL.U32 R80, R7, 0x8, RZ ;  /* 0x0000000807507824 */ /* 0x000fe200078e00ff */
[----:B------:R-:W-:Y:S01]  /*1bd0*/  ISETP.GE.AND P1, PT, R40, 0x1, PT ;  /* 0x000000012800780c */ /* 0x000fe20003f26270 */
[----:B------:R-:W-:Y:S01]  /*1be0*/  IMAD.SHL.U32 R197, R197, 0x2, RZ ;  /* 0x00000002c5c57824 */ /* 0x000fe200078e00ff */
[----:B------:R-:W-:Y:S01]  /*1bf0*/  LOP3.LUT R15, R15, 0x1c0, RZ, 0xc0, !PT ;  /* 0x000001c00f0f7812 */ /* 0x000fe200078ec0ff */
[----:B------:R-:W-:Y:S01]  /*1c00*/  IMAD.SHL.U32 R81, R6, 0x40, RZ ;  /* 0x0000004006517824 */ /* 0x000fe200078e00ff */
[----:B------:R-:W-:Y:S01]  /*1c10*/  LEA.HI R79, R77, R76, RZ, 0x5 ;  /* 0x0000004c4d4f7211 */ /* 0x000fe200078f28ff */
[----:B------:R-:W-:Y:S01]  /*1c20*/  UISETP.GE.AND UP0, UPT, UR6, 0x2, UPT ;  /* 0x000000020600788c */ /* 0x000fe2000bf06270 */
[----:B------:R-:W-:-:S02]  /*1c30*/  IADD3 R9, R197, 0x6100, RZ ;  /* 0x00006100c5097810 */ /* 0x000fc40007ffe0ff */
[----:B------:R-:W-:Y:S02]  /*1c40*/  IADD3 R196, R197, 0x6120, RZ ;  /* 0x00006120c5c47810 */ /* 0x000fe40007ffe0ff */
[----:B------:R-:W-:Y:S02]  /*1c50*/  @P3 IADD3 R196, R9, -0x20, RZ ;  /* 0xffffffe009c43810 */ /* 0x000fe40007ffe0ff */
[----:B------:R-:W-:Y:S02]  /*1c60*/  ISETP.GE.AND P3, PT, R4, c[0x0][0x1d4], PT ;  /* 0x0000750004007a0c */ /* 0x000fe40003f66270 */
[----:B------:R-:W-:Y:S02]  /*1c70*/  LOP3.LUT R80, R15, 0x8, R80, 0xf8, !PT ;  /* 0x000000080f507812 */ /* 0x000fe400078ef850 */
[----:B------:R-:W-:Y:S02]  /*1c80*/  SHF.R.U32.HI R15, RZ, 0x3, R15 ;  /* 0x00000003ff0f7819 */ /* 0x000fe4000001160f */
[----:B------:R-:W-:-:S02]  /*1c90*/  LOP3.LUT R81, R81, 0xfffffe00, RZ, 0xc0, !PT ;  /* 0xfffffe0051517812 */ /* 0x000fc400078ec0ff */
[----:B------:R-:W-:Y:S02]  /*1ca0*/  LOP3.LUT R80, R80, R15, RZ, 0x3c, !PT ;  /* 0x0000000f50507212 */ /* 0x000fe400078e3cff */
[----:B------:R-:W-:Y:S02]  /*1cb0*/  SHF.R.S32.HI R78, RZ, 0x5, R79 ;  /* 0x00000005ff4e7819 */ /* 0x000fe4000001144f */
[----:B------:R-:W-:Y:S02]  /*1cc0*/  SHF.R.S32.HI R133, RZ, 0x1f, R174 ;  /* 0x0000001fff857819 */ /* 0x000fe400000114ae */
[----:B------:R-:W-:Y:S02]  /*1cd0*/  SEL R209, RZ, 0x10, P3 ;  /* 0x00000010ffd17807 */ /* 0x000fe40001800000 */
[----:B------:R-:W-:Y:S02]  /*1ce0*/  IADD3 R203, R199, 0x100, RZ ;  /* 0x00000100c7cb7810 */ /* 0x000fe40007ffe0ff */
[----:B------:R-:W-:-:S02]  /*1cf0*/  SHF.R.S32.HI R206, RZ, 0x1f, R173 ;  /* 0x0000001fffce7819 */ /* 0x000fc400000114ad */
[----:B------:R-:W-:Y:S02]  /*1d00*/  SHF.R.S32.HI R175, RZ, 0x1f, R172 ;  /* 0x0000001fffaf7819 */ /* 0x000fe400000114ac */
[C---:B------:R-:W-:Y:S02]  /*1d10*/  IADD3 R187, R196.reuse, 0x800, RZ ;  /* 0x00000800c4bb7810 */ /* 0x040fe40007ffe0ff */
[C---:B------:R-:W-:Y:S02]  /*1d20*/  IADD3 R186, R196.reuse, 0x1000, RZ ;  /* 0x00001000c4ba7810 */ /* 0x040fe40007ffe0ff */
[C---:B------:R-:W-:Y:S02]  /*1d30*/  IADD3 R185, R196.reuse, 0x1800, RZ ;  /* 0x00001800c4b97810 */ /* 0x040fe40007ffe0ff */
[C---:B------:R-:W-:Y:S02]  /*1d40*/  IADD3 R183, R196.reuse, 0x2000, RZ ;  /* 0x00002000c4b77810 */ /* 0x040fe40007ffe0ff */
[----:B------:R-:W-:-:S02]  /*1d50*/  IADD3 R182, R196, 0x2800, RZ ;  /* 0x00002800c4b67810 */ /* 0x000fc40007ffe0ff */
[C---:B------:R-:W-:Y:S02]  /*1d60*/  IADD3 R181, R196.reuse, 0x3000, RZ ;  /* 0x00003000c4b57810 */ /* 0x040fe40007ffe0ff */
[C---:B------:R-:W-:Y:S02]  /*1d70*/  IADD3 R180, R196.reuse, 0x3800, RZ ;  /* 0x00003800c4b47810 */ /* 0x040fe40007ffe0ff */
[C---:B------:R-:W-:Y:S02]  /*1d80*/  IADD3 R179, R196.reuse, 0x4000, RZ ;  /* 0x00004000c4b37810 */ /* 0x040fe40007ffe0ff */
[C---:B------:R-:W-:Y:S02]  /*1d90*/  IADD3 R178, R196.reuse, 0x4800, RZ ;  /* 0x00004800c4b27810 */ /* 0x040fe40007ffe0ff */
[C---:B------:R-:W-:Y:S02]  /*1da0*/  IADD3 R177, R196.reuse, 0x5000, RZ ;  /* 0x00005000c4b17810 */ /* 0x040fe40007ffe0ff */
[----:B------:R-:W-:-:S02]  /*1db0*/  IADD3 R176, R196, 0x5800, RZ ;  /* 0x00005800c4b07810 */ /* 0x000fc40007ffe0ff */
[----:B-----5:R-:W-:Y:S01]  /*1dc0*/  SHF.R.S32.HI R8, RZ, 0x1f, R200 ;  /* 0x0000001fff087819 */ /* 0x020fe200000114c8 */
[----:B------:R-:W-:-:S04]  /*1dd0*/  IMAD.WIDE.U32 R18, R200, c[0x0][0x1f0], R18 ;  /* 0x00007c00c8127a25 */ /* 0x000fc800078e0012 */
[----:B------:R-:W-:Y:S01]  /*1de0*/  IMAD R13, R8, c[0x0][0x1f0], RZ ;  /* 0x00007c00080d7a24 */ /* 0x000fe200078e02ff */
[----:B------:R-:W-:Y:S01]  /*1df0*/  IADD3 R16, P0, R18, UR20, RZ ;  /* 0x0000001412107c10 */ /* 0x000fe2000ff1e0ff */
[----:B------:R-:W-:Y:S02]  /*1e00*/  IMAD R11, R8, c[0x0][0x218], RZ ;  /* 0x00008600080b7a24 */ /* 0x000fe400078e02ff */
[C---:B------:R-:W-:Y:S02]  /*1e10*/  IMAD R13, R200.reuse, c[0x0][0x1f4], R13 ;  /* 0x00007d00c80d7a24 */ /* 0x040fe400078e020d */
[----:B------:R-:W-:-:S03]  /*1e20*/  IMAD R7, R200, c[0x0][0x21c], R11 ;  /* 0x00008700c8077a24 */ /* 0x000fc600078e020b */
[----:B------:R-:W-:Y:S01]  /*1e30*/  IADD3.X R13, R19, UR17, R13, P0, !PT ;  /* 0x00000011130d7c10 */ /* 0x000fe200087fe40d */
[----:B------:R-:W-:Y:S01]  /*1e40*/  IMAD.WIDE.U32 R18, R200, c[0x0][0x218], R20 ;  /* 0x00008600c8127a25 */ /* 0x000fe200078e0014 */
[----:B------:R-:W-:-:S04]  /*1e50*/  LEA R17, P0, R16, c[0x0][0x1c8], 0x1 ;  /* 0x0000720010117a11 */ /* 0x000fc800078008ff */
[----:B------:R-:W-:Y:S01]  /*1e60*/  LEA.HI.X R16, R16, c[0x0][0x1cc], R13, 0x1, P0 ;  /* 0x0000730010107a11 */ /* 0x000fe200000f0c0d */
[----:B------:R-:W-:Y:S01]  /*1e70*/  SHFL.IDX PT, R12, R17, RZ, 0x181f ;  /* 0x00181fff110c7589 */ /* 0x000fe200000e0000 */
[----:B------:R-:W-:-:S03]  /*1e80*/  IADD3 R8, P0, R18, UR24, RZ ;  /* 0x0000001812087c10 */ /* 0x000fc6000ff1e0ff */
[----:B------:R-:W1:Y:S01]  /*1e90*/  SHFL.IDX PT, R13, R16, RZ, 0x181f ;  /* 0x00181fff100d7589 */ /* 0x000e6200000e0000 */
[----:B------:R-:W-:Y:S02]  /*1ea0*/  IADD3.X R7, R19, UR8, R7, P0, !PT ;  /* 0x0000000813077c10 */ /* 0x000fe400087fe407 */
[C---:B------:R-:W-:Y:S01]  /*1eb0*/  LEA R14, P0, R8.reuse, c[0x0][0x1f8], 0x1 ;  /* 0x00007e00080e7a11 */ /* 0x040fe200078008ff */
[----:B------:R-:W-:Y:S03]  /*1ec0*/  SHFL.IDX PT, R10, R17, 0x1, 0x181f ;  /* 0x00381f00110a7f89 */ /* 0x000fe600000e0000 */
[----:B------:R-:W-:Y:S01]  /*1ed0*/  LEA.HI.X R7, R8, c[0x0][0x1fc], R7, 0x1, P0 ;  /* 0x00007f0008077a11 */ /* 0x000fe200000f0c07 */
[----:B------:R2:W3:Y:S01]  /*1ee0*/  SHFL.IDX PT, R11, R16, 0x1, 0x181f ;  /* 0x00381f00100b7f89 */ /* 0x0004e200000e0000 */
[----:B------:R-:W-:-:S03]  /*1ef0*/  ISETP.GT.AND P0, PT, R40, 0x20, PT ;  /* 0x000000202800780c */ /* 0x000fc60003f04270 */
[----:B------:R-:W-:Y:S04]  /*1f00*/  SHFL.IDX PT, R44, R14, RZ, 0x181f ;  /* 0x00181fff0e2c7589 */ /* 0x000fe800000e0000 */
[----:B------:R4:W5:Y:S04]  /*1f10*/  SHFL.IDX PT, R68, R14, 0x1, 0x181f ;  /* 0x00381f000e447f89 */ /* 0x00096800000e0000 */
[----:B------:R-:W-:Y:S01]  /*1f20*/  SHFL.IDX PT, R9, R7, RZ, 0x181f ;  /* 0x00181fff07097589 */ /* 0x000fe200000e0000 */
[----:B-1----:R-:W-:-:S03]  /*1f30*/  @P1 IMAD.WIDE R18, R174, 0x2, R12 ;  /* 0x00000002ae121825 */ /* 0x002fc600078e020c */
[----:B------:R1:W1:Y:S04]  /*1f40*/  SHFL.IDX PT, R8, R7, 0x1, 0x181f ;  /* 0x00381f0007087f89 */ /* 0x00026800000e0000 */
[----:B------:R5:W-:Y:S01]  /*1f50*/  @P1 LDGSTS.E.BYPASS.LTC128B.128 [R199+0x6100], [R18.64], !P5 ;  /* 0x0610000012c71fae */ /* 0x000be2000e901d4e */
[----:B--2---:R-:W-:-:S04]  /*1f60*/  @P1 IMAD.WIDE R16, R173, 0x2, R12 ;  /* 0x00000002ad101825 */ /* 0x004fc800078e020c */
[----:B------:R-:W-:Y:S01]  /*1f70*/  @P1 IMAD.WIDE R12, R172, 0x2, R12 ;  /* 0x00000002ac0c1825 */ /* 0x000fe200078e020c */
[----:B------:R2:W-:Y:S03]  /*1f80*/  @P1 LDGSTS.E.BYPASS.LTC128B.128 [R199+0x8100], [R16.64], !P4 ;  /* 0x0810000010c71fae */ /* 0x0005e6000e101d4e */
[--C-:B---3--:R-:W-:Y:S01]  /*1f90*/  @P0 IMAD.WIDE R20, R174, 0x2, R10.reuse ;  /* 0x00000002ae140825 */ /* 0x108fe200078e020a */
[----:B------:R3:W-:Y:S03]  /*1fa0*/  @P1 LDGSTS.E.BYPASS.LTC128B.128 [R199+0xa100], [R12.64], !P3 ;  /* 0x0a1000000cc71fae */ /* 0x0007e6000d901d4e */
[--C-:B------:R-:W-:Y:S01]  /*1fb0*/  @P0 IMAD.WIDE R22, R173, 0x2, R10.reuse ;  /* 0x00000002ad160825 */ /* 0x100fe200078e020a */
[----:B------:R3:W-:Y:S03]  /*1fc0*/  @P0 LDGSTS.E.BYPASS.LTC128B.128 [R199+0x7100], [R20.64], !P5 ;  /* 0x0710000014c70fae */ /* 0x0007e6000e901d4e */
[----:B----4-:R-:W-:Y:S01]  /*1fd0*/  @P0 IMAD.WIDE R14, R172, 0x2, R10 ;  /* 0x00000002ac0e0825 */ /* 0x010fe200078e020a */
[----:B------:R4:W-:Y:S03]  /*1fe0*/  @P0 LDGSTS.E.BYPASS.LTC128B.128 [R199+0x9100], [R22.64], !P4 ;  /* 0x0910000016c70fae */ /* 0x0009e6000e101d4e */
[----:B-1----:R-:W-:Y:S01]  /*1ff0*/  IMAD.WIDE R6, R174, 0x2, RZ ;  /* 0x00000002ae067825 */ /* 0x002fe200078e02ff */
[----:B------:R1:W-:Y:S03]  /*2000*/  @P0 LDGSTS.E.BYPASS.LTC128B.128 [R199+0xb100], [R14.64], !P3 ;  /* 0x0b1000000ec70fae */ /* 0x0003e6000d901d4e */
[----:B------:R-:W-:Y:S01]  /*2010*/  IMAD R11, R78, 0x400, R81 ;  /* 0x000004004e0b7824 */ /* 0x000fe200078e0251 */
[----:B------:R-:W0:Y:S01]  /*2020*/  LDGDEPBAR ;  /* 0x00000000000079af */ /* 0x000e220000000000 */
[----:B-----5:R-:W-:-:S02]  /*2030*/  IADD3 R42, P1, R6, R68, RZ ;  /* 0x00000044062a7210 */ /* 0x020fc40007f3e0ff */
        /* <DEDUP_REMOVED lines=11> */
[----:B------:R-:W-:Y:S01]  /*20f0*/  IMAD.X R71, R17, 0x1, R8, P0 ;  /* 0x0000000111477824 */ /* 0x000fe200000e0608 */
[----:B------:R-:W-:-:S04]  /*2100*/  DEPBAR.LE SB0, 0x1 ;  /* 0x000080400000791a */ /* 0x000fc80000000000 */
[----:B-1----:R-:W-:Y:S01]  /*2110*/  IMAD.WIDE R14, R172, 0x2, RZ ;  /* 0x00000002ac0e7825 */ /* 0x002fe200078e02ff */
        /* <DEDUP_REMOVED lines=12> */
[----:B------:R-:W1:Y:S04]  /*21e0*/  LDSM.16.M88.4 R24, [R197+0x6100] ;  /* 0x00610000c518783b */ /* 0x000e680000000200 */
[----:B------:R-:W-:Y:S04]  /*21f0*/  LDSM.16.M88.4 R52, [R194+0xc100] ;  /* 0x00c10000c234783b */ /* 0x000fe80000000200 */
[----:B------:R-:W4:Y:S04]  /*2200*/  LDSM.16.M88.4 R16, [R197+0x6900] ;  /* 0x00690000c510783b */ /* 0x000f280000000200 */
[----:B------:R-:W2:Y:S04]  /*2210*/  LDSM.16.M88.4 R8, [R197+0x7100] ;  /* 0x00710000c508783b */ /* 0x000ea80000000200 */
[----:B------:R-:W3:Y:S04]  /*2220*/  LDSM.16.M88.4 R36, [R197+0x7900] ;  /* 0x00790000c524783b */ /* 0x000ee80000000200 */
[----:B------:R-:W5:Y:S04]  /*2230*/  LDSM.16.M88.4 R32, [R196] ;  /* 0x00000000c420783b */ /* 0x000f680000000200 */
[----:B------:R-:W2:Y:S04]  /*2240*/  LDSM.16.M88.4 R64, [R196+0x800] ;  /* 0x00080000c440783b */ /* 0x000ea80000000200 */
        /* <DEDUP_REMOVED lines=8> */
[C---:B-1----:R-:W-:Y:S08]  /*22d0*/  HMMA.16816.F32.BF16 R28, R72.reuse, R24, RZ ;  /* 0x00000018481c723c */ /* 0x042ff000000418ff */
[----:B------:R-:W-:Y:S02]  /*22e0*/  HMMA.16816.F32.BF16 R24, R72, R26, RZ ;  /* 0x0000001a4818723c */ /* 0x000fe400000418ff */
[----:B------:R3:W-:Y:S01]  /*22f0*/  LDGSTS.E.BYPASS.LTC128B.128 [R199+0x2100], [R6.64], !P0 ;  /* 0x0210000006c77fae */ /* 0x0007e2000c101d4e */
[----:B------:R-:W-:-:S02]  /*2300*/  ISETP.LT.OR P0, PT, R40, 0x1, P1 ;  /* 0x000000012800780c */ /* 0x000fc40000f01670 */
[----:B------:R-:W-:-:S03]  /*2310*/  ISETP.LT.OR P1, PT, R40, 0x21, P1 ;  /* 0x000000212800780c */ /* 0x000fc60000f21670 */
[C---:B----4-:R-:W-:Y:S08]  /*2320*/  HMMA.16816.F32.BF16 R20, R72.reuse, R16, RZ ;  /* 0x000000104814723c */ /* 0x050ff000000418ff */
[----:B------:R1:W-:Y:S01]  /*2330*/  LDGSTS.E.BYPASS.LTC128B.128 [R199+0x4100], [R44.64], !P0 ;  /* 0x041000002cc77fae */ /* 0x0003e2000c101d4e */
[----:B------:R-:W-:Y:S01]  /*2340*/  ISETP.GE.AND P0, PT, R174, c[0x0][0x1d4], PT ;  /* 0x00007500ae007a0c */ /* 0x000fe20003f06270 */
[----:B--2---:R-:W-:Y:S03]  /*2350*/  HMMA.16816.F32.BF16 R12, R72, R8, RZ ;  /* 0x00000008480c723c */ /* 0x004fe600000418ff */
[----:B------:R-:W-:-:S05]  /*2360*/  ISETP.LT.OR P0, PT, R40, 0x21, P0 ;  /* 0x000000212800780c */ /* 0x000fca0000701670 */
[C---:B------:R-:W-:Y:S08]  /*2370*/  HMMA.16816.F32.BF16 R16, R72.reuse, R18, RZ ;  /* 0x000000124810723c */ /* 0x040ff000000418ff */
[----:B------:R2:W-:Y:S01]  /*2380*/  LDGSTS.E.BYPASS.LTC128B.128 [R199+0x1100], [R42.64], !P0 ;  /* 0x011000002ac77fae */ /* 0x0005e2000c101d4e */
[----:B------:R-:W-:Y:S01]  /*2390*/  LOP3.LUT P0, RZ, R0, 0x4, RZ, 0xc0, !PT ;  /* 0x0000000400ff7812 */ /* 0x000fe2000780c0ff */
[----:B------:R-:W-:Y:S01]  /*23a0*/  IMAD.MOV.U32 R0, RZ, RZ, 0x40 ;  /* 0x00000040ff007424 */ /* 0x000fe200078e00ff */
[----:B------:R-:W-:Y:S01]  /*23b0*/  HMMA.16816.F32.BF16 R8, R72, R10, RZ ;  /* 0x0000000a4808723c */ /* 0x000fe200000418ff */
[----:B------:R4:W-:Y:S01]  /*23c0*/  LDGSTS.E.BYPASS.LTC128B.128 [R199+0x3100], [R70.64], !P6 ;  /* 0x0310000046c77fae */ /* 0x0009e2000f101d4e */
[----:B------:R-:W-:-:S02]  /*23d0*/  ISETP.GT.AND P6, PT, R202, 0x3f, PT ;  /* 0x0000003fca00780c */ /* 0x000fc40003fc4270 */
[----:B------:R-:W-:Y:S01]  /*23e0*/  SEL R0, R0, 0xffffffc0, !P0 ;  /* 0xffffffc000007807 */ /* 0x000fe20004000000 */
[----:B------:R4:W-:Y:S01]  /*23f0*/  LDGSTS.E.BYPASS.LTC128B.128 [R199+0x5100], [R68.64], !P1 ;  /* 0x0510000044c77fae */ /* 0x0009e2000c901d4e */
[----:B------:R-:W-:Y:S02]  /*2400*/  PLOP3.LUT P0, PT, PT, PT, UP0, 0x80, 0x0 ;  /* 0x000000000000781c */ /* 0x000fe40003f0f008 */
[----:B---3--:R-:W-:Y:S01]  /*2410*/  HMMA.16816.F32.BF16 R4, R72, R36, RZ ;  /* 0x000000244804723c */ /* 0x008fe200000418ff */
[----:B------:R-:W-:Y:S01]  /*2420*/  IMAD.IADD R192, R197, 0x1, R0 ;  /* 0x00000001c5c07824 */ /* 0x000fe200078e0200 */
[----:B------:R-:W-:Y:S01]  /*2430*/  LDSM.16.M88.4 R48, [R193+0xc100] ;  /* 0x00c10000c130783b */ /* 0x000fe20000000200 */
[----:B------:R-:W-:-:S03]  /*2440*/  IMAD.IADD R184, R0, 0x1, R196 ;  /* 0x0000000100b87824 */ /* 0x000fc600078e02c4 */
[----:B-1----:R-:W1:Y:S02]  /*2450*/  LDSM.16.M88.4 R44, [R192+0x6100] ;  /* 0x00610000c02c783b */ /* 0x002e640000000200 */
[----:B------:R-:W-:Y:S02]  /*2460*/  HMMA.16816.F32.BF16 R72, R72, R38, RZ ;  /* 0x000000264848723c */ /* 0x000fe400000418ff */
[----:B------:R-:W-:Y:S04]  /*2470*/  LDSM.16.M88.4 R36, [R192+0x7100] ;  /* 0x00710000c024783b */ /* 0x000fe80000000200 */
[----:B------:R-:W0:Y:S02]  /*2480*/  LDGDEPBAR ;  /* 0x00000000000079af */ /* 0x000e240000000000 */
[C---:B-----5:R-:W-:Y:S02]  /*2490*/  HMMA.16816.F32.BF16 R28, R52.reuse, R32, R28 ;  /* 0x00000020341c723c */ /* 0x060fe4000004181c */
[----:B--2---:R-:W2:Y:S06]  /*24a0*/  LDSM.16.M88.4 R40, [R192+0x6900] ;  /* 0x00690000c028783b */ /* 0x004eac0000000200 */
[C---:B------:R-:W-:Y:S01]  /*24b0*/  HMMA.16816.F32.BF16 R24, R52.reuse, R34, R24 ;  /* 0x000000223418723c */ /* 0x040fe20000041818 */
[----:B------:R-:W3:Y:S04]  /*24c0*/  LDSM.16.M88.4 R32, [R192+0x7900] ;  /* 0x00790000c020783b */ /* 0x000ee80000000200 */
[----:B----4-:R-:W-:Y:S03]  /*24d0*/  LDSM.16.M88.4 R68, [R191+0xc100] ;  /* 0x00c10000bf44783b */ /* 0x010fe60000000200 */
        /* <DEDUP_REMOVED lines=112> */
[----:B------:R-:W-:Y:S04]  /*2be0*/  LDSM.16.M88.4 R52, [R191+0x14100] ;  /* 0x01410000bf34783b */ /* 0x000fe80000000200 */
[----:B------:R-:W3:Y:S01]  /*2bf0*/  LDSM.16.M88.4 R68, [R184+0x4000] ;  /* 0x00400000b844783b */ /* 0x000ee20000000200 */
        /* <DEDUP_REMOVED lines=15> */
[C---:B------:R-:W-:Y:S07]  /*2cf0*/  HMMA.16816.F32.BF16 R32, R52.reuse, R56, R4 ;  /* 0x000000383420723c */ /* 0x040fee0000041804 */
[----:B------:R-:W-:Y:S01]  /*2d00*/  LOP3.LUT R4, R80, R81, RZ, 0xfc, !PT ;  /* 0x0000005150047212 */ /* 0x000fe200078efcff */
[----:B------:R-:W-:Y:S01]  /*2d10*/  HMMA.16816.F32.BF16 R72, R52, R58, R72 ;  /* 0x0000003a3448723c */ /* 0x000fe20000041848 */
[----:B------:R-:W-:Y:S06]  /*2d20*/  BAR.SYNC.DEFER_BLOCKING 0x0 ;  /* 0x0000000000007b1d */ /* 0x000fec0000010000 */
[----:B------:R-:W-:Y:S05]  /*2d30*/  @!P0 BRA `(.L_x_701) ;  /* 0x0000042000008947 */ /* 0x000fea0003800000 */
[----:B------:R-:W-:Y:S01]  /*2d40*/  ULEA UR4, UR6, UR11, 0x6 ;  /* 0x0000000b06047291 */ /* 0x000fe2000f8e303f */
[----:B------:R-:W-:-:S05]  /*2d50*/  IMAD.MOV.U32 R200, RZ, RZ, RZ ;  /* 0x000000ffffc87224 */ /* 0x000fca00078e00ff */
        /* <DEDUP_REMOVED lines=11> */
[----:B------:R-:W-:Y:S02]  /*2e10*/  SHF.L.U64.HI R38, R174, 0x1, R133 ;  /* 0x00000001ae267819 */ /* 0x000fe40000010285 */
[----:B------:R-:W-:Y:S01]  /*2e20*/  IADD3 R39, -R209, 0x10, RZ ;  /* 0x00000010d1277810 */ /* 0x000fe20007ffe1ff */
[----:B------:R-:W-:-:S03]  /*2e30*/  IMAD R201, R0, c[0x0][0x2b8], R201 ;  /* 0x0000ae0000c97a24 */ /* 0x000fc600078e02c9 */
[----:B------:R-:W-:Y:S01]  /*2e40*/  LOP3.LUT R39, R39, 0xf, RZ, 0xc0, !PT ;  /* 0x0000000f27277812 */ /* 0x000fe200078ec0ff */
[----:B------:R-:W-:Y:S01]  /*2e50*/  IMAD.WIDE.U32 R36, R201, c[0x0][0x1e0], RZ ;  /* 0x00007800c9247a25 */ /* 0x000fe200078e00ff */
[----:B------:R-:W-:-:S05]  /*2e60*/  SHF.R.S32.HI R0, RZ, 0x1f, R201 ;  /* 0x0000001fff007819 */ /* 0x000fca00000114c9 */
        /* <DEDUP_REMOVED lines=10> */
[----:B------:R-:W-:Y:S01]  /*2f10*/  IMAD R0, R200, c[0x0][0x1f4], R5 ;  /* 0x00007d00c8007a24 */ /* 0x000fe200078e0205 */
[----:B------:R-:W-:Y:S01]  /*2f20*/  SEL R5, RZ, 0x10, P4 ;  /* 0x00000010ff057807 */ /* 0x000fe20002000000 */
[----:B------:R-:W-:Y:S01]  /*2f30*/  IMAD.SHL.U32 R6, R173, 0x2, RZ ;  /* 0x00000002ad067824 */ /* 0x000fe200078e00ff */
[----:B------:R-:W-:Y:S02]  /*2f40*/  LOP3.LUT R46, R46, 0xf, RZ, 0xc0, !PT ;  /* 0x0000000f2e2e7812 */ /* 0x000fe400078ec0ff */
[----:B------:R-:W-:Y:S02]  /*2f50*/  IADD3.X R7, R7, UR17, R0, P0, !PT ;  /* 0x0000001107077c10 */ /* 0x000fe400087fe400 */
[----:B------:R-:W-:-:S02]  /*2f60*/  LEA R0, P0, R48, c[0x0][0x1c8], 0x1 ;  /* 0x0000720030007a11 */ /* 0x000fc400078008ff */
[----:B------:R-:W-:Y:S02]  /*2f70*/  IADD3 R45, -R5, 0x10, RZ ;  /* 0x00000010052d7810 */ /* 0x000fe40007ffe1ff */
[----:B------:R-:W-:Y:S01]  /*2f80*/  LEA.HI.X R48, R48, c[0x0][0x1cc], R7, 0x1, P0 ;  /* 0x0000730030307a11 */ /* 0x000fe200000f0c07 */
[----:B------:R-:W1:Y:S01]  /*2f90*/  SHFL.IDX PT, R40, R0, 0x1, 0x181f ;  /* 0x00381f0000287f89 */ /* 0x000e6200000e0000 */
[----:B------:R-:W-:Y:S02]  /*2fa0*/  LOP3.LUT R45, R45, 0xf, RZ, 0xc0, !PT ;  /* 0x0000000f2d2d7812 */ /* 0x000fe400078ec0ff */
[----:B------:R-:W-:Y:S01]  /*2fb0*/  SHF.L.U64.HI R7, R173, 0x1, R206 ;  /* 0x00000001ad077819 */ /* 0x000fe200000102ce */
[----:B------:R-:W2:Y:S04]  /*2fc0*/  SHFL.IDX PT, R41, R48, 0x1, 0x181f ;  /* 0x00381f0030297f89 */ /* 0x000ea800000e0000 */
[----:B------:R3:W4:Y:S04]  /*2fd0*/  SHFL.IDX PT, R43, R0, RZ, 0x181f ;  /* 0x00181fff002b7589 */ /* 0x00072800000e0000 */
[----:B------:R4:W5:Y:S01]  /*2fe0*/  SHFL.IDX PT, R42, R48, RZ, 0x181f ;  /* 0x00181fff302a7589 */ /* 0x00096200000e0000 */
        /* <DEDUP_REMOVED lines=23> */
.L_x_701:
[----:B------:R-:W-:Y:S01]  /*3160*/  LOP3.LUT R5, R79, 0xffffffe0, RZ, 0xc0, !PT ;  /* 0xffffffe04f057812 */ /* 0x000fe200078ec0ff */
[----:B------:R-:W-:Y:S01]  /*3170*/  UMOV UR4, 0xffffffc0 ;  /* 0xffffffc000047882 */ /* 0x000fe20000000000 */
[----:B-1----:R-:W-:Y:S01]  /*3180*/  LEA.HI R7, R77, R76, RZ, 0x2 ;  /* 0x0000004c4d077211 */ /* 0x002fe200078f10ff */
[----:B------:R-:W-:Y:S01]  /*3190*/  UIMAD UR4, UR6, UR4, 0x41 ;  /* 0x00000041060474a4 */ /* 0x000fe2000f8e0204 */
[----:B------:R-:W-:Y:S01]  /*31a0*/  SHF.R.S32.HI R37, RZ, 0x1f, R78 ;  /* 0x0000001fff257819 */ /* 0x000fe2000001144e */
[----:B------:R-:W-:Y:S01]  /*31b0*/  IMAD.IADD R5, R76, 0x1, -R5 ;  /* 0x000000014c057824 */ /* 0x000fe200078e0a05 */
[----:B------:R-:W-:Y:S01]  /*31c0*/  LOP3.LUT R7, R7, 0xfffffffc, RZ, 0xc0, !PT ;  /* 0xfffffffc07077812 */ /* 0x000fe200078ec0ff */
[----:B------:R-:W-:Y:S01]  /*31d0*/  IMAD.SHL.U32 R195, R4, 0x2, RZ ;  /* 0x0000000204c37824 */ /* 0x000fe200078e00ff */
[----:B------:R-:W-:Y:S01]  /*31e0*/  LEA.HI R37, R37, R78, RZ, 0x3 ;  /* 0x0000004e25257211 */ /* 0x000fe200078f18ff */
[----:B------:R-:W-:Y:S01]  /*31f0*/  UIADD3 UR6, UR6, -0x2, URZ ;  /* 0xfffffffe06067890 */ /* 0x000fe2000fffe03f */
[----:B------:R-:W-:Y:S01]  /*3200*/  SHF.R.S32.HI R0, RZ, 0x1f, R5 ;  /* 0x0000001fff007819 */ /* 0x000fe20000011405 */
[----:B------:R-:W-:Y:S01]  /*3210*/  IMAD.IADD R76, R76, 0x1, -R7 ;  /* 0x000000014c4c7824 */ /* 0x000fe200078e0a07 */
[----:B------:R-:W-:Y:S01]  /*3220*/  LOP3.LUT R37, R37, 0xffffff8, RZ, 0xc0, !PT ;  /* 0x0ffffff825257812 */ /* 0x000fe200078ec0ff */
[--C-:B------:R-:W-:Y:S01]  /*3230*/  IMAD R189, R3, 0x2, R195.reuse ;  /* 0x0000000203bd7824 */ /* 0x100fe200078e02c3 */
[----:B------:R-:W-:Y:S01]  /*3240*/  LEA.HI R7, R0, R5, RZ, 0x2 ;  /* 0x0000000500077211 */ /* 0x000fe200078f10ff */
[----:B------:R-:W-:Y:S01]  /*3250*/  IMAD R190, R2, 0x2, R195 ;  /* 0x0000000202be7824 */ /* 0x000fe200078e02c3 */
[----:B------:R-:W-:Y:S01]  /*3260*/  LEA.HI R0, R76, R76, RZ, 0x1 ;  /* 0x0000004c4c007211 */ /* 0x000fe200078f08ff */
[----:B------:R-:W-:Y:S01]  /*3270*/  IMAD.IADD R37, R78, 0x1, -R37 ;  /* 0x000000014e257824 */ /* 0x000fe200078e0a25 */
[----:B------:R-:W-:Y:S01]  /*3280*/  PLOP3.LUT P1, PT, PT, PT, UP1, 0x80, 0x0 ;  /* 0x000000000000781c */ /* 0x000fe20003f2f018 */
[----:B------:R-:W-:Y:S01]  /*3290*/  LDSM.16.MT88.4 R56, [R189+0x2100] ;  /* 0x00210000bd38783b */ /* 0x000fe20000004200 */
[----:B------:R-:W-:Y:S01]  /*32a0*/  LEA.HI.SX32 R6, R7, UR10, 0x1e ;  /* 0x0000000a07067c11 */ /* 0x000fe2000f8ff2ff */
[----:B------:R-:W-:Y:S01]  /*32b0*/  IMAD R188, R3, 0x2, R190 ;  /* 0x0000000203bc7824 */ /* 0x000fe200078e02be */
[----:B------:R-:W-:Y:S01]  /*32c0*/  LOP3.LUT R39, R0, 0x1ffffffe, RZ, 0xc0, !PT ;  /* 0x1ffffffe00277812 */ /* 0x000fe200078ec0ff */
[----:B------:R-:W-:Y:S01]  /*32d0*/  LDSM.16.MT88.4 R100, [R195+0x100] ;  /* 0x00010000c364783b */ /* 0x000fe20000004200 */
[----:B------:R-:W-:Y:S01]  /*32e0*/  PLOP3.LUT P0, PT, PT, PT, UP1, 0x80, 0x0 ;  /* 0x000000000000781c */ /* 0x000fe20003f0f018 */
[----:B------:R-:W-:Y:S01]  /*32f0*/  IMAD R6, R37, 0x10, R6 ;  /* 0x0000001025067824 */ /* 0x000fe200078e0206 */
[----:B------:R-:W-:Y:S01]  /*3300*/  LOP3.LUT R208, R7, 0x7ffffffc, RZ, 0xc0, !PT ;  /* 0x7ffffffc07d07812 */ /* 0x000fe200078ec0ff */
[----:B------:R-:W-:Y:S01]  /*3310*/  IMAD.IADD R39, R76, 0x1, -R39 ;  /* 0x000000014c277824 */ /* 0x000fe200078e0a27 */
[----:B------:R-:W-:Y:S03]  /*3320*/  LDSM.16.MT88.4 R108, [R190+0x100] ;  /* 0x00010000be6c783b */ /* 0x000fe60000004200 */
[----:B------:R-:W-:Y:S01]  /*3330*/  IMAD R207, R39, 0x8, R6 ;  /* 0x0000000827cf7824 */ /* 0x000fe200078e0206 */
[----:B------:R-:W-:Y:S01]  /*3340*/  LDSM.16.MT88.4 R116, [R189+0x100] ;  /* 0x00010000bd74783b */ /* 0x000fe20000004200 */
[----:B------:R-:W-:-:S02]  /*3350*/  IMAD.IADD R208, R5, 0x1, -R208 ;  /* 0x0000000105d07824 */ /* 0x000fc400078e0ad0 */
[----:B------:R-:W-:Y:S01]  /*3360*/  @P1 IMAD.HI.U32 R0, R207, c[0x0][0x2c8], RZ ;  /* 0x0000b200cf001a27 */ /* 0x000fe200078e00ff */
[----:B------:R-:W-:Y:S03]  /*3370*/  LDSM.16.MT88.4 R124, [R188+0x100] ;  /* 0x00010000bc7c783b */ /* 0x000fe60000004200 */
[----:B------:R-:W-:Y:S01]  /*3380*/  IMAD.MOV.U32 R6, RZ, RZ, R207 ;  /* 0x000000ffff067224 */ /* 0x000fe200078e00cf */
[----:B------:R-:W-:Y:S01]  /*3390*/  @P0 SHF.R.U32.HI R6, RZ, c[0x0][0x2cc], R0 ;  /* 0x0000b300ff060a19 */ /* 0x000fe20000011600 */
[----:B------:R-:W-:Y:S01]  /*33a0*/  IMAD.U32 R5, RZ, RZ, UR4 ;  /* 0x00000004ff057e24 */ /* 0x000fe2000f8e00ff */
[----:B------:R-:W-:Y:S01]  /*33b0*/  LDSM.16.MT88.4 R48, [R190+0x2100] ;  /* 0x00210000be30783b */ /* 0x000fe20000004200 */
[----:B------:R-:W-:Y:S01]  /*33c0*/  IMAD.SHL.U32 R208, R208, 0x2, RZ ;  /* 0x00000002d0d07824 */ /* 0x000fe200078e00ff */
[----:B------:R-:W-:Y:S02]  /*33d0*/  ULDC.64 UR4, c[0x0][0x2c8] ;  /* 0x0000b20000047ab9 */ /* 0x000fe40000000a00 */
[----:B------:R-:W1:Y:S02]  /*33e0*/  SHFL.IDX PT, R0, R6, RZ, 0x1c1f ;  /* 0x001c1fff06007589 */ /* 0x000e6400000e0000 */
[----:B------:R-:W-:-:S02]  /*33f0*/  IADD3 R5, -R208, UR7, R5 ;  /* 0x00000007d0057c10 */ /* 0x000fc4000fffe105 */
[----:B------:R-:W2:Y:S02]  /*3400*/  SHFL.IDX PT, R40, R6, 0x1, 0x1c1f ;  /* 0x003c1f0006287f89 */ /* 0x000ea400000e0000 */
[----:B------:R-:W-:Y:S02]  /*3410*/  IADD3 R37, R5, -UR12, RZ ;  /* 0x8000000c05257c10 */ /* 0x000fe4000fffe0ff */
[----:B------:R-:W-:Y:S01]  /*3420*/  IADD3 R5, -R208, UR22, RZ ;  /* 0x00000016d0057c10 */ /* 0x000fe2000fffe1ff */
[----:B------:R-:W-:Y:S01]  /*3430*/  LDSM.16.MT88.4 R64, [R188+0x2100] ;  /* 0x00210000bc40783b */ /* 0x000fe20000004200 */
[----:B------:R-:W-:-:S03]  /*3440*/  UIMAD.WIDE.U32 UR22, UR10, UR4, URZ ;  /* 0x000000040a1672a5 */ /* 0x000fc6000f8e003f */
[----:B------:R-:W-:Y:S01]  /*3450*/  LDSM.16.MT88.4 R80, [R190+0x4100] ;  /* 0x00410000be50783b */ /* 0x000fe20000004200 */
[----:B------:R-:W-:-:S03]  /*3460*/  @UP1 USHF.R.U32.HI UR10, URZ, UR5, UR23 ;  /* 0x000000053f0a1299 */ /* 0x000fc60008011617 */
[----:B------:R-:W-:Y:S01]  /*3470*/  LDSM.16.MT88.4 R88, [R189+0x4100] ;  /* 0x00410000bd58783b */ /* 0x000fe20000004200 */
[----:B------:R-:W-:-:S03]  /*3480*/  UIADD3 UR10, UR10, UR7, -UR12 ;  /* 0x000000070a0a7290 */ /* 0x000fc6000fffe80c */
[----:B------:R-:W-:Y:S01]  /*3490*/  LDSM.16.MT88.4 R136, [R190+0x900] ;  /* 0x00090000be88783b */ /* 0x000fe20000004200 */
[----:B------:R-:W-:Y:S01]  /*34a0*/  USHF.R.S32.HI UR4, URZ, 0x1f, UR10 ;  /* 0x0000001f3f047899 */ /* 0x000fe2000801140a */
[C---:B-1----:R-:W-:Y:S02]  /*34b0*/  IMAD.IADD R0, R37.reuse, 0x1, R0 ;  /* 0x0000000125007824 */ /* 0x042fe400078e0200 */
[----:B------:R-:W0:Y:S01]  /*34c0*/  LDGDEPBAR ;  /* 0x00000000000079af */ /* 0x000e220000000000 */
[----:B------:R-:W-:Y:S01]  /*34d0*/  ULEA.HI UR4, UR4, UR10, URZ, 0x6 ;  /* 0x0000000a04047291 */ /* 0x000fe2000f8f303f */
[----:B--2---:R-:W-:Y:S01]  /*34e0*/  IMAD.IADD R40, R37, 0x1, R40 ;  /* 0x0000000125287824 */ /* 0x004fe200078e0228 */
[----:B------:R-:W-:Y:S02]  /*34f0*/  IMNMX R0, R5, R0, PT ;  /* 0x0000000005007217 */ /* 0x000fe40003800200 */
[----:B------:R-:W-:Y:S02]  /*3500*/  USHF.R.S32.HI UR4, URZ, 0x6, UR4 ;  /* 0x000000063f047899 */ /* 0x000fe40008011404 */
[----:B------:R-:W-:-:S02]  /*3510*/  ISETP.GT.AND P0, PT, R0, RZ, PT ;  /* 0x000000ff0000720c */ /* 0x000fc40003f04270 */
[----:B------:R-:W-:Y:S02]  /*3520*/  ISETP.GT.AND P1, PT, R0, 0x1, PT ;  /* 0x000000010000780c */ /* 0x000fe40003f24270 */
[----:B------:R-:W-:Y:S02]  /*3530*/  FSEL R7, R28, -INF , P0 ;  /* 0xff8000001c077808 */ /* 0x000fe40000000000 */
[C---:B------:R-:W-:Y:S02]  /*3540*/  ISETP.GT.AND P0, PT, R0.reuse, 0x8, PT ;  /* 0x000000080000780c */ /* 0x040fe40003f04270 */
[----:B------:R-:W-:Y:S02]  /*3550*/  FSEL R38, R29, -INF , P1 ;  /* 0xff8000001d267808 */ /* 0x000fe40000800000 */
[----:B------:R-:W-:Y:S02]  /*3560*/  ISETP.GT.AND P1, PT, R0, 0x9, PT ;  /* 0x000000090000780c */ /* 0x000fe40003f24270 */
[----:B------:R-:W-:-:S02]  /*3570*/  FSEL R36, R24, -INF , P0 ;  /* 0xff80000018247808 */ /* 0x000fc40000000000 */
[C---:B------:R-:W-:Y:S02]  /*3580*/  ISETP.GT.AND P0, PT, R0.reuse, 0x10, PT ;  /* 0x000000100000780c */ /* 0x040fe40003f04270 */
[----:B------:R-:W-:Y:S02]  /*3590*/  FSEL R28, R25, -INF , P1 ;  /* 0xff800000191c7808 */ /* 0x000fe40000800000 */
[----:B------:R-:W-:Y:S02]  /*35a0*/  ISETP.GT.AND P1, PT, R0, 0x11, PT ;  /* 0x000000110000780c */ /* 0x000fe40003f24270 */
[----:B------:R-:W-:Y:S02]  /*35b0*/  FSEL R24, R20, -INF , P0 ;  /* 0xff80000014187808 */ /* 0x000fe40000000000 */
[----:B------:R-:W-:Y:S02]  /*35c0*/  ISETP.GT.AND P0, PT, R0, 0x18, PT ;  /* 0x000000180000780c */ /* 0x000fe40003f04270 */
[----:B------:R-:W-:-:S02]  /*35d0*/  FSEL R20, R21, -INF , P1 ;  /* 0xff80000015147808 */ /* 0x000fc40000800000 */
        /* <DEDUP_REMOVED lines=9> */
[----:B------:R-:W-:Y:S02]  /*3670*/  IMNMX R12, R5, R40, PT ;  /* 0x00000028050c7217 */ /* 0x000fe40003800200 */
[----:B------:R-:W-:Y:S01]  /*3680*/  FSEL R162, R8, -INF , P0 ;  /* 0xff80000008a27808 */ /* 0x000fe20000000000 */
[----:B------:R-:W-:Y:S01]  /*3690*/  LDSM.16.MT88.4 R40, [R195+0x2100] ;  /* 0x00210000c328783b */ /* 0x000fe20000004200 */
[----:B------:R-:W-:-:S02]  /*36a0*/  ISETP.GT.AND P0, PT, R0, 0x30, PT ;  /* 0x000000300000780c */ /* 0x000fc40003f04270 */
[----:B------:R-:W-:Y:S02]  /*36b0*/  FSEL R158, R9, -INF , P1 ;  /* 0xff800000099e7808 */ /* 0x000fe40000800000 */
[----:B------:R-:W-:Y:S02]  /*36c0*/  FMNMX.FTZ R5, R7, R38, !PT ;  /* 0x0000002607057209 */ /* 0x000fe40007810000 */
[----:B------:R-:W-:Y:S02]  /*36d0*/  ISETP.GT.AND P1, PT, R12, RZ, PT ;  /* 0x000000ff0c00720c */ /* 0x000fe40003f24270 */
[----:B------:R-:W-:Y:S02]  /*36e0*/  FSEL R168, R32, -INF , P0 ;  /* 0xff80000020a87808 */ /* 0x000fe40000000000 */
[----:B------:R-:W-:Y:S02]  /*36f0*/  ISETP.GT.AND P0, PT, R12, 0x1, PT ;  /* 0x000000010c00780c */ /* 0x000fe40003f04270 */
[----:B------:R-:W-:-:S02]  /*3700*/  FMNMX.FTZ R5, R36, R5, !PT ;  /* 0x0000000524057209 */ /* 0x000fc40007810000 */
[----:B------:R-:W-:Y:S02]  /*3710*/  FSEL R30, R30, -INF , P1 ;  /* 0xff8000001e1e7808 */ /* 0x000fe40000800000 */
[----:B------:R-:W-:Y:S02]  /*3720*/  ISETP.GT.AND P1, PT, R12, 0x8, PT ;  /* 0x000000080c00780c */ /* 0x000fe40003f24270 */
[----:B------:R-:W-:Y:S02]  /*3730*/  FSEL R31, R31, -INF , P0 ;  /* 0xff8000001f1f7808 */ /* 0x000fe40000000000 */
[----:B------:R-:W-:Y:S02]  /*3740*/  FMNMX.FTZ R17, R28, R5, !PT ;  /* 0x000000051c117209 */ /* 0x000fe40007810000 */
[----:B------:R-:W-:Y:S02]  /*3750*/  FSEL R5, R26, -INF , P1 ;  /* 0xff8000001a057808 */ /* 0x000fe40000800000 */
[----:B------:R-:W-:-:S02]  /*3760*/  ISETP.GT.AND P1, PT, R12, 0x10, PT ;  /* 0x000000100c00780c */ /* 0x000fc40003f24270 */
[----:B------:R-:W-:Y:S02]  /*3770*/  ISETP.GT.AND P0, PT, R12, 0x9, PT ;  /* 0x000000090c00780c */ /* 0x000fe40003f04270 */
[----:B------:R-:W-:Y:S02]  /*3780*/  FMNMX.FTZ R8, R30, R31, !PT ;  /* 0x0000001f1e087209 */ /* 0x000fe40007810000 */
[----:B------:R-:W-:Y:S02]  /*3790*/  FSEL R13, R22, -INF , P1 ;  /* 0xff800000160d7808 */ /* 0x000fe40000800000 */
[----:B------:R-:W-:Y:S02]  /*37a0*/  ISETP.GT.AND P1, PT, R0, 0x31, PT ;  /* 0x000000310000780c */ /* 0x000fe40003f24270 */
[----:B------:R-:W-:Y:S02]  /*37b0*/  FSEL R27, R27, -INF , P0 ;  /* 0xff8000001b1b7808 */ /* 0x000fe40000000000 */
[----:B------:R-:W-:-:S02]  /*37c0*/  FMNMX.FTZ R8, R5, R8, !PT ;  /* 0x0000000805087209 */ /* 0x000fc40007810000 */
[----:B------:R-:W-:Y:S02]  /*37d0*/  FMNMX.FTZ R17, R24, R17, !PT ;  /* 0x0000001118117209 */ /* 0x000fe40007810000 */
[----:B------:R-:W-:Y:S02]  /*37e0*/  FSEL R166, R33, -INF , P1 ;  /* 0xff80000021a67808 */ /* 0x000fe40000800000 */
[C---:B------:R-:W-:Y:S02]  /*37f0*/  ISETP.GT.AND P0, PT, R12.reuse, 0x11, PT ;  /* 0x000000110c00780c */ /* 0x040fe40003f04270 */
[----:B------:R-:W-:Y:S02]  /*3800*/  ISETP.GT.AND P1, PT, R12, 0x18, PT ;  /* 0x000000180c00780c */ /* 0x000fe40003f24270 */
[----:B------:R-:W-:Y:S02]  /*3810*/  FMNMX.FTZ R8, R27, R8, !PT ;  /* 0x000000081b087209 */ /* 0x000fe40007810000 */
[----:B------:R-:W-:-:S02]  /*3820*/  FMNMX.FTZ R17, R20, R17, !PT ;  /* 0x0000001114117209 */ /* 0x000fc40007810000 */
[----:B------:R-:W-:Y:S02]  /*3830*/  FSEL R23, R23, -INF , P0 ;  /* 0xff80000017177808 */ /* 0x000fe40000000000 */
[----:B------:R-:W-:Y:S02]  /*3840*/  FSEL R9, R18, -INF , P1 ;  /* 0xff80000012097808 */ /* 0x000fe40000800000 */
[----:B------:R-:W-:Y:S02]  /*3850*/  FMNMX.FTZ R8, R13, R8, !PT ;  /* 0x000000080d087209 */ /* 0x000fe40007810000 */
[----:B------:R-:W-:Y:S02]  /*3860*/  ISETP.GT.AND P1, PT, R0, 0x38, PT ;  /* 0x000000380000780c */ /* 0x000fe40003f24270 */
[----:B------:R-:W-:Y:S02]  /*3870*/  FMNMX.FTZ R17, R16, R17, !PT ;  /* 0x0000001110117209 */ /* 0x000fe40007810000 */
[----:B------:R-:W-:-:S02]  /*3880*/  ISETP.GT.AND P0, PT, R12, 0x19, PT ;  /* 0x000000190c00780c */ /* 0x000fc40003f04270 */
[----:B------:R-:W-:Y:S02]  /*3890*/  FMNMX.FTZ R8, R23, R8, !PT ;  /* 0x0000000817087209 */ /* 0x000fe40007810000 */
[----:B------:R-:W-:Y:S02]  /*38a0*/  FSEL R142, R72, -INF , P1 ;  /* 0xff800000488e7808 */ /* 0x000fe40000800000 */
[----:B------:R-:W-:Y:S02]  /*38b0*/  ISETP.GT.AND P1, PT, R12, 0x20, PT ;  /* 0x000000200c00780c */ /* 0x000fe40003f24270 */
[----:B------:R-:W-:Y:S02]  /*38c0*/  FMNMX.FTZ R17, R6, R17, !PT ;  /* 0x0000001106117209 */ /* 0x000fe40007810000 */
[----:B------:R-:W-:Y:S02]  /*38d0*/  FSEL R19, R19, -INF , P0 ;  /* 0xff80000013137808 */ /* 0x000fe40000000000 */
[----:B------:R-:W-:-:S02]  /*38e0*/  FMNMX.FTZ R8, R9, R8, !PT ;  /* 0x0000000809087209 */ /* 0x000fc40007810000 */
[----:B------:R-:W-:Y:S02]  /*38f0*/  FSEL R205, R14, -INF , P1 ;  /* 0xff8000000ecd7808 */ /* 0x000fe40000800000 */
[----:B------:R-:W-:Y:S02]  /*3900*/  FMNMX.FTZ R17, R156, R17, !PT ;  /* 0x000000119c117209 */ /* 0x000fe40007810000 */
[----:B------:R-:W-:Y:S02]  /*3910*/  ISETP.GT.AND P1, PT, R0, 0x39, PT ;  /* 0x000000390000780c */ /* 0x000fe40003f24270 */
[----:B------:R-:W-:Y:S02]  /*3920*/  ISETP.GT.AND P0, PT, R12, 0x21, PT ;  /* 0x000000210c00780c */ /* 0x000fe40003f04270 */
[----:B------:R-:W-:Y:S02]  /*3930*/  FMNMX.FTZ R8, R19, R8, !PT ;  /* 0x0000000813087209 */ /* 0x000fe40007810000 */
[----:B------:R-:W-:-:S02]  /*3940*/  FMNMX.FTZ R17, R164, R17, !PT ;  /* 0x00000011a4117209 */ /* 0x000fc40007810000 */
[----:B------:R-:W-:Y:S02]  /*3950*/  FSEL R140, R73, -INF , P1 ;  /* 0xff800000498c7808 */ /* 0x000fe40000800000 */
        /* <DEDUP_REMOVED lines=17> */
[----:B------:R-:W-:Y:S01]  /*3a70*/  ISETP.GT.AND P1, PT, R12, 0x38, PT ;  /* 0x000000380c00780c */ /* 0x000fe20003f24270 */
[----:B------:R-:W-:Y:S01]  /*3a80*/  LDSM.16.MT88.4 R32, [R189+0x900] ;  /* 0x00090000bd20783b */ /* 0x000fe20000004200 */
[----:B------:R-:W-:Y:S02]  /*3a90*/  FMNMX.FTZ R8, R167, R8, !PT ;  /* 0x00000008a7087209 */ /* 0x000fe40007810000 */
[----:B------:R-:W-:Y:S02]  /*3aa0*/  FMNMX.FTZ R15, R142, R15, !PT ;  /* 0x0000000f8e0f7209 */ /* 0x000fe40007810000 */
[----:B------:R-:W-:Y:S02]  /*3ab0*/  ISETP.GT.AND P0, PT, R12, 0x39, PT ;  /* 0x000000390c00780c */ /* 0x000fe40003f04270 */
[----:B------:R-:W-:Y:S02]  /*3ac0*/  FSEL R141, R74, -INF , P1 ;  /* 0xff8000004a8d7808 */ /* 0x000fe40000800000 */
[----:B------:R-:W-:-:S02]  /*3ad0*/  FMNMX.FTZ R8, R143, R8, !PT ;  /* 0x000000088f087209 */ /* 0x000fc40007810000 */
[----:B------:R-:W-:Y:S02]  /*3ae0*/  FMNMX.FTZ R0, R140, R15, !PT ;  /* 0x0000000f8c007209 */ /* 0x000fe40007810000 */
[----:B------:R-:W-:Y:S02]  /*3af0*/  FSEL R161, R75, -INF , P0 ;  /* 0xff8000004ba17808 */ /* 0x000fe40000000000 */
[----:B------:R-:W-:Y:S01]  /*3b00*/  FMNMX.FTZ R8, R141, R8, !PT ;  /* 0x000000088d087209 */ /* 0x000fe20007810000 */
[----:B------:R-:W1:Y:S01]  /*3b10*/  SHFL.BFLY PT, R11, R0, 0x2, 0x1f ;  /* 0x0c401f00000b7f89 */ /* 0x000e6200000e0000 */
[----:B------:R-:W-:Y:S02]  /*3b20*/  IMNMX R218, RZ, UR4, !PT ;  /* 0x00000004ffda7c17 */ /* 0x000fe4000f800200 */
        /* <DEDUP_REMOVED lines=18> */
[----:B------:R-:W-:Y:S01]  /*3c50*/  ISETP.LE.AND P0, PT, R218, UR6, PT ;  /* 0x00000006da007c0c */ /* 0x000fe2000bf03270 */
[----:B------:R-:W-:Y:S01]  /*3c60*/  FFMA.FTZ R146, R28, c[0x0][0x2d0], -R169 ;  /* 0x0000b4001c927a23 */ /* 0x000fe200000108a9 */
[----:B------:R-:W-:Y:S01]  /*3c70*/  MUFU.EX2 R152, R152 ;  /* 0x0000009800987308 */ /* 0x000fe20000000800 */
[----:B------:R-:W-:-:S02]  /*3c80*/  FFMA.FTZ R153, R30, c[0x0][0x2d0], -R160 ;  /* 0x0000b4001e997a23 */ /* 0x000fc400000108a0 */
[--C-:B------:R-:W-:Y:S02]  /*3c90*/  FFMA.FTZ R154, R31, c[0x0][0x2d0], -R160.reuse ;  /* 0x0000b4001f9a7a23 */ /* 0x100fe400000108a0 */
[--C-:B------:R-:W-:Y:S01]  /*3ca0*/  FFMA.FTZ R155, R5, c[0x0][0x2d0], -R160.reuse ;  /* 0x0000b400059b7a23 */ /* 0x100fe200000108a0 */
[----:B------:R-:W-:Y:S01]  /*3cb0*/  LDSM.16.MT88.4 R28, [R188+0x900] ;  /* 0x00090000bc1c783b */ /* 0x000fe20000004200 */
[--C-:B------:R-:W-:Y:S01]  /*3cc0*/  FFMA.FTZ R148, R27, c[0x0][0x2d0], -R160.reuse ;  /* 0x0000b4001b947a23 */ /* 0x100fe200000108a0 */
[----:B------:R-:W1:Y:S01]  /*3cd0*/  MUFU.EX2 R151, R151 ;  /* 0x0000009700977308 */ /* 0x000e620000000800 */
[--C-:B------:R-:W-:Y:S02]  /*3ce0*/  FFMA.FTZ R3, R6, c[0x0][0x2d0], -R169.reuse ;  /* 0x0000b40006037a23 */ /* 0x100fe400000108a9 */
[----:B------:R-:W2:Y:S01]  /*3cf0*/  LDSM.16.MT88.4 R4, [R188+0x4100] ;  /* 0x00410000bc04783b */ /* 0x000ea20000004200 */
[----:B------:R-:W-:Y:S02]  /*3d00*/  FFMA.FTZ R144, R16, c[0x0][0x2d0], -R169 ;  /* 0x0000b40010907a23 */ /* 0x000fe400000108a9 */
[----:B------:R-:W-:-:S02]  /*3d10*/  FFMA.FTZ R135, R9, c[0x0][0x2d0], -R160 ;  /* 0x0000b40009877a23 */ /* 0x000fc400000108a0 */
[----:B------:R-:W-:Y:S01]  /*3d20*/  MUFU.EX2 R149, R149 ;  /* 0x0000009500957308 */ /* 0x000fe20000000800 */
[--C-:B------:R-:W-:Y:S01]  /*3d30*/  FFMA.FTZ R2, R19, c[0x0][0x2d0], -R160.reuse ;  /* 0x0000b40013027a23 */ /* 0x100fe200000108a0 */
[----:B------:R-:W3:Y:S01]  /*3d40*/  LDSM.16.MT88.4 R8, [R195+0x2900] ;  /* 0x00290000c308783b */ /* 0x000ee20000004200 */
[--C-:B------:R-:W-:Y:S02]  /*3d50*/  FFMA.FTZ R150, R24, c[0x0][0x2d0], -R169.reuse ;  /* 0x0000b40018967a23 */ /* 0x100fe400000108a9 */
[--C-:B------:R-:W-:Y:S01]  /*3d60*/  FFMA.FTZ R145, R20, c[0x0][0x2d0], -R169.reuse ;  /* 0x0000b40014917a23 */ /* 0x100fe200000108a9 */
[----:B------:R-:W4:Y:S01]  /*3d70*/  LDSM.16.MT88.4 R16, [R189+0x2900] ;  /* 0x00290000bd10783b */ /* 0x000f220000004200 */
[--C-:B------:R-:W-:Y:S01]  /*3d80*/  FFMA.FTZ R147, R13, c[0x0][0x2d0], -R160.reuse ;  /* 0x0000b4000d937a23 */ /* 0x100fe200000108a0 */
[----:B------:R-:W5:Y:S01]  /*3d90*/  MUFU.EX2 R146, R146 ;  /* 0x0000009200927308 */ /* 0x000f620000000800 */
[----:B-1----:R-:W-:Y:S01]  /*3da0*/  F2FP.BF16.PACK_AB R96, R151, R152 ;  /* 0x000000989760723e */ /* 0x002fe200000010ff */
[----:B------:R-:W-:Y:S01]  /*3db0*/  FFMA.FTZ R134, R23, c[0x0][0x2d0], -R160 ;  /* 0x0000b40017867a23 */ /* 0x000fe200000108a0 */
[----:B------:R-:W-:Y:S01]  /*3dc0*/  LDSM.16.MT88.4 R12, [R188+0x2900] ;  /* 0x00290000bc0c783b */ /* 0x000fe20000004200 */
[----:B------:R-:W-:-:S02]  /*3dd0*/  FFMA.FTZ R159, R164, c[0x0][0x2d0], -R169 ;  /* 0x0000b400a49f7a23 */ /* 0x000fc400000108a9 */
[--C-:B------:R-:W-:Y:S01]  /*3de0*/  FFMA.FTZ R157, R162, c[0x0][0x2d0], -R169.reuse ;  /* 0x0000b400a29d7a23 */ /* 0x100fe200000108a9 */
[----:B------:R-:W1:Y:S01]  /*3df0*/  LDSM.16.MT88.4 R20, [R195+0x900] ;  /* 0x00090000c314783b */ /* 0x000e620000004200 */
[----:B------:R-:W-:Y:S01]  /*3e00*/  MUFU.EX2 R153, R153 ;  /* 0x0000009900997308 */ /* 0x000fe20000000800 */
[--C-:B------:R-:W-:Y:S02]  /*3e10*/  FFMA.FTZ R156, R156, c[0x0][0x2d0], -R169.reuse ;  /* 0x0000b4009c9c7a23 */ /* 0x100fe400000108a9 */
[----:B------:R-:W-:Y:S01]  /*3e20*/  LDSM.16.MT88.4 R24, [R190+0x2900] ;  /* 0x00290000be18783b */ /* 0x000fe20000004200 */
[----:B------:R-:W-:Y:S02]  /*3e30*/  FFMA.FTZ R158, R158, c[0x0][0x2d0], -R169 ;  /* 0x0000b4009e9e7a23 */ /* 0x000fe400000108a9 */
[--C-:B------:R-:W-:Y:S02]  /*3e40*/  FFMA.FTZ R162, R205, c[0x0][0x2d0], -R160.reuse ;  /* 0x0000b400cda27a23 */ /* 0x100fe400000108a0 */
[----:B------:R-:W2:Y:S01]  /*3e50*/  MUFU.EX2 R154, R154 ;  /* 0x0000009a009a7308 */ /* 0x000ea20000000800 */
[----:B-----5:R-:W-:Y:S01]  /*3e60*/  F2FP.BF16.PACK_AB R98, R146, R149 ;  /* 0x000000959262723e */ /* 0x020fe200000010ff */
[----:B------:R-:W-:-:S02]  /*3e70*/  FFMA.FTZ R163, R163, c[0x0][0x2d0], -R160 ;  /* 0x0000b400a3a37a23 */ /* 0x000fc400000108a0 */
[--C-:B------:R-:W-:Y:S02]  /*3e80*/  FFMA.FTZ R164, R171, c[0x0][0x2d0], -R160.reuse ;  /* 0x0000b400aba47a23 */ /* 0x100fe400000108a0 */
[--C-:B------:R-:W-:Y:S02]  /*3e90*/  FFMA.FTZ R165, R165, c[0x0][0x2d0], -R160.reuse ;  /* 0x0000b400a5a57a23 */ /* 0x100fe400000108a0 */
[----:B------:R-:W-:Y:S01]  /*3ea0*/  MUFU.EX2 R155, R155 ;  /* 0x0000009b009b7308 */ /* 0x000fe20000000800 */
[--C-:B------:R-:W-:Y:S02]  /*3eb0*/  FFMA.FTZ R171, R166, c[0x0][0x2d0], -R169.reuse ;  /* 0x0000b400a6ab7a23 */ /* 0x100fe400000108a9 */
[--C-:B------:R-:W-:Y:S02]  /*3ec0*/  FFMA.FTZ R168, R168, c[0x0][0x2d0], -R169.reuse ;  /* 0x0000b400a8a87a23 */ /* 0x100fe400000108a9 */
[--C-:B------:R-:W-:Y:S02]  /*3ed0*/  FFMA.FTZ R166, R142, c[0x0][0x2d0], -R169.reuse ;  /* 0x0000b4008ea67a23 */ /* 0x100fe400000108a9 */
[----:B------:R-:W-:Y:S01]  /*3ee0*/  FFMA.FTZ R169, R140, c[0x0][0x2d0], -R169 ;  /* 0x0000b4008ca97a23 */ /* 0x000fe200000108a9 */
[----:B------:R-:W5:Y:S01]  /*3ef0*/  MUFU.EX2 R148, R148 ;  /* 0x0000009400947308 */ /* 0x000f620000000800 */
[----:B--2---:R-:W-:Y:S01]  /*3f00*/  F2FP.BF16.PACK_AB R97, R154, R153 ;  /* 0x000000999a61723e */ /* 0x004fe200000010ff */
[----:B------:R-:W-:-:S02]  /*3f10*/  FFMA.FTZ R167, R167, c[0x0][0x2d0], -R160 ;  /* 0x0000b400a7a77a23 */ /* 0x000fc400000108a0 */
[--C-:B------:R-:W-:Y:S02]  /*3f20*/  FFMA.FTZ R170, R143, c[0x0][0x2d0], -R160.reuse ;  /* 0x0000b4008faa7a23 */ /* 0x100fe400000108a0 */
[--C-:B------:R-:W-:Y:S02]  /*3f30*/  FFMA.FTZ R204, R141, c[0x0][0x2d0], -R160.reuse ;  /* 0x0000b4008dcc7a23 */ /* 0x100fe400000108a0 */
[----:B------:R-:W-:Y:S01]  /*3f40*/  MUFU.EX2 R150, R150 ;  /* 0x0000009600967308 */ /* 0x000fe20000000800 */
[----:B------:R-:W-:Y:S01]  /*3f50*/  FFMA.FTZ R205, R161, c[0x0][0x2d0], -R160 ;  /* 0x0000b400a1cd7a23 */ /* 0x000fe200000108a0 */
[----:B------:R-:W-:Y:S01]  /*3f60*/  LDSM.16.MT88.4 R140, [R190+0x1900] ;  /* 0x00190000be8c783b */ /* 0x000fe20000004200 */
[----:B------:R-:W-:Y:S02]  /*3f70*/  FADD.FTZ R152, R152, R151 ;  /* 0x0000009798987221 */ /* 0x000fe40000010000 */
[----:B------:R-:W-:Y:S02]  /*3f80*/  FADD.FTZ R154, R153, R154 ;  /* 0x0000009a999a7221 */ /* 0x000fe40000010000 */
[----:B------:R-:W-:Y:S01]  /*3f90*/  FADD.FTZ R149, R149, R152 ;  /* 0x0000009895957221 */ /* 0x000fe20000010000 */
[----:B-----5:R-:W-:Y:S01]  /*3fa0*/  F2FP.BF16.PACK_AB R99, R148, R155 ;  /* 0x0000009b9463723e */ /* 0x020fe200000010ff */
[----:B------:R-:W2:Y:S01]  /*3fb0*/  MUFU.EX2 R145, R145 ;  /* 0x0000009100917308 */ /* 0x000ea20000000800 */
[----:B------:R-:W-:-:S02]  /*3fc0*/  FADD.FTZ R155, R155, R154 ;  /* 0x0000009a9b9b7221 */ /* 0x000fc40000010000 */
        /* <DEDUP_REMOVED lines=21> */
[----:B------:R-:W-:Y:S06]  /*4120*/  MUFU.EX2 R158, R158 ;  /* 0x0000009e009e7308 */ /* 0x000fec0000000800 */
        /* <DEDUP_REMOVED lines=41> */
[C---:B----4-:R-:W-:Y:S08]  /*43c0*/  HMMA.16816.F32.BF16 R52, R4.reuse, R16, R52 ;  /* 0x000000100434723c */ /* 0x050ff00000041834 */
        /* <DEDUP_REMOVED lines=34> */
[----:B------:R-:W-:Y:S01]  /*45f0*/  F2FP.BF16.PACK_AB R5, R163, R162 ;  /* 0x000000a2a305723e */ /* 0x000fe200000010ff */
[----:B------:R-:W-:Y:S01]  /*4600*/  FADD.FTZ R162, R162, R135 ;  /* 0x00000087a2a27221 */ /* 0x000fe20000010000 */
[----:B------:R-:W-:Y:S01]  /*4610*/  F2FP.BF16.PACK_AB R6, R158, R157 ;  /* 0x0000009d9e06723e */ /* 0x000fe200000010ff */
[----:B------:R-:W-:Y:S01]  /*4620*/  FADD.FTZ R156, R159, R156 ;  /* 0x0000009c9f9c7221 */ /* 0x000fe20000010000 */
[----:B------:R-:W-:Y:S01]  /*4630*/  F2FP.BF16.PACK_AB R7, R165, R164 ;  /* 0x000000a4a507723e */ /* 0x000fe200000010ff */
[----:B------:R-:W-:-:S02]  /*4640*/  FADD.FTZ R163, R163, R162 ;  /* 0x000000a2a3a37221 */ /* 0x000fc40000010000 */
[----:B------:R-:W-:Y:S02]  /*4650*/  FADD.FTZ R157, R157, R156 ;  /* 0x0000009c9d9d7221 */ /* 0x000fe40000010000 */
[----:B------:R-:W-:Y:S02]  /*4660*/  FADD.FTZ R164, R164, R163 ;  /* 0x000000a3a4a47221 */ /* 0x000fe40000010000 */
[----:B-1----:R-:W-:Y:S01]  /*4670*/  HMMA.16816.F32.BF16 R128, R4, R8, R128 ;  /* 0x000000080480723c */ /* 0x002fe20000041880 */
[----:B------:R-:W-:Y:S02]  /*4680*/  FADD.FTZ R157, R158, R157 ;  /* 0x0000009d9e9d7221 */ /* 0x000fe40000010000 */
[----:B------:R-:W-:-:S05]  /*4690*/  FADD.FTZ R164, R165, R164 ;  /* 0x000000a4a5a47221 */ /* 0x000fca0000010000 */
        /* <DEDUP_REMOVED lines=37> */
[C---:B------:R-:W-:Y:S01]  /*48f0*/  F2FP.BF16.PACK_AB R5, R170.reuse, R167 ;  /* 0x000000a7aa05723e */ /* 0x040fe200000010ff */
[----:B------:R-:W-:Y:S01]  /*4900*/  FADD.FTZ R167, R167, R164 ;  /* 0x000000a4a7a77221 */ /* 0x000fe20000010000 */
[----:B------:R-:W-:Y:S01]  /*4910*/  F2FP.BF16.PACK_AB R6, R169, R166 ;  /* 0x000000a6a906723e */ /* 0x000fe200000010ff */
[----:B------:R-:W-:Y:S01]  /*4920*/  FADD.FTZ R171, R171, R168 ;  /* 0x000000a8abab7221 */ /* 0x000fe20000010000 */
[----:B------:R-:W-:Y:S01]  /*4930*/  F2FP.BF16.PACK_AB R7, R205, R204 ;  /* 0x000000cccd07723e */ /* 0x000fe200000010ff */
[----:B------:R-:W-:-:S02]  /*4940*/  FADD.FTZ R167, R170, R167 ;  /* 0x000000a7aaa77221 */ /* 0x000fc40000010000 */
[----:B------:R-:W-:Y:S02]  /*4950*/  FADD.FTZ R166, R166, R171 ;  /* 0x000000aba6a67221 */ /* 0x000fe40000010000 */
[----:B------:R-:W-:Y:S02]  /*4960*/  FADD.FTZ R2, R204, R167 ;  /* 0x000000a7cc027221 */ /* 0x000fe40000010000 */
[----:B---3--:R-:W-:Y:S01]  /*4970*/  HMMA.16816.F32.BF16 R128, R4, R12, R128 ;  /* 0x0000000c0480723c */ /* 0x008fe20000041880 */
[----:B------:R-:W-:Y:S02]  /*4980*/  FADD.FTZ R204, R169, R166 ;  /* 0x000000a6a9cc7221 */ /* 0x000fe40000010000 */
[----:B------:R-:W-:-:S05]  /*4990*/  FADD.FTZ R205, R205, R2 ;  /* 0x00000002cdcd7221 */ /* 0x000fca0000010000 */
        /* <DEDUP_REMOVED lines=27> */
[----:B------:R-:W-:Y:S01]  /*4b50*/  PLOP3.LUT P1, PT, PT, PT, UP1, 0x80, 0x0 ;  /* 0x000000000000781c */ /* 0x000fe20003f2f018 */
[----:B------:R-:W-:Y:S01]  /*4b60*/  IMAD.MOV.U32 R2, RZ, RZ, R132 ;  /* 0x000000ffff027224 */ /* 0x000fe200078e0084 */
[----:B------:R-:W-:Y:S01]  /*4b70*/  PLOP3.LUT P0, PT, PT, PT, UP1, 0x80, 0x0 ;  /* 0x000000000000781c */ /* 0x000fe20003f0f018 */
[----:B------:R-:W-:Y:S01]  /*4b80*/  IMAD.MOV.U32 R3, RZ, RZ, R0 ;  /* 0x000000ffff037224 */ /* 0x000fe200078e0000 */
[C---:B------:R-:W-:Y:S01]  /*4b90*/  SHF.L.U64.HI R217, R174.reuse, 0x1, R133 ;  /* 0x00000001aed97819 */ /* 0x040fe20000010285 */
[----:B------:R-:W-:Y:S01]  /*4ba0*/  IMAD.SHL.U32 R216, R174, 0x2, RZ ;  /* 0x00000002aed87824 */ /* 0x000fe200078e00ff */
[C---:B------:R-:W-:Y:S01]  /*4bb0*/  SHF.L.U64.HI R215, R173.reuse, 0x1, R206 ;  /* 0x00000001add77819 */ /* 0x040fe200000102ce */
[----:B------:R-:W-:Y:S01]  /*4bc0*/  IMAD.SHL.U32 R214, R173, 0x2, RZ ;  /* 0x00000002add67824 */ /* 0x000fe200078e00ff */
[----:B------:R-:W-:Y:S01]  /*4bd0*/  SEL R213, RZ, 0x10, P4 ;  /* 0x00000010ffd57807 */ /* 0x000fe20002000000 */
[C---:B------:R-:W-:Y:S01]  /*4be0*/  IMAD.SHL.U32 R211, R172.reuse, 0x2, RZ ;  /* 0x00000002acd37824 */ /* 0x040fe200078e00ff */
[----:B------:R-:W-:Y:S01]  /*4bf0*/  SHF.L.U64.HI R212, R172, 0x1, R175 ;  /* 0x00000001acd47819 */ /* 0x000fe200000102af */
[----:B------:R-:W-:-:S02]  /*4c00*/  UMOV UR4, 0x1 ;  /* 0x0000000100047882 */ /* 0x000fc40000000000 */
[----:B------:R-:W-:-:S05]  /*4c10*/  @P1 IMAD.HI.U32 R210, R207, c[0x0][0x2c8], RZ ;  /* 0x0000b200cfd21a27 */ /* 0x000fca00078e00ff */
[----:B------:R-:W-:Y:S02]  /*4c20*/  @P0 SHF.R.U32.HI R210, RZ, c[0x0][0x2cc], R210 ;  /* 0x0000b300ffd20a19 */ /* 0x000fe400000116d2 */
.L_x_705:
[----:B------:R-:W-:Y:S04]  /*4c30*/  DEPBAR.LE SB0, 0x0 ;  /* 0x000080000000791a */ /* 0x000fe80000000000 */
[----:B------:R-:W-:Y:S01]  /*4c40*/  BAR.SYNC.DEFER_BLOCKING 0x0 ;  /* 0x0000000000007b1d */ /* 0x000fe20000010000 */
[----:B------:R-:W-:Y:S05]  /*4c50*/  ISETP.LE.AND P0, PT, RZ, UR6, PT ;  /* 0x00000006ff007c0c */ /* 0x000fea000bf03270 */
        /* <DEDUP_REMOVED lines=10> */
[----:B------:R-:W-:-:S05]  /*4d00*/  @!P0 BRA `(.L_x_703) ;  /* 0x0000029000008947 */ /* 0x000fca0003800000 */
        /* <DEDUP_REMOVED lines=41> */
.L_x_703:
[C---:B--23--:R-:W-:Y:S01]  /*4fa0*/  HMMA.16816.F32.BF16 R4, R132.reuse, R136, RZ ;  /* 0x000000888404723c */ /* 0x04cfe200000418ff */
[----:B------:R-:W0:Y:S01]  /*4fb0*/  LDGDEPBAR ;  /* 0x00000000000079af */ /* 0x000e220000000000 */
[----:B------:R-:W-:Y:S06]  /*4fc0*/  UISETP.GE.AND UP0, UPT, UR6, 0x1, UPT ;  /* 0x000000010600788c */ /* 0x000fec000bf06270 */
        /* <DEDUP_REMOVED lines=148> */
[----:B------:R-:W-:-:S07]  /*5910*/  @!P0 BRA `(.L_x_704) ;  /* 0x0000037000008947 */ /* 0x000fce0003800000 */
        /* <DEDUP_REMOVED lines=55> */
.L_x_704:
[----:B------:R-:W-:Y:S01]  /*5c90*/  PLOP3.LUT P0, PT, PT, PT, UP1, 0x80, 0x0 ;  /* 0x000000000000781c */ /* 0x000fe20003f0f018 */
[----:B------:R-:W-:Y:S01]  /*5ca0*/  UIMAD UR5, UR6, -0x40, UR4 ;  /* 0xffffffc0060578a4 */ /* 0x000fe2000f8e0204 */
[----:B-1----:R-:W-:Y:S01]  /*5cb0*/  MOV R134, R207 ;  /* 0x000000cf00867202 */ /* 0x002fe20000000f00 */
[----:B------:R-:W0:Y:S01]  /*5cc0*/  LDGDEPBAR ;  /* 0x00000000000079af */ /* 0x000e220000000000 */
[----:B------:R-:W-:Y:S04]  /*5cd0*/  MOV R137, UR7 ;  /* 0x0000000700897c02 */ /* 0x000fe80008000f00 */
[----:B------:R-:W-:Y:S04]  /*5ce0*/  IADD3 R132, R137, UR5, -R208 ;  /* 0x0000000589847c10 */ /* 0x000fe8000fffe8d0 */
[----:B------:R-:W-:Y:S02]  /*5cf0*/  IADD3 R132, R132, -UR12, RZ ;  /* 0x8000000c84847c10 */ /* 0x000fe4000fffe0ff */
[----:B------:R-:W-:Y:S05]  /*5d00*/  @P0 MOV R134, R210 ;  /* 0x000000d200860202 */ /* 0x000fea0000000f00 */
[----:B------:R-:W1:Y:S08]  /*5d10*/  SHFL.IDX PT, R135, R134, 0x1, 0x1c1f ;  /* 0x003c1f0086877f89 */ /* 0x000e7000000e0000 */
[----:B------:R-:W2:Y:S01]  /*5d20*/  SHFL.IDX PT, R133, R134, RZ, 0x1c1f ;  /* 0x001c1fff86857589 */ /* 0x000ea200000e0000 */
[----:B-1----:R-:W-:Y:S04]  /*5d30*/  IADD3 R0, R132, R135, RZ ;  /* 0x0000008784007210 */ /* 0x002fe80007ffe0ff */
[C---:B------:R-:W-:Y:S02]  /*5d40*/  ISETP.GT.AND P1, PT, R0.reuse, RZ, PT ;  /* 0x000000ff0000720c */ /* 0x040fe40003f24270 */
[----:B------:R-:W-:Y:S02]  /*5d50*/  ISETP.GT.AND P0, PT, R0, 0x1, PT ;  /* 0x000000010000780c */ /* 0x000fe40003f04270 */
[----:B--2---:R-:W-:Y:S02]  /*5d60*/  IADD3 R132, R132, R133, RZ ;  /* 0x0000008584847210 */ /* 0x004fe40007ffe0ff */
[----:B------:R-:W-:Y:S02]  /*5d70*/  FSEL R135, R6, -INF , P1 ;  /* 0xff80000006877808 */ /* 0x000fe40000800000 */
[C---:B------:R-:W-:Y:S02]  /*5d80*/  ISETP.GT.AND P1, PT, R132.reuse, RZ, PT ;  /* 0x000000ff8400720c */ /* 0x040fe40003f24270 */
[----:B------:R-:W-:Y:S02]  /*5d90*/  FSEL R134, R7, -INF , P0 ;  /* 0xff80000007867808 */ /* 0x000fe40000000000 */
[----:B------:R-:W-:Y:S02]  /*5da0*/  ISETP.GT.AND P0, PT, R132, 0x1, PT ;  /* 0x000000018400780c */ /* 0x000fe40003f04270 */
[----:B------:R-:W-:Y:S02]  /*5db0*/  FSEL R136, R4, -INF , P1 ;  /* 0xff80000004887808 */ /* 0x000fe40000800000 */
[----:B------:R-:W-:Y:S02]  /*5dc0*/  FSEL R6, R5, -INF , P0 ;  /* 0xff80000005067808 */ /* 0x000fe40000000000 */
[----:B------:R-:W-:Y:S02]  /*5dd0*/  FMNMX.FTZ R5, R135, R2, !PT ;  /* 0x0000000287057209 */ /* 0x000fe40007810000 */
[C---:B------:R-:W-:Y:S02]  /*5de0*/  ISETP.GT.AND P1, PT, R0.reuse, 0x8, PT ;  /* 0x000000080000780c */ /* 0x040fe40003f24270 */
[----:B------:R-:W-:Y:S02]  /*5df0*/  ISETP.GT.AND P0, PT, R0, 0x9, PT ;  /* 0x000000090000780c */ /* 0x000fe40003f04270 */
[----:B------:R-:W-:Y:S02]  /*5e00*/  FSEL R162, R10, -INF , P1 ;  /* 0xff8000000aa27808 */ /* 0x000fe40000800000 */
[----:B------:R-:W-:Y:S02]  /*5e10*/  ISETP.GT.AND P1, PT, R132, 0x8, PT ;  /* 0x000000088400780c */ /* 0x000fe40003f24270 */
[----:B------:R-:W-:Y:S02]  /*5e20*/  FMNMX.FTZ R5, R134, R5, !PT ;  /* 0x0000000586057209 */ /* 0x000fe40007810000 */
[----:B------:R-:W-:Y:S02]  /*5e30*/  FSEL R138, R11, -INF , P0 ;  /* 0xff8000000b8a7808 */ /* 0x000fe40000000000 */
[----:B------:R-:W-:Y:S02]  /*5e40*/  FSEL R10, R8, -INF , P1 ;  /* 0xff800000080a7808 */ /* 0x000fe40000800000 */
[----:B------:R-:W-:Y:S02]  /*5e50*/  ISETP.GT.AND P1, PT, R0, 0x10, PT ;  /* 0x000000100000780c */ /* 0x000fe40003f24270 */
        /* <DEDUP_REMOVED lines=13> */
[----:B------:R-:W-:Y:S01]  /*5f30*/  FSEL R142, R18, -INF , P1 ;  /* 0xff800000128e7808 */ /* 0x000fe20000800000 */
[----:B------:R-:W-:Y:S01]  /*5f40*/  LDSM.16.MT88.4 R12, [R195+0x100] ;  /* 0x00010000c30c783b */ /* 0x000fe20000004200 */
[----:B------:R-:W-:Y:S02]  /*5f50*/  ISETP.GT.AND P0, PT, R0, 0x19, PT ;  /* 0x000000190000780c */ /* 0x000fe40003f04270 */
[----:B------:R-:W-:Y:S02]  /*5f60*/  FMNMX.FTZ R7, R236, R7, !PT ;  /* 0x00000007ec077209 */ /* 0x000fe40007810000 */
[----:B------:R-:W-:Y:S02]  /*5f70*/  ISETP.GT.AND P1, PT, R132, 0x18, PT ;  /* 0x000000188400780c */ /* 0x000fe40003f24270 */
[----:B------:R-:W-:Y:S02]  /*5f80*/  FSEL R140, R19, -INF , P0 ;  /* 0xff800000138c7808 */ /* 0x000fe40000000000 */
[----:B------:R-:W-:Y:S02]  /*5f90*/  FMNMX.FTZ R7, R142, R7, !PT ;  /* 0x000000078e077209 */ /* 0x000fe40007810000 */
[----:B------:R-:W-:Y:S02]  /*5fa0*/  FSEL R170, R16, -INF , P1 ;  /* 0xff80000010aa7808 */ /* 0x000fe40000800000 */
[----:B------:R-:W-:Y:S02]  /*5fb0*/  ISETP.GT.AND P1, PT, R0, 0x20, PT ;  /* 0x000000200000780c */ /* 0x000fe40003f24270 */
[----:B------:R-:W-:Y:S02]  /*5fc0*/  ISETP.GT.AND P0, PT, R132, 0x19, PT ;  /* 0x000000198400780c */ /* 0x000fe40003f04270 */
[----:B------:R-:W-:Y:S02]  /*5fd0*/  FMNMX.FTZ R5, R136, R3, !PT ;  /* 0x0000000388057209 */ /* 0x000fe40007810000 */
[----:B------:R-:W-:Y:S02]  /*5fe0*/  FSEL R230, R22, -INF , P1 ;  /* 0xff80000016e67808 */ /* 0x000fe40000800000 */
[----:B------:R-:W-:Y:S02]  /*5ff0*/  FMNMX.FTZ R7, R140, R7, !PT ;  /* 0x000000078c077209 */ /* 0x000fe40007810000 */
[----:B------:R-:W-:Y:S02]  /*6000*/  FSEL R220, R17, -INF , P0 ;  /* 0xff80000011dc7808 */ /* 0x000fe40000000000 */
[----:B------:R-:W-:Y:S02]  /*6010*/  ISETP.GT.AND P0, PT, R0, 0x21, PT ;  /* 0x000000210000780c */ /* 0x000fe40003f04270 */
[----:B------:R-:W-:Y:S02]  /*6020*/  ISETP.GT.AND P1, PT, R132, 0x20, PT ;  /* 0x000000208400780c */ /* 0x000fe40003f24270 */
[----:B------:R-:W-:Y:S02]  /*6030*/  FMNMX.FTZ R5, R6, R5, !PT ;  /* 0x0000000506057209 */ /* 0x000fe40007810000 */
[----:B------:R-:W-:Y:S02]  /*6040*/  FSEL R226, R23, -INF , P0 ;  /* 0xff80000017e27808 */ /* 0x000fe40000000000 */
[----:B------:R-:W-:Y:S02]  /*6050*/  FSEL R234, R20, -INF , P1 ;  /* 0xff80000014ea7808 */ /* 0x000fe40000800000 */
[----:B------:R-:W-:Y:S02]  /*6060*/  ISETP.GT.AND P0, PT, R132, 0x21, PT ;  /* 0x000000218400780c */ /* 0x000fe40003f04270 */
[----:B------:R-:W-:Y:S02]  /*6070*/  FMNMX.FTZ R7, R230, R7, !PT ;  /* 0x00000007e6077209 */ /* 0x000fe40007810000 */
[----:B------:R-:W-:Y:S02]  /*6080*/  ISETP.GT.AND P1, PT, R0, 0x28, PT ;  /* 0x000000280000780c */ /* 0x000fe40003f24270 */
[----:B------:R-:W-:Y:S02]  /*6090*/  FMNMX.FTZ R5, R10, R5, !PT ;  /* 0x000000050a057209 */ /* 0x000fe40007810000 */
[----:B------:R-:W-:Y:S02]  /*60a0*/  FSEL R232, R21, -INF , P0 ;  /* 0xff80000015e87808 */ /* 0x000fe40000000000 */
[----:B------:R-:W-:Y:S01]  /*60b0*/  ISETP.GT.AND P0, PT, R0, 0x29, PT ;  /* 0x000000290000780c */ /* 0x000fe20003f04270 */
[----:B------:R-:W-:Y:S01]  /*60c0*/  LDSM.16.MT88.4 R20, [R190+0x100] ;  /* 0x00010000be14783b */ /* 0x000fe20000004200 */
[----:B------:R-:W-:Y:S02]  /*60d0*/  FSEL R222, R26, -INF , P1 ;  /* 0xff8000001ade7808 */ /* 0x000fe40000800000 */
[----:B------:R-:W-:Y:S02]  /*60e0*/  FMNMX.FTZ R7, R226, R7, !PT ;  /* 0x00000007e2077209 */ /* 0x000fe40007810000 */
[----:B------:R-:W-:Y:S02]  /*60f0*/  FMNMX.FTZ R5, R8, R5, !PT ;  /* 0x0000000508057209 */ /* 0x000fe40007810000 */
[----:B------:R-:W-:Y:S02]  /*6100*/  FSEL R158, R27, -INF , P0 ;  /* 0xff8000001b9e7808 */ /* 0x000fe40000000000 */
[----:B------:R-:W-:Y:S02]  /*6110*/  ISETP.GT.AND P1, PT, R0, 0x30, PT ;  /* 0x000000300000780c */ /* 0x000fe40003f24270 */
[----:B------:R-:W-:Y:S02]  /*6120*/  FMNMX.FTZ R7, R222, R7, !PT ;  /* 0x00000007de077209 */ /* 0x000fe40007810000 */
[----:B------:R-:W-:Y:S02]  /*6130*/  FMNMX.FTZ R5, R166, R5, !PT ;  /* 0x00000005a6057209 */ /* 0x000fe40007810000 */
[----:B------:R-:W-:Y:S02]  /*6140*/  FSEL R152, R30, -INF , P1 ;  /* 0xff8000001e987808 */ /* 0x000fe40000800000 */
[----:B------:R-:W-:Y:S02]  /*6150*/  FMNMX.FTZ R7, R158, R7, !PT ;  /* 0x000000079e077209 */ /* 0x000fe40007810000 */
[----:B------:R-:W-:Y:S02]  /*6160*/  ISETP.GT.AND P0, PT, R0, 0x31, PT ;  /* 0x000000310000780c */ /* 0x000fe40003f04270 */
        /* <DEDUP_REMOVED lines=15> */
[----:B------:R-:W-:Y:S01]  /*6260*/  ISETP.GT.AND P0, PT, R132, 0x29, PT ;  /* 0x000000298400780c */ /* 0x000fe20003f04270 */
[----:B------:R-:W1:Y:S01]  /*6270*/  SHFL.BFLY PT, R5, R0, 0x2, 0x1f ;  /* 0x0c401f0000057f89 */ /* 0x000e6200000e0000 */
[----:B------:R-:W-:Y:S02]  /*6280*/  FMNMX.FTZ R7, R232, R7, !PT ;  /* 0x00000007e8077209 */ /* 0x000fe40007810000 */
[----:B------:R-:W-:Y:S02]  /*6290*/  FSEL R224, R25, -INF , P0 ;  /* 0xff80000019e07808 */ /* 0x000fe40000000000 */
[----:B------:R-:W-:Y:S02]  /*62a0*/  ISETP.GT.AND P1, PT, R132, 0x30, PT ;  /* 0x000000308400780c */ /* 0x000fe40003f24270 */
[----:B------:R-:W-:Y:S02]  /*62b0*/  FMNMX.FTZ R7, R228, R7, !PT ;  /* 0x00000007e4077209 */ /* 0x000fe40007810000 */
[----:B------:R-:W-:Y:S02]  /*62c0*/  FSEL R156, R28, -INF , P1 ;  /* 0xff8000001c9c7808 */ /* 0x000fe40000800000 */
[----:B------:R-:W-:Y:S02]  /*62d0*/  ISETP.GT.AND P0, PT, R132, 0x31, PT ;  /* 0x000000318400780c */ /* 0x000fe40003f04270 */
[----:B------:R-:W-:Y:S02]  /*62e0*/  FMNMX.FTZ R7, R224, R7, !PT ;  /* 0x00000007e0077209 */ /* 0x000fe40007810000 */
[----:B------:R-:W-:Y:S02]  /*62f0*/  FSEL R154, R29, -INF , P0 ;  /* 0xff8000001d9a7808 */ /* 0x000fe40000000000 */
[----:B------:R-:W-:Y:S01]  /*6300*/  FMNMX.FTZ R7, R156, R7, !PT ;  /* 0x000000079c077209 */ /* 0x000fe20007810000 */
[----:B------:R-:W-:Y:S01]  /*6310*/  LDSM.16.MT88.4 R28, [R189+0x100] ;  /* 0x00010000bd1c783b */ /* 0x000fe20000004200 */
[----:B------:R-:W-:Y:S02]  /*6320*/  ISETP.GT.AND P1, PT, R132, 0x38, PT ;  /* 0x000000388400780c */ /* 0x000fe40003f24270 */
[----:B------:R-:W-:Y:S02]  /*6330*/  FMNMX.FTZ R7, R154, R7, !PT ;  /* 0x000000079a077209 */ /* 0x000fe40007810000 */
[----:B------:R-:W-:Y:S02]  /*6340*/  FSEL R150, R32, -INF , P1 ;  /* 0xff80000020967808 */ /* 0x000fe40000800000 */
[----:B------:R-:W-:Y:S02]  /*6350*/  ISETP.GT.AND P0, PT, R132, 0x39, PT ;  /* 0x000000398400780c */ /* 0x000fe40003f04270 */
[----:B------:R-:W-:Y:S02]  /*6360*/  FMNMX.FTZ R7, R150, R7, !PT ;  /* 0x0000000796077209 */ /* 0x000fe40007810000 */
[----:B------:R-:W-:Y:S02]  /*6370*/  FSEL R146, R33, -INF , P0 ;  /* 0xff80000021927808 */ /* 0x000fe40000000000 */
[----:B-1----:R-:W-:Y:S02]  /*6380*/  FMNMX.FTZ R5, R0, R5, !PT ;  /* 0x0000000500057209 */ /* 0x002fe40007810000 */
[----:B------:R-:W-:Y:S03]  /*6390*/  FMNMX.FTZ R9, R146, R7, !PT ;  /* 0x0000000792097209 */ /* 0x000fe60007810000 */
[----:B------:R-:W1:Y:S08]  /*63a0*/  SHFL.BFLY PT, R132, R5, 0x1, 0x1f ;  /* 0x0c201f0005847f89 */ /* 0x000e7000000e0000 */
[----:B------:R-:W2:Y:S01]  /*63b0*/  SHFL.BFLY PT, R0, R9, 0x2, 0x1f ;  /* 0x0c401f0009007f89 */ /* 0x000ea200000e0000 */
[----:B-1----:R-:W-:Y:S04]  /*63c0*/  FMNMX.FTZ R132, R132, R5, !PT ;  /* 0x0000000584847209 */ /* 0x002fe80007810000 */
[C---:B------:R-:W-:Y:S01]  /*63d0*/  FSETP.NEU.FTZ.AND P1, PT, R132.reuse, -INF , PT ;  /* 0xff8000008400780b */ /* 0x040fe20003f3d000 */
[----:B------:R-:W-:Y:S01]  /*63e0*/  FMUL.FTZ R145, R132, c[0x0][0x2d0] ;  /* 0x0000b40084917a20 */ /* 0x000fe20000410000 */
[----:B--2---:R-:W-:Y:S02]  /*63f0*/  FMNMX.FTZ R4, R0, R9, !PT ;  /* 0x0000000900047209 */ /* 0x004fe40007810000 */
[----:B------:R-:W-:Y:S02]  /*6400*/  FSEL R5, R132, RZ, P1 ;  /* 0x000000ff84057208 */ /* 0x000fe40000800000 */
[----:B------:R-:W-:Y:S01]  /*6410*/  FSEL R145, R145, RZ, P1 ;  /* 0x000000ff91917208 */ /* 0x000fe20000800000 */
[----:B------:R-:W1:Y:S02]  /*6420*/  SHFL.BFLY PT, R7, R4, 0x1, 0x1f ;  /* 0x0c201f0004077f89 */ /* 0x000e6400000e0000 */
[----:B------:R-:W-:Y:S02]  /*6430*/  FADD.FTZ R5, -R5, R2 ;  /* 0x0000000205057221 */ /* 0x000fe40000010100 */
[--C-:B------:R-:W-:Y:S02]  /*6440*/  FFMA.FTZ R161, R135, c[0x0][0x2d0], -R145.reuse ;  /* 0x0000b40087a17a23 */ /* 0x100fe40000010891 */
        /* <DEDUP_REMOVED lines=9> */
[----:B------:R-:W2:Y:S01]  /*64e0*/  MUFU.EX2 R2, R2 ;  /* 0x0000000200027308 */ /* 0x000ea20000000800 */
[--C-:B------:R-:W-:Y:S01]  /*64f0*/  FFMA.FTZ R168, R168, c[0x0][0x2d0], -R145.reuse ;  /* 0x0000b400a8a87a23 */ /* 0x100fe20000010891 */
[----:B-1----:R-:W-:Y:S01]  /*6500*/  FMNMX.FTZ R0, R4, R7, !PT ;  /* 0x0000000704007209 */ /* 0x002fe20007810000 */
[--C-:B------:R-:W-:Y:S02]  /*6510*/  FFMA.FTZ R169, R236, c[0x0][0x2d0], -R145.reuse ;  /* 0x0000b400eca97a23 */ /* 0x100fe40000010891 */
[--C-:B------:R-:W-:Y:S01]  /*6520*/  FFMA.FTZ R223, R230, c[0x0][0x2d0], -R145.reuse ;  /* 0x0000b400e6df7a23 */ /* 0x100fe20000010891 */
[C---:B------:R-:W-:Y:S01]  /*6530*/  FSETP.NEU.FTZ.AND P0, PT, R0.reuse, -INF , PT ;  /* 0xff8000000000780b */ /* 0x040fe20003f1d000 */
[C---:B------:R-:W-:Y:S03]  /*6540*/  FMUL.FTZ R147, R0.reuse, c[0x0][0x2d0] ;  /* 0x0000b40000937a20 */ /* 0x040fe60000410000 */
[----:B------:R-:W1:Y:S01]  /*6550*/  MUFU.EX2 R160, R160 ;  /* 0x000000a000a07308 */ /* 0x000e620000000800 */
[----:B------:R-:W-:Y:S01]  /*6560*/  FSEL R4, R0, RZ, P0 ;  /* 0x000000ff00047208 */ /* 0x000fe20000000000 */
[--C-:B------:R-:W-:Y:S01]  /*6570*/  FFMA.FTZ R230, R152, c[0x0][0x2d0], -R145.reuse ;  /* 0x0000b40098e67a23 */ /* 0x100fe20000010891 */
[----:B------:R-:W-:Y:S01]  /*6580*/  FSEL R147, R147, RZ, P0 ;  /* 0x000000ff93937208 */ /* 0x000fe20000000000 */
[----:B------:R-:W-:Y:S01]  /*6590*/  FFMA.FTZ R226, R226, c[0x0][0x2d0], -R145 ;  /* 0x0000b400e2e27a23 */ /* 0x000fe20000010891 */
[----:B------:R-:W-:Y:S01]  /*65a0*/  ISETP.LT.AND P0, PT, R218, UR6, PT ;  /* 0x00000006da007c0c */ /* 0x000fe2000bf01270 */
[----:B------:R-:W-:Y:S01]  /*65b0*/  FADD.FTZ R4, -R4, R3 ;  /* 0x0000000304047221 */ /* 0x000fe20000010100 */
[----:B------:R-:W-:Y:S01]  /*65c0*/  UIADD3 UR6, UR6, -0x1, URZ ;  /* 0xffffffff06067890 */ /* 0x000fe2000fffe03f */
[--C-:B------:R-:W-:Y:S02]  /*65d0*/  FFMA.FTZ R165, R136, c[0x0][0x2d0], -R147.reuse ;  /* 0x0000b40088a57a23 */ /* 0x100fe40000010893 */
[--C-:B------:R-:W-:Y:S01]  /*65e0*/  FFMA.FTZ R164, R6, c[0x0][0x2d0], -R147.reuse ;  /* 0x0000b40006a47a23 */ /* 0x100fe20000010893 */
[----:B------:R-:W-:Y:S01]  /*65f0*/  MUFU.EX2 R135, R135 ;  /* 0x0000008700877308 */ /* 0x000fe20000000800 */
[--C-:B------:R-:W-:Y:S02]  /*6600*/  FFMA.FTZ R163, R10, c[0x0][0x2d0], -R147.reuse ;  /* 0x0000b4000aa37a23 */ /* 0x100fe40000010893 */
[--C-:B------:R-:W-:Y:S02]  /*6610*/  FFMA.FTZ R162, R8, c[0x0][0x2d0], -R147.reuse ;  /* 0x0000b40008a27a23 */ /* 0x100fe40000010893 */
[----:B------:R-:W-:Y:S02]  /*6620*/  FMUL.FTZ R3, R4, c[0x0][0x2d0] ;  /* 0x0000b40004037a20 */ /* 0x000fe40000410000 */
[C---:B--2---:R-:W-:Y:S02]  /*6630*/  FMUL.FTZ R6, R2.reuse, R130 ;  /* 0x0000008202067220 */ /* 0x044fe40000410000 */
[C---:B------:R-:W-:Y:S01]  /*6640*/  FMUL.FTZ R7, R2.reuse, R131 ;  /* 0x0000008302077220 */ /* 0x040fe20000410000 */
[----:B------:R-:W2:Y:S01]  /*6650*/  MUFU.EX2 R134, R134 ;  /* 0x0000008600867308 */ /* 0x000ea20000000800 */
[----:B------:R-:W-:Y:S01]  /*6660*/  FMUL.FTZ R10, R2, R102 ;  /* 0x00000066020a7220 */ /* 0x000fe20000410000 */
[----:B-1----:R-:W-:Y:S01]  /*6670*/  F2FP.BF16.PACK_AB R137, R160, R161 ;  /* 0x000000a1a089723e */ /* 0x002fe200000010ff */
[C---:B------:R-:W-:Y:S02]  /*6680*/  FMUL.FTZ R11, R2.reuse, R103 ;  /* 0x00000067020b7220 */ /* 0x040fe40000410000 */
[C---:B------:R-:W-:Y:S02]  /*6690*/  FMUL.FTZ R18, R2.reuse, R110 ;  /* 0x0000006e02127220 */ /* 0x040fe40000410000 */
[C---:B------:R-:W-:Y:S03]  /*66a0*/  FMUL.FTZ R19, R2.reuse, R111 ;  /* 0x0000006f02137220 */ /* 0x040fe60000410000 */
[----:B------:R-:W1:Y:S01]  /*66b0*/  MUFU.EX2 R3, R3 ;  /* 0x0000000300037308 */ /* 0x000e620000000800 */
[C---:B------:R-:W-:Y:S02]  /*66c0*/  FMUL.FTZ R26, R2.reuse, R118 ;  /* 0x00000076021a7220 */ /* 0x040fe40000410000 */
[C---:B------:R-:W-:Y:S02]  /*66d0*/  FMUL.FTZ R27, R2.reuse, R119 ;  /* 0x00000077021b7220 */ /* 0x040fe40000410000 */
[C---:B------:R-:W-:Y:S02]  /*66e0*/  FMUL.FTZ R34, R2.reuse, R126 ;  /* 0x0000007e02227220 */ /* 0x040fe40000410000 */
[----:B------:R-:W-:Y:S02]  /*66f0*/  FMUL.FTZ R35, R2, R127 ;  /* 0x0000007f02237220 */ /* 0x000fe40000410000 */
[--C-:B------:R-:W-:Y:S01]  /*6700*/  FFMA.FTZ R229, R154, c[0x0][0x2d0], -R147.reuse ;  /* 0x0000b4009ae57a23 */ /* 0x100fe20000010893 */
[----:B------:R-:W-:Y:S01]  /*6710*/  MUFU.EX2 R165, R165 ;  /* 0x000000a500a57308 */ /* 0x000fe20000000800 */
[----:B------:R-:W-:Y:S01]  /*6720*/  LDSM.16.MT88.4 R152, [R188+0x3900] ;  /* 0x00390000bc98783b */ /* 0x000fe20000004200 */
[--C-:B------:R-:W-:Y:S01]  /*6730*/  FFMA.FTZ R233, R150, c[0x0][0x2d0], -R147.reuse ;  /* 0x0000b40096e97a23 */ /* 0x100fe20000010893 */
[----:B--2---:R-:W-:Y:S01]  /*6740*/  F2FP.BF16.PACK_AB R139, R134, R135 ;  /* 0x00000087868b723e */ /* 0x004fe200000010ff */
[C---:B------:R-:W-:Y:S02]  /*6750*/  FMUL.FTZ R38, R2.reuse, R38 ;  /* 0x0000002602267220 */ /* 0x040fe40000410000 */
[C---:B------:R-:W-:Y:S03]  /*6760*/  FMUL.FTZ R39, R2.reuse, R39 ;  /* 0x0000002702277220 */ /* 0x040fe60000410000 */
[----:B------:R-:W-:Y:S01]  /*6770*/  LDSM.16.MT88.4 R148, [R189+0x3900] ;  /* 0x00390000bd94783b */ /* 0x000fe20000004200 */
[----:B------:R-:W2:Y:S01]  /*6780*/  MUFU.EX2 R164, R164 ;  /* 0x000000a400a47308 */ /* 0x000ea20000000800 */
[C---:B------:R-:W-:Y:S02]  /*6790*/  FMUL.FTZ R42, R2.reuse, R42 ;  /* 0x0000002a022a7220 */ /* 0x040fe40000410000 */
[----:B------:R-:W-:Y:S02]  /*67a0*/  FMUL.FTZ R43, R2, R43 ;  /* 0x0000002b022b7220 */ /* 0x000fe40000410000 */
[C---:B-1----:R-:W-:Y:S02]  /*67b0*/  FMUL.FTZ R4, R3.reuse, R128 ;  /* 0x0000008003047220 */ /* 0x042fe40000410000 */
[C---:B------:R-:W-:Y:S02]  /*67c0*/  FMUL.FTZ R5, R3.reuse, R129 ;  /* 0x0000008103057220 */ /* 0x040fe40000410000 */
[C---:B------:R-:W-:Y:S01]  /*67d0*/  FMUL.FTZ R8, R3.reuse, R100 ;  /* 0x0000006403087220 */ /* 0x040fe20000410000 */
[----:B------:R-:W-:Y:S01]  /*67e0*/  MUFU.EX2 R163, R163 ;  /* 0x000000a300a37308 */ /* 0x000fe20000000800 */
[C---:B------:R-:W-:Y:S01]  /*67f0*/  FMUL.FTZ R9, R3.reuse, R101 ;  /* 0x0000006503097220 */ /* 0x040fe20000410000 */
[----:B------:R-:W-:Y:S01]  /*6800*/  LDSM.16.MT88.4 R128, [R190+0x2900] ;  /* 0x00290000be80783b */ /* 0x000fe20000004200 */
[C---:B------:R-:W-:Y:S02]  /*6810*/  FMUL.FTZ R16, R3.reuse, R108 ;  /* 0x0000006c03107220 */ /* 0x040fe40000410000 */
[C---:B------:R-:W-:Y:S02]  /*6820*/  FMUL.FTZ R17, R3.reuse, R109 ;  /* 0x0000006d03117220 */ /* 0x040fe40000410000 */
[C---:B------:R-:W-:Y:S02]  /*6830*/  FMUL.FTZ R24, R3.reuse, R116 ;  /* 0x0000007403187220 */ /* 0x040fe40000410000 */
[C---:B------:R-:W-:Y:S01]  /*6840*/  FMUL.FTZ R25, R3.reuse, R117 ;  /* 0x0000007503197220 */ /* 0x040fe20000410000 */
[----:B------:R-:W1:Y:S01]  /*6850*/  MUFU.EX2 R162, R162 ;  /* 0x000000a200a27308 */ /* 0x000e620000000800 */
[----:B------:R-:W3:Y:S01]  /*6860*/  LDSM.16.MT88.4 R100, [R188+0x100] ;  /* 0x00010000bc64783b */ /* 0x000ee20000004200 */
[C---:B------:R-:W-:Y:S01]  /*6870*/  FMUL.FTZ R32, R3.reuse, R124 ;  /* 0x0000007c03207220 */ /* 0x040fe20000410000 */
[----:B--2---:R-:W-:Y:S01]  /*6880*/  F2FP.BF16.PACK_AB R136, R164, R165 ;  /* 0x000000a5a488723e */ /* 0x004fe200000010ff */
[C---:B------:R-:W-:Y:S02]  /*6890*/  FMUL.FTZ R33, R3.reuse, R125 ;  /* 0x0000007d03217220 */ /* 0x040fe40000410000 */
[C---:B------:R-:W-:Y:S03]  /*68a0*/  FMUL.FTZ R36, R3.reuse, R36 ;  /* 0x0000002403247220 */ /* 0x040fe60000410000 */
[----:B------:R-:W-:Y:S01]  /*68b0*/  LDSM.16.MT88.4 R108, [R190+0x2100] ;  /* 0x00210000be6c783b */ /* 0x000fe20000004200 */
[C---:B------:R-:W-:Y:S01]  /*68c0*/  FMUL.FTZ R37, R3.reuse, R37 ;  /* 0x0000002503257220 */ /* 0x040fe20000410000 */
[----:B------:R-:W-:Y:S01]  /*68d0*/  MUFU.EX2 R168, R168 ;  /* 0x000000a800a87308 */ /* 0x000fe20000000800 */
[C---:B------:R-:W-:Y:S02]  /*68e0*/  FMUL.FTZ R40, R3.reuse, R40 ;  /* 0x0000002803287220 */ /* 0x040fe40000410000 */
[C---:B------:R-:W-:Y:S02]  /*68f0*/  FMUL.FTZ R41, R3.reuse, R41 ;  /* 0x0000002903297220 */ /* 0x040fe40000410000 */
[C---:B------:R-:W-:Y:S01]  /*6900*/  FMUL.FTZ R44, R3.reuse, R44 ;  /* 0x0000002c032c7220 */ /* 0x040fe20000410000 */
[----:B------:R-:W-:Y:S01]  /*6910*/  LDSM.16.MT88.4 R116, [R189+0x900] ;  /* 0x00090000bd74783b */ /* 0x000fe20000004200 */
[C---:B------:R-:W-:Y:S02]  /*6920*/  FMUL.FTZ R45, R3.reuse, R45 ;  /* 0x0000002d032d7220 */ /* 0x040fe40000410000 */
[C---:B------:R-:W-:Y:S01]  /*6930*/  FMUL.FTZ R46, R2.reuse, R46 ;  /* 0x0000002e022e7220 */ /* 0x040fe20000410000 */
[----:B------:R-:W-:Y:S01]  /*6940*/  MUFU.EX2 R169, R169 ;  /* 0x000000a900a97308 */ /* 0x000fe20000000800 */
[----:B------:R-:W-:Y:S01]  /*6950*/  FMUL.FTZ R47, R2, R47 ;  /* 0x0000002f022f7220 */ /* 0x000fe20000410000 */
[----:B-1----:R-:W-:Y:S02]  /*6960*/  F2FP.BF16.PACK_AB R138, R162, R163 ;  /* 0x000000a3a28a723e */ /* 0x002fe400000010ff */
[----:B------:R-:W-:Y:S01]  /*6970*/  LDSM.16.MT88.4 R124, [R195+0x2900] ;  /* 0x00290000c37c783b */ /* 0x000fe20000004200 */
[C---:B------:R-:W-:Y:S02]  /*6980*/  FMUL.FTZ R48, R3.reuse, R48 ;  /* 0x0000003003307220 */ /* 0x040fe40000410000 */
[C---:B------:R-:W-:Y:S02]  /*6990*/  FMUL.FTZ R49, R3.reuse, R49 ;  /* 0x0000003103317220 */ /* 0x040fe40000410000 */
[C---:B------:R-:W-:Y:S01]  /*69a0*/  FMUL.FTZ R50, R2.reuse, R50 ;  /* 0x0000003202327220 */ /* 0x040fe20000410000 */
[C---:B------:R-:W-:Y:S01]  /*69b0*/  HMMA.16816.F32.BF16 R4, R136.reuse, R12, R4 ;  /* 0x0000000c8804723c */ /* 0x040fe20000041804 */
[----:B------:R-:W-:Y:S04]  /*69c0*/  MUFU.EX2 R219, R219 ;  /* 0x000000db00db7308 */ /* 0x000fe80000000800 */
        /* <DEDUP_REMOVED lines=9> */
[----:B------:R-:W1:Y:S01]  /*6a60*/  LDSM.16.MT88.4 R104, [R195+0x2100] ;  /* 0x00210000c368783b */ /* 0x000e620000004200 */
[C---:B------:R-:W-:Y:S02]  /*6a70*/  FMUL.FTZ R53, R3.reuse, R53 ;  /* 0x0000003503357220 */ /* 0x040fe40000410000 */
[C---:B------:R-:W-:Y:S02]  /*6a80*/  FMUL.FTZ R54, R2.reuse, R54 ;  /* 0x0000003602367220 */ /* 0x040fe40000410000 */
[C---:B------:R-:W-:Y:S03]  /*6a90*/  HMMA.16816.F32.BF16 R12, R136.reuse, R20, R12 ;  /* 0x00000014880c723c */ /* 0x040fe6000004180c */
[C---:B------:R-:W-:Y:S01]  /*6aa0*/  FMUL.FTZ R55, R2.reuse, R55 ;  /* 0x0000003702377220 */ /* 0x040fe20000410000 */
[----:B------:R-:W-:Y:S01]  /*6ab0*/  MUFU.EX2 R227, R227 ;  /* 0x000000e300e37308 */ /* 0x000fe20000000800 */
[C---:B------:R-:W-:Y:S02]  /*6ac0*/  FMUL.FTZ R56, R3.reuse, R56 ;  /* 0x0000003803387220 */ /* 0x040fe40000410000 */
[C---:B------:R-:W-:Y:S01]  /*6ad0*/  FMUL.FTZ R20, R3.reuse, R112 ;  /* 0x0000007003147220 */ /* 0x040fe20000410000 */
[C---:B------:R-:W-:Y:S04]  /*6ae0*/  HMMA.16816.F32.BF16 R16, R136.reuse, R22, R16 ;  /* 0x000000168810723c */ /* 0x040fe80000041810 */
[C---:B------:R-:W-:Y:S02]  /*6af0*/  FMUL.FTZ R21, R3.reuse, R113 ;  /* 0x0000007103157220 */ /* 0x040fe40000410000 */
[C---:B------:R-:W-:Y:S01]  /*6b00*/  FMUL.FTZ R57, R3.reuse, R57 ;  /* 0x0000003903397220 */ /* 0x040fe20000410000 */
[----:B------:R-:W-:Y:S01]  /*6b10*/  MUFU.EX2 R229, R229 ;  /* 0x000000e500e57308 */ /* 0x000fe20000000800 */
[C---:B------:R-:W-:Y:S04]  /*6b20*/  FMUL.FTZ R22, R2.reuse, R114 ;  /* 0x0000007202167220 */ /* 0x040fe80000410000 */
[C---:B------:R-:W-:Y:S02]  /*6b30*/  FMUL.FTZ R23, R2.reuse, R115 ;  /* 0x0000007302177220 */ /* 0x040fe40000410000 */
[----:B------:R-:W-:Y:S01]  /*6b40*/  LDSM.16.MT88.4 R112, [R195+0x900] ;  /* 0x00090000c370783b */ /* 0x000fe20000004200 */
[C---:B------:R-:W-:Y:S02]  /*6b50*/  FMUL.FTZ R58, R2.reuse, R58 ;  /* 0x0000003a023a7220 */ /* 0x040fe40000410000 */
[C---:B------:R-:W-:Y:S01]  /*6b60*/  FMUL.FTZ R59, R2.reuse, R59 ;  /* 0x0000003b023b7220 */ /* 0x040fe20000410000 */
[----:B------:R-:W-:Y:S01]  /*6b70*/  MUFU.EX2 R230, R230 ;  /* 0x000000e600e67308 */ /* 0x000fe20000000800 */
[C---:B------:R-:W-:Y:S03]  /*6b80*/  HMMA.16816.F32.BF16 R20, R136.reuse, R28, R20 ;  /* 0x0000001c8814723c */ /* 0x040fe60000041814 */
[C---:B------:R-:W-:Y:S02]  /*6b90*/  FMUL.FTZ R60, R3.reuse, R60 ;  /* 0x0000003c033c7220 */ /* 0x040fe40000410000 */
[C---:B------:R-:W-:Y:S02]  /*6ba0*/  FMUL.FTZ R61, R3.reuse, R61 ;  /* 0x0000003d033d7220 */ /* 0x040fe40000410000 */
[C---:B------:R-:W-:Y:S01]  /*6bb0*/  FMUL.FTZ R28, R3.reuse, R120 ;  /* 0x00000078031c7220 */ /* 0x040fe20000410000 */
[C---:B------:R-:W-:Y:S01]  /*6bc0*/  HMMA.16816.F32.BF16 R24, R136.reuse, R30, R24 ;  /* 0x0000001e8818723c */ /* 0x040fe20000041818 */
[----:B------:R-:W-:Y:S03]  /*6bd0*/  MUFU.EX2 R231, R231 ;  /* 0x000000e700e77308 */ /* 0x000fe60000000800 */
[C---:B------:R-:W-:Y:S02]  /*6be0*/  FMUL.FTZ R29, R3.reuse, R121 ;  /* 0x00000079031d7220 */ /* 0x040fe40000410000 */
[C---:B------:R-:W-:Y:S02]  /*6bf0*/  FMUL.FTZ R62, R2.reuse, R62 ;  /* 0x0000003e023e7220 */ /* 0x040fe40000410000 */
[C---:B------:R-:W-:Y:S03]  /*6c00*/  FMUL.FTZ R30, R2.reuse, R122 ;  /* 0x0000007a021e7220 */ /* 0x040fe60000410000 */
[----:B------:R-:W-:Y:S01]  /*6c10*/  MUFU.EX2 R233, R233 ;  /* 0x000000e900e97308 */ /* 0x000fe20000000800 */
[C---:B------:R-:W-:Y:S02]  /*6c20*/  FMUL.FTZ R31, R2.reuse, R123 ;  /* 0x0000007b021f7220 */ /* 0x040fe40000410000 */
[----:B------:R-:W-:Y:S01]  /*6c30*/  LDSM.16.MT88.4 R120, [R188+0x900] ;  /* 0x00090000bc78783b */ /* 0x000fe20000004200 */
[C---:B------:R-:W-:Y:S02]  /*6c40*/  FMUL.FTZ R63, R2.reuse, R63 ;  /* 0x0000003f023f7220 */ /* 0x040fe40000410000 */
[C---:B------:R-:W-:Y:S02]  /*6c50*/  FMUL.FTZ R64, R3.reuse, R64 ;  /* 0x0000004003407220 */ /* 0x040fe40000410000 */
[C---:B---3--:R-:W-:Y:S02]  /*6c60*/  HMMA.16816.F32.BF16 R28, R136.reuse, R100, R28 ;  /* 0x00000064881c723c */ /* 0x048fe4000004181c */
[----:B------:R-:W-:Y:S01]  /*6c70*/  MUFU.EX2 R235, R235 ;  /* 0x000000eb00eb7308 */ /* 0x000fe20000000800 */
[C---:B------:R-:W-:Y:S02]  /*6c80*/  FMUL.FTZ R65, R3.reuse, R65 ;  /* 0x0000004103417220 */ /* 0x040fe40000410000 */
[C---:B------:R-:W-:Y:S02]  /*6c90*/  FMUL.FTZ R66, R2.reuse, R66 ;  /* 0x0000004202427220 */ /* 0x040fe40000410000 */
[C---:B------:R-:W-:Y:S01]  /*6ca0*/  FMUL.FTZ R67, R2.reuse, R67 ;  /* 0x0000004302437220 */ /* 0x040fe20000410000 */
[C---:B------:R-:W-:Y:S01]  /*6cb0*/  HMMA.16816.F32.BF16 R32, R136.reuse, R102, R32 ;  /* 0x000000668820723c */ /* 0x040fe20000041820 */
[----:B------:R-:W2:Y:S03]  /*6cc0*/  LDSM.16.MT88.4 R100, [R189+0x2100] ;  /* 0x00210000bd64783b */ /* 0x000ea60000004200 */
[C---:B------:R-:W-:Y:S02]  /*6cd0*/  FMUL.FTZ R68, R3.reuse, R68 ;  /* 0x0000004403447220 */ /* 0x040fe40000410000 */
[C---:B------:R-:W-:Y:S02]  /*6ce0*/  FMUL.FTZ R69, R3.reuse, R69 ;  /* 0x0000004503457220 */ /* 0x040fe40000410000 */
[C---:B-1----:R-:W-:Y:S04]  /*6cf0*/  HMMA.16816.F32.BF16 R36, R136.reuse, R104, R36 ;  /* 0x000000688824723c */ /* 0x042fe80000041824 */
[C---:B------:R-:W-:Y:S02]  /*6d00*/  FMUL.FTZ R70, R2.reuse, R70 ;  /* 0x0000004602467220 */ /* 0x040fe40000410000 */
[C---:B------:R-:W-:Y:S02]  /*6d10*/  FMUL.FTZ R71, R2.reuse, R71 ;  /* 0x0000004702477220 */ /* 0x040fe40000410000 */
[C---:B------:R-:W-:Y:S01]  /*6d20*/  HMMA.16816.F32.BF16 R40, R136.reuse, R106, R40 ;  /* 0x0000006a8828723c */ /* 0x040fe20000041828 */
[----:B------:R-:W1:Y:S03]  /*6d30*/  LDSM.16.MT88.4 R104, [R188+0x2100] ;  /* 0x00210000bc68783b */ /* 0x000e660000004200 */
[C---:B------:R-:W-:Y:S02]  /*6d40*/  FMUL.FTZ R72, R3.reuse, R72 ;  /* 0x0000004803487220 */ /* 0x040fe40000410000 */
[C---:B------:R-:W-:Y:S02]  /*6d50*/  FMUL.FTZ R73, R3.reuse, R73 ;  /* 0x0000004903497220 */ /* 0x040fe40000410000 */
[C---:B------:R-:W-:Y:S04]  /*6d60*/  HMMA.16816.F32.BF16 R44, R136.reuse, R108, R44 ;  /* 0x0000006c882c723c */ /* 0x040fe8000004182c */
[C---:B------:R-:W-:Y:S02]  /*6d70*/  FMUL.FTZ R74, R2.reuse, R74 ;  /* 0x0000004a024a7220 */ /* 0x040fe40000410000 */
[C---:B------:R-:W-:Y:S02]  /*6d80*/  FMUL.FTZ R75, R2.reuse, R75 ;  /* 0x0000004b024b7220 */ /* 0x040fe40000410000 */
[C---:B------:R-:W-:Y:S01]  /*6d90*/  HMMA.16816.F32.BF16 R48, R136.reuse, R110, R48 ;  /* 0x0000006e8830723c */ /* 0x040fe20000041830 */
[----:B------:R-:W3:Y:S03]  /*6da0*/  LDSM.16.MT88.4 R108, [R195+0x4100] ;  /* 0x00410000c36c783b */ /* 0x000ee60000004200 */
[C---:B------:R-:W-:Y:S02]  /*6db0*/  FMUL.FTZ R84, R3.reuse, R84 ;  /* 0x0000005403547220 */ /* 0x040fe40000410000 */
[C---:B------:R-:W-:Y:S02]  /*6dc0*/  FMUL.FTZ R85, R3.reuse, R85 ;  /* 0x0000005503557220 */ /* 0x040fe40000410000 */
[C---:B------:R-:W-:Y:S01]  /*6dd0*/  FMUL.FTZ R86, R2.reuse, R86 ;  /* 0x0000005602567220 */ /* 0x040fe20000410000 */
[C---:B--2---:R-:W-:Y:S03]  /*6de0*/  HMMA.16816.F32.BF16 R52, R136.reuse, R100, R52 ;  /* 0x000000648834723c */ /* 0x044fe60000041834 */
[----:B------:R-:W-:Y:S02]  /*6df0*/  FMUL.FTZ R87, R2, R87 ;  /* 0x0000005702577220 */ /* 0x000fe40000410000 */
[--C-:B------:R-:W-:Y:S02]  /*6e00*/  FFMA.FTZ R166, R166, c[0x0][0x2d0], -R147.reuse ;  /* 0x0000b400a6a67a23 */ /* 0x100fe40000010893 */
[--C-:B------:R-:W-:Y:S01]  /*6e10*/  FFMA.FTZ R167, R238, c[0x0][0x2d0], -R147.reuse ;  /* 0x0000b400eea77a23 */ /* 0x100fe20000010893 */
[C---:B------:R-:W-:Y:S01]  /*6e20*/  HMMA.16816.F32.BF16 R56, R136.reuse, R102, R56 ;  /* 0x000000668838723c */ /* 0x040fe20000041838 */
[----:B------:R-:W2:Y:S02]  /*6e30*/  LDSM.16.MT88.4 R100, [R190+0x4100] ;  /* 0x00410000be64783b */ /* 0x000ea40000004200 */
[----:B------:R-:W-:Y:S01]  /*6e40*/  MUFU.EX2 R166, R166 ;  /* 0x000000a600a67308 */ /* 0x000fe20000000800 */
[--C-:B------:R-:W-:Y:S02]  /*6e50*/  FFMA.FTZ R170, R170, c[0x0][0x2d0], -R147.reuse ;  /* 0x0000b400aaaa7a23 */ /* 0x100fe40000010893 */
[----:B------:R-:W-:Y:S02]  /*6e60*/  FFMA.FTZ R171, R220, c[0x0][0x2d0], -R147 ;  /* 0x0000b400dcab7a23 */ /* 0x000fe40000010893 */
[C---:B-1----:R-:W-:Y:S04]  /*6e70*/  HMMA.16816.F32.BF16 R60, R136.reuse, R104, R60 ;  /* 0x00000068883c723c */ /* 0x042fe8000004183c */
[----:B------:R-:W-:Y:S01]  /*6e80*/  FFMA.FTZ R220, R140, c[0x0][0x2d0], -R145 ;  /* 0x0000b4008cdc7a23 */ /* 0x000fe20000010891 */
[----:B------:R-:W1:Y:S01]  /*6e90*/  MUFU.EX2 R167, R167 ;  /* 0x000000a700a77308 */ /* 0x000e620000000800 */
[----:B------:R-:W-:Y:S01]  /*6ea0*/  LDSM.16.MT88.4 R140, [R189+0x2900] ;  /* 0x00290000bd8c783b */ /* 0x000fe20000004200 */
[C---:B------:R-:W-:Y:S01]  /*6eb0*/  FMUL.FTZ R88, R3.reuse, R88 ;  /* 0x0000005803587220 */ /* 0x040fe20000410000 */
[C---:B------:R-:W-:Y:S04]  /*6ec0*/  HMMA.16816.F32.BF16 R64, R136.reuse, R106, R64 ;  /* 0x0000006a8840723c */ /* 0x040fe80000041840 */
[C---:B------:R-:W-:Y:S02]  /*6ed0*/  FMUL.FTZ R89, R3.reuse, R89 ;  /* 0x0000005903597220 */ /* 0x040fe40000410000 */
[----:B------:R-:W4:Y:S01]  /*6ee0*/  LDSM.16.MT88.4 R104, [R189+0x4100] ;  /* 0x00410000bd68783b */ /* 0x000f220000004200 */
[C---:B------:R-:W-:Y:S01]  /*6ef0*/  FMUL.FTZ R90, R2.reuse, R90 ;  /* 0x0000005a025a7220 */ /* 0x040fe20000410000 */
[C---:B---3--:R-:W-:Y:S01]  /*6f00*/  HMMA.16816.F32.BF16 R68, R136.reuse, R108, R68 ;  /* 0x0000006c8844723c */ /* 0x048fe20000041844 */
[----:B------:R-:W-:Y:S03]  /*6f10*/  MUFU.EX2 R170, R170 ;  /* 0x000000aa00aa7308 */ /* 0x000fe60000000800 */
[C---:B------:R-:W-:Y:S02]  /*6f20*/  FMUL.FTZ R91, R2.reuse, R91 ;  /* 0x0000005b025b7220 */ /* 0x040fe40000410000 */
[C---:B------:R-:W-:Y:S02]  /*6f30*/  FMUL.FTZ R92, R3.reuse, R92 ;  /* 0x0000005c035c7220 */ /* 0x040fe40000410000 */
[C---:B------:R-:W-:Y:S01]  /*6f40*/  HMMA.16816.F32.BF16 R72, R136.reuse, R110, R72 ;  /* 0x0000006e8848723c */ /* 0x040fe20000041848 */
[----:B------:R-:W3:Y:S02]  /*6f50*/  LDSM.16.MT88.4 R108, [R188+0x4100] ;  /* 0x00410000bc6c783b */ /* 0x000ee40000004200 */
[----:B------:R-:W5:Y:S01]  /*6f60*/  MUFU.EX2 R171, R171 ;  /* 0x000000ab00ab7308 */ /* 0x000f620000000800 */
[C---:B------:R-:W-:Y:S02]  /*6f70*/  FMUL.FTZ R76, R3.reuse, R76 ;  /* 0x0000004c034c7220 */ /* 0x040fe40000410000 */
[C---:B------:R-:W-:Y:S02]  /*6f80*/  FMUL.FTZ R77, R3.reuse, R77 ;  /* 0x0000004d034d7220 */ /* 0x040fe40000410000 */
[C---:B------:R-:W-:Y:S04]  /*6f90*/  FMUL.FTZ R78, R2.reuse, R78 ;  /* 0x0000004e024e7220 */ /* 0x040fe80000410000 */
[C---:B------:R-:W-:Y:S01]  /*6fa0*/  FMUL.FTZ R79, R2.reuse, R79 ;  /* 0x0000004f024f7220 */ /* 0x040fe20000410000 */
[----:B------:R-:W3:Y:S01]  /*6fb0*/  MUFU.EX2 R220, R220 ;  /* 0x000000dc00dc7308 */ /* 0x000ee20000000800 */
[C---:B------:R-:W-:Y:S02]  /*6fc0*/  FMUL.FTZ R93, R3.reuse, R93 ;  /* 0x0000005d035d7220 */ /* 0x040fe40000410000 */
[C---:B------:R-:W-:Y:S02]  /*6fd0*/  FMUL.FTZ R94, R2.reuse, R94 ;  /* 0x0000005e025e7220 */ /* 0x040fe40000410000 */
[C---:B------:R-:W-:Y:S01]  /*6fe0*/  FMUL.FTZ R95, R2.reuse, R95 ;  /* 0x0000005f025f7220 */ /* 0x040fe20000410000 */
[C---:B--2---:R-:W-:Y:S03]  /*6ff0*/  HMMA.16816.F32.BF16 R76, R136.reuse, R100, R76 ;  /* 0x00000064884c723c */ /* 0x044fe6000004184c */
[C---:B------:R-:W-:Y:S02]  /*7000*/  FMUL.FTZ R80, R3.reuse, R80 ;  /* 0x0000005003507220 */ /* 0x040fe40000410000 */
[----:B------:R-:W-:Y:S02]  /*7010*/  FMUL.FTZ R81, R3, R81 ;  /* 0x0000005103517220 */ /* 0x000fe40000410000 */
[C---:B------:R-:W-:Y:S01]  /*7020*/  FMUL.FTZ R82, R2.reuse, R82 ;  /* 0x0000005202527220 */ /* 0x040fe20000410000 */
[----:B-1----:R-:W-:Y:S01]  /*7030*/  F2FP.BF16.PACK_AB R100, R167, R166 ;  /* 0x000000a6a764723e */ /* 0x002fe200000010ff */
[C---:B------:R-:W-:Y:S03]  /*7040*/  FMUL.FTZ R83, R2.reuse, R83 ;  /* 0x0000005302537220 */ /* 0x040fe60000410000 */
[----:B------:R-:W-:Y:S01]  /*7050*/  FMUL.FTZ R96, R3, R96 ;  /* 0x0000006003607220 */ /* 0x000fe20000410000 */
[----:B------:R-:W-:Y:S01]  /*7060*/  F2FP.BF16.PACK_AB R101, R169, R168 ;  /* 0x000000a8a965723e */ /* 0x000fe200000010ff */
[----:B------:R-:W-:Y:S02]  /*7070*/  FMUL.FTZ R97, R3, R97 ;  /* 0x0000006103617220 */ /* 0x000fe40000410000 */
[C---:B------:R-:W-:Y:S03]  /*7080*/  HMMA.16816.F32.BF16 R80, R136.reuse, R102, R80 ;  /* 0x000000668850723c */ /* 0x040fe60000041850 */
[C---:B------:R-:W-:Y:S02]  /*7090*/  FMUL.FTZ R98, R2.reuse, R98 ;  /* 0x0000006202627220 */ /* 0x040fe40000410000 */
[----:B------:R-:W-:Y:S02]  /*70a0*/  FMUL.FTZ R99, R2, R99 ;  /* 0x0000006302637220 */ /* 0x000fe40000410000 */
[----:B-----5:R-:W-:Y:S01]  /*70b0*/  F2FP.BF16.PACK_AB R102, R171, R170 ;  /* 0x000000aaab66723e */ /* 0x020fe200000010ff */
[C---:B----4-:R-:W-:Y:S04]  /*70c0*/  HMMA.16816.F32.BF16 R84, R136.reuse, R104, R84 ;  /* 0x000000688854723c */ /* 0x050fe80000041854 */
[----:B---3--:R-:W-:Y:S01]  /*70d0*/  F2FP.BF16.PACK_AB R103, R220, R219 ;  /* 0x000000dbdc67723e */ /* 0x008fe200000010ff */
[--C-:B------:R-:W-:Y:S02]  /*70e0*/  FFMA.FTZ R221, R234, c[0x0][0x2d0], -R147.reuse ;  /* 0x0000b400eadd7a23 */ /* 0x100fe40000010893 */
[--C-:B------:R-:W-:Y:S01]  /*70f0*/  FFMA.FTZ R232, R232, c[0x0][0x2d0], -R147.reuse ;  /* 0x0000b400e8e87a23 */ /* 0x100fe20000010893 */
[C---:B------:R-:W-:Y:S01]  /*7100*/  HMMA.16816.F32.BF16 R88, R136.reuse, R106, R88 ;  /* 0x0000006a8858723c */ /* 0x040fe20000041858 */
[----:B------:R-:W1:Y:S02]  /*7110*/  LDSM.16.MT88.4 R104, [R190+0x900] ;  /* 0x00090000be68783b */ /* 0x000e640000004200 */
[----:B------:R-:W-:Y:S01]  /*7120*/  MUFU.EX2 R221, R221 ;  /* 0x000000dd00dd7308 */ /* 0x000fe20000000800 */
[--C-:B------:R-:W-:Y:S02]  /*7130*/  FFMA.FTZ R225, R228, c[0x0][0x2d0], -R147.reuse ;  /* 0x0000b400e4e17a23 */ /* 0x100fe40000010893 */
[--C-:B------:R-:W-:Y:S02]  /*7140*/  FFMA.FTZ R228, R156, c[0x0][0x2d0], -R147.reuse ;  /* 0x0000b4009ce47a23 */ /* 0x100fe40000010893 */
[C---:B------:R-:W-:Y:S01]  /*7150*/  HMMA.16816.F32.BF16 R92, R136.reuse, R108, R92 ;  /* 0x0000006c885c723c */ /* 0x040fe2000004185c */
[----:B------:R-:W-:Y:S03]  /*7160*/  LDSM.16.MT88.4 R156, [R195+0x5900] ;  /* 0x00590000c39c783b */ /* 0x000fe60000004200 */
[--C-:B------:R-:W-:Y:S01]  /*7170*/  FFMA.FTZ R224, R224, c[0x0][0x2d0], -R147.reuse ;  /* 0x0000b400e0e07a23 */ /* 0x100fe20000010893 */
[----:B------:R-:W-:Y:S01]  /*7180*/  MUFU.EX2 R232, R232 ;  /* 0x000000e800e87308 */ /* 0x000fe20000000800 */
[----:B------:R-:W-:Y:S02]  /*7190*/  FFMA.FTZ R147, R146, c[0x0][0x2d0], -R147 ;  /* 0x0000b40092937a23 */ /* 0x000fe40000010893 */
[----:B------:R-:W-:Y:S01]  /*71a0*/  HMMA.16816.F32.BF16 R96, R136, R110, R96 ;  /* 0x0000006e8860723c */ /* 0x000fe20000041860 */
[----:B------:R-:W2:Y:S03]  /*71b0*/  LDSM.16.MT88.4 R108, [R188+0x2900] ;  /* 0x00290000bc6c783b */ /* 0x000ea60000004200 */
[--C-:B------:R-:W-:Y:S02]  /*71c0*/  FFMA.FTZ R222, R222, c[0x0][0x2d0], -R145.reuse ;  /* 0x0000b400dede7a23 */ /* 0x100fe40000010891 */
[----:B------:R-:W-:Y:S01]  /*71d0*/  FFMA.FTZ R145, R133, c[0x0][0x2d0], -R145 ;  /* 0x0000b40085917a23 */ /* 0x000fe20000010891 */
[----:B------:R-:W3:Y:S01]  /*71e0*/  MUFU.EX2 R234, R147 ;  /* 0x0000009300ea7308 */ /* 0x000ee20000000800 */
[C---:B------:R-:W-:Y:S05]  /*71f0*/  HMMA.16816.F32.BF16 R4, R100.reuse, R112, R4 ;  /* 0x000000706404723c */ /* 0x040fea0000041804 */
[----:B------:R-:W-:Y:S01]  /*7200*/  F2FP.BF16.PACK_AB R137, R231, R230 ;  /* 0x000000e6e789723e */ /* 0x000fe200000010ff */
[----:B------:R-:W-:Y:S02]  /*7210*/  FFMA.FTZ R161, R2, R205, R161 ;  /* 0x000000cd02a17223 */ /* 0x000fe400000100a1 */
[C---:B------:R-:W-:Y:S01]  /*7220*/  HMMA.16816.F32.BF16 R8, R100.reuse, R114, R8 ;  /* 0x000000726408723c */ /* 0x040fe20000041808 */
[----:B------:R-:W-:Y:S01]  /*7230*/  LDSM.16.MT88.4 R112, [R190+0x4900] ;  /* 0x00490000be70783b */ /* 0x000fe20000004200 */
[----:B------:R4:W5:Y:S02]  /*7240*/  MUFU.EX2 R236, R145 ;  /* 0x0000009100ec7308 */ /* 0x0009640000000800 */
[----:B------:R-:W-:Y:S02]  /*7250*/  FFMA.FTZ R165, R3, R204, R165 ;  /* 0x000000cc03a57223 */ /* 0x000fe400000100a5 */
[----:B------:R-:W-:Y:S02]  /*7260*/  FADD.FTZ R160, R160, R161 ;  /* 0x000000a1a0a07221 */ /* 0x000fe40000010000 */
[----:B------:R-:W-:Y:S01]  /*7270*/  FADD.FTZ R164, R164, R165 ;  /* 0x000000a5a4a47221 */ /* 0x000fe20000010000 */
[C---:B-1----:R-:W-:Y:S03]  /*7280*/  HMMA.16816.F32.BF16 R12, R100.reuse, R104, R12 ;  /* 0x00000068640c723c */ /* 0x042fe6000004180c */
[----:B------:R-:W-:Y:S01]  /*7290*/  MUFU.EX2 R225, R225 ;  /* 0x000000e100e17308 */ /* 0x000fe20000000800 */
[----:B------:R-:W-:Y:S01]  /*72a0*/  FADD.FTZ R3, R135, R160 ;  /* 0x000000a087037221 */ /* 0x000fe20000010000 */
[----:B---3--:R-:W-:Y:S03]  /*72b0*/  F2FP.BF16.PACK_AB R138, R234, R233 ;  /* 0x000000e9ea8a723e */ /* 0x008fe600000010ff */
[C---:B------:R-:W-:Y:S01]  /*72c0*/  HMMA.16816.F32.BF16 R16, R100.reuse, R106, R16 ;  /* 0x0000006a6410723c */ /* 0x040fe20000041810 */
[----:B------:R-:W1:Y:S03]  /*72d0*/  LDSM.16.MT88.4 R104, [R195+0x4900] ;  /* 0x00490000c368783b */ /* 0x000e660000004200 */
[----:B------:R-:W-:Y:S01]  /*72e0*/  FADD.FTZ R3, R134, R3 ;  /* 0x0000000386037221 */ /* 0x000fe20000010000 */
[----:B------:R-:W-:Y:S03]  /*72f0*/  MUFU.EX2 R224, R224 ;  /* 0x000000e000e07308 */ /* 0x000fe60000000800 */
[C---:B------:R-:W-:Y:S01]  /*7300*/  HMMA.16816.F32.BF16 R20, R100.reuse, R116, R20 ;  /* 0x000000746414723c */ /* 0x040fe20000041814 */
[----:B----4-:R-:W-:Y:S03]  /*7310*/  LDSM.16.MT88.4 R144, [R190+0x3900] ;  /* 0x00390000be90783b */ /* 0x010fe60000004200 */
[----:B-----5:R-:W-:Y:S01]  /*7320*/  F2FP.BF16.PACK_AB R139, R236, R235 ;  /* 0x000000ebec8b723e */ /* 0x020fe200000010ff */
[----:B------:R-:W-:Y:S02]  /*7330*/  FADD.FTZ R2, R168, R3 ;  /* 0x00000003a8027221 */ /* 0x000fe40000010000 */
[----:B------:R-:W-:Y:S01]  /*7340*/  MUFU.EX2 R222, R222 ;  /* 0x000000de00de7308 */ /* 0x000fe20000000800 */
[C---:B------:R-:W-:Y:S01]  /*7350*/  HMMA.16816.F32.BF16 R24, R100.reuse, R118, R24 ;  /* 0x000000766418723c */ /* 0x040fe20000041818 */
[----:B------:R-:W-:Y:S03]  /*7360*/  LDSM.16.MT88.4 R116, [R188+0x4900] ;  /* 0x00490000bc74783b */ /* 0x000fe60000004200 */
[----:B------:R-:W-:Y:S04]  /*7370*/  FADD.FTZ R2, R169, R2 ;  /* 0x00000002a9027221 */ /* 0x000fe80000010000 */
[C---:B------:R-:W-:Y:S01]  /*7380*/  HMMA.16816.F32.BF16 R28, R100.reuse, R120, R28 ;  /* 0x00000078641c723c */ /* 0x040fe2000004181c */
[----:B------:R-:W3:Y:S03]  /*7390*/  MUFU.EX2 R228, R228 ;  /* 0x000000e400e47308 */ /* 0x000ee60000000800 */
[----:B------:R-:W-:Y:S04]  /*73a0*/  FADD.FTZ R219, R219, R2 ;  /* 0x00000002dbdb7221 */ /* 0x000fe80000010000 */
[C---:B------:R-:W-:Y:S01]  /*73b0*/  HMMA.16816.F32.BF16 R32, R100.reuse, R122, R32 ;  /* 0x0000007a6420723c */ /* 0x040fe20000041820 */
[----:B------:R-:W-:Y:S03]  /*73c0*/  LDSM.16.MT88.4 R120, [R190+0x1100] ;  /* 0x00110000be78783b */ /* 0x000fe60000004200 */
[----:B------:R-:W-:Y:S04]  /*73d0*/  FADD.FTZ R220, R220, R219 ;  /* 0x000000dbdcdc7221 */ /* 0x000fe80000010000 */
[C---:B------:R-:W-:Y:S04]  /*73e0*/  HMMA.16816.F32.BF16 R36, R100.reuse, R124, R36 ;  /* 0x0000007c6424723c */ /* 0x040fe80000041824 */
[----:B------:R-:W-:Y:S04]  /*73f0*/  FADD.FTZ R3, R223, R220 ;  /* 0x000000dcdf037221 */ /* 0x000fe80000010000 */
[C---:B------:R-:W-:Y:S01]  /*7400*/  HMMA.16816.F32.BF16 R40, R100.reuse, R126, R40 ;  /* 0x0000007e6428723c */ /* 0x040fe20000041828 */
[----:B------:R-:W-:Y:S03]  /*7410*/  LDSM.16.MT88.4 R124, [R188+0x1100] ;  /* 0x00110000bc7c783b */ /* 0x000fe60000004200 */
[----:B---3--:R-:W-:Y:S01]  /*7420*/  F2FP.BF16.PACK_AB R136, R229, R228 ;  /* 0x000000e4e588723e */ /* 0x008fe200000010ff */
[----:B------:R-:W-:Y:S03]  /*7430*/  FADD.FTZ R3, R226, R3 ;  /* 0x00000003e2037221 */ /* 0x000fe60000010000 */
[C---:B------:R-:W-:Y:S08]  /*7440*/  HMMA.16816.F32.BF16 R44, R100.reuse, R128, R44 ;  /* 0x00000080642c723c */ /* 0x040ff0000004182c */
[C---:B------:R-:W-:Y:S08]  /*7450*/  HMMA.16816.F32.BF16 R48, R100.reuse, R130, R48 ;  /* 0x000000826430723c */ /* 0x040ff00000041830 */
        /* <DEDUP_REMOVED lines=16> */
[----:B------:R-:W-:Y:S01]  /*7560*/  HMMA.16816.F32.BF16 R96, R100, R118, R96 ;  /* 0x000000766460723c */ /* 0x000fe20000041860 */
[----:B------:R-:W4:Y:S06]  /*7570*/  LDSM.16.MT88.4 R116, [R190+0x3100] ;  /* 0x00310000be74783b */ /* 0x000f2c0000004200 */
[----:B------:R-:W-:Y:S02]  /*7580*/  F2FP.BF16.PACK_AB R100, R232, R221 ;  /* 0x000000dde864723e */ /* 0x000fe400000010ff */
[----:B------:R-:W-:Y:S03]  /*7590*/  F2FP.BF16.PACK_AB R101, R226, R223 ;  /* 0x000000dfe265723e */ /* 0x000fe600000010ff */
[----:B------:R-:W-:Y:S02]  /*75a0*/  F2FP.BF16.PACK_AB R102, R224, R225 ;  /* 0x000000e1e066723e */ /* 0x000fe400000010ff */
[C---:B------:R-:W-:Y:S01]  /*75b0*/  F2FP.BF16.PACK_AB R103, R227.reuse, R222 ;  /* 0x000000dee367723e */ /* 0x040fe200000010ff */
[----:B------:R-:W-:Y:S04]  /*75c0*/  FADD.FTZ R222, R222, R3 ;  /* 0x00000003dede7221 */ /* 0x000fe80000010000 */
[----:B------:R-:W-:Y:S02]  /*75d0*/  FADD.FTZ R227, R227, R222 ;  /* 0x000000dee3e37221 */ /* 0x000fe40000010000 */
[C---:B-1----:R-:W-:Y:S03]  /*75e0*/  HMMA.16816.F32.BF16 R4, R100.reuse, R104, R4 ;  /* 0x000000686404723c */ /* 0x042fe60000041804 */
[----:B------:R-:W-:Y:S04]  /*75f0*/  FADD.FTZ R230, R230, R227 ;  /* 0x000000e3e6e67221 */ /* 0x000fe80000010000 */
[----:B------:R-:W-:Y:S01]  /*7600*/  FADD.FTZ R230, R231, R230 ;  /* 0x000000e6e7e67221 */ /* 0x000fe20000010000 */
[C---:B------:R-:W-:Y:S01]  /*7610*/  HMMA.16816.F32.BF16 R8, R100.reuse, R106, R8 ;  /* 0x0000006a6408723c */ /* 0x040fe20000041808 */
[----:B------:R-:W1:Y:S03]  /*7620*/  LDSM.16.MT88.4 R104, [R189+0x3100] ;  /* 0x00310000bd68783b */ /* 0x000e660000004200 */
[----:B------:R-:W-:Y:S04]  /*7630*/  FADD.FTZ R205, R235, R230 ;  /* 0x000000e6ebcd7221 */ /* 0x000fe80000010000 */
[C---:B------:R-:W-:Y:S04]  /*7640*/  HMMA.16816.F32.BF16 R12, R100.reuse, R120, R12 ;  /* 0x00000078640c723c */ /* 0x040fe8000004180c */
[----:B------:R-:W-:Y:S04]  /*7650*/  FADD.FTZ R205, R236, R205 ;  /* 0x000000cdeccd7221 */ /* 0x000fe80000010000 */
[C---:B------:R-:W-:Y:S01]  /*7660*/  HMMA.16816.F32.BF16 R16, R100.reuse, R122, R16 ;  /* 0x0000007a6410723c */ /* 0x040fe20000041810 */
[----:B------:R-:W-:Y:S07]  /*7670*/  LDSM.16.MT88.4 R120, [R189+0x1900] ;  /* 0x00190000bd78783b */ /* 0x000fee0000004200 */
[C---:B---3--:R-:W-:Y:S08]  /*7680*/  HMMA.16816.F32.BF16 R20, R100.reuse, R112, R20 ;  /* 0x000000706414723c */ /* 0x048ff00000041814 */
[C---:B------:R-:W-:Y:S01]  /*7690*/  HMMA.16816.F32.BF16 R24, R100.reuse, R114, R24 ;  /* 0x000000726418723c */ /* 0x040fe20000041818 */
[----:B------:R-:W3:Y:S07]  /*76a0*/  LDSM.16.MT88.4 R112, [R188+0x3100] ;  /* 0x00310000bc70783b */ /* 0x000eee0000004200 */
[C---:B------:R-:W-:Y:S08]  /*76b0*/  HMMA.16816.F32.BF16 R28, R100.reuse, R124, R28 ;  /* 0x0000007c641c723c */ /* 0x040ff0000004181c */
[C---:B------:R-:W-:Y:S01]  /*76c0*/  HMMA.16816.F32.BF16 R32, R100.reuse, R126, R32 ;  /* 0x0000007e6420723c */ /* 0x040fe20000041820 */
[----:B------:R-:W-:Y:S07]  /*76d0*/  LDSM.16.MT88.4 R124, [R188+0x1900] ;  /* 0x00190000bc7c783b */ /* 0x000fee0000004200 */
[C---:B--2---:R-:W-:Y:S08]  /*76e0*/  HMMA.16816.F32.BF16 R36, R100.reuse, R108, R36 ;  /* 0x0000006c6424723c */ /* 0x044ff00000041824 */
[C---:B------:R-:W-:Y:S01]  /*76f0*/  HMMA.16816.F32.BF16 R40, R100.reuse, R110, R40 ;  /* 0x0000006e6428723c */ /* 0x040fe20000041828 */
[----:B------:R-:W2:Y:S07]  /*7700*/  LDSM.16.MT88.4 R108, [R195+0x5100] ;  /* 0x00510000c36c783b */ /* 0x000eae0000004200 */
[C---:B----4-:R-:W-:Y:S08]  /*7710*/  HMMA.16816.F32.BF16 R44, R100.reuse, R116, R44 ;  /* 0x00000074642c723c */ /* 0x050ff0000004182c */
[C---:B------:R-:W-:Y:S01]  /*7720*/  HMMA.16816.F32.BF16 R48, R100.reuse, R118, R48 ;  /* 0x000000766430723c */ /* 0x040fe20000041830 */
[----:B------:R-:W4:Y:S07]  /*7730*/  LDSM.16.MT88.4 R116, [R190+0x5100] ;  /* 0x00510000be74783b */ /* 0x000f2e0000004200 */
[C---:B-1----:R-:W-:Y:S08]  /*7740*/  HMMA.16816.F32.BF16 R52, R100.reuse, R104, R52 ;  /* 0x000000686434723c */ /* 0x042ff00000041834 */
[C---:B------:R-:W-:Y:S01]  /*7750*/  HMMA.16816.F32.BF16 R56, R100.reuse, R106, R56 ;  /* 0x0000006a6438723c */ /* 0x040fe20000041838 */
[----:B------:R-:W1:Y:S07]  /*7760*/  LDSM.16.MT88.4 R104, [R189+0x5100] ;  /* 0x00510000bd68783b */ /* 0x000e6e0000004200 */
[C---:B---3--:R-:W-:Y:S08]  /*7770*/  HMMA.16816.F32.BF16 R60, R100.reuse, R112, R60 ;  /* 0x00000070643c723c */ /* 0x048ff0000004183c */
[C---:B------:R-:W-:Y:S01]  /*7780*/  HMMA.16816.F32.BF16 R64, R100.reuse, R114, R64 ;  /* 0x000000726440723c */ /* 0x040fe20000041840 */
[----:B------:R-:W3:Y:S07]  /*7790*/  LDSM.16.MT88.4 R112, [R188+0x5100] ;  /* 0x00510000bc70783b */ /* 0x000eee0000004200 */
[C---:B--2---:R-:W-:Y:S08]  /*77a0*/  HMMA.16816.F32.BF16 R68, R100.reuse, R108, R68 ;  /* 0x0000006c6444723c */ /* 0x044ff00000041844 */
[C---:B------:R-:W-:Y:S01]  /*77b0*/  HMMA.16816.F32.BF16 R72, R100.reuse, R110, R72 ;  /* 0x0000006e6448723c */ /* 0x040fe20000041848 */
[----:B------:R-:W2:Y:S07]  /*77c0*/  LDSM.16.MT88.4 R108, [R195+0x1900] ;  /* 0x00190000c36c783b */ /* 0x000eae0000004200 */
[C---:B----4-:R-:W-:Y:S08]  /*77d0*/  HMMA.16816.F32.BF16 R76, R100.reuse, R116, R76 ;  /* 0x00000074644c723c */ /* 0x050ff0000004184c */
[C---:B------:R-:W-:Y:S01]  /*77e0*/  HMMA.16816.F32.BF16 R80, R100.reuse, R118, R80 ;  /* 0x000000766450723c */ /* 0x040fe20000041850 */
[----:B------:R-:W4:Y:S07]  /*77f0*/  LDSM.16.MT88.4 R116, [R190+0x1900] ;  /* 0x00190000be74783b */ /* 0x000f2e0000004200 */
[C---:B-1----:R-:W-:Y:S08]  /*7800*/  HMMA.16816.F32.BF16 R84, R100.reuse, R104, R84 ;  /* 0x000000686454723c */ /* 0x042ff00000041854 */
[C---:B------:R-:W-:Y:S08]  /*7810*/  HMMA.16816.F32.BF16 R88, R100.reuse, R106, R88 ;  /* 0x0000006a6458723c */ /* 0x040ff00000041858 */
[C---:B---3--:R-:W-:Y:S08]  /*7820*/  HMMA.16816.F32.BF16 R92, R100.reuse, R112, R92 ;  /* 0x00000070645c723c */ /* 0x048ff0000004185c */
[----:B------:R-:W-:Y:S08]  /*7830*/  HMMA.16816.F32.BF16 R96, R100, R114, R96 ;  /* 0x000000726460723c */ /* 0x000ff00000041860 */
[C---:B--2---:R-:W-:Y:S01]  /*7840*/  HMMA.16816.F32.BF16 R128, R136.reuse, R108, R4 ;  /* 0x0000006c8880723c */ /* 0x044fe20000041804 */
[----:B------:R-:W1:Y:S07]  /*7850*/  LDSM.16.MT88.4 R4, [R190+0x5900] ;  /* 0x00590000be04783b */ /* 0x000e6e0000004200 */
[C---:B------:R-:W-:Y:S01]  /*7860*/  HMMA.16816.F32.BF16 R100, R136.reuse, R110, R8 ;  /* 0x0000006e8864723c */ /* 0x040fe20000041808 */
[----:B------:R-:W2:Y:S07]  /*7870*/  LDSM.16.MT88.4 R8, [R189+0x5900] ;  /* 0x00590000bd08783b */ /* 0x000eae0000004200 */
[C---:B----4-:R-:W-:Y:S01]  /*7880*/  HMMA.16816.F32.BF16 R104, R136.reuse, R116, R12 ;  /* 0x000000748868723c */ /* 0x050fe2000004180c */
[----:B------:R-:W3:Y:S07]  /*7890*/  LDSM.16.MT88.4 R12, [R188+0x5900] ;  /* 0x00590000bc0c783b */ /* 0x000eee0000004200 */
        /* <DEDUP_REMOVED lines=19> */
[C---:B--2---:R-:W-:Y:S04]  /*79d0*/  HMMA.16816.F32.BF16 R84, R136.reuse, R8, R84 ;  /* 0x000000088854723c */ /* 0x044fe80000041854 */
[----:B------:R-:W-:Y:S04]  /*79e0*/  FADD.FTZ R166, R166, R5 ;  /* 0x00000005a6a67221 */ /* 0x000fe80000010000 */
[C---:B------:R-:W-:Y:S04]  /*79f0*/  HMMA.16816.F32.BF16 R88, R136.reuse, R10, R88 ;  /* 0x0000000a8858723c */ /* 0x040fe80000041858 */
[----:B------:R-:W-:Y:S04]  /*7a00*/  FADD.FTZ R167, R167, R166 ;  /* 0x000000a6a7a77221 */ /* 0x000fe80000010000 */
[----:B------:R-:W-:Y:S01]  /*7a10*/  FADD.FTZ R2, R170, R167 ;  /* 0x000000a7aa027221 */ /* 0x000fe20000010000 */
[C---:B---3--:R-:W-:Y:S03]  /*7a20*/  HMMA.16816.F32.BF16 R92, R136.reuse, R12, R92 ;  /* 0x0000000c885c723c */ /* 0x048fe6000004185c */
[----:B------:R-:W-:Y:S04]  /*7a30*/  FADD.FTZ R2, R171, R2 ;  /* 0x00000002ab027221 */ /* 0x000fe80000010000 */
[----:B------:R-:W-:Y:S01]  /*7a40*/  FADD.FTZ R221, R221, R2 ;  /* 0x00000002dddd7221 */ /* 0x000fe20000010000 */
[----:B------:R-:W-:Y:S01]  /*7a50*/  MOV R2, R132 ;  /* 0x0000008400027202 */ /* 0x000fe20000000f00 */
[----:B------:R-:W-:Y:S03]  /*7a60*/  HMMA.16816.F32.BF16 R96, R136, R14, R96 ;  /* 0x0000000e8860723c */ /* 0x000fe60000041860 */
[----:B------:R-:W-:Y:S04]  /*7a70*/  FADD.FTZ R232, R232, R221 ;  /* 0x000000dde8e87221 */ /* 0x000fe80000010000 */
[----:B------:R-:W-:Y:S05]  /*7a80*/  FADD.FTZ R3, R225, R232 ;  /* 0x000000e8e1037221 */ /* 0x000fea0000010000 */
[----:B------:R-:W-:Y:S04]  /*7a90*/  FADD.FTZ R3, R224, R3 ;  /* 0x00000003e0037221 */ /* 0x000fe80000010000 */
[----:B------:R-:W-:Y:S01]  /*7aa0*/  FADD.FTZ R228, R228, R3 ;  /* 0x00000003e4e47221 */ /* 0x000fe20000010000 */
[----:B------:R-:W-:Y:S03]  /*7ab0*/  MOV R3, R0 ;  /* 0x0000000000037202 */ /* 0x000fe60000000f00 */
[----:B------:R-:W-:Y:S04]  /*7ac0*/  FADD.FTZ R228, R229, R228 ;  /* 0x000000e4e5e47221 */ /* 0x000fe80000010000 */
[----:B------:R-:W-:Y:S04]  /*7ad0*/  FADD.FTZ R233, R233, R228 ;  /* 0x000000e4e9e97221 */ /* 0x000fe80000010000 */
[----:B------:R-:W-:Y:S01]  /*7ae0*/  FADD.FTZ R204, R234, R233 ;  /* 0x000000e9eacc7221 */ /* 0x000fe20000010000 */
[----:B------:R-:W-:-:S05]  /*7af0*/  @P0 BRA `(.L_x_705) ;  /* 0xffffd13000000947 */ /* 0x000fca000383ffff */
.L_x_702:
[----:B------:R-:W-:-:S13]  /*7b00*/  ISETP.LE.AND P0, PT, RZ, UR6, PT ;  /* 0x00000006ff007c0c */ /* 0x000fda000bf03270 */
[----:B------:R-:W-:Y:S05]  /*7b10*/  @!P0 BRA `(.L_x_706) ;  /* 0x0000299000008947 */ /* 0x000fea0003800000 */
[----:B------:R-:W-:Y:S01]  /*7b20*/  SHF.R.S32.HI R207, RZ, 0x1f, R174 ;  /* 0x0000001fffcf7819 */ /* 0x000fe200000114ae */
[----:B------:R-:W-:Y:S01]  /*7b30*/  IMAD.MOV.U32 R133, RZ, RZ, R132 ;  /* 0x000000ffff857224 */ /* 0x000fe200078e0084 */
[C---:B------:R-:W-:Y:S01]  /*7b40*/  SHF.L.U32 R208, R174.reuse, 0x1, RZ ;  /* 0x00000001aed07819 */ /* 0x040fe200000006ff */
[----:B------:R-:W-:Y:S01]  /*7b50*/  IMAD.MOV.U32 R3, RZ, RZ, R0 ;  /* 0x000000ffff037224 */ /* 0x000fe200078e0000 */
[----:B------:R-:W-:Y:S01]  /*7b60*/  SHF.L.U64.HI R207, R174, 0x1, R207 ;  /* 0x00000001aecf7819 */ /* 0x000fe200000102cf */
[C---:B------:R-:W-:Y:S01]  /*7b70*/  IMAD.SHL.U32 R209, R173.reuse, 0x2, RZ ;  /* 0x00000002add17824 */ /* 0x040fe200078e00ff */
[----:B------:R-:W-:Y:S02]  /*7b80*/  SHF.L.U64.HI R206, R173, 0x1, R206 ;  /* 0x00000001adce7819 */ /* 0x000fe400000102ce */
[C---:B------:R-:W-:Y:S02]  /*7b90*/  SHF.L.U64.HI R210, R172.reuse, 0x1, R175 ;  /* 0x00000001acd27819 */ /* 0x040fe400000102af */
[----:B------:R-:W-:Y:S01]  /*7ba0*/  SHF.L.U32 R211, R172, 0x1, RZ ;  /* 0x00000001acd37819 */ /* 0x000fe200000006ff */
[----:B------:R-:W-:Y:S05]  /*7bb0*/  BRA `(.L_x_707) ;  /* 0x0000032000007947 */ /* 0x000fea0003800000 */
.L_x_709:
        /* <DEDUP_REMOVED lines=31> */
[CC--:B-1----:R-:W-:Y:S02]  /*7db0*/  IADD3 R140, P1, R2.reuse, R208.reuse, RZ ;  /* 0x000000d0028c7210 */ /* 0x0c2fe40007f3e0ff */
[C---:B------:R-:W-:Y:S02]  /*7dc0*/  IADD3 R138, P0, R2.reuse, R209, RZ ;  /* 0x000000d1028a7210 */ /* 0x040fe40007f1e0ff */
[C---:B--2---:R-:W-:Y:S02]  /*7dd0*/  IADD3.X R141, R137.reuse, R207, RZ, P1, !PT ;  /* 0x000000cf898d7210 */ /* 0x044fe40000ffe4ff */
[----:B------:R-:W-:Y:S01]  /*7de0*/  IADD3 R142, P1, R2, R211, RZ ;  /* 0x000000d3028e7210 */ /* 0x000fe20007f3e0ff */
[C---:B------:R-:W-:Y:S01]  /*7df0*/  IMAD.X R139, R137.reuse, 0x1, R206, P0 ;  /* 0x00000001898b7824 */ /* 0x040fe200000e06ce */
[C---:B---3--:R-:W-:Y:S01]  /*7e00*/  IADD3 R136, P0, R0.reuse, R208, RZ ;  /* 0x000000d000887210 */ /* 0x048fe20007f1e0ff */
[----:B------:R1:W-:Y:S02]  /*7e10*/  LDGSTS.E.BYPASS.LTC128B.128 [R199+0x6100], [R140.64], !P5 ;  /* 0x061000008cc77fae */ /* 0x0003e4000e901d4e */
[--C-:B------:R-:W-:Y:S01]  /*7e20*/  IMAD.X R143, R137, 0x1, R210.reuse, P1 ;  /* 0x00000001898f7824 */ /* 0x100fe200008e06d2 */
[C---:B------:R-:W-:Y:S01]  /*7e30*/  IADD3 R144, P1, R0.reuse, R209, RZ ;  /* 0x000000d100907210 */ /* 0x040fe20007f3e0ff */
[----:B------:R1:W-:Y:S01]  /*7e40*/  LDGSTS.E.BYPASS.LTC128B.128 [R199+0x8100], [R138.64], !P4 ;  /* 0x081000008ac77fae */ /* 0x0003e2000e101d4e */
[C---:B----4-:R-:W-:Y:S01]  /*7e50*/  IMAD.X R137, R135.reuse, 0x1, R207, P0 ;  /* 0x0000000187897824 */ /* 0x050fe200000e06cf */
[----:B------:R-:W-:Y:S02]  /*7e60*/  IADD3 R134, P0, R0, R211, RZ ;  /* 0x000000d300867210 */ /* 0x000fe40007f1e0ff */
[----:B------:R1:W-:Y:S01]  /*7e70*/  LDGSTS.E.BYPASS.LTC128B.128 [R199+0xa100], [R142.64], !P3 ;  /* 0x0a1000008ec77fae */ /* 0x0003e2000d901d4e */
[C---:B------:R-:W-:Y:S02]  /*7e80*/  IADD3.X R145, R135.reuse, R206, RZ, P1, !PT ;  /* 0x000000ce87917210 */ /* 0x040fe40000ffe4ff */
[----:B------:R-:W-:Y:S01]  /*7e90*/  IMAD.X R135, R135, 0x1, R210, P0 ;  /* 0x0000000187877824 */ /* 0x000fe200000e06d2 */
[----:B------:R1:W-:Y:S04]  /*7ea0*/  LDGSTS.E.BYPASS.LTC128B.128 [R199+0x7100], [R136.64], !P5 ;  /* 0x0710000088c77fae */ /* 0x0003e8000e901d4e */
[----:B------:R1:W-:Y:S04]  /*7eb0*/  LDGSTS.E.BYPASS.LTC128B.128 [R199+0x9100], [R144.64], !P4 ;  /* 0x0910000090c77fae */ /* 0x0003e8000e101d4e */
[----:B------:R1:W-:Y:S01]  /*7ec0*/  LDGSTS.E.BYPASS.LTC128B.128 [R199+0xb100], [R134.64], !P3 ;  /* 0x0b10000086c77fae */ /* 0x0003e2000d901d4e */
[----:B------:R-:W-:-:S05]  /*7ed0*/  BRA `(.L_x_708) ;  /* 0x00000c7000007947 */ /* 0x000fca0003800000 */
.L_x_707:
        /* <DEDUP_REMOVED lines=26> */
[----:B------:R-:W3:Y:S01]  /*8080*/  SHFL.IDX PT, R2, R21, RZ, 0x181f ;  /* 0x00181fff15027589 */ /* 0x000ee200000e0000 */
[C---:B-1----:R-:W-:Y:S03]  /*8090*/  HMMA.16816.F32.BF16 R4, R32.reuse, R8, RZ ;  /* 0x000000082004723c */ /* 0x042fe600000418ff */
[----:B------:R-:W1:Y:S04]  /*80a0*/  SHFL.IDX PT, R31, R20, RZ, 0x181f ;  /* 0x00181fff141f7589 */ /* 0x000e6800000e0000 */
[----:B------:R-:W4:Y:S01]  /*80b0*/  SHFL.IDX PT, R0, R21, 0x1, 0x181f ;  /* 0x00381f0015007f89 */ /* 0x000f2200000e0000 */
[C---:B------:R-:W-:Y:S03]  /*80c0*/  HMMA.16816.F32.BF16 R8, R32.reuse, R10, RZ ;  /* 0x0000000a2008723c */ /* 0x040fe600000418ff */
[----:B------:R5:W5:Y:S05]  /*80d0*/  SHFL.IDX PT, R29, R20, 0x1, 0x181f ;  /* 0x00381f00141d7f89 */ /* 0x000b6a00000e0000 */
[C---:B--2---:R-:W-:Y:S01]  /*80e0*/  HMMA.16816.F32.BF16 R12, R32.reuse, R16, RZ ;  /* 0x00000010200c723c */ /* 0x044fe200000418ff */
[CC--:B---3--:R-:W-:Y:S03]  /*80f0*/  IADD3 R162, P1, R2.reuse, R208.reuse, RZ ;  /* 0x000000d002a27210 */ /* 0x0c8fe60007f3e0ff */
[C---:B------:R-:W-:Y:S04]  /*8100*/  IADD3 R160, P0, R2.reuse, R209, RZ ;  /* 0x000000d102a07210 */ /* 0x040fe80007f1e0ff */
[C---:B------:R-:W-:Y:S01]  /*8110*/  HMMA.16816.F32.BF16 R16, R32.reuse, R18, RZ ;  /* 0x000000122010723c */ /* 0x040fe200000418ff */
[C-C-:B-1----:R-:W-:Y:S03]  /*8120*/  IMAD.X R163, R31.reuse, 0x1, R207.reuse, P1 ;  /* 0x000000011fa37824 */ /* 0x142fe600008e06cf */
[C---:B------:R-:W-:Y:S01]  /*8130*/  IMAD.X R161, R31.reuse, 0x1, R206, P0 ;  /* 0x000000011fa17824 */ /* 0x040fe200000e06ce */
[----:B------:R-:W-:Y:S01]  /*8140*/  IADD3 R172, P1, R2, R211, RZ ;  /* 0x000000d302ac7210 */ /* 0x000fe20007f3e0ff */
[----:B------:R1:W-:Y:S01]  /*8150*/  LDGSTS.E.BYPASS.LTC128B.128 [R203], [R162.64], !P5 ;  /* 0x00000000a2cb7fae */ /* 0x0003e2000e901d4e */
[C---:B----4-:R-:W-:Y:S01]  /*8160*/  IADD3 R214, P0, R0.reuse, R208, RZ ;  /* 0x000000d000d67210 */ /* 0x050fe20007f1e0ff */
[C---:B-----5:R-:W-:Y:S02]  /*8170*/  HMMA.16816.F32.BF16 R20, R32.reuse, R24, RZ ;  /* 0x000000182014723c */ /* 0x060fe400000418ff */
[----:B------:R1:W-:Y:S02]  /*8180*/  LDGSTS.E.BYPASS.LTC128B.128 [R203+0x2000], [R160.64], !P4 ;  /* 0x02000000a0cb7fae */ /* 0x0003e4000e101d4e */
[----:B------:R-:W-:Y:S01]  /*8190*/  IMAD.X R173, R31, 0x1, R210, P1 ;  /* 0x000000011fad7824 */ /* 0x000fe200008e06d2 */
[C---:B------:R-:W-:Y:S01]  /*81a0*/  IADD3 R134, P1, R0.reuse, R209, RZ ;  /* 0x000000d100867210 */ /* 0x040fe20007f3e0ff */
[C---:B------:R-:W-:Y:S01]  /*81b0*/  IMAD.X R215, R29.reuse, 0x1, R207, P0 ;  /* 0x000000011dd77824 */ /* 0x040fe200000e06cf */
[----:B------:R-:W-:Y:S01]  /*81c0*/  IADD3 R212, P0, R0, R211, RZ ;  /* 0x000000d300d47210 */ /* 0x000fe20007f1e0ff */
[C---:B------:R-:W-:Y:S01]  /*81d0*/  HMMA.16816.F32.BF16 R24, R32.reuse, R26, RZ ;  /* 0x0000001a2018723c */ /* 0x040fe200000418ff */
[----:B------:R2:W-:Y:S03]  /*81e0*/  LDGSTS.E.BYPASS.LTC128B.128 [R203+0x4000], [R172.64], !P3 ;  /* 0x04000000accb7fae */ /* 0x0005e6000d901d4e */
[C---:B------:R-:W-:Y:S01]  /*81f0*/  IMAD.X R135, R29.reuse, 0x1, R206, P1 ;  /* 0x000000011d877824 */ /* 0x040fe200008e06ce */
[----:B------:R3:W-:Y:S01]  /*8200*/  LDGSTS.E.BYPASS.LTC128B.128 [R203+0x1000], [R214.64], !P5 ;  /* 0x01000000d6cb7fae */ /* 0x0007e2000e901d4e */
[----:B------:R-:W-:Y:S01]  /*8210*/  IMAD.X R213, R29, 0x1, R210, P0 ;  /* 0x000000011dd57824 */ /* 0x000fe200000e06d2 */
[----:B------:R-:W-:Y:S01]  /*8220*/  PLOP3.LUT P0, PT, PT, PT, UP0, 0x80, 0x0 ;  /* 0x000000000000781c */ /* 0x000fe20003f0f008 */
[C---:B------:R-:W-:Y:S01]  /*8230*/  HMMA.16816.F32.BF16 R28, R32.reuse, R136, RZ ;  /* 0x00000088201c723c */ /* 0x040fe200000418ff */
[----:B------:R3:W-:Y:S04]  /*8240*/  LDGSTS.E.BYPASS.LTC128B.128 [R203+0x3000], [R134.64], !P4 ;  /* 0x0300000086cb7fae */ /* 0x0007e8000e101d4e */
[----:B------:R3:W-:Y:S03]  /*8250*/  LDGSTS.E.BYPASS.LTC128B.128 [R203+0x5000], [R212.64], !P3 ;  /* 0x05000000d4cb7fae */ /* 0x0007e6000d901d4e */
[----:B------:R-:W-:Y:S01]  /*8260*/  HMMA.16816.F32.BF16 R32, R32, R138, RZ ;  /* 0x0000008a2020723c */ /* 0x000fe200000418ff */
[----:B------:R-:W-:Y:S04]  /*8270*/  LDSM.16.M88.4 R164, [R192+0x6100] ;  /* 0x00610000c0a4783b */ /* 0x000fe80000000200 */
[----:B------:R-:W0:Y:S03]  /*8280*/  LDGDEPBAR ;  /* 0x00000000000079af */ /* 0x000e260000000000 */
[C---:B------:R-:W-:Y:S01]  /*8290*/  HMMA.16816.F32.BF16 R4, R140.reuse, R144, R4 ;  /* 0x000000908c04723c */ /* 0x040fe20000041804 */
[----:B-1----:R-:W1:Y:S04]  /*82a0*/  LDSM.16.M88.4 R160, [R193+0xc100] ;  /* 0x00c10000c1a0783b */ /* 0x002e680000000200 */
[----:B------:R-:W4:Y:S03]  /*82b0*/  LDSM.16.M88.4 R168, [R192+0x6900] ;  /* 0x00690000c0a8783b */ /* 0x000f260000000200 */
[C---:B------:R-:W-:Y:S01]  /*82c0*/  HMMA.16816.F32.BF16 R8, R140.reuse, R146, R8 ;  /* 0x000000928c08723c */ /* 0x040fe20000041808 */
[----:B------:R-:W5:Y:S04]  /*82d0*/  LDSM.16.M88.4 R136, [R192+0x7100] ;  /* 0x00710000c088783b */ /* 0x000f680000000200 */
[----:B--2---:R-:W2:Y:S03]  /*82e0*/  LDSM.16.M88.4 R172, [R192+0x7900] ;  /* 0x00790000c0ac783b */ /* 0x004ea60000000200 */
[C---:B------:R-:W-:Y:S01]  /*82f0*/  HMMA.16816.F32.BF16 R12, R140.reuse, R148, R12 ;  /* 0x000000948c0c723c */ /* 0x040fe2000004180c */
[----:B------:R-:W-:Y:S07]  /*8300*/  LDSM.16.M88.4 R144, [R191+0xc100] ;  /* 0x00c10000bf90783b */ /* 0x000fee0000000200 */
[C---:B------:R-:W-:Y:S01]  /*8310*/  HMMA.16816.F32.BF16 R16, R140.reuse, R150, R16 ;  /* 0x000000968c10723c */ /* 0x040fe20000041810 */
[----:B------:R-:W2:Y:S07]  /*8320*/  LDSM.16.M88.4 R148, [R184] ;  /* 0x00000000b894783b */ /* 0x000eae0000000200 */
        /* <DEDUP_REMOVED lines=130> */
.L_x_708:
        /* <DEDUP_REMOVED lines=34> */
[----:B------:R-:W-:Y:S01]  /*8d70*/  ISETP.LT.AND P0, PT, RZ, UR6, PT ;  /* 0x00000006ff007c0c */ /* 0x000fe2000bf01270 */
[----:B------:R-:W-:Y:S01]  /*8d80*/  UIADD3 UR6, UR6, -0x1, URZ ;  /* 0xffffffff06067890 */ /* 0x000fe2000fffe03f */
        /* <DEDUP_REMOVED lines=96> */
[C---:B-1----:R-:W-:Y:S05]  /*9390*/  HMMA.16816.F32.BF16 R8, R128.reuse, R136, R8 ;  /* 0x000000888008723c */ /* 0x042fea0000041808 */
[C---:B------:R-:W-:Y:S02]  /*93a0*/  FMUL.FTZ R39, R2.reuse, R39 ;  /* 0x0000002702277220 */ /* 0x040fe40000410000 */
[C---:B------:R-:W-:Y:S01]  /*93b0*/  FMUL.FTZ R40, R3.reuse, R40 ;  /* 0x0000002803287220 */ /* 0x040fe20000410000 */
[C---:B------:R-:W-:Y:S01]  /*93c0*/  HMMA.16816.F32.BF16 R100, R128.reuse, R138, R100 ;  /* 0x0000008a8064723c */ /* 0x040fe20000041864 */
[----:B------:R-:W1:Y:S01]  /*93d0*/  LDSM.16.MT88.4 R136, [R188+0x100] ;  /* 0x00010000bc88783b */ /* 0x000e620000004200 */
[----:B------:R-:W3:Y:S02]  /*93e0*/  MUFU.EX2 R167, R167 ;  /* 0x000000a700a77308 */ /* 0x000ee40000000800 */
[C---:B------:R-:W-:Y:S02]  /*93f0*/  FMUL.FTZ R41, R3.reuse, R41 ;  /* 0x0000002903297220 */ /* 0x040fe40000410000 */
[C---:B------:R-:W-:Y:S02]  /*9400*/  FMUL.FTZ R42, R2.reuse, R42 ;  /* 0x0000002a022a7220 */ /* 0x040fe40000410000 */
[C---:B------:R-:W-:Y:S04]  /*9410*/  HMMA.16816.F32.BF16 R104, R128.reuse, R140, R104 ;  /* 0x0000008c8068723c */ /* 0x040fe80000041868 */
[C---:B------:R-:W-:Y:S01]  /*9420*/  FMUL.FTZ R43, R2.reuse, R43 ;  /* 0x0000002b022b7220 */ /* 0x040fe20000410000 */
[----:B------:R-:W-:Y:S01]  /*9430*/  MUFU.EX2 R168, R168 ;  /* 0x000000a800a87308 */ /* 0x000fe20000000800 */
[C---:B------:R-:W-:Y:S02]  /*9440*/  FMUL.FTZ R44, R3.reuse, R44 ;  /* 0x0000002c032c7220 */ /* 0x040fe40000410000 */
[C---:B------:R-:W-:Y:S01]  /*9450*/  HMMA.16816.F32.BF16 R108, R128.reuse, R142, R108 ;  /* 0x0000008e806c723c */ /* 0x040fe2000004186c */
[----:B------:R-:W4:Y:S03]  /*9460*/  LDSM.16.MT88.4 R140, [R195+0x2100] ;  /* 0x00210000c38c783b */ /* 0x000f260000004200 */
        /* <DEDUP_REMOVED lines=12> */
[C---:B-1----:R-:W-:Y:S03]  /*9530*/  HMMA.16816.F32.BF16 R120, R128.reuse, R136, R120 ;  /* 0x000000888078723c */ /* 0x042fe60000041878 */
[C---:B------:R-:W-:Y:S01]  /*9540*/  FMUL.FTZ R52, R3.reuse, R52 ;  /* 0x0000003403347220 */ /* 0x040fe20000410000 */
[----:B------:R-:W1:Y:S01]  /*9550*/  MUFU.EX2 R171, R171 ;  /* 0x000000ab00ab7308 */ /* 0x000e620000000800 */
[C---:B------:R-:W-:Y:S02]  /*9560*/  FMUL.FTZ R53, R3.reuse, R53 ;  /* 0x0000003503357220 */ /* 0x040fe40000410000 */
[C---:B------:R-:W-:Y:S01]  /*9570*/  FMUL.FTZ R54, R2.reuse, R54 ;  /* 0x0000003602367220 */ /* 0x040fe20000410000 */
[C---:B------:R-:W-:Y:S01]  /*9580*/  HMMA.16816.F32.BF16 R124, R128.reuse, R138, R124 ;  /* 0x0000008a807c723c */ /* 0x040fe2000004187c */
[----:B------:R-:W1:Y:S03]  /*9590*/  LDSM.16.MT88.4 R136, [R189+0x2100] ;  /* 0x00210000bd88783b */ /* 0x000e660000004200 */
        /* <DEDUP_REMOVED lines=26> */
[----:B------:R-:W1:Y:S01]  /*9740*/  LDSM.16.MT88.4 R136, [R190+0x4100] ;  /* 0x00410000be88783b */ /* 0x000e620000004200 */
        /* <DEDUP_REMOVED lines=46> */
[----:B------:R-:W-:Y:S01]  /*9a30*/  F2FP.BF16.PACK_AB R12, R165, R164 ;  /* 0x000000a4a50c723e */ /* 0x000fe200000010ff */
[----:B------:R-:W-:Y:S01]  /*9a40*/  FFMA.FTZ R134, R3, R204, R134 ;  /* 0x000000cc03867223 */ /* 0x000fe20000010086 */
[----:B---3--:R-:W-:Y:S03]  /*9a50*/  F2FP.BF16.PACK_AB R13, R167, R166 ;  /* 0x000000a6a70d723e */ /* 0x008fe600000010ff */
        /* <DEDUP_REMOVED lines=72> */
[----:B------:R-:W-:Y:S07]  /*9ee0*/  LDSM.16.MT88.4 R140, [R189+0x3900] ;  /* 0x00390000bd8c783b */ /* 0x000fee0000004200 */
[C---:B----4-:R-:W-:Y:S01]  /*9ef0*/  HMMA.16816.F32.BF16 R92, R12.reuse, R20, R92 ;  /* 0x000000140c5c723c */ /* 0x050fe2000004185c */
[----:B------:R-:W4:Y:S07]  /*9f00*/  MUFU.EX2 R163, R163 ;  /* 0x000000a300a37308 */ /* 0x000f2e0000000800 */
[----:B------:R-:W-:Y:S01]  /*9f10*/  HMMA.16816.F32.BF16 R96, R12, R22, R96 ;  /* 0x000000160c60723c */ /* 0x000fe20000041860 */
[----:B------:R-:W4:Y:S02]  /*9f20*/  LDSM.16.MT88.4 R20, [R190+0x3100] ;  /* 0x00310000be14783b */ /* 0x000f240000004200 */
        /* <DEDUP_REMOVED lines=39> */
[C---:B---3--:R-:W-:Y:S08]  /*a1a0*/  HMMA.16816.F32.BF16 R76, R12.reuse, R20, R76 ;  /* 0x000000140c4c723c */ /* 0x048ff0000004184c */
[C---:B------:R-:W-:Y:S01]  /*a1b0*/  HMMA.16816.F32.BF16 R80, R12.reuse, R22, R80 ;  /* 0x000000160c50723c */ /* 0x040fe20000041850 */
[----:B------:R-:W3:Y:S07]  /*a1c0*/  LDSM.16.MT88.4 R20, [R195+0x1900] ;  /* 0x00190000c314783b */ /* 0x000eee0000004200 */
[C---:B-1----:R-:W-:Y:S08]  /*a1d0*/  HMMA.16816.F32.BF16 R84, R12.reuse, R16, R84 ;  /* 0x000000100c54723c */ /* 0x042ff00000041854 */
[C---:B------:R-:W-:Y:S01]  /*a1e0*/  HMMA.16816.F32.BF16 R88, R12.reuse, R18, R88 ;  /* 0x000000120c58723c */ /* 0x040fe20000041858 */
[----:B------:R-:W1:Y:S07]  /*a1f0*/  LDSM.16.MT88.4 R16, [R195+0x3900] ;  /* 0x00390000c310783b */ /* 0x000e6e0000004200 */
[C---:B--2---:R-:W-:Y:S08]  /*a200*/  HMMA.16816.F32.BF16 R92, R12.reuse, R24, R92 ;  /* 0x000000180c5c723c */ /* 0x044ff0000004185c */
[----:B------:R-:W-:Y:S01]  /*a210*/  HMMA.16816.F32.BF16 R96, R12, R26, R96 ;  /* 0x0000001a0c60723c */ /* 0x000fe20000041860 */
[----:B------:R-:W2:Y:S06]  /*a220*/  LDSM.16.MT88.4 R24, [R190+0x3900] ;  /* 0x00390000be18783b */ /* 0x000eac0000004200 */
[----:B------:R-:W-:Y:S01]  /*a230*/  F2FP.BF16.PACK_AB R12, R173, R172 ;  /* 0x000000acad0c723e */ /* 0x000fe200000010ff */
[----:B------:R-:W-:Y:S01]  /*a240*/  FADD.FTZ R172, R172, R157 ;  /* 0x0000009dacac7221 */ /* 0x000fe20000010000 */
[----:B------:R-:W-:Y:S03]  /*a250*/  F2FP.BF16.PACK_AB R13, R175, R174 ;  /* 0x000000aeaf0d723e */ /* 0x000fe600000010ff */
[----:B------:R-:W-:Y:S01]  /*a260*/  F2FP.BF16.PACK_AB R14, R163, R212 ;  /* 0x000000d4a30e723e */ /* 0x000fe200000010ff */
        /* <DEDUP_REMOVED lines=11> */
[----:B------:R-:W-:Y:S07]  /*a320*/  LDSM.16.MT88.4 R20, [R188+0x5900] ;  /* 0x00590000bc14783b */ /* 0x000fee0000004200 */
        /* <DEDUP_REMOVED lines=21> */
[C---:B------:R-:W-:Y:S08]  /*a480*/  HMMA.16816.F32.BF16 R92, R12.reuse, R20, R92 ;  /* 0x000000140c5c723c */ /* 0x040ff0000004185c */
[----:B------:R-:W-:Y:S01]  /*a490*/  HMMA.16816.F32.BF16 R96, R12, R22, R96 ;  /* 0x000000160c60723c */ /* 0x000fe20000041860 */
[----:B------:R-:W-:-:S07]  /*a4a0*/  @P0 BRA `(.L_x_707) ;  /* 0xffffda3000000947 */ /* 0x000fce000383ffff */
.L_x_706:
        /* <DEDUP_REMOVED lines=123> */
.L_x_694:
        /* <DEDUP_REMOVED lines=42> */
[----:B------:R-:W-:Y:S01]  /*af00*/  ISETP.NE.U32.AND P0, PT, R12, 0x1, PT ;  /* 0x000000010c00780c */ /* 0x000fe20003f05070 */
[----:B------:R-:W-:Y:S01]  /*af10*/  IMAD.U32 R12, RZ, RZ, UR4 ;  /* 0x00000004ff0c7e24 */ /* 0x000fe2000f8e00ff */
[----:B------:R-:W-:-:S02]  /*af20*/  LEA.HI R13, R6, R6, RZ, 0x1d ;  /* 0x00000006060d7211 */ /* 0x000fc400078fe8ff */
        /* <DEDUP_REMOVED lines=8> */
[----:B------:R-:W-:Y:S02]  /*afb0*/  F2FP.BF16.PACK_AB R44, R45, R44 ;  /* 0x0000002c2d2c723e */ /* 0x000fe400000010ff */
[----:B------:R-:W-:-:S02]  /*afc0*/  F2FP.BF16.PACK_AB R46, R47, R46 ;  /* 0x0000002e2f2e723e */ /* 0x000fc400000010ff */
[C---:B------:R-:W-:Y:S02]  /*afd0*/  IADD3 R6, R13.reuse, 0x80, RZ ;  /* 0x000000800d067810 */ /* 0x040fe40007ffe0ff */
[----:B------:R-:W-:Y:S02]  /*afe0*/  IADD3 R15, R13, 0x70, RZ ;  /* 0x000000700d0f7810 */ /* 0x000fe40007ffe0ff */
[----:B------:R-:W-:Y:S02]  /*aff0*/  @P0 IADD3 R15, R6, 0x10, RZ ;  /* 0x00000010060f0810 */ /* 0x000fe40007ffe0ff */
[----:B------:R-:W-:Y:S01]  /*b000*/  SEL R6, R9, 0xffffffe0, !P1 ;  /* 0xffffffe009067807 */ /* 0x000fe20004800000 */
[----:B------:R-:W-:Y:S01]  /*b010*/  IMAD.MOV.U32 R9, RZ, RZ, 0x40 ;  /* 0x00000040ff097424 */ /* 0x000fe200078e00ff */
[----:B------:R-:W-:Y:S02]  /*b020*/  F2FP.BF16.PACK_AB R48, R49, R48 ;  /* 0x000000303130723e */ /* 0x000fe400000010ff */
[----:B------:R-:W-:Y:S01]  /*b030*/  F2FP.BF16.PACK_AB R50, R51, R50 ;  /* 0x000000323332723e */ /* 0x000fe200000010ff */
[----:B------:R-:W-:Y:S01]  /*b040*/  IMAD.IADD R17, R13, 0x1, R6 ;  /* 0x000000010d117824 */ /* 0x000fe200078e0206 */
[----:B------:R-:W-:Y:S01]  /*b050*/  SEL R10, R9, 0xffffffc0, !P2 ;  /* 0xffffffc0090a7807 */ /* 0x000fe20005000000 */
[----:B------:R-:W-:Y:S01]  /*b060*/  IMAD.IADD R9, R6, 0x1, R15 ;  /* 0x0000000106097824 */ /* 0x000fe200078e020f */
[----:B------:R-:W-:-:S02]  /*b070*/  F2FP.BF16.PACK_AB R52, R53, R52 ;  /* 0x000000343534723e */ /* 0x000fc400000010ff */
        /* <DEDUP_REMOVED lines=80> */
[----:B------:R-:W3:Y:S02]  /*b580*/  @P1 LDG.E R6, [R12.64] ;  /* 0x0000000e0c061981 */ /* 0x000ee4000c1e1900 */
        /* <DEDUP_REMOVED lines=9> */
[----:B---3--:R-:W2:Y:S02]  /*b620*/  @P1 R2UR UR5, R6 ;  /* 0x00000000060513c2 */ /* 0x008ea400000e0000 */
        /* <DEDUP_REMOVED lines=8> */
.L_x_711:
        /* <DEDUP_REMOVED lines=146> */
.L_x_713:
[----:B--2---:R-:W-:Y:S05]  /*bfd0*/  BSYNC B0 ;  /* 0x0000000000007941 */ /* 0x004fea0003800000 */
.L_x_712:
        /* <DEDUP_REMOVED lines=23> */
.L_x_715:
[----:B------:R-:W-:Y:S05]  /*c150*/  BSYNC B0 ;  /* 0x0000000000007941 */ /* 0x000fea0003800000 */
.L_x_714:
        /* <DEDUP_REMOVED lines=23> */
.L_x_717:
[----:B------:R-:W-:Y:S05]  /*c2d0*/  BSYNC B0 ;  /* 0x0000000000007941 */ /* 0x000fea0003800000 */
.L_x_716:
        /* <DEDUP_REMOVED lines=24> */
.L_x_710:
        /* <DEDUP_REMOVED lines=31> */
.L_x_718:
        /* <DEDUP_REMOVED lines=43> */
.L_x_720:
[----:B------:R-:W-:Y:S05]  /*c900*/  BSYNC B0 ;  /* 0x0000000000007941 */ /* 0x000fea0003800000 */
.L_x_719:
[----:B-1----:R-:W1:Y:S01]  /*c910*/  S2R R5, SR_CTAID.X ;  /* 0x0000000000057919 */ /* 0x002e620000002500 */
[----:B------:R-:W-:Y:S01]  /*c920*/  SHF.R.S32.HI R4, RZ, 0x1f, R7 ;  /* 0x0000001fff047819 */ /* 0x000fe20000011407 */
[----:B------:R-:W-:Y:S01]  /*c930*/  IMAD.MOV.U32 R0, RZ, RZ, c[0x0][0x4e8] ;  /* 0x00013a00ff007624 */ /* 0x000fe200078e00ff */
[----:B------:R-:W-:Y:S01]  /*c940*/  ULDC.64 UR4, c[0x0][0x3a0] ;  /* 0x0000e80000047ab9 */ /* 0x000fe20000000a00 */
[----:B-----5:R-:W-:Y:S01]  /*c950*/  IMAD R3, R3, c[0x0][0x4e8], RZ ;  /* 0x00013a0003037a24 */ /* 0x020fe200078e02ff */
[----:B------:R-:W-:Y:S01]  /*c960*/  LEA.HI R4, R4, R7, RZ, 0x3 ;  /* 0x0000000704047211 */ /* 0x000fe200078f18ff */
[----:B------:R-:W-:Y:S01]  /*c970*/  UIMAD UR7, UR11, UR4, URZ ;  /* 0x000000040b0772a4 */ /* 0x000fe2000f8e023f */
[----:B------:R-:W-:Y:S01]  /*c980*/  ISETP.NE.AND P0, PT, R0, 0x1, PT ;  /* 0x000000010000780c */ /* 0x000fe20003f05270 */
[----:B------:R-:W-:Y:S01]  /*c990*/  UIMAD.WIDE.U32 UR16, UR10, UR4, URZ ;  /* 0x000000040a1072a5 */ /* 0x000fe2000f8e003f */
[----:B------:R-:W-:Y:S01]  /*c9a0*/  LOP3.LUT R2, R4, 0xfffffff8, RZ, 0xc0, !PT ;  /* 0xfffffff804027812 */ /* 0x000fe200078ec0ff */
[----:B------:R-:W-:Y:S01]  /*c9b0*/  UIMAD UR7, UR10, UR5, UR7 ;  /* 0x000000050a0772a4 */ /* 0x000fe2000f8e0207 */
[----:B------:R-:W-:Y:S01]  /*c9c0*/  SHF.R.S32.HI R4, RZ, 0x3, R4 ;  /* 0x00000003ff047819 */ /* 0x000fe20000011404 */
[----:B------:R-:W-:Y:S01]  /*c9d0*/  BSSY B0, `(.L_x_721) ;  /* 0x000003a000007945 */ /* 0x000fe20003800000 */
[----:B------:R-:W-:Y:S01]  /*c9e0*/  ULDC.64 UR4, c[0x0][0x3e8] ;  /* 0x0000fa0000047ab9 */ /* 0x000fe20000000a00 */
[----:B------:R-:W-:Y:S01]  /*c9f0*/  IMAD.IADD R7, R7, 0x1, -R2 ;  /* 0x0000000107077824 */ /* 0x000fe200078e0a02 */
[----:B------:R-:W-:-:S02]  /*ca00*/  UIADD3 UR17, UR17, UR7, URZ ;  /* 0x0000000711117290 */ /* 0x000fc4000fffe03f */
        /* <DEDUP_REMOVED lines=54> */
.L_x_722:
[----:B------:R-:W-:Y:S05]  /*cd70*/  BSYNC B0 ;  /* 0x0000000000007941 */ /* 0x000fea0003800000 */
.L_x_721:
        /* <DEDUP_REMOVED lines=21> */
.L_x_724:
[----:B------:R-:W-:Y:S05]  /*ced0*/  BSYNC B0 ;  /* 0x0000000000007941 */ /* 0x000fea0003800000 */
.L_x_723:
        /* <DEDUP_REMOVED lines=21> */
.L_x_726:
[----:B------:R-:W-:Y:S05]  /*d030*/  BSYNC B0 ;  /* 0x0000000000007941 */ /* 0x000fea0003800000 */
.L_x_725:
        /* <DEDUP_REMOVED lines=22> */
.L_x_727:
        /* <DEDUP_REMOVED lines=14> */
.L_x_1709:


//--------------------- .text._ZN7cutlass13device_kernelIN5flash19enable_sm80_to_sm89INS1_16FlashAttnFwdSm80INS1_25CollectiveMainloopFwdSm80ILi8ELi1ELb0EN4cute5tupleIJNS5_1CILi128EEENS7_ILi64EEENS7_ILi192EEEEEELi192ENS_10bfloat16_tEfNS_4arch4Sm80ELb1ELb0ELb0ELb1ELb1ELb1ELb1ELb0EEENS1_21CollectiveEpilogueFwdINS6_IJS8_SA_S9_EEENS6_IJNS7_ILi1EEESI_SI_EEESC_SE_Li256ELb1ELb1ELb0ELb0EEENS1_19SingleTileSchedulerILb1ELb0ELb1ELi128EEEEEEEEEvNT_6ParamsE --------------------------
	.section	.text._ZN7cutlass13device_kernelIN5flash19enable_sm80_to_sm89INS1_16FlashAttnFwdSm80INS1_25CollectiveMainloopFwdSm80ILi8ELi1ELb0EN4cute5tupleIJNS5_1CILi128EEENS7_ILi64EEENS7_ILi192EEEEEELi192ENS_10bfloat16_tEfNS_4arch4Sm80ELb1ELb0ELb0ELb1ELb1ELb1ELb1ELb0EEENS1_21CollectiveEpilogueFwdINS6_IJS8_SA_S9_EEENS6_IJNS7_ILi1EEESI_SI_EEESC_SE_Li256ELb1ELb1ELb0ELb0EEENS1_19SingleTileSchedulerILb1ELb0ELb1ELi128EEEEEEEEEvNT_6ParamsE,"ax",@progbits
	.sectioninfo	@"SHI_REGISTERS=236"
	.align	128
.text._ZN7cutlass13device_kernelIN5flash19enable_sm80_to_sm89INS1_16FlashAttnFwdSm80INS1_25CollectiveMainloopFwdSm80ILi8ELi1ELb0EN4cute5tupleIJNS5_1CILi128EEENS7_ILi64EEENS7_ILi192EEEEEELi192ENS_10bfloat16_tEfNS_4arch4Sm80ELb1ELb0ELb0ELb1ELb1ELb1ELb1ELb0EEENS1_21CollectiveEpilogueFwdINS6_IJS8_SA_S9_EEENS6_IJNS7_ILi1EEESI_SI_EEESC_SE_Li256ELb1ELb1ELb0ELb0EEENS1_19SingleTileSchedulerILb1ELb0ELb1ELi128EEEEEEEEEvNT_6ParamsE:
        .type           _ZN7cutlass13device_kernelIN5flash19enable_sm80_to_sm89INS1_16FlashAttnFwdSm80INS1_25CollectiveMainloopFwdSm80ILi8ELi1ELb0EN4cute5tupleIJNS5_1CILi128EEENS7_ILi64EEENS7_ILi192EEEEEELi192ENS_10bfloat16_tEfNS_4arch4Sm80ELb1ELb0ELb0ELb1ELb1ELb1ELb1ELb0EEENS1_21CollectiveEpilogueFwdINS6_IJS8_SA_S9_EEENS6_IJNS7_ILi1EEESI_SI_EEESC_SE_Li256ELb1ELb1ELb0ELb0EEENS1_19SingleTileSchedulerILb1ELb0ELb1ELi128EEEEEEEEEvNT_6ParamsE,@function
        .size           _ZN7cutlass13device_kernelIN5flash19enable_sm80_to_sm89INS1_16FlashAttnFwdSm80INS1_25CollectiveMainloopFwdSm80ILi8ELi1ELb0EN4cute5tupleIJNS5_1CILi128EEENS7_ILi64EEENS7_ILi192EEEEEELi192ENS_10bfloat16_tEfNS_4arch4Sm80ELb1ELb0ELb0ELb1ELb1ELb1ELb1ELb0EEENS1_21CollectiveEpilogueFwdINS6_IJS8_SA_S9_EEENS6_IJNS7_ILi1EEESI_SI_EEESC_SE_Li256ELb1ELb1ELb0ELb0EEENS1_19SingleTileSchedulerILb1ELb0ELb1ELi128EEEEEEEEEvNT_6ParamsE,(.L_x_1710 - _ZN7cutlass13device_kernelIN5flash19enable_sm80_to_sm89INS1_16FlashAttnFwdSm80INS1_25CollectiveMainloopFwdSm80ILi8ELi1ELb0EN4cute5tupleIJNS5_1CILi128EEENS7_ILi64EEENS7_ILi192EEEEEELi192ENS_10bfloat16_tEfNS_4arch4Sm80ELb1ELb0ELb0ELb1ELb1ELb1ELb1ELb0EEENS1_21CollectiveEpilogueFwdINS6_IJS8_SA_S9_EEENS6_IJNS7_ILi1EEESI_SI_EEESC_SE_Li256ELb1ELb1ELb0ELb0EEENS1_19SingleTileSchedulerILb1ELb0ELb1ELi128EEEEEEEEEvNT_6ParamsE)
        .other          _ZN7cutlass13device_kernelIN5flash19enable_sm80_to_sm89INS1_16FlashAttnFwdSm80INS1_25CollectiveMainloopFwdSm80ILi8ELi1ELb0EN4cute5tupleIJNS5_1CILi128EEENS7_ILi64EEENS7_ILi192EEEEEELi192ENS_10bfloat16_tEfNS_4arch4Sm80ELb1ELb0ELb0ELb1ELb1ELb1ELb1ELb0EEENS1_21CollectiveEpilogueFwdINS6_IJS8_SA_S9_EEENS6_IJNS7_ILi1EEESI_SI_EEESC_SE_Li256ELb1ELb1ELb0ELb0EEENS1_19SingleTileSchedulerILb1ELb0ELb1ELi128EEEEEEEEEvNT_6ParamsE,@"STO_CUDA_ENTRY STV_DEFAULT"
_ZN7cutlass13device_kernelIN5flash19enable_sm80_to_sm89INS1_16FlashAttnFwdSm80INS1_25CollectiveMainloopFwdSm80ILi8ELi1ELb0EN4cute5tupleIJNS5_1CILi128EEENS7_ILi64EEENS7_ILi192EEEEEELi192ENS_10bfloat16_tEfNS_4arch4Sm80ELb1ELb0ELb0ELb1ELb1ELb1ELb1ELb0EEENS1_21CollectiveEpilogueFwdINS6_IJS8_SA_S9_EEENS6_IJNS7_ILi1EEESI_SI_EEESC_SE_Li256ELb1ELb1ELb0ELb0EEENS1_19SingleTileSchedulerILb1ELb0ELb1ELi128EEEEEEEEEvNT_6ParamsE:
        /* <DEDUP_REMOVED lines=20> */
.L_x_729:
        /* <DEDUP_REMOVED lines=13> */
.L_x_731:
[----:B------:R-:W-:Y:S02]  /*0210*/  ULDC UR5, c[0x0][0x54c] ;  /* 0x0001530000057ab9 */ /* 0x000fe40000000800 */
.L_x_730:
[----:B------:R-:W-:Y:S02]  /*0220*/  ULDC UR4, c[0x0][0x548] ;  /* 0x0001520000047ab9 */ /* 0x000fe40000000800 */
[----:B------:R-:W-:-:S02]  /*0230*/  USHF.L.U32 UR12, UR12, 0x7, URZ ;  /* 0x000000070c0c7899 */ /* 0x000fc4000800063f */
[----:B------:R-:W-:-:S04]  /*0240*/  UIMAD UR4, UR5, UR4, URZ ;  /* 0x00000004050472a4 */ /* 0x000fc8000f8e023f */
[----:B------:R-:W-:-:S04]  /*0250*/  UISETP.GE.AND UP0, UPT, UR12, UR4, UPT ;  /* 0x000000040c00728c */ /* 0x000fc8000bf06270 */
[----:B------:R-:W-:Y:S01]  /*0260*/  USEL UR18, UR18, 0xffffffff, !UP0 ;  /* 0xffffffff12127887 */ /* 0x000fe2000c000000 */
[----:B------:R-:W-:Y:S05]  /*0270*/  BRA `(.L_x_732) ;  /* 0x000001b000007947 */ /* 0x000fea0003800000 */
.L_x_728:
        /* <DEDUP_REMOVED lines=8> */
.L_x_733:
        /* <DEDUP_REMOVED lines=13> */
.L_x_735:
[----:B------:R-:W-:Y:S02]  /*03d0*/  ULDC UR5, c[0x0][0x54c] ;  /* 0x0001530000057ab9 */ /* 0x000fe40000000800 */
.L_x_734:
[----:B------:R-:W-:Y:S02]  /*03e0*/  ULDC UR4, c[0x0][0x548] ;  /* 0x0001520000047ab9 */ /* 0x000fe40000000800 */
[----:B------:R-:W-:-:S02]  /*03f0*/  USHF.L.U32 UR12, UR12, 0x7, URZ ;  /* 0x000000070c0c7899 */ /* 0x000fc4000800063f */
[----:B------:R-:W-:-:S04]  /*0400*/  UIMAD UR4, UR5, UR4, URZ ;  /* 0x00000004050472a4 */ /* 0x000fc8000f8e023f */
[----:B------:R-:W-:-:S04]  /*0410*/  UISETP.GE.AND UP0, UPT, UR12, UR4, UPT ;  /* 0x000000040c00728c */ /* 0x000fc8000bf06270 */
[----:B------:R-:W-:-:S06]  /*0420*/  USEL UR18, UR18, 0xffffffff, !UP0 ;  /* 0xffffffff12127887 */ /* 0x000fcc000c000000 */
.L_x_732:
[----:B------:R-:W-:-:S13]  /*0430*/  ISETP.LE.AND P0, PT, RZ, UR18, PT ;  /* 0x00000012ff007c0c */ /* 0x000fda000bf03270 */
[----:B------:R-:W-:Y:S05]  /*0440*/  @!P0 EXIT ;  /* 0x000000000000894d */ /* 0x000fea0003800000 */
[----:B------:R-:W-:Y:S01]  /*0450*/  ULDC.64 UR4, c[0x0][0x360] ;  /* 0x0000d80000047ab9 */ /* 0x000fe20000000a00 */
[----:B------:R-:W-:Y:S01]  /*0460*/  ISETP.NE.U32.AND P3, PT, RZ, c[0x0][0x348], PT ;  /* 0x0000d200ff007a0c */ /* 0x000fe20003f65070 */
[----:B------:R-:W-:Y:S02]  /*0470*/  UISETP.NE.U32.AND UP0, UPT, URZ, UR4, UPT ;  /* 0x000000043f00728c */ /* 0x000fe4000bf05070 */
[----:B------:R-:W-:Y:S01]  /*0480*/  ULDC.64 UR6, c[0x0][0x370] ;  /* 0x0000dc0000067ab9 */ /* 0x000fe20000000a00 */
[----:B------:R-:W-:Y:S01]  /*0490*/  ISETP.NE.AND.EX P3, PT, RZ, c[0x0][0x34c], PT, P3 ;  /* 0x0000d300ff007a0c */ /* 0x000fe20003f65330 */
[----:B------:R-:W-:Y:S02]  /*04a0*/  UISETP.NE.AND.EX UP0, UPT, URZ, UR5, UPT, UP0 ;  /* 0x000000053f00728c */ /* 0x000fe4000bf05300 */
[----:B------:R-:W-:Y:S02]  /*04b0*/  UISETP.NE.U32.AND UP1, UPT, URZ, UR6, UPT ;  /* 0x000000063f00728c */ /* 0x000fe4000bf25070 */
[----:B------:R-:W-:-:S02]  /*04c0*/  ULDC.64 UR4, c[0x0][0x360] ;  /* 0x0000d80000047ab9 */ /* 0x000fc40000000a00 */
[----:B------:R-:W-:Y:S01]  /*04d0*/  UISETP.NE.AND.EX UP1, UPT, URZ, UR7, UPT, UP1 ;  /* 0x000000073f00728c */ /* 0x000fe2000bf25310 */
[----:B------:R-:W-:Y:S01]  /*04e0*/  PLOP3.LUT P1, PT, PT, PT, UP0, 0x80, 0x0 ;  /* 0x000000000000781c */ /* 0x000fe20003f2f008 */
[----:B------:R-:W-:Y:S02]  /*04f0*/  ULDC.64 UR8, c[0x0][0x370] ;  /* 0x0000dc0000087ab9 */ /* 0x000fe40000000a00 */
[----:B------:R-:W-:Y:S02]  /*0500*/  ULDC.64 UR6, c[0x0][0x348] ;  /* 0x0000d20000067ab9 */ /* 0x000fe40000000a00 */
[----:B------:R-:W-:Y:S01]  /*0510*/  @UP0 UIMAD.WIDE UR4, UR18, UR19, UR4 ;  /* 0x00000013120402a5 */ /* 0x000fe2000f8e0204 */
[----:B------:R-:W-:Y:S01]  /*0520*/  PLOP3.LUT P2, PT, PT, PT, UP1, 0x80, 0x0 ;  /* 0x000000000000781c */ /* 0x000fe20003f4f018 */
[----:B------:R-:W-:Y:S01]  /*0530*/  UIMAD.WIDE UR6, UR18, UR19, UR6 ;  /* 0x00000013120672a5 */ /* 0x000fe2000f8e0206 */
[----:B------:R-:W-:Y:S02]  /*0540*/  ISETP.NE.U32.AND P4, PT, RZ, c[0x0][0x350], PT ;  /* 0x0000d400ff007a0c */ /* 0x000fe40003f85070 */
[----:B------:R-:W-:Y:S01]  /*0550*/  @UP1 UIMAD.WIDE UR8, UR18, UR19, UR8 ;  /* 0x00000013120812a5 */ /* 0x000fe2000f8e0208 */
[----:B------:R-:W-:Y:S01]  /*0560*/  IMAD.U32 R4, RZ, RZ, UR4 ;  /* 0x00000004ff047e24 */ /* 0x000fe2000f8e00ff */
[----:B------:R-:W-:Y:S01]  /*0570*/  MOV R5, UR5 ;  /* 0x0000000500057c02 */ /* 0x000fe20008000f00 */
[----:B------:R-:W-:Y:S01]  /*0580*/  ULDC.64 UR4, c[0x0][0x358] ;  /* 0x0000d60000047ab9 */ /* 0x000fe20000000a00 */
[----:B------:R-:W-:Y:S01]  /*0590*/  IMAD.U32 R8, RZ, RZ, UR6 ;  /* 0x00000006ff087e24 */ /* 0x000fe2000f8e00ff */
[----:B------:R-:W-:Y:S01]  /*05a0*/  UISETP.NE.U32.AND UP3, UPT, URZ, UR4, UPT ;  /* 0x000000043f00728c */ /* 0x000fe2000bf65070 */
[----:B------:R-:W-:Y:S01]  /*05b0*/  IMAD.U32 R9, RZ, RZ, UR7 ;  /* 0x00000007ff097e24 */ /* 0x000fe2000f8e00ff */
[----:B------:R-:W-:Y:S01]  /*05c0*/  ISETP.NE.AND.EX P4, PT, RZ, c[0x0][0x354], PT, P4 ;  /* 0x0000d500ff007a0c */ /* 0x000fe20003f85340 */
[----:B------:R-:W-:Y:S01]  /*05d0*/  IMAD.U32 R6, RZ, RZ, UR8 ;  /* 0x00000008ff067e24 */ /* 0x000fe2000f8e00ff */
[----:B------:R-:W-:Y:S01]  /*05e0*/  UISETP.NE.AND.EX UP3, UPT, URZ, UR5, UPT, UP3 ;  /* 0x000000053f00728c */ /* 0x000fe2000bf65330 */
[----:B------:R-:W-:Y:S01]  /*05f0*/  IMAD.U32 R7, RZ, RZ, UR9 ;  /* 0x00000009ff077e24 */ /* 0x000fe2000f8e00ff */
[----:B------:R-:W-:Y:S01]  /*0600*/  ULDC.64 UR6, c[0x0][0x350] ;  /* 0x0000d40000067ab9 */ /* 0x000fe20000000a00 */
[----:B------:R1:W2:Y:S01]  /*0610*/  @P1 LDG.E R0, [R4.64] ;  /* 0x0000001404001981 */ /* 0x0002a2000c1e1900 */
[----:B------:R-:W-:-:S02]  /*0620*/  ULDC.64 UR4, c[0x0][0x358] ;  /* 0x0000d60000047ab9 */ /* 0x000fc40000000a00 */
[----:B------:R-:W-:Y:S01]  /*0630*/  PLOP3.LUT P0, PT, PT, PT, UP3, 0x80, 0x0 ;  /* 0x000000000000781c */ /* 0x000fe20003f0f038 */
[----:B------:R-:W-:Y:S01]  /*0640*/  UIMAD.WIDE UR6, UR18, UR19, UR6 ;  /* 0x00000013120672a5 */ /* 0x000fe2000f8e0206 */
[----:B------:R3:W4:Y:S01]  /*0650*/  @P2 LDG.E R3, [R6.64] ;  /* 0x0000001406032981 */ /* 0x000722000c1e1900 */
[----:B------:R-:W-:Y:S01]  /*0660*/  UIMAD.WIDE UR4, UR18, UR19, UR4 ;  /* 0x00000013120472a5 */ /* 0x000fe2000f8e0204 */
[----:B------:R-:W-:Y:S01]  /*0670*/  MOV R91, RZ ;  /* 0x000000ff005b7202 */ /* 0x000fe20000000f00 */
[----:B------:R-:W-:Y:S01]  /*0680*/  IMAD.MOV.U32 R161, RZ, RZ, RZ ;  /* 0x000000ffffa17224 */ /* 0x000fe200078e00ff */
[----:B------:R-:W4:Y:S03]  /*0690*/  @P3 LDG.E R2, [R8.64] ;  /* 0x0000001408023981 */ /* 0x000f26000c1e1900 */
[----:B-1----:R-:W-:Y:S01]  /*06a0*/  IMAD.U32 R4, RZ, RZ, UR4 ;  /* 0x00000004ff047e24 */ /* 0x002fe2000f8e00ff */
[----:B------:R-:W-:Y:S01]  /*06b0*/  MOV R5, UR5 ;  /* 0x0000000500057c02 */ /* 0x000fe20008000f00 */
[----:B---3--:R-:W-:Y:S01]  /*06c0*/  IMAD.U32 R6, RZ, RZ, UR6 ;  /* 0x00000006ff067e24 */ /* 0x008fe2000f8e00ff */
[----:B------:R-:W-:-:S03]  /*06d0*/  MOV R7, UR7 ;  /* 0x0000000700077c02 */ /* 0x000fc60008000f00 */
[----:B------:R1:W5:Y:S04]  /*06e0*/  @P0 LDG.E R161, [R4.64] ;  /* 0x0000001404a10981 */ /* 0x000368000c1e1900 */
[----:B------:R1:W5:Y:S01]  /*06f0*/  @P4 LDG.E R91, [R6.64] ;  /* 0x00000014065b4981 */ /* 0x000362000c1e1900 */
[----:B------:R-:W3:Y:S01]  /*0700*/  S2UR UR11, SR_CTAID.Y ;  /* 0x00000000000b79c3 */ /* 0x000ee20000002600 */
[----:B------:R-:W-:Y:S02]  /*0710*/  UMOV UR13, URZ ;  /* 0x0000003f000d7c82 */ /* 0x000fe40008000000 */
[----:B------:R-:W-:Y:S02]  /*0720*/  ULDC UR17, c[0x0][0x168] ;  /* 0x00005a0000117ab9 */ /* 0x000fe40000000800 */
[----:B------:R-:W-:-:S02]  /*0730*/  UMOV UR14, URZ ;  /* 0x0000003f000e7c82 */ /* 0x000fc40008000000 */
[----:B------:R-:W-:Y:S02]  /*0740*/  ULDC UR4, c[0x0][0x2ac] ;  /* 0x0000ab0000047ab9 */ /* 0x000fe40000000800 */
[----:B------:R-:W-:Y:S02]  /*0750*/  ULDC UR16, c[0x0][0x1d0] ;  /* 0x0000740000107ab9 */ /* 0x000fe40000000800 */
[----:B------:R-:W-:Y:S02]  /*0760*/  UIMAD UR16, UR4, UR16, URZ ;  /* 0x00000010041072a4 */ /* 0x000fe4000f8e023f */
[----:B------:R-:W-:Y:S02]  /*0770*/  ULDC UR15, c[0x0][0x228] ;  /* 0x00008a00000f7ab9 */ /* 0x000fe40000000800 */
[----:B---3--:R-:W-:Y:S01]  /*0780*/  USHF.R.S32.HI UR10, URZ, 0x1f, UR11 ;  /* 0x0000001f3f0a7899 */ /* 0x008fe2000801140b */
[----:B--2---:R1:W2:Y:S08]  /*0790*/  @P1 R2UR UR17, R0 ;  /* 0x00000000001113c2 */ /* 0x0042b000000e0000 */
[----:B----4-:R1:W3:Y:S08]  /*07a0*/  @P2 R2UR UR13, R3 ;  /* 0x00000000030d23c2 */ /* 0x0102f000000e0000 */
[----:B------:R1:W4:Y:S01]  /*07b0*/  @P3 R2UR UR14, R2 ;  /* 0x00000000020e33c2 */ /* 0x00032200000e0000 */
[----:B------:R-:W-:Y:S05]  /*07c0*/  @P1 BRA `(.L_x_736) ;  /* 0x0000006000001947 */ /* 0x000fea0003800000 */
[----:B------:R-:W-:Y:S05]  /*07d0*/  @!P3 BRA `(.L_x_736) ;  /* 0x000000500000b947 */ /* 0x000fea0003800000 */
[----:B-1--4-:R-:W4:Y:S04]  /*07e0*/  LDG.E R0, [R8.64] ;  /* 0x0000001408007981 */ /* 0x012f28000c1e1900 */
[----:B---3--:R-:W3:Y:S01]  /*07f0*/  LDG.E R2, [R8.64+0x4] ;  /* 0x0000041408027981 */ /* 0x008ee2000c1e1900 */
[----:B--2-4-:R-:W1:Y:S08]  /*0800*/  R2UR UR17, R0 ;  /* 0x00000000001173c2 */ /* 0x014e7000000e0000 */
[----:B---3--:R-:W1:Y:S02]  /*0810*/  R2UR UR4, R2 ;  /* 0x00000000020473c2 */ /* 0x008e6400000e0000 */
[----:B-1----:R-:W-:-:S06]  /*0820*/  UIADD3 UR17, -UR17, UR4, URZ ;  /* 0x0000000411117290 */ /* 0x002fcc000fffe13f */
.L_x_736:
[----:B------:R-:W-:-:S04]  /*0830*/  ISETP.NE.U32.AND P1, PT, RZ, c[0x0][0x368], PT ;  /* 0x0000da00ff007a0c */ /* 0x000fc80003f25070 */
[----:B------:R-:W-:-:S13]  /*0840*/  ISETP.NE.AND.EX P1, PT, RZ, c[0x0][0x36c], PT, P1 ;  /* 0x0000db00ff007a0c */ /* 0x000fda0003f25310 */
[----:B------:R-:W-:Y:S05]  /*0850*/  @!P1 BRA `(.L_x_737) ;  /* 0x0000007000009947 */ /* 0x000fea0003800000 */
[----:B------:R-:W-:Y:S02]  /*0860*/  ULDC.64 UR4, c[0x0][0x368] ;  /* 0x0000da0000047ab9 */ /* 0x000fe40000000a00 */
[----:B------:R-:W-:-:S06]  /*0870*/  UIMAD.WIDE UR4, UR18, UR19, UR4 ;  /* 0x00000013120472a5 */ /* 0x000fcc000f8e0204 */
[----:B-1----:R-:W-:Y:S02]  /*0880*/  MOV R2, UR4 ;  /* 0x0000000400027c02 */ /* 0x002fe40008000f00 */
[----:B------:R-:W-:-:S05]  /*0890*/  MOV R3, UR5 ;  /* 0x0000000500037c02 */ /* 0x000fca0008000f00 */
[----:B----4-:R-:W4:Y:S02]  /*08a0*/  LDG.E R0, [R2.64] ;  /* 0x0000001402007981 */ /* 0x010f24000c1e1900 */
[----:B----4-:R1:W4:Y:S02]  /*08b0*/  R2UR UR16, R0 ;  /* 0x00000000001073c2 */ /* 0x01032400000e0000 */
[----:B-1--4-:R-:W-:Y:S05]  /*08c0*/  BRA `(.L_x_738) ;  /* 0x0000006000007947 */ /* 0x012fea0003800000 */
.L_x_737:
[----:B------:R-:W-:Y:S05]  /*08d0*/  @!P4 BRA `(.L_x_738) ;  /* 0x000000500000c947 */ /* 0x000fea0003800000 */
[----:B-1--4-:R-:W4:Y:S04]  /*08e0*/  LDG.E R0, [R6.64] ;  /* 0x0000001406007981 */ /* 0x012f28000c1e1900 */
[----:B---3--:R-:W3:Y:S01]  /*08f0*/  LDG.E R2, [R6.64+0x4] ;  /* 0x0000041406027981 */ /* 0x008ee2000c1e1900 */
[----:B----4-:R-:W1:Y:S08]  /*0900*/  R2UR UR16, R0 ;  /* 0x00000000001073c2 */ /* 0x010e7000000e0000 */
[----:B---3--:R-:W1:Y:S02]  /*0910*/  R2UR UR4, R2 ;  /* 0x00000000020473c2 */ /* 0x008e6400000e0000 */
[----:B-1----:R-:W-:-:S06]  /*0920*/  UIADD3 UR16, -UR16, UR4, URZ ;  /* 0x0000000410107290 */ /* 0x002fcc000fffe13f */
.L_x_738:
[----:B-1--4-:R-:W4:Y:S01]  /*0930*/  @P0 LDG.E R0, [R4.64] ;  /* 0x0000001404000981 */ /* 0x012f22000c1e1900 */
[----:B------:R-:W-:-:S03]  /*0940*/  ULDC.64 UR4, c[0x0][0x378] ;  /* 0x0000de0000047ab9 */ /* 0x000fc60000000a00 */
[----:B---3--:R-:W3:Y:S01]  /*0950*/  @P0 LDG.E R2, [R4.64+0x4] ;  /* 0x0000041404020981 */ /* 0x008ee2000c1e1900 */
[----:B------:R-:W-:Y:S01]  /*0960*/  UISETP.NE.U32.AND UP0, UPT, URZ, UR4, UPT ;  /* 0x000000043f00728c */ /* 0x000fe2000bf05070 */
[----:B------:R-:W-:-:S03]  /*0970*/  IMAD.U32 R84, RZ, RZ, UR16 ;  /* 0x00000010ff547e24 */ /* 0x000fc6000f8e00ff */
[----:B------:R-:W-:-:S03]  /*0980*/  UISETP.NE.AND.EX UP0, UPT, URZ, UR5, UPT, UP0 ;  /* 0x000000053f00728c */ /* 0x000fc6000bf05300 */
[----:B------:R-:W-:-:S03]  /*0990*/  ULDC.64 UR4, c[0x0][0x378] ;  /* 0x0000de0000047ab9 */ /* 0x000fc60000000a00 */
[----:B------:R-:W-:-:S05]  /*09a0*/  PLOP3.LUT P1, PT, PT, PT, UP0, 0x80, 0x0 ;  /* 0x000000000000781c */ /* 0x000fca0003f2f008 */
[----:B------:R-:W-:-:S06]  /*09b0*/  @UP0 UIMAD.WIDE UR4, UR18, UR19, UR4 ;  /* 0x00000013120402a5 */ /* 0x000fcc000f8e0204 */
[----:B------:R-:W-:Y:S01]  /*09c0*/  MOV R6, UR4 ;  /* 0x0000000400067c02 */ /* 0x000fe20008000f00 */
[----:B------:R-:W-:-:S05]  /*09d0*/  IMAD.U32 R7, RZ, RZ, UR5 ;  /* 0x00000005ff077e24 */ /* 0x000fca000f8e00ff */
[----:B------:R1:W5:Y:S01]  /*09e0*/  @P1 LDG.E R84, [R6.64] ;  /* 0x0000001406541981 */ /* 0x000362000c1e1900 */
[----:B------:R-:W-:Y:S02]  /*09f0*/  ULDC UR6, c[0x0][0x2c4] ;  /* 0x0000b10000067ab9 */ /* 0x000fe40000000800 */
[----:B------:R-:W-:Y:S02]  /*0a00*/  UISETP.NE.AND UP2, UPT, UR6, 0x1, UPT ;  /* 0x000000010600788c */ /* 0x000fe4000bf45270 */
[----:B------:R-:W-:-:S09]  /*0a10*/  UIADD3 UR6, -UR13, UR16, URZ ;  /* 0x000000100d067290 */ /* 0x000fd2000fffe13f */
[----:B------:R-:W-:Y:S01]  /*0a20*/  @UP2 UIADD3 UR22, UR12, 0x7f, URZ ;  /* 0x0000007f0c162890 */ /* 0x000fe2000fffe03f */
[----:B----4-:R-:W4:Y:S08]  /*0a30*/  @P0 R2UR UR4, R0 ;  /* 0x00000000000403c2 */ /* 0x010f3000000e0000 */
[----:B---3--:R-:W4:Y:S02]  /*0a40*/  @P0 R2UR UR5, R2 ;  /* 0x00000000020503c2 */ /* 0x008f2400000e0000 */
[----:B----4-:R-:W-:-:S03]  /*0a50*/  @UP3 UIADD3 UR15, -UR4, UR5, URZ ;  /* 0x00000005040f3290 */ /* 0x010fc6000fffe13f */
[----:B------:R-:W-:Y:S02]  /*0a60*/  ULDC.64 UR4, c[0x0][0x2c8] ;  /* 0x0000b20000047ab9 */ /* 0x000fe40000000a00 */
[----:B------:R-:W-:Y:S02]  /*0a70*/  UIMAD.WIDE.U32 UR22, UR22, UR4, URZ ;  /* 0x00000004161672a5 */ /* 0x000fe4000f8e003f */
[----:B------:R-:W-:Y:S02]  /*0a80*/  UIADD3 UR9, UR6, UR15, URZ ;  /* 0x0000000f06097290 */ /* 0x000fe4000fffe03f */
[----:B------:R-:W-:Y:S02]  /*0a90*/  UIADD3 UR4, UR12, 0x7f, URZ ;  /* 0x0000007f0c047890 */ /* 0x000fe4000fffe03f */
[----:B--2---:R-:W-:Y:S02]  /*0aa0*/  UIADD3 UR7, UR9, 0x40, -UR17 ;  /* 0x0000004009077890 */ /* 0x004fe4000fffe811 */
[----:B------:R-:W-:-:S02]  /*0ab0*/  @UP2 USHF.R.U32.HI UR4, URZ, UR5, UR23 ;  /* 0x000000053f042299 */ /* 0x000fc40008011617 */
[----:B------:R-:W-:Y:S02]  /*0ac0*/  UIADD3 UR22, UR9, 0x3f, URZ ;  /* 0x0000003f09167890 */ /* 0x000fe4000fffe03f */
[----:B------:R-:W-:Y:S02]  /*0ad0*/  UIADD3 UR5, UR7, UR4, URZ ;  /* 0x0000000407057290 */ /* 0x000fe4000fffe03f */
[----:B------:R-:W-:Y:S02]  /*0ae0*/  USHF.R.S32.HI UR8, URZ, 0x1f, UR22 ;  /* 0x0000001f3f087899 */ /* 0x000fe40008011416 */
[----:B------:R-:W-:Y:S02]  /*0af0*/  USHF.R.S32.HI UR4, URZ, 0x1f, UR5 ;  /* 0x0000001f3f047899 */ /* 0x000fe40008011405 */
[----:B------:R-:W-:Y:S02]  /*0b00*/  ULEA.HI UR8, UR8, UR22, URZ, 0x6 ;  /* 0x0000001608087291 */ /* 0x000fe4000f8f303f */
[----:B------:R-:W-:-:S02]  /*0b10*/  ULEA.HI UR4, UR4, UR5, URZ, 0x6 ;  /* 0x0000000504047291 */ /* 0x000fc4000f8f303f */
[----:B------:R-:W-:Y:S02]  /*0b20*/  USHF.R.S32.HI UR8, URZ, 0x6, UR8 ;  /* 0x000000063f087899 */ /* 0x000fe40008011408 */
[----:B------:R-:W-:-:S04]  /*0b30*/  USHF.R.S32.HI UR4, URZ, 0x6, UR4 ;  /* 0x000000063f047899 */ /* 0x000fc80008011404 */
[----:B------:R-:W-:-:S04]  /*0b40*/  UISETP.LT.AND UP0, UPT, UR8, UR4, UPT ;  /* 0x000000040800728c */ /* 0x000fc8000bf01270 */
[----:B------:R-:W-:Y:S02]  /*0b50*/  USEL UR5, UR8, UR4, UP0 ;  /* 0x0000000408057287 */ /* 0x000fe40008000000 */
[----:B------:R-:W-:Y:S02]  /*0b60*/  UIADD3 UR4, -UR6, URZ, URZ ;  /* 0x0000003f06047290 */ /* 0x000fe4000fffe13f */
[----:B------:R-:W-:Y:S02]  /*0b70*/  ULEA UR6, UR5, -UR6, 0x6 ;  /* 0x8000000605067291 */ /* 0x000fe4000f8e303f */
[----:B------:R-:W-:Y:S02]  /*0b80*/  UISETP.LT.AND UP1, UPT, URZ, UR4, UPT ;  /* 0x000000043f00728c */ /* 0x000fe4000bf21270 */
[----:B------:R-:W-:Y:S02]  /*0b90*/  UISETP.LT.AND UP0, UPT, UR6, UR15, UPT ;  /* 0x0000000f0600728c */ /* 0x000fe4000bf01270 */
[----:B------:R-:W-:-:S02]  /*0ba0*/  USEL UR4, URZ, UR4, !UP1 ;  /* 0x000000043f047287 */ /* 0x000fc4000c800000 */
[----:B------:R-:W-:Y:S02]  /*0bb0*/  USEL UR5, UR6, UR15, UP0 ;  /* 0x0000000f06057287 */ /* 0x000fe40008000000 */
[----:B------:R-:W-:Y:S02]  /*0bc0*/  USHF.R.U32.HI UR6, URZ, 0x6, UR4 ;  /* 0x000000063f067899 */ /* 0x000fe40008011604 */
[----:B------:R-:W-:-:S05]  /*0bd0*/  UISETP.GT.AND UP0, UPT, UR5, UR4, UPT ;  /* 0x000000040500728c */ /* 0x000fca000bf04270 */
[----:B------:R-:W-:-:S06]  /*0be0*/  UMOV UR22, UR6 ;  /* 0x0000000600167c82 */ /* 0x000fcc0008000000 */
[----:B------:R-:W-:-:S04]  /*0bf0*/  @UP0 UIADD3 UR5, UR5, 0x3f, URZ ;  /* 0x0000003f05050890 */ /* 0x000fc8000fffe03f */
[----:B------:R-:W-:-:S04]  /*0c00*/  @UP0 USHF.R.S32.HI UR4, URZ, 0x1f, UR5 ;  /* 0x0000001f3f040899 */ /* 0x000fc80008011405 */
[----:B------:R-:W-:-:S04]  /*0c10*/  @UP0 ULEA.HI UR4, UR4, UR5, URZ, 0x6 ;  /* 0x0000000504040291 */ /* 0x000fc8000f8f303f */
[----:B------:R-:W-:-:S04]  /*0c20*/  @UP0 USHF.R.S32.HI UR22, URZ, 0x6, UR4 ;  /* 0x000000063f160899 */ /* 0x000fc80008011404 */
[----:B------:R-:W-:-:S06]  /*0c30*/  UISETP.GT.AND UP0, UPT, UR22, UR6, UPT ;  /* 0x000000061600728c */ /* 0x000fcc000bf04270 */
[----:B------:R-:W-:-:S13]  /*0c40*/  PLOP3.LUT P0, PT, PT, PT, UP0, 0x80, 0x0 ;  /* 0x000000000000781c */ /* 0x000fda0003f0f008 */
[----:B------:R-:W-:Y:S05]  /*0c50*/  @!P0 BRA `(.L_x_739) ;  /* 0x0000574000008947 */ /* 0x000fea0003800000 */
[----:B-1----:R-:W-:Y:S02]  /*0c60*/  ULDC.64 UR4, c[0x0][0x340] ;  /* 0x0000d00000047ab9 */ /* 0x002fe40000000a00 */
        /* <DEDUP_REMOVED lines=8> */
[----:B------:R-:W-:-:S03]  /*0cf0*/  ULDC.64 UR4, c[0x0][0x260] ;  /* 0x0000980000047ab9 */ /* 0x000fc60000000a00 */
[-C--:B------:R-:W-:Y:S01]  /*0d00*/  LEA.HI R10, R0, R83.reuse, RZ, 0x3 ;  /* 0x00000053000a7211 */ /* 0x080fe200078f18ff */
[----:B------:R1:W2:Y:S01]  /*0d10*/  @P2 LDG.E R5, [R4.64] ;  /* 0x0000001404052981 */ /* 0x0002a2000c1e1900 */
[----:B-----5:R-:W-:Y:S01]  /*0d20*/  SHF.R.S32.HI R3, RZ, 0x1f, R161 ;  /* 0x0000001fff037819 */ /* 0x020fe200000114a1 */
[----:B------:R-:W-:Y:S01]  /*0d30*/  IMAD.U32 R21, RZ, RZ, UR11 ;  /* 0x0000000bff157e24 */ /* 0x000fe2000f8e00ff */
[----:B------:R-:W-:Y:S01]  /*0d40*/  LOP3.LUT R2, R10, 0x1ffffff8, RZ, 0xc0, !PT ;  /* 0x1ffffff80a027812 */ /* 0x000fe200078ec0ff */
[----:B------:R-:W-:Y:S01]  /*0d50*/  UIMAD UR4, UR10, UR4, URZ ;  /* 0x000000040a0472a4 */ /* 0x000fe2000f8e023f */
[----:B------:R-:W-:Y:S01]  /*0d60*/  SHF.R.S32.HI R10, RZ, 0x3, R10 ;  /* 0x00000003ff0a7819 */ /* 0x000fe2000001140a */
[----:B------:R-:W-:Y:S01]  /*0d70*/  UIADD3 UR19, UR22, -0x1, URZ ;  /* 0xffffffff16137890 */ /* 0x000fe2000fffe03f */
[----:B------:R-:W-:Y:S01]  /*0d80*/  LEA.HI R6, R0, R83, RZ, 0x6 ;  /* 0x0000005300067211 */ /* 0x000fe200078f30ff */
[----:B------:R-:W-:Y:S01]  /*0d90*/  IMAD.IADD R2, R83, 0x1, -R2 ;  /* 0x0000000153027824 */ /* 0x000fe200078e0a02 */
[C---:B------:R-:W-:Y:S01]  /*0da0*/  IADD3 R160, P0, R10.reuse, R161, RZ ;  /* 0x000000a10aa07210 */ /* 0x040fe20007f1e0ff */
[C---:B------:R-:W-:Y:S01]  /*0db0*/  IMAD.SHL.U32 R7, R10.reuse, 0x40, RZ ;  /* 0x000000400a077824 */ /* 0x040fe200078e00ff */
[----:B------:R-:W-:Y:S01]  /*0dc0*/  IADD3 R99, -R10, UR15, RZ ;  /* 0x0000000f0a637c10 */ /* 0x000fe2000fffe1ff */
[----:B------:R-:W-:Y:S01]  /*0dd0*/  IMAD.SHL.U32 R2, R2, 0x8, RZ ;  /* 0x0000000802027824 */ /* 0x000fe200078e00ff */
[----:B------:R-:W-:Y:S01]  /*0de0*/  LEA.HI.X.SX32 R161, R10, R3, 0x1, P0 ;  /* 0x000000030aa17211 */ /* 0x000fe200000f0eff */
[----:B------:R-:W-:Y:S01]  /*0df0*/  IMAD.SHL.U32 R136, R6, 0x8, RZ ;  /* 0x0000000806887824 */ /* 0x000fe200078e00ff */
[----:B------:R-:W-:Y:S01]  /*0e00*/  LOP3.LUT R7, R7, 0x1c0, RZ, 0xc0, !PT ;  /* 0x000001c007077812 */ /* 0x000fe200078ec0ff */
[----:B------:R-:W-:Y:S01]  /*0e10*/  UIMAD UR22, UR11, UR5, UR4 ;  /* 0x000000050b1672a4 */ /* 0x000fe2000f8e0204 */
[----:B------:R-:W-:Y:S01]  /*0e20*/  IADD3 R3, R2, 0x80, RZ ;  /* 0x0000008002037810 */ /* 0x000fe20007ffe0ff */
[----:B------:R-:W-:Y:S01]  /*0e30*/  USEL UR24, UR18, URZ, !UP3 ;  /* 0x0000003f12187287 */ /* 0x000fe2000d800000 */
[--C-:B------:R-:W-:Y:S01]  /*0e40*/  LOP3.LUT R8, R7, 0x38, R2.reuse, 0xf8, !PT ;  /* 0x0000003807087812 */ /* 0x100fe200078ef802 */
[----:B------:R-:W-:Y:S01]  /*0e50*/  ULDC.64 UR4, c[0x0][0x240] ;  /* 0x0000900000047ab9 */ /* 0x000fe20000000a00 */
[----:B------:R-:W-:Y:S01]  /*0e60*/  SHF.R.U32.HI R7, RZ, 0x3, R7 ;  /* 0x00000003ff077819 */ /* 0x000fe20000011607 */
[----:B------:R-:W-:Y:S01]  /*0e70*/  UIMAD UR4, UR10, UR4, URZ ;  /* 0x000000040a0472a4 */ /* 0x000fe2000f8e023f */
[----:B------:R-:W-:Y:S01]  /*0e80*/  ISETP.GE.AND P5, PT, R3, c[0x0][0x1d4], PT ;  /* 0x0000750003007a0c */ /* 0x000fe20003fa6270 */
[----:B------:R-:W-:Y:S01]  /*0e90*/  IMAD.MOV.U32 R113, RZ, RZ, c[0x0][0x238] ;  /* 0x00008e00ff717624 */ /* 0x000fe200078e00ff */
[----:B------:R-:W-:Y:S01]  /*0ea0*/  LOP3.LUT R7, R8, R7, RZ, 0x3c, !PT ;  /* 0x0000000708077212 */ /* 0x000fe200078e3cff */
[----:B------:R-:W-:Y:S01]  /*0eb0*/  UIMAD UR25, UR11, UR5, UR4 ;  /* 0x000000050b1972a4 */ /* 0x000fe2000f8e0204 */
[----:B------:R-:W-:Y:S01]  /*0ec0*/  SHF.R.S32.HI R3, RZ, 0x1f, R2 ;  /* 0x0000001fff037819 */ /* 0x000fe20000011402 */
[----:B-1----:R-:W-:Y:S01]  /*0ed0*/  IMAD.U32 R4, RZ, RZ, UR19 ;  /* 0x00000013ff047e24 */ /* 0x002fe2000f8e00ff */
[----:B------:R-:W-:Y:S01]  /*0ee0*/  LOP3.LUT R136, R7, 0xfffffe00, R136, 0xf8, !PT ;  /* 0xfffffe0007887812 */ /* 0x000fe200078ef888 */
[----:B------:R-:W-:Y:S01]  /*0ef0*/  IMAD R7, R161, c[0x0][0x238], RZ ;  /* 0x00008e00a1077a24 */ /* 0x000fe200078e02ff */
[C---:B------:R-:W-:Y:S01]  /*0f00*/  IADD3 R6, R2.reuse, 0x40, RZ ;  /* 0x0000004002067810 */ /* 0x040fe20007ffe0ff */
[----:B------:R-:W-:Y:S01]  /*0f10*/  IMAD.WIDE.U32 R20, R21, c[0x0][0x260], R2 ;  /* 0x0000980015147a25 */ /* 0x000fe200078e0002 */
[----:B------:R-:W-:Y:S01]  /*0f20*/  ISETP.GE.AND P3, PT, R2, c[0x0][0x1d4], PT ;  /* 0x0000750002007a0c */ /* 0x000fe20003f66270 */
[----:B------:R-:W-:Y:S01]  /*0f30*/  ULDC.64 UR4, c[0x0][0x248] ;  /* 0x0000920000047ab9 */ /* 0x000fe20000000a00 */
[----:B------:R-:W-:Y:S01]  /*0f40*/  LEA.HI R10, R0, R83, RZ, 0x2 ;  /* 0x00000053000a7211 */ /* 0x000fe200078f10ff */
[----:B------:R-:W-:Y:S01]  /*0f50*/  IMAD R8, R160, c[0x0][0x23c], R7 ;  /* 0x00008f00a0087a24 */ /* 0x000fe200078e0207 */
[----:B------:R-:W-:Y:S01]  /*0f60*/  ISETP.GE.AND P6, PT, R6, c[0x0][0x1d4], PT ;  /* 0x0000750006007a0c */ /* 0x000fe20003fc6270 */
[----:B------:R-:W-:Y:S01]  /*0f70*/  IMAD.WIDE.U32 R2, R160, c[0x0][0x238], R2 ;  /* 0x00008e00a0027a25 */ /* 0x000fe200078e0002 */
[----:B------:R-:W-:-:S02]  /*0f80*/  LOP3.LUT R6, R10, 0xfffffffc, RZ, 0xc0, !PT ;  /* 0xfffffffc0a067812 */ /* 0x000fc400078ec0ff */
[----:B------:R-:W-:Y:S01]  /*0f90*/  IADD3 R21, R21, UR22, RZ ;  /* 0x0000001615157c10 */ /* 0x000fe2000fffe0ff */
[----:B------:R-:W-:Y:S01]  /*0fa0*/  IMAD.IADD R9, R3, 0x1, R8 ;  /* 0x0000000103097824 */ /* 0x000fe200078e0208 */
[----:B------:R-:W-:Y:S01]  /*0fb0*/  USHF.R.S32.HI UR22, URZ, 0x1f, UR18 ;  /* 0x0000001f3f167899 */ /* 0x000fe20008011412 */
[----:B------:R-:W-:Y:S01]  /*0fc0*/  IMAD.MOV.U32 R8, RZ, RZ, R2 ;  /* 0x000000ffff087224 */ /* 0x000fe200078e0002 */
[----:B------:R-:W-:Y:S01]  /*0fd0*/  SHF.R.S32.HI R143, RZ, 0x2, R10 ;  /* 0x00000002ff8f7819 */ /* 0x000fe2000001140a */
[----:B------:R-:W-:Y:S01]  /*0fe0*/  IMAD.U32 R2, RZ, RZ, UR11 ;  /* 0x0000000bff027e24 */ /* 0x000fe2000f8e00ff */
[----:B------:R-:W-:Y:S01]  /*0ff0*/  USEL UR23, UR22, URZ, !UP3 ;  /* 0x0000003f16177287 */ /* 0x000fe2000d800000 */
[----:B------:R-:W-:Y:S01]  /*1000*/  IMAD.IADD R6, R83, 0x1, -R6 ;  /* 0x0000000153067824 */ /* 0x000fe200078e0a06 */
[----:B------:R-:W-:Y:S01]  /*1010*/  SHF.R.S32.HI R148, RZ, 0x1f, R143 ;  /* 0x0000001fff947819 */ /* 0x000fe2000001148f */
[----:B------:R-:W-:Y:S01]  /*1020*/  IMAD.WIDE.U32 R158, R2, c[0x0][0x240], R8 ;  /* 0x00009000029e7a25 */ /* 0x000fe200078e0008 */
[----:B------:R-:W-:Y:S01]  /*1030*/  UIMAD UR4, UR23, UR4, URZ ;  /* 0x00000004170472a4 */ /* 0x000fe2000f8e023f */
[----:B------:R-:W-:-:S02]  /*1040*/  SHF.R.S32.HI R10, RZ, 0x1f, R10 ;  /* 0x0000001fff0a7819 */ /* 0x000fc4000001140a */
[C---:B------:R-:W-:Y:S01]  /*1050*/  IMAD.SHL.U32 R18, R6.reuse, 0x4, RZ ;  /* 0x0000000406127824 */ /* 0x040fe200078e00ff */
[----:B------:R-:W-:Y:S01]  /*1060*/  IADD3 R159, R159, UR25, RZ ;  /* 0x000000199f9f7c10 */ /* 0x000fe2000fffe0ff */
[----:B------:R-:W-:Y:S01]  /*1070*/  IMAD.SHL.U32 R16, R6, 0x8, RZ ;  /* 0x0000000806107824 */ /* 0x000fe200078e00ff */
[----:B------:R-:W-:Y:S01]  /*1080*/  UIMAD UR4, UR24, UR5, UR4 ;  /* 0x00000005180472a4 */ /* 0x000fe2000f8e0204 */
[----:B------:R-:W-:Y:S01]  /*1090*/  IMAD.MOV.U32 R104, RZ, RZ, 0x6 ;  /* 0x00000006ff687424 */ /* 0x000fe200078e00ff */
[----:B------:R-:W-:Y:S01]  /*10a0*/  SHF.R.S32.HI R19, RZ, 0x1f, R18 ;  /* 0x0000001fff137819 */ /* 0x000fe20000011412 */
[----:B------:R-:W-:Y:S01]  /*10b0*/  IMAD.U32 R156, RZ, RZ, UR24 ;  /* 0x00000018ff9c7e24 */ /* 0x000fe2000f8e00ff */
[----:B------:R-:W-:Y:S01]  /*10c0*/  SHF.R.S32.HI R17, RZ, 0x1f, R16 ;  /* 0x0000001fff117819 */ /* 0x000fe20000011410 */
[----:B------:R-:W-:Y:S01]  /*10d0*/  IMAD R4, R4, -0x40, R99 ;  /* 0xffffffc004047824 */ /* 0x000fe200078e0263 */
[----:B------:R-:W-:Y:S01]  /*10e0*/  ISETP.GE.AND P4, PT, R16, c[0x0][0x27c], PT ;  /* 0x00009f0010007a0c */ /* 0x000fe20003f86270 */
[----:B------:R-:W-:Y:S01]  /*10f0*/  IMAD R150, R148, c[0x0][0x280], RZ ;  /* 0x0000a00094967a24 */ /* 0x000fe200078e02ff */
[----:B------:R-:W-:Y:S01]  /*1100*/  SHF.L.U64.HI R100, R113, R104, c[0x0][0x23c] ;  /* 0x00008f0071647619 */ /* 0x000fe20000010268 */
[----:B------:R-:W-:Y:S01]  /*1110*/  IMAD.WIDE.U32 R158, R156, c[0x0][0x248], R158 ;  /* 0x000092009c9e7a25 */ /* 0x000fe200078e009e */
[C---:B------:R-:W-:Y:S01]  /*1120*/  ISETP.GE.AND P1, PT, R4.reuse, 0x1, PT ;  /* 0x000000010400780c */ /* 0x040fe20003f26270 */
[----:B------:R-:W-:Y:S01]  /*1130*/  USHF.R.S32.HI UR5, URZ, 0x1f, UR19 ;  /* 0x0000001f3f057899 */ /* 0x000fe20008011413 */
[----:B------:R-:W-:Y:S01]  /*1140*/  SEL R3, RZ, c[0x0][0x27c], !P4 ;  /* 0x00009f00ff037a07 */ /* 0x000fe20006000000 */
[C---:B------:R-:W-:Y:S01]  /*1150*/  IMAD R150, R143.reuse, c[0x0][0x284], R150 ;  /* 0x0000a1008f967a24 */ /* 0x040fe200078e0296 */
[----:B------:R-:W-:Y:S01]  /*1160*/  ISETP.GT.AND P0, PT, R4, 0x20, PT ;  /* 0x000000200400780c */ /* 0x000fe20003f04270 */
[----:B------:R-:W-:Y:S01]  /*1170*/  IMAD.WIDE.U32 R154, R143, c[0x0][0x280], R18 ;  /* 0x0000a0008f9a7a25 */ /* 0x000fe200078e0012 */
[----:B------:R-:W-:-:S02]  /*1180*/  IADD3 R163, R159, UR4, RZ ;  /* 0x000000049fa37c10 */ /* 0x000fc4000fffe0ff */
[C---:B------:R-:W-:Y:S01]  /*1190*/  IADD3 R15, R18.reuse, 0x20, RZ ;  /* 0x00000020120f7810 */ /* 0x040fe20007ffe0ff */
[----:B------:R-:W-:Y:S01]  /*11a0*/  IMAD.WIDE.U32 R8, R143, c[0x0][0x280], R16 ;  /* 0x0000a0008f087a25 */ /* 0x000fe200078e0010 */
[----:B------:R-:W-:Y:S02]  /*11b0*/  P2R R145, PR, RZ, 0x10 ;  /* 0x00000010ff917803 */ /* 0x000fe40000000000 */
[----:B------:R-:W-:Y:S01]  /*11c0*/  IADD3 R14, R18, 0x40, RZ ;  /* 0x00000040120e7810 */ /* 0x000fe20007ffe0ff */
[----:B------:R-:W-:Y:S01]  /*11d0*/  IMAD.SHL.U32 R101, R113, 0x40, RZ ;  /* 0x0000004071657824 */ /* 0x000fe200078e00ff */
[----:B------:R-:W-:Y:S01]  /*11e0*/  LEA.HI R123, R0, R83, RZ, 0x5 ;  /* 0x00000053007b7211 */ /* 0x000fe200078f28ff */
[----:B------:R-:W-:Y:S01]  /*11f0*/  IMAD R4, R100, UR19, RZ ;  /* 0x0000001364047c24 */ /* 0x000fe2000f8e02ff */
[C---:B------:R-:W-:Y:S01]  /*1200*/  IADD3 R141, R16.reuse, 0x60, RZ ;  /* 0x00000060108d7810 */ /* 0x040fe20007ffe0ff */
[----:B------:R-:W-:Y:S01]  /*1210*/  IMAD.MOV.U32 R162, RZ, RZ, R158 ;  /* 0x000000ffffa27224 */ /* 0x000fe200078e009e */
[C---:B------:R-:W-:Y:S01]  /*1220*/  IADD3 R140, R16.reuse, 0x80, RZ ;  /* 0x00000080108c7810 */ /* 0x040fe20007ffe0ff */
[----:B------:R-:W-:Y:S01]  /*1230*/  IMAD.IADD R155, R155, 0x1, R150 ;  /* 0x000000019b9b7824 */ /* 0x000fe200078e0296 */
[----:B------:R-:W-:Y:S01]  /*1240*/  IADD3 R138, R16, 0xa0, RZ ;  /* 0x000000a0108a7810 */ /* 0x000fe20007ffe0ff */
[----:B------:R-:W-:Y:S01]  /*1250*/  IMAD.IADD R151, R150, 0x1, R9 ;  /* 0x0000000196977824 */ /* 0x000fe200078e0209 */
[----:B------:R-:W-:Y:S01]  /*1260*/  P2R R146, PR, RZ, 0x8 ;  /* 0x00000008ff927803 */ /* 0x000fe20000000000 */
[----:B------:R-:W-:Y:S01]  /*1270*/  IMAD.IADD R2, R16, 0x1, R3 ;  /* 0x0000000110027824 */ /* 0x000fe200078e0203 */
[----:B------:R-:W-:Y:S01]  /*1280*/  SHF.R.S32.HI R125, RZ, 0x1f, R138 ;  /* 0x0000001fff7d7819 */ /* 0x000fe2000001148a */
[----:B------:R-:W-:Y:S01]  /*1290*/  IMAD.MOV.U32 R150, RZ, RZ, R8 ;  /* 0x000000ffff967224 */ /* 0x000fe200078e0008 */
[----:B------:R-:W-:Y:S01]  /*12a0*/  IADD3 R91, R91, UR16, RZ ;  /* 0x000000105b5b7c10 */ /* 0x000fe2000fffe0ff */
[----:B------:R-:W-:Y:S01]  /*12b0*/  IMAD R148, R148, c[0x0][0x290], RZ ;  /* 0x0000a40094947a24 */ /* 0x000fe200078e02ff */
[----:B------:R-:W-:Y:S01]  /*12c0*/  SHF.R.S32.HI R121, RZ, 0x1f, R2 ;  /* 0x0000001fff797819 */ /* 0x000fe20000011402 */
[C---:B------:R-:W-:Y:S01]  /*12d0*/  IMAD R3, R101.reuse, UR5, R4 ;  /* 0x0000000565037c24 */ /* 0x040fe2000f8e0204 */
[----:B------:R-:W-:Y:S01]  /*12e0*/  ULDC.64 UR4, c[0x0][0x1e8] ;  /* 0x00007a0000047ab9 */ /* 0x000fe20000000a00 */
[----:B------:R-:W-:Y:S01]  /*12f0*/  IMAD.WIDE.U32 R8, R101, UR19, R162 ;  /* 0x0000001365087c25 */ /* 0x000fe2000f8e00a2 */
[CC--:B------:R-:W-:Y:S01]  /*1300*/  LEA.HI R4, R121.reuse, R2.reuse, RZ, 0x3 ;  /* 0x0000000279047211 */ /* 0x0c0fe200078f18ff */
[----:B------:R-:W-:Y:S01]  /*1310*/  UIMAD UR25, UR10, UR4, URZ ;  /* 0x000000040a1972a4 */ /* 0x000fe2000f8e023f */
[----:B------:R-:W-:Y:S01]  /*1320*/  LEA.HI R121, R121, R2, RZ, 0x6 ;  /* 0x0000000279797211 */ /* 0x000fe200078f30ff */
[C---:B------:R-:W-:Y:S01]  /*1330*/  IMAD R148, R143.reuse, c[0x0][0x294], R148 ;  /* 0x0000a5008f947a24 */ /* 0x040fe200078e0294 */
[----:B------:R-:W-:Y:S01]  /*1340*/  UIMAD.WIDE.U32 UR28, UR11, UR4, URZ ;  /* 0x000000040b1c72a5 */ /* 0x000fe2000f8e003f */
[----:B------:R-:W-:Y:S01]  /*1350*/  IMAD.WIDE.U32 R12, R143, c[0x0][0x290], R16 ;  /* 0x0000a4008f0c7a25 */ /* 0x000fe200078e0010 */
[----:B------:R-:W-:Y:S01]  /*1360*/  UIMAD UR25, UR11, UR5, UR25 ;  /* 0x000000050b1972a4 */ /* 0x000fe2000f8e0219 */
[----:B------:R-:W-:-:S02]  /*1370*/  LOP3.LUT R107, R4, 0xfffffff8, RZ, 0xc0, !PT ;  /* 0xfffffff8046b7812 */ /* 0x000fc400078ec0ff */
[----:B------:R-:W-:Y:S01]  /*1380*/  IMAD.IADD R3, R9, 0x1, R3 ;  /* 0x0000000109037824 */ /* 0x000fe200078e0203 */
[----:B------:R-:W-:Y:S01]  /*1390*/  ULDC.64 UR4, c[0x0][0x210] ;  /* 0x0000840000047ab9 */ /* 0x000fe20000000a00 */
[----:B------:R-:W-:Y:S01]  /*13a0*/  IMAD.MOV.U32 R112, RZ, RZ, 0x5 ;  /* 0x00000005ff707424 */ /* 0x000fe200078e00ff */
[----:B------:R-:W-:Y:S01]  /*13b0*/  UIMAD UR27, UR10, UR4, URZ ;  /* 0x000000040a1b72a4 */ /* 0x000fe2000f8e023f */
[----:B------:R-:W-:Y:S01]  /*13c0*/  IMAD.IADD R149, R148, 0x1, R13 ;  /* 0x0000000194957824 */ /* 0x000fe200078e020d */
[----:B------:R-:W-:Y:S01]  /*13d0*/  UIMAD.WIDE.U32 UR30, UR11, UR4, URZ ;  /* 0x000000040b1e72a5 */ /* 0x000fe2000f8e003f */
[----:B------:R-:W-:Y:S01]  /*13e0*/  IMAD.IADD R13, R18, 0x1, R15 ;  /* 0x00000001120d7824 */ /* 0x000fe200078e020f */
[C---:B------:R-:W-:Y:S01]  /*13f0*/  SHF.L.U64.HI R112, R113.reuse, R112, c[0x0][0x23c] ;  /* 0x00008f0071707619 */ /* 0x040fe20000010270 */
[----:B------:R-:W-:Y:S01]  /*1400*/  IMAD.SHL.U32 R136, R136, 0x2, RZ ;  /* 0x0000000288887824 */ /* 0x000fe200078e00ff */
[----:B------:R-:W-:Y:S01]  /*1410*/  UIMAD UR27, UR11, UR5, UR27 ;  /* 0x000000050b1b72a4 */ /* 0x000fe2000f8e021b */
[----:B------:R-:W-:Y:S01]  /*1420*/  IMAD.SHL.U32 R113, R113, 0x20, RZ ;  /* 0x0000002071717824 */ /* 0x000fe200078e00ff */
[----:B------:R-:W-:Y:S01]  /*1430*/  ISETP.GE.AND P4, PT, R13, c[0x0][0x27c], PT ;  /* 0x00009f000d007a0c */ /* 0x000fe20003f86270 */
[----:B------:R-:W-:Y:S01]  /*1440*/  IMAD.WIDE.U32 R156, R156, c[0x0][0x268], R20 ;  /* 0x00009a009c9c7a25 */ /* 0x000fe200078e0014 */
[----:B------:R-:W-:Y:S01]  /*1450*/  ULDC.64 UR4, c[0x0][0x268] ;  /* 0x00009a0000047ab9 */ /* 0x000fe20000000a00 */
[----:B------:R-:W-:Y:S01]  /*1460*/  LEA.HI R125, R125, R138, RZ, 0x3 ;  /* 0x0000008a7d7d7211 */ /* 0x000fe200078f18ff */
[----:B------:R-:W-:Y:S01]  /*1470*/  UIMAD UR4, UR23, UR4, URZ ;  /* 0x00000004170472a4 */ /* 0x000fe2000f8e023f */
[----:B------:R-:W-:Y:S01]  /*1480*/  IMAD.WIDE.U32 R152, R143, c[0x0][0x290], R18 ;  /* 0x0000a4008f987a25 */ /* 0x000fe200078e0012 */
[----:B------:R-:W-:Y:S01]  /*1490*/  SHF.R.S32.HI R106, RZ, 0x1f, R107 ;  /* 0x0000001fff6a7819 */ /* 0x000fe2000001146b */
[----:B------:R-:W-:Y:S01]  /*14a0*/  UIADD3 UR25, UR29, UR25, URZ ;  /* 0x000000191d197290 */ /* 0x000fe2000fffe03f */
[----:B------:R-:W-:Y:S01]  /*14b0*/  LOP3.LUT R125, R125, 0xfffffff8, RZ, 0xc0, !PT ;  /* 0xfffffff87d7d7812 */ /* 0x000fe200078ec0ff */
[----:B------:R-:W-:Y:S01]  /*14c0*/  IMAD.IADD R153, R153, 0x1, R148 ;  /* 0x0000000199997824 */ /* 0x000fe200078e0294 */
[----:B------:R-:W-:Y:S01]  /*14d0*/  UIMAD UR24, UR24, UR5, UR4 ;  /* 0x00000005181872a4 */ /* 0x000fe2000f8e0204 */
[----:B------:R-:W-:Y:S01]  /*14e0*/  IMAD.MOV.U32 R148, RZ, RZ, R12 ;  /* 0x000000ffff947224 */ /* 0x000fe200078e000c */
[----:B------:R-:W-:Y:S01]  /*14f0*/  SHF.L.U64.HI R106, R107, 0x1, R106 ;  /* 0x000000016b6a7819 */ /* 0x000fe2000001026a */
[C---:B------:R-:W-:Y:S01]  /*1500*/  IMAD.IADD R12, R18.reuse, 0x1, R14 ;  /* 0x00000001120c7824 */ /* 0x040fe200078e020e */
[----:B------:R-:W-:Y:S01]  /*1510*/  ULDC.64 UR4, c[0x0][0x2b0] ;  /* 0x0000ac0000047ab9 */ /* 0x000fe20000000a00 */
[----:B------:R-:W-:Y:S01]  /*1520*/  IMAD.SHL.U32 R123, R123, 0x10, RZ ;  /* 0x000000107b7b7824 */ /* 0x000fe200078e00ff */
[----:B------:R-:W-:Y:S01]  /*1530*/  P2R R144, PR, RZ, 0x10 ;  /* 0x00000010ff907803 */ /* 0x000fe20000000000 */
[----:B------:R-:W-:Y:S01]  /*1540*/  IMAD.SHL.U32 R121, R121, 0x40, RZ ;  /* 0x0000004079797824 */ /* 0x000fe200078e00ff */
[----:B------:R-:W-:Y:S01]  /*1550*/  IADD3 R11, R18, 0x30, RZ ;  /* 0x00000030120b7810 */ /* 0x000fe20007ffe0ff */
[----:B------:R-:W-:Y:S01]  /*1560*/  IMAD R135, R6, 0x40, R143 ;  /* 0x0000004006877824 */ /* 0x000fe200078e028f */
[----:B------:R-:W-:Y:S01]  /*1570*/  LOP3.LUT R123, R123, 0xfffffe00, RZ, 0xc0, !PT ;  /* 0xfffffe007b7b7812 */ /* 0x000fe200078ec0ff */
[----:B------:R-:W-:Y:S01]  /*1580*/  IMAD.MOV.U32 R85, RZ, RZ, c[0x0][0x27c] ;  /* 0x00009f00ff557624 */ /* 0x000fe200078e00ff */
[----:B------:R-:W-:Y:S01]  /*1590*/  LOP3.LUT R121, R121, 0x7ffff000, RZ, 0xc0, !PT ;  /* 0x7ffff00079797812 */ /* 0x000fe200078ec0ff */
[----:B------:R-:W-:Y:S01]  /*15a0*/  IMAD.MOV.U32 R98, RZ, RZ, c[0x0][0x2b8] ;  /* 0x0000ae00ff627624 */ /* 0x000fe200078e00ff */
[----:B------:R-:W-:Y:S01]  /*15b0*/  SHF.R.S32.HI R6, RZ, 0x1f, R141 ;  /* 0x0000001fff067819 */ /* 0x000fe2000001148d */
[----:B------:R-:W-:Y:S01]  /*15c0*/  IMAD.MOV.U32 R103, RZ, RZ, c[0x0][0x280] ;  /* 0x0000a000ff677624 */ /* 0x000fe200078e00ff */
[----:B------:R-:W-:Y:S01]  /*15d0*/  IADD3 R9, R18, 0x10, RZ ;  /* 0x0000001012097810 */ /* 0x000fe20007ffe0ff */
[----:B------:R-:W-:Y:S01]  /*15e0*/  IMAD.MOV.U32 R105, RZ, RZ, c[0x0][0x290] ;  /* 0x0000a400ff697624 */ /* 0x000fe200078e00ff */
[----:B------:R-:W-:Y:S01]  /*15f0*/  LEA.HI R131, R6, R141, RZ, 0x3 ;  /* 0x0000008d06837211 */ /* 0x000fe200078f18ff */
[----:B------:R-:W-:Y:S01]  /*1600*/  IMAD.WIDE.U32 R154, R84, c[0x0][0x280], R154 ;  /* 0x0000a000549a7a25 */ /* 0x000fe200078e009a */
[----:B------:R-:W-:Y:S01]  /*1610*/  SHF.R.S32.HI R6, RZ, 0x1f, R13 ;  /* 0x0000001fff067819 */ /* 0x000fe2000001140d */
[----:B------:R-:W-:Y:S01]  /*1620*/  UIADD3 UR27, UR31, UR27, URZ ;  /* 0x0000001b1f1b7290 */ /* 0x000fe2000fffe03f */
[----:B------:R-:W-:Y:S01]  /*1630*/  LOP3.LUT R131, R131, 0xfffffff8, RZ, 0xc0, !PT ;  /* 0xfffffff883837812 */ /* 0x000fe200078ec0ff */
[----:B------:R-:W-:Y:S01]  /*1640*/  IMAD.MOV.U32 R122, RZ, RZ, c[0x0][0x27c] ;  /* 0x00009f00ff7a7624 */ /* 0x000fe200078e00ff */
[----:B------:R-:W-:Y:S01]  /*1650*/  LEA.HI R133, R6, R13, RZ, 0x3 ;  /* 0x0000000d06857211 */ /* 0x000fe200078f18ff */
[----:B------:R-:W-:Y:S01]  /*1660*/  IMAD.WIDE.U32 R152, R84, c[0x0][0x290], R152 ;  /* 0x0000a40054987a25 */ /* 0x000fe200078e0098 */
[----:B------:R-:W-:-:S02]  /*1670*/  SHF.L.U64.HI R102, R103, R104, c[0x0][0x284] ;  /* 0x0000a10067667619 */ /* 0x000fc40000010268 */
[----:B------:R-:W-:Y:S01]  /*1680*/  LOP3.LUT R133, R133, 0xfffffff8, RZ, 0xc0, !PT ;  /* 0xfffffff885857812 */ /* 0x000fe200078ec0ff */
[C---:B------:R-:W-:Y:S01]  /*1690*/  IMAD.WIDE.U32 R150, R84.reuse, c[0x0][0x280], R150 ;  /* 0x0000a00054967a25 */ /* 0x040fe200078e0096 */
[----:B------:R-:W-:Y:S02]  /*16a0*/  SHF.L.U64.HI R104, R105, R104, c[0x0][0x294] ;  /* 0x0000a50069687619 */ /* 0x000fe40000010268 */
[----:B------:R-:W-:Y:S01]  /*16b0*/  SHF.R.S32.HI R116, RZ, 0x1f, R131 ;  /* 0x0000001fff747819 */ /* 0x000fe20000011483 */
[----:B------:R-:W-:Y:S01]  /*16c0*/  IMAD.WIDE.U32 R148, R84, c[0x0][0x290], R148 ;  /* 0x0000a40054947a25 */ /* 0x000fe200078e0094 */
[----:B------:R-:W-:Y:S02]  /*16d0*/  SHF.R.S32.HI R114, RZ, 0x1f, R125 ;  /* 0x0000001fff727819 */ /* 0x000fe4000001147d */
[----:B------:R-:W-:Y:S01]  /*16e0*/  SHF.R.S32.HI R132, RZ, 0x3, R4 ;  /* 0x00000003ff847819 */ /* 0x000fe20000011404 */
[----:B------:R-:W-:Y:S01]  /*16f0*/  IMAD.SHL.U32 R103, R103, 0x40, RZ ;  /* 0x0000004067677824 */ /* 0x000fe200078e00ff */
[----:B------:R-:W-:Y:S01]  /*1700*/  SHF.R.S32.HI R118, RZ, 0x1f, R133 ;  /* 0x0000001fff767819 */ /* 0x000fe20000011485 */
[----:B------:R-:W-:Y:S01]  /*1710*/  IMAD.SHL.U32 R105, R105, 0x40, RZ ;  /* 0x0000004069697824 */ /* 0x000fe200078e00ff */
[----:B------:R-:W-:Y:S01]  /*1720*/  IADD3 R97, R157, UR24, RZ ;  /* 0x000000189d617c10 */ /* 0x000fe2000fffe0ff */
[----:B------:R-:W-:-:S02]  /*1730*/  IMAD.SHL.U32 R122, R122, 0x2, RZ ;  /* 0x000000027a7a7824 */ /* 0x000fc400078e00ff */
[----:B------:R-:W-:Y:S02]  /*1740*/  IMAD.U32 R137, RZ, RZ, UR19 ;  /* 0x00000013ff897e24 */ /* 0x000fe4000f8e00ff */
[----:B------:R-:W-:Y:S01]  /*1750*/  IMAD.SHL.U32 R107, R107, 0x2, RZ ;  /* 0x000000026b6b7824 */ /* 0x000fe200078e00ff */
[----:B--2---:R1:W2:Y:S01]  /*1760*/  @P2 R2UR UR26, R5 ;  /* 0x00000000051a23c2 */ /* 0x0042a200000e0000 */
[----:B------:R-:W-:-:S04]  /*1770*/  @P1 LEA R22, P2, R8, c[0x0][0x220], 0x1 ;  /* 0x0000880008161a11 */ /* 0x000fc800078408ff */
[----:B------:R-:W-:-:S05]  /*1780*/  @P1 LEA.HI.X R23, R8, c[0x0][0x224], R3, 0x1, P2 ;  /* 0x0000890008171a11 */ /* 0x000fca00010f0c03 */
[----:B------:R-:W-:Y:S01]  /*1790*/  @!PT LDS RZ, [RZ] ;  /* 0x00000000fffff984 */ /* 0x000fe20000000800 */
[----:B------:R-:W-:Y:S01]  /*17a0*/  @!PT LDS RZ, [RZ] ;  /* 0x00000000fffff984 */ /* 0x000fe20000000800 */
[----:B------:R-:W-:Y:S01]  /*17b0*/  @!PT LDS RZ, [RZ] ;  /* 0x00000000fffff984 */ /* 0x000fe20000000800 */
[----:B------:R3:W-:Y:S04]  /*17c0*/  @P1 LDGSTS.E.BYPASS.LTC128B.128 [R136+0x6100], [R22.64], !P3 ;  /* 0x0610000016881fae */ /* 0x0007e8000d901d54 */
[----:B------:R3:W-:Y:S04]  /*17d0*/  @P1 LDGSTS.E.BYPASS.LTC128B.128 [R136+0x8100], [R22.64+0x80], !P6 ;  /* 0x0810008016881fae */ /* 0x0007e8000f101d54 */
[----:B------:R3:W-:Y:S01]  /*17e0*/  @P1 LDGSTS.E.BYPASS.LTC128B.128 [R136+0xa100], [R22.64+0x100], !P5 ;  /* 0x0a10010016881fae */ /* 0x0007e2000e901d54 */
[----:B-1----:R-:W-:Y:S01]  /*17f0*/  @P0 IADD3 R5, P1, R113, R8, RZ ;  /* 0x0000000871050210 */ /* 0x002fe20007f3e0ff */
[----:B--2---:R-:W-:Y:S01]  /*1800*/  @UP0 USHF.R.S32.HI UR33, URZ, 0x1f, UR26 ;  /* 0x0000001f3f210899 */ /* 0x004fe2000801141a */
[----:B------:R-:W-:Y:S01]  /*1810*/  SEL R8, RZ, c[0x0][0x27c], !P4 ;  /* 0x00009f00ff087a07 */ /* 0x000fe20006000000 */
[----:B------:R-:W-:-:S02]  /*1820*/  @UP0 UMOV UR32, UR26 ;  /* 0x0000001a00200c82 */ /* 0x000fc40008000000 */
[----:B------:R-:W-:Y:S01]  /*1830*/  @P0 IMAD.X R2, R112, 0x1, R3, P1 ;  /* 0x0000000170020824 */ /* 0x000fe200008e0603 */
[C---:B------:R-:W-:Y:S01]  /*1840*/  @P0 LEA R20, P1, R5.reuse, c[0x0][0x220], 0x1 ;  /* 0x0000880005140a11 */ /* 0x040fe200078208ff */
[----:B------:R-:W-:Y:S01]  /*1850*/  IMAD.IADD R8, R8, 0x1, R13 ;  /* 0x0000000108087824 */ /* 0x000fe200078e020d */
[----:B------:R-:W-:Y:S02]  /*1860*/  @!UP0 UMOV UR33, UR22 ;  /* 0x0000001600218c82 */ /* 0x000fe40008000000 */
[----:B------:R-:W-:Y:S01]  /*1870*/  @P0 LEA.HI.X R21, R5, c[0x0][0x224], R2, 0x1, P1 ;  /* 0x0000890005150a11 */ /* 0x000fe200008f0c02 */
[----:B------:R-:W-:Y:S01]  /*1880*/  UIMAD UR22, UR33, UR4, URZ ;  /* 0x00000004211672a4 */ /* 0x000fe2000f8e023f */
[----:B------:R-:W-:Y:S01]  /*1890*/  SHF.R.S32.HI R3, RZ, 0x1f, R8 ;  /* 0x0000001fff037819 */ /* 0x000fe20000011408 */
[----:B------:R-:W-:Y:S01]  /*18a0*/  @!UP0 UMOV UR32, UR18 ;  /* 0x0000001200208c82 */ /* 0x000fe20008000000 */
[----:B------:R-:W-:Y:S01]  /*18b0*/  LEA.HI R5, R10, R143, RZ, 0x3 ;  /* 0x0000008f0a057211 */ /* 0x000fe200078f18ff */
[----:B------:R3:W-:Y:S01]  /*18c0*/  @P0 LDGSTS.E.BYPASS.LTC128B.128 [R136+0x7100], [R20.64], !P3 ;  /* 0x0710000014880fae */ /* 0x0007e2000d901d54 */
[CC--:B------:R-:W-:Y:S01]  /*18d0*/  LEA.HI R2, R3.reuse, R8.reuse, RZ, 0x3 ;  /* 0x0000000803027211 */ /* 0x0c0fe200078f18ff */
[----:B------:R-:W-:Y:S01]  /*18e0*/  UIMAD.WIDE.U32 UR34, UR32, UR4, URZ ;  /* 0x00000004202272a5 */ /* 0x000fe2000f8e003f */
[----:B------:R-:W-:Y:S01]  /*18f0*/  LEA.HI R3, R3, R8, RZ, 0x6 ;  /* 0x0000000803037211 */ /* 0x000fe200078f30ff */
[----:B------:R3:W-:Y:S01]  /*1900*/  @P0 LDGSTS.E.BYPASS.LTC128B.128 [R136+0x9100], [R20.64+0x80], !P6 ;  /* 0x0910008014880fae */ /* 0x0007e2000f101d54 */
[----:B------:R-:W-:Y:S01]  /*1910*/  LOP3.LUT R8, R5, 0xfffffff8, RZ, 0xc0, !PT ;  /* 0xfffffff805087812 */ /* 0x000fe200078ec0ff */
[----:B------:R-:W-:Y:S01]  /*1920*/  UIMAD UR5, UR32, UR5, UR22 ;  /* 0x00000005200572a4 */ /* 0x000fe2000f8e0216 */
[----:B------:R-:W-:Y:S01]  /*1930*/  ISETP.GE.AND P1, PT, R12, c[0x0][0x27c], PT ;  /* 0x00009f000c007a0c */ /* 0x000fe20003f26270 */
[----:B------:R3:W-:Y:S01]  /*1940*/  @P0 LDGSTS.E.BYPASS.LTC128B.128 [R136+0xb100], [R20.64+0x100], !P5 ;  /* 0x0b10010014880fae */ /* 0x0007e2000e901d54 */
[----:B------:R-:W-:Y:S01]  /*1950*/  IMAD.SHL.U32 R3, R3, 0x40, RZ ;  /* 0x0000004003037824 */ /* 0x000fe200078e00ff */
[----:B------:R-:W-:Y:S01]  /*1960*/  LOP3.LUT R109, R2, 0xfffffff8, RZ, 0xc0, !PT ;  /* 0xfffffff8026d7812 */ /* 0x000fe200078ec0ff */
[----:B------:R-:W-:Y:S01]  /*1970*/  IMAD.IADD R139, R143, 0x1, -R8 ;  /* 0x000000018f8b7824 */ /* 0x000fe200078e0a08 */
[----:B------:R-:W-:Y:S01]  /*1980*/  SEL R5, RZ, c[0x0][0x27c], !P1 ;  /* 0x00009f00ff057a07 */ /* 0x000fe20004800000 */
[----:B------:R-:W0:Y:S01]  /*1990*/  LDGDEPBAR ;  /* 0x00000000000079af */ /* 0x000e220000000000 */
[----:B------:R-:W-:Y:S01]  /*19a0*/  LOP3.LUT R3, R3, 0x7ffff000, RZ, 0xc0, !PT ;  /* 0x7ffff00003037812 */ /* 0x000fe200078ec0ff */
[----:B------:R-:W-:-:S02]  /*19b0*/  UIADD3 UR5, UR35, UR5, URZ ;  /* 0x0000000523057290 */ /* 0x000fc4000fffe03f */
[----:B------:R-:W-:Y:S01]  /*19c0*/  BAR.SYNC.DEFER_BLOCKING 0x0 ;  /* 0x0000000000007b1d */ /* 0x000fe20000010000 */
[C---:B------:R-:W-:Y:S01]  /*19d0*/  LOP3.LUT P0, RZ, R139.reuse, 0x4, RZ, 0xc0, !PT ;  /* 0x000000048bff7812 */ /* 0x040fe2000780c0ff */
[----:B------:R-:W-:Y:S01]  /*19e0*/  IMAD.SHL.U32 R139, R139, 0x40, RZ ;  /* 0x000000408b8b7824 */ /* 0x000fe200078e00ff */
[----:B------:R-:W-:Y:S01]  /*19f0*/  P2R R142, PR, RZ, 0x2 ;  /* 0x00000002ff8e7803 */ /* 0x000fe20000000000 */
[----:B------:R-:W-:Y:S01]  /*1a00*/  IMAD.IADD R10, R5, 0x1, R12 ;  /* 0x00000001050a7824 */ /* 0x000fe200078e020c */
[----:B------:R-:W-:Y:S01]  /*1a10*/  SHF.R.S32.HI R108, RZ, 0x1f, R109 ;  /* 0x0000001fff6c7819 */ /* 0x000fe2000001146d */
[----:B------:R-:W-:Y:S01]  /*1a20*/  ULDC.U8 UR4, c[0x0][0x298] ;  /* 0x0000a60000047ab9 */ /* 0x000fe20000000000 */
[----:B------:R-:W-:Y:S02]  /*1a30*/  LOP3.LUT R139, R139, 0x1c0, RZ, 0xc0, !PT ;  /* 0x000001c08b8b7812 */ /* 0x000fe400078ec0ff */
[----:B------:R-:W-:Y:S02]  /*1a40*/  SHF.R.S32.HI R119, RZ, 0x1f, R10 ;  /* 0x0000001fff777819 */ /* 0x000fe4000001140a */
[----:B------:R-:W-:-:S02]  /*1a50*/  SHF.R.U32.HI R124, RZ, 0x3, R139 ;  /* 0x00000003ff7c7819 */ /* 0x000fc4000001168b */
[----:B------:R-:W-:Y:S02]  /*1a60*/  LOP3.LUT R5, R139, 0x38, R4, 0xf8, !PT ;  /* 0x000000388b057812 */ /* 0x000fe400078ef804 */
[----:B------:R-:W-:Y:S02]  /*1a70*/  LEA.HI R0, R119, R10, RZ, 0x3 ;  /* 0x0000000a77007211 */ /* 0x000fe400078f18ff */
[-C--:B------:R-:W-:Y:S02]  /*1a80*/  LOP3.LUT R8, R5, R124.reuse, RZ, 0x3c, !PT ;  /* 0x0000007c05087212 */ /* 0x080fe400078e3cff */
[----:B------:R-:W-:Y:S02]  /*1a90*/  LOP3.LUT R5, R139, 0x38, R0, 0xf8, !PT ;  /* 0x000000388b057812 */ /* 0x000fe400078ef800 */
[----:B------:R-:W-:Y:S02]  /*1aa0*/  IADD3 R121, R8, R121, R123 ;  /* 0x0000007908797210 */ /* 0x000fe40007ffe07b */
[----:B------:R-:W-:-:S02]  /*1ab0*/  LOP3.LUT R8, R5, R124, RZ, 0x3c, !PT ;  /* 0x0000007c05087212 */ /* 0x000fc400078e3cff */
[----:B------:R-:W-:Y:S01]  /*1ac0*/  SHF.R.S32.HI R5, RZ, 0x1f, R12 ;  /* 0x0000001fff057819 */ /* 0x000fe2000001140c */
[----:B------:R-:W-:Y:S01]  /*1ad0*/  IMAD.SHL.U32 R121, R121, 0x2, RZ ;  /* 0x0000000279797824 */ /* 0x000fe200078e00ff */
[----:B------:R-:W-:Y:S02]  /*1ae0*/  LOP3.LUT R7, R139, 0x38, R2, 0xf8, !PT ;  /* 0x000000388b077812 */ /* 0x000fe400078ef802 */
[----:B------:R-:W-:Y:S02]  /*1af0*/  LEA.HI R134, R5, R12, RZ, 0x3 ;  /* 0x0000000c05867211 */ /* 0x000fe400078f18ff */
[----:B------:R-:W-:Y:S02]  /*1b00*/  LOP3.LUT R5, R139, 0x18, R16, 0xf8, !PT ;  /* 0x000000188b057812 */ /* 0x000fe400078ef810 */
[----:B------:R-:W-:Y:S02]  /*1b10*/  LEA.HI R119, R119, R10, RZ, 0x6 ;  /* 0x0000000a77777211 */ /* 0x000fe400078f30ff */
[----:B------:R-:W-:-:S02]  /*1b20*/  LOP3.LUT R130, R5, R124, RZ, 0x3c, !PT ;  /* 0x0000007c05827212 */ /* 0x000fc400078e3cff */
[----:B------:R-:W-:Y:S01]  /*1b30*/  LOP3.LUT R120, R7, R124, RZ, 0x3c, !PT ;  /* 0x0000007c07787212 */ /* 0x000fe200078e3cff */
[----:B------:R-:W-:Y:S01]  /*1b40*/  IMAD.SHL.U32 R119, R119, 0x40, RZ ;  /* 0x0000004077777824 */ /* 0x000fe200078e00ff */
[----:B------:R-:W-:Y:S01]  /*1b50*/  SHF.R.S32.HI R7, RZ, 0x1f, R140 ;  /* 0x0000001fff077819 */ /* 0x000fe2000001148c */
[--C-:B------:R-:W-:Y:S01]  /*1b60*/  IMAD.IADD R130, R130, 0x1, R123.reuse ;  /* 0x0000000182827824 */ /* 0x100fe200078e027b */
[----:B------:R-:W-:Y:S02]  /*1b70*/  IADD3 R120, R120, R3, R123 ;  /* 0x0000000378787210 */ /* 0x000fe40007ffe07b */
[----:B------:R-:W-:Y:S02]  /*1b80*/  SHF.R.S32.HI R3, RZ, 0x1f, R84 ;  /* 0x0000001fff037819 */ /* 0x000fe40000011454 */
[----:B------:R-:W-:Y:S01]  /*1b90*/  LEA R130, R130, 0x100, 0x1 ;  /* 0x0000010082827811 */ /* 0x000fe200078e08ff */
[----:B------:R-:W-:Y:S01]  /*1ba0*/  IMAD.SHL.U32 R120, R120, 0x2, RZ ;  /* 0x0000000278787824 */ /* 0x000fe200078e00ff */
[----:B------:R-:W-:Y:S01]  /*1bb0*/  LOP3.LUT R119, R119, 0x7ffff000, RZ, 0xc0, !PT ;  /* 0x7ffff00077777812 */ /* 0x000fe200078ec0ff */
[C---:B------:R-:W-:Y:S01]  /*1bc0*/  IMAD R93, R3.reuse, c[0x0][0x280], RZ ;  /* 0x0000a000035d7a24 */ /* 0x040fe200078e02ff */
[----:B------:R-:W-:Y:S01]  /*1bd0*/  LOP3.LUT R111, R0, 0xfffffff8, RZ, 0xc0, !PT ;  /* 0xfffffff8006f7812 */ /* 0x000fe200078ec0ff */
[----:B------:R-:W-:Y:S01]  /*1be0*/  IMAD R3, R3, c[0x0][0x290], RZ ;  /* 0x0000a40003037a24 */ /* 0x000fe200078e02ff */
[----:B------:R-:W-:Y:S01]  /*1bf0*/  LEA.HI R128, R7, R140, RZ, 0x3 ;  /* 0x0000008c07807211 */ /* 0x000fe200078f18ff */
[----:B------:R-:W-:Y:S01]  /*1c00*/  IMAD R93, R84, c[0x0][0x284], R93 ;  /* 0x0000a100545d7a24 */ /* 0x000fe200078e025d */
[----:B------:R-:W-:Y:S01]  /*1c10*/  IADD3 R129, R130, 0x40, RZ ;  /* 0x0000004082817810 */ /* 0x000fe20007ffe0ff */
[----:B------:R-:W-:Y:S01]  /*1c20*/  IMAD R3, R84, c[0x0][0x294], R3 ;  /* 0x0000a50054037a24 */ /* 0x000fe200078e0203 */
[----:B------:R-:W-:Y:S01]  /*1c30*/  @P0 IADD3 R129, R130, -0x40, RZ ;  /* 0xffffffc082810810 */ /* 0x000fe20007ffe0ff */
[----:B------:R-:W-:Y:S01]  /*1c40*/  IMAD.IADD R95, R155, 0x1, R93 ;  /* 0x000000019b5f7824 */ /* 0x000fe200078e025d */
[----:B------:R-:W-:Y:S01]  /*1c50*/  IADD3 R119, R8, R119, R123 ;  /* 0x0000007708777210 */ /* 0x000fe20007ffe07b */
[----:B------:R-:W-:Y:S01]  /*1c60*/  IMAD.IADD R93, R93, 0x1, R151 ;  /* 0x000000015d5d7824 */ /* 0x000fe200078e0297 */
[----:B------:R-:W-:Y:S01]  /*1c70*/  SHF.R.S32.HI R110, RZ, 0x1f, R111 ;  /* 0x0000001fff6e7819 */ /* 0x000fe2000001146f */
[----:B------:R-:W-:Y:S01]  /*1c80*/  IMAD.IADD R94, R153, 0x1, R3 ;  /* 0x00000001995e7824 */ /* 0x000fe200078e0203 */
[----:B------:R-:W-:Y:S01]  /*1c90*/  ISETP.GE.AND P0, PT, R85, 0x1, PT ;  /* 0x000000015500780c */ /* 0x000fe20003f06270 */
[----:B------:R-:W-:Y:S01]  /*1ca0*/  IMAD.IADD R92, R3, 0x1, R149 ;  /* 0x00000001035c7824 */ /* 0x000fe200078e0295 */
[----:B------:R-:W-:Y:S01]  /*1cb0*/  LOP3.LUT R128, R128, 0xfffffff8, RZ, 0xc0, !PT ;  /* 0xfffffff880807812 */ /* 0x000fe200078ec0ff */
[----:B------:R-:W-:Y:S01]  /*1cc0*/  IMAD.SHL.U32 R119, R119, 0x2, RZ ;  /* 0x0000000277777824 */ /* 0x000fe200078e00ff */
[----:B------:R-:W-:-:S02]  /*1cd0*/  LOP3.LUT R134, R134, 0xfffffff8, RZ, 0xc0, !PT ;  /* 0xfffffff886867812 */ /* 0x000fc400078ec0ff */
[----:B------:R-:W-:Y:S02]  /*1ce0*/  ISETP.NE.AND P1, PT, R98, 0x1, PT ;  /* 0x000000016200780c */ /* 0x000fe40003f25270 */
[----:B------:R-:W-:Y:S02]  /*1cf0*/  SHF.R.S32.HI R126, RZ, 0x3, R0 ;  /* 0x00000003ff7e7819 */ /* 0x000fe40000011400 */
[C---:B------:R-:W-:Y:S01]  /*1d00*/  SHF.L.U64.HI R108, R109.reuse, 0x1, R108 ;  /* 0x000000016d6c7819 */ /* 0x040fe2000001026c */
[----:B------:R-:W-:Y:S01]  /*1d10*/  IMAD.SHL.U32 R109, R109, 0x2, RZ ;  /* 0x000000026d6d7824 */ /* 0x000fe200078e00ff */
[C---:B------:R-:W-:Y:S01]  /*1d20*/  SHF.L.U64.HI R110, R111.reuse, 0x1, R110 ;  /* 0x000000016f6e7819 */ /* 0x040fe2000001026e */
[----:B------:R-:W-:Y:S01]  /*1d30*/  IMAD.SHL.U32 R111, R111, 0x2, RZ ;  /* 0x000000026f6f7824 */ /* 0x000fe200078e00ff */
[----:B------:R-:W-:Y:S02]  /*1d40*/  P2R R0, PR, RZ, 0x1 ;  /* 0x00000001ff007803 */ /* 0x000fe40000000000 */
[----:B------:R-:W-:-:S02]  /*1d50*/  IADD3 R10, R18, 0x50, RZ ;  /* 0x00000050120a7810 */ /* 0x000fc40007ffe0ff */
[----:B------:R-:W-:Y:S02]  /*1d60*/  SHF.R.S32.HI R115, RZ, 0x1f, R128 ;  /* 0x0000001fff737819 */ /* 0x000fe40000011480 */
[----:B------:R-:W-:Y:S02]  /*1d70*/  SHF.R.S32.HI R117, RZ, 0x1f, R134 ;  /* 0x0000001fff757819 */ /* 0x000fe40000011486 */
[----:B------:R-:W-:Y:S02]  /*1d80*/  SHF.R.S32.HI R127, RZ, 0x3, R2 ;  /* 0x00000003ff7f7819 */ /* 0x000fe40000011402 */
[----:B---3--:R-:W-:Y:S02]  /*1d90*/  P2R R0, PR, RZ, 0x2 ;  /* 0x00000002ff007803 */ /* 0x008fe40000000000 */
.L_x_764:
[----:B------:R-:W-:Y:S01]  /*1da0*/  IMAD.SHL.U32 R90, R137, 0x40, RZ ;  /* 0x00000040895a7824 */ /* 0x000fe200078e00ff */
[----:B------:R-:W-:Y:S04]  /*1db0*/  DEPBAR.LE SB0, 0x0 ;  /* 0x000080000000791a */ /* 0x000fe80000000000 */
[----:B------:R-:W-:Y:S01]  /*1dc0*/  IMAD.IADD R0, R135, 0x1, R90 ;  /* 0x0000000187007824 */ /* 0x000fe200078e025a */
[----:B------:R-:W-:Y:S01]  /*1dd0*/  ISETP.NE.AND P1, PT, R98, 0x1, PT ;  /* 0x000000016200780c */ /* 0x000fe20003f25270 */
[----:B------:R-:W-:Y:S01]  /*1de0*/  IMAD.MOV.U32 R96, RZ, RZ, RZ ;  /* 0x000000ffff607224 */ /* 0x000fe200078e00ff */
[----:B------:R-:W-:Y:S01]  /*1df0*/  ISETP.GE.AND P2, PT, R85, 0x1, PT ;  /* 0x000000015500780c */ /* 0x000fe20003f46270 */
[----:B------:R-:W-:Y:S01]  /*1e00*/  IMAD.IADD R89, R91, 0x1, R0 ;  /* 0x000000015b597824 */ /* 0x000fe200078e0200 */
[----:B------:R-:W-:Y:S01]  /*1e10*/  ISETP.GE.AND P0, PT, R0, UR15, PT ;  /* 0x0000000f00007c0c */ /* 0x000fe2000bf06270 */
[----:B------:R-:W-:Y:S02]  /*1e20*/  BSSY B1, `(.L_x_740) ;  /* 0x00003ea000017945 */ /* 0x000fe40003800000 */
[--C-:B------:R-:W-:Y:S01]  /*1e30*/  IMAD.MOV.U32 R0, RZ, RZ, R89.reuse ;  /* 0x000000ffff007224 */ /* 0x100fe200078e0059 */
[----:B------:R-:W-:Y:S05]  /*1e40*/  ISETP.GT.OR P0, PT, R135, 0x3f, P0 ;  /* 0x0000003f8700780c */ /* 0x000fea0000704670 */
[----:B-1----:R-:W-:Y:S05]  /*1e50*/  @P1 IMAD.HI.U32 R2, R89, c[0x0][0x2bc], RZ ;  /* 0x0000af0059021a27 */ /* 0x002fea00078e00ff */
[----:B------:R-:W-:Y:S04]  /*1e60*/  @P1 SHF.R.U32.HI R0, RZ, c[0x0][0x2c0], R2 ;  /* 0x0000b000ff001a19 */ /* 0x000fe80000011602 */
[C---:B------:R-:W-:Y:S04]  /*1e70*/  @!P0 IADD3 R3, P1, R0.reuse, UR34, RZ ;  /* 0x0000002200038c10 */ /* 0x040fe8000ff3e0ff */
[----:B------:R-:W-:Y:S01]  /*1e80*/  @!P0 LEA.HI.X.SX32 R2, R0, UR5, 0x1, P1 ;  /* 0x0000000500028c11 */ /* 0x000fe200088f0eff */
[----:B------:R-:W-:Y:S01]  /*1e90*/  IMAD.MOV R0, RZ, RZ, -R0 ;  /* 0x000000ffff007224 */ /* 0x000fe200078e0a00 */
[C---:B------:R-:W-:Y:S03]  /*1ea0*/  @!P0 LEA R4, P1, R3.reuse, c[0x0][0x2a0], 0x2 ;  /* 0x0000a80003048a11 */ /* 0x040fe600078210ff */
        /* <DEDUP_REMOVED lines=23> */
[----:B------:R-:W-:Y:S03]  /*2020*/  IADD3 R86, -R90, UR15, RZ ;  /* 0x0000000f5a567c10 */ /* 0x000fe6000fffe1ff */
        /* <DEDUP_REMOVED lines=66> */
.L_x_744:
[----:B------:R-:W-:Y:S05]  /*2450*/  BSYNC B0 ;  /* 0x0000000000007941 */ /* 0x000fea0003800000 */
.L_x_743:
        /* <DEDUP_REMOVED lines=104> */
.L_x_747:
[----:B------:R-:W-:Y:S05]  /*2ae0*/  BSYNC B0 ;  /* 0x0000000000007941 */ /* 0x000fea0003800000 */
.L_x_746:
        /* <DEDUP_REMOVED lines=58> */
.L_x_749:
[----:B------:R-:W-:Y:S05]  /*2e90*/  BSYNC B0 ;  /* 0x0000000000007941 */ /* 0x000fea0003800000 */
.L_x_748:
        /* <DEDUP_REMOVED lines=58> */
.L_x_751:
[----:B------:R-:W-:Y:S05]  /*3240*/  BSYNC B0 ;  /* 0x0000000000007941 */ /* 0x000fea0003800000 */
.L_x_750:
        /* <DEDUP_REMOVED lines=58> */
.L_x_753:
[----:B------:R-:W-:Y:S05]  /*35f0*/  BSYNC B0 ;  /* 0x0000000000007941 */ /* 0x000fea0003800000 */
.L_x_752:
        /* <DEDUP_REMOVED lines=58> */
.L_x_755:
[----:B------:R-:W-:Y:S05]  /*39a0*/  BSYNC B0 ;  /* 0x0000000000007941 */ /* 0x000fea0003800000 */
.L_x_754:
        /* <DEDUP_REMOVED lines=58> */
.L_x_742:
        /* <DEDUP_REMOVED lines=47> */
.L_x_757:
[----:B------:R-:W-:Y:S05]  /*4040*/  BSYNC B0 ;  /* 0x0000000000007941 */ /* 0x000fea0003800000 */
.L_x_756:
        /* <DEDUP_REMOVED lines=59> */
[----:B------:R-:W-:Y:S02]  /*4400*/  LOP3.LUT R171, R139, 0x38, R166, 0xf8, !PT ;  /* 0x000000388bab7812 */ /* 0x000fe400078ef8a6 */
[----:B------:R-:W-:Y:S01]  /*4410*/  @!P0 PRMT R50, R50, 0x5410, R51 ;  /* 0x0000541032328816 */ /* 0x000fe20000000033 */
[----:B------:R-:W-:Y:S01]  /*4420*/  IMAD.SHL.U32 R169, R169, 0x200, RZ ;  /* 0x00000200a9a97824 */ /* 0x000fe200078e00ff */
[----:B------:R-:W-:Y:S02]  /*4430*/  LOP3.LUT R168, R171, R124, RZ, 0x3c, !PT ;  /* 0x0000007caba87212 */ /* 0x000fe400078e3cff */
[----:B------:R-:W-:Y:S02]  /*4440*/  @!P0 PRMT R45, R45, 0x5410, R40 ;  /* 0x000054102d2d8816 */ /* 0x000fe40000000028 */
[----:B------:R-:W-:Y:S02]  /*4450*/  LOP3.LUT R169, R169, 0x7ffff000, RZ, 0xc0, !PT ;  /* 0x7ffff000a9a97812 */ /* 0x000fe400078ec0ff */
[----:B------:R-:W-:Y:S01]  /*4460*/  @!P0 SHF.R.U32.HI R47, RZ, 0x10, R41 ;  /* 0x00000010ff2f8819 */ /* 0x000fe20000011629 */
[----:B------:R-:W-:Y:S01]  /*4470*/  IMAD.MOV.U32 R41, RZ, RZ, R43 ;  /* 0x000000ffff297224 */ /* 0x000fe200078e002b */
[----:B------:R-:W-:Y:S01]  /*4480*/  IADD3 R168, R168, R169, R123 ;  /* 0x000000a9a8a87210 */ /* 0x000fe20007ffe07b */
[----:B-1----:R-:W-:Y:S01]  /*4490*/  @!P0 IMAD.U32 R51, R72, 0x10000, RZ ;  /* 0x0001000048338824 */ /* 0x002fe200078e00ff */
[----:B------:R-:W-:Y:S01]  /*44a0*/  @!P0 SHF.R.U64 R49, R42, 0x10, R43 ;  /* 0x000000102a318819 */ /* 0x000fe2000000122b */
[----:B------:R-:W-:Y:S01]  /*44b0*/  @!P0 IMAD.U32 R61, R75, 0x10000, RZ ;  /* 0x000100004b3d8824 */ /* 0x000fe200078e00ff */
[--C-:B------:R-:W-:Y:S01]  /*44c0*/  @!P0 SHF.R.U64 R57, R54, 0x10, R55.reuse ;  /* 0x0000001036398819 */ /* 0x100fe20000001237 */
[----:B------:R-:W-:Y:S01]  /*44d0*/  IMAD.SHL.U32 R167, R168, 0x2, RZ ;  /* 0x00000002a8a77824 */ /* 0x000fe200078e00ff */
[----:B------:R-:W-:Y:S02]  /*44e0*/  @!P0 SHF.R.U32.HI R52, RZ, 0x10, R55 ;  /* 0x00000010ff348819 */ /* 0x000fe40000011637 */
[----:B------:R-:W-:Y:S02]  /*44f0*/  @!P0 PRMT R55, R48, 0x5410, R53 ;  /* 0x0000541030378816 */ /* 0x000fe40000000035 */
[----:B------:R-:W1:Y:S01]  /*4500*/  LDS.128 R24, [R167+0x6100] ;  /* 0x00610000a7187984 */ /* 0x000e620000000c00 */
[----:B------:R-:W-:Y:S02]  /*4510*/  @!P0 SHF.L.U32 R48, R50, 0x10, RZ ;  /* 0x0000001032308819 */ /* 0x000fe400000006ff */
        /* <DEDUP_REMOVED lines=33> */
[----:B------:R-:W-:Y:S01]  /*4730*/  @!P0 FMUL.FTZ R170, R44, R55 ;  /* 0x000000372caa8220 */ /* 0x000fe20000410000 */
        /* <DEDUP_REMOVED lines=55> */
.L_x_759:
[----:B------:R-:W-:Y:S05]  /*4ab0*/  BSYNC B0 ;  /* 0x0000000000007941 */ /* 0x000fea0003800000 */
.L_x_758:
        /* <DEDUP_REMOVED lines=22> */
[----:B-12---:R-:W-:Y:S02]  /*4c20*/  LOP3.LUT R72, R63, R124, RZ, 0x3c, !PT ;  /* 0x0000007c3f487212 */ /* 0x006fe400078e3cff */
        /* <DEDUP_REMOVED lines=13> */
[----:B------:R-:W1:Y:S01]  /*4d00*/  LDS.128 R24, [R60+0x6100] ;  /* 0x006100003c187984 */ /* 0x000e620000000c00 */
        /* <DEDUP_REMOVED lines=86> */
.L_x_761:
[----:B------:R-:W-:Y:S05]  /*5270*/  BSYNC B0 ;  /* 0x0000000000007941 */ /* 0x000fea0003800000 */
.L_x_760:
        /* <DEDUP_REMOVED lines=22> */
[----:B------:R-:W-:Y:S02]  /*53e0*/  @!P0 SHF.R.U64 R20, R20, 0x10, R21 ;  /* 0x0000001014148819 */ /* 0x000fe40000001215 */
        /* <DEDUP_REMOVED lines=103> */
.L_x_741:
[----:B------:R-:W1:Y:S01]  /*5a60*/  SHFL.IDX PT, R73, R73, RZ, 0x1c1f ;  /* 0x001c1fff49497589 */ /* 0x000e6200000e0000 */
[----:B------:R-:W-:Y:S03]  /*5a70*/  IADD3 R86, -R90, UR15, RZ ;  /* 0x0000000f5a567c10 */ /* 0x000fe6000fffe1ff */
[----:B------:R-:W2:Y:S01]  /*5a80*/  SHFL.IDX PT, R72, R72, RZ, 0x1c1f ;  /* 0x001c1fff48487589 */ /* 0x000ea200000e0000 */
        /* <DEDUP_REMOVED lines=35> */
.L_x_745:
[----:B------:R-:W-:Y:S05]  /*5cc0*/  BSYNC B1 ;  /* 0x0000000000017941 */ /* 0x000fea0003800000 */
.L_x_740:
[----:B------:R-:W-:Y:S01]  /*5cd0*/  IMAD.IADD R90, R99, 0x1, -R90 ;  /* 0x00000001635a7824 */ /* 0x000fe200078e0a5a */
[----:B-1----:R-:W-:Y:S01]  /*5ce0*/  LEA R6, P0, R137, R160, 0x6 ;  /* 0x000000a089067211 */ /* 0x002fe200078030ff */
[----:B------:R-:W-:Y:S01]  /*5cf0*/  IMAD R88, R88, c[0x0][0x208], RZ ;  /* 0x0000820058587a24 */ /* 0x000fe200078e02ff */
[----:B------:R-:W-:Y:S01]  /*5d00*/  ISETP.NE.AND P3, PT, R146, RZ, PT ;  /* 0x000000ff9200720c */ /* 0x000fe20003f65270 */
[----:B------:R-:W-:Y:S01]  /*5d10*/  IMAD.WIDE.U32 R4, R89, c[0x0][0x208], RZ ;  /* 0x0000820059047a25 */ /* 0x000fe200078e00ff */
        /* <DEDUP_REMOVED lines=10> */
[----:B------:R-:W-:Y:S03]  /*5dc0*/  IADD3 R2, P1, R4, UR30, RZ ;  /* 0x0000001e04027c10 */ /* 0x000fe6000ff3e0ff */
[----:B------:R-:W-:Y:S01]  /*5dd0*/  @P0 IMAD R0, R0, c[0x0][0x258], RZ ;  /* 0x0000960000000a24 */ /* 0x000fe200078e02ff */
[----:B------:R-:W-:Y:S02]  /*5de0*/  IADD3.X R87, R5, UR27, R87, P1, !PT ;  /* 0x0000001b05577c10 */ /* 0x000fe40008ffe457 */
[----:B------:R-:W-:Y:S01]  /*5df0*/  ISETP.GE.AND P1, PT, R90, 0x1, PT ;  /* 0x000000015a00780c */ /* 0x000fe20003f26270 */
[----:B------:R-:W-:Y:S11]  /*5e00*/  @P0 IMAD R0, R3, c[0x0][0x25c], R0 ;  /* 0x0000970003000a24 */ /* 0x000ff600078e0200 */
[----:B------:R-:W-:Y:S01]  /*5e10*/  @!UPT UIADD3 URZ, URZ, URZ, URZ ;  /* 0x0000003f3f3ff290 */ /* 0x000fe2000fffe03f */
[----:B------:R-:W-:Y:S02]  /*5e20*/  @P1 IMAD R4, R7, c[0x0][0x258], RZ ;  /* 0x0000960007041a24 */ /* 0x000fe400078e02ff */
[----:B------:R-:W-:Y:S02]  /*5e30*/  @P1 IMAD.MOV.U32 R96, RZ, RZ, R156 ;  /* 0x000000ffff601224 */ /* 0x000fe400078e009c */
[C---:B------:R-:W-:Y:S02]  /*5e40*/  @P1 IMAD R4, R6.reuse, c[0x0][0x25c], R4 ;  /* 0x0000970006041a24 */ /* 0x040fe400078e0204 */
[----:B-----5:R-:W-:Y:S04]  /*5e50*/  @P1 IMAD.WIDE.U32 R20, R6, c[0x0][0x258], R96 ;  /* 0x0000960006141a25 */ /* 0x020fe800078e0060 */
[----:B------:R-:W-:Y:S01]  /*5e60*/  @P0 IMAD.MOV.U32 R96, RZ, RZ, R156 ;  /* 0x000000ffff600224 */ /* 0x000fe200078e009c */
[C---:B------:R-:W-:Y:S02]  /*5e70*/  @P1 LEA R6, P2, R20.reuse, c[0x0][0x250], 0x1 ;  /* 0x0000940014061a11 */ /* 0x040fe400078408ff */
[----:B------:R-:W-:Y:S04]  /*5e80*/  @P1 IADD3 R4, R21, R4, RZ ;  /* 0x0000000415041210 */ /* 0x000fe80007ffe0ff */
[----:B------:R-:W-:Y:S01]  /*5e90*/  @P1 LEA.HI.X R7, R20, c[0x0][0x254], R4, 0x1, P2 ;  /* 0x0000950014071a11 */ /* 0x000fe200010f0c04 */
[----:B------:R-:W-:Y:S01]  /*5ea0*/  @P0 IMAD.WIDE.U32 R20, R3, c[0x0][0x258], R96 ;  /* 0x0000960003140a25 */ /* 0x000fe200078e0060 */
[C---:B------:R-:W-:Y:S03]  /*5eb0*/  LEA R4, P2, R2.reuse, c[0x0][0x1f8], 0x1 ;  /* 0x00007e0002047a11 */ /* 0x040fe600078408ff */
[----:B------:R-:W-:Y:S01]  /*5ec0*/  @!PT LDS RZ, [RZ] ;  /* 0x00000000fffff984 */ /* 0x000fe20000000800 */
[----:B------:R-:W-:Y:S01]  /*5ed0*/  @!PT LDS RZ, [RZ] ;  /* 0x00000000fffff984 */ /* 0x000fe20000000800 */
[----:B------:R-:W-:Y:S01]  /*5ee0*/  @!PT LDS RZ, [RZ] ;  /* 0x00000000fffff984 */ /* 0x000fe20000000800 */
[----:B------:R1:W-:Y:S01]  /*5ef0*/  @P1 LDGSTS.E.BYPASS.LTC128B.128 [R136+0x100], [R6.64], !P3 ;  /* 0x0010000006881fae */ /* 0x0003e2000d901d54 */
[----:B------:R-:W-:Y:S02]  /*5f00*/  LEA.HI.X R87, R2, c[0x0][0x1fc], R87, 0x1, P2 ;  /* 0x00007f0002577a11 */ /* 0x000fe400010f0c57 */
[C---:B------:R-:W-:Y:S01]  /*5f10*/  @P0 LEA R22, P2, R20.reuse, c[0x0][0x250], 0x1 ;  /* 0x0000940014160a11 */ /* 0x040fe200078408ff */
[----:B------:R1:W-:Y:S01]  /*5f20*/  @P1 LDGSTS.E.BYPASS.LTC128B.128 [R136+0x2100], [R6.64+0x80], !P6 ;  /* 0x0210008006881fae */ /* 0x0003e2000f101d54 */
[----:B------:R-:W-:Y:S03]  /*5f30*/  @P0 IADD3 R0, R21, R0, RZ ;  /* 0x0000000015000210 */ /* 0x000fe60007ffe0ff */
[----:B------:R1:W-:Y:S01]  /*5f40*/  @P1 LDGSTS.E.BYPASS.LTC128B.128 [R136+0x4100], [R6.64+0x100], !P5 ;  /* 0x0410010006881fae */ /* 0x0003e2000e901d54 */
[----:B------:R-:W-:Y:S03]  /*5f50*/  @P0 LEA.HI.X R23, R20, c[0x0][0x254], R0, 0x1, P2 ;  /* 0x0000950014170a11 */ /* 0x000fe600010f0c00 */
[----:B------:R1:W3:Y:S04]  /*5f60*/  SHFL.IDX PT, R0, R4, RZ, 0x1c1f ;  /* 0x001c1fff04007589 */ /* 0x0002e800000e0000 */
[----:B------:R1:W-:Y:S04]  /*5f70*/  @P0 LDGSTS.E.BYPASS.LTC128B.128 [R136+0x1100], [R22.64], !P3 ;  /* 0x0110000016880fae */ /* 0x0003e8000d901d54 */
[----:B------:R1:W-:Y:S04]  /*5f80*/  @P0 LDGSTS.E.BYPASS.LTC128B.128 [R136+0x3100], [R22.64+0x80], !P6 ;  /* 0x0310008016880fae */ /* 0x0003e8000f101d54 */
[----:B------:R1:W-:Y:S01]  /*5f90*/  @P0 LDGSTS.E.BYPASS.LTC128B.128 [R136+0x5100], [R22.64+0x100], !P5 ;  /* 0x0510010016880fae */ /* 0x0003e2000e901d54 */
[----:B------:R-:W-:Y:S03]  /*5fa0*/  ISETP.GT.AND P0, PT, R86, R143, PT ;  /* 0x0000008f5600720c */ /* 0x000fe60003f04270 */
[----:B------:R-:W0:Y:S04]  /*5fb0*/  LDGDEPBAR ;  /* 0x00000000000079af */ /* 0x000e280000000000 */
[----:B------:R1:W4:Y:S01]  /*5fc0*/  SHFL.IDX PT, R3, R87, RZ, 0x1c1f ;  /* 0x001c1fff57037589 */ /* 0x00032200000e0000 */
        /* <DEDUP_REMOVED lines=34> */
.L_x_763:
[----:B-1-34-:R-:W-:Y:S05]  /*61f0*/  BSYNC B0 ;  /* 0x0000000000007941 */ /* 0x01afea0003800000 */
.L_x_762:
[C---:B------:R-:W-:Y:S02]  /*6200*/  ISETP.GT.AND P0, PT, R137.reuse, UR6, PT ;  /* 0x0000000689007c0c */ /* 0x040fe4000bf04270 */
        /* <DEDUP_REMOVED lines=25> */
.L_x_739:
[----:B-1----:R-:W-:Y:S01]  /*63a0*/  UIADD3 UR6, UR12, 0x7f, URZ ;  /* 0x0000007f0c067890 */ /* 0x002fe2000fffe03f */
[----:B------:R-:W-:Y:S01]  /*63b0*/  PLOP3.LUT P2, PT, PT, PT, PT, 0x80, 0x0 ;  /* 0x000000000000781c */ /* 0x000fe20003f4f070 */
[----:B------:R-:W-:Y:S01]  /*63c0*/  ULDC.64 UR4, c[0x0][0x2c8] ;  /* 0x0000b20000047ab9 */ /* 0x000fe20000000a00 */
[----:B------:R-:W-:Y:S01]  /*63d0*/  IMAD.MOV.U32 R3, RZ, RZ, RZ ;  /* 0x000000ffff037224 */ /* 0x000fe200078e00ff */
[----:B------:R-:W-:Y:S01]  /*63e0*/  UIMAD.WIDE.U32 UR22, UR6, UR4, URZ ;  /* 0x00000004061672a5 */ /* 0x000fe2000f8e003f */
[----:B------:R-:W-:Y:S01]  /*63f0*/  IMAD.MOV.U32 R98, RZ, RZ, RZ ;  /* 0x000000ffff627224 */ /* 0x000fe200078e00ff */
[----:B------:R-:W-:Y:S01]  /*6400*/  CS2R R96, SRZ ;  /* 0x0000000000607805 */ /* 0x000fe2000001ff00 */
[----:B------:R-:W-:Y:S01]  /*6410*/  CS2R R94, SRZ ;  /* 0x00000000005e7805 */ /* 0x000fe2000001ff00 */
[----:B------:R-:W-:Y:S01]  /*6420*/  @UP2 USHF.R.U32.HI UR6, URZ, UR5, UR23 ;  /* 0x000000053f062299 */ /* 0x000fe20008011617 */
[----:B------:R-:W-:Y:S01]  /*6430*/  CS2R R92, SRZ ;  /* 0x00000000005c7805 */ /* 0x000fe2000001ff00 */
[----:B-----5:R-:W-:Y:S01]  /*6440*/  CS2R R90, SRZ ;  /* 0x00000000005a7805 */ /* 0x020fe2000001ff00 */
[----:B------:R-:W-:Y:S01]  /*6450*/  CS2R R88, SRZ ;  /* 0x0000000000587805 */ /* 0x000fe2000001ff00 */
[----:B------:R-:W-:Y:S01]  /*6460*/  UIADD3 UR6, UR7, UR6, URZ ;  /* 0x0000000607067290 */ /* 0x000fe2000fffe03f */
[----:B------:R-:W-:Y:S01]  /*6470*/  CS2R R86, SRZ ;  /* 0x0000000000567805 */ /* 0x000fe2000001ff00 */
[----:B------:R-:W-:Y:S01]  /*6480*/  MOV R85, RZ ;  /* 0x000000ff00557202 */ /* 0x000fe20000000f00 */
[----:B------:R-:W-:Y:S01]  /*6490*/  CS2R R6, SRZ ;  /* 0x0000000000067805 */ /* 0x000fe2000001ff00 */
[----:B------:R-:W-:Y:S01]  /*64a0*/  USHF.R.S32.HI UR4, URZ, 0x1f, UR6 ;  /* 0x0000001f3f047899 */ /* 0x000fe20008011406 */
[----:B------:R-:W-:Y:S01]  /*64b0*/  IMAD.MOV.U32 R82, RZ, RZ, RZ ;  /* 0x000000ffff527224 */ /* 0x000fe200078e00ff */
[----:B------:R-:W-:Y:S01]  /*64c0*/  CS2R R80, SRZ ;  /* 0x0000000000507805 */ /* 0x000fe2000001ff00 */
[----:B------:R-:W-:Y:S01]  /*64d0*/  CS2R R78, SRZ ;  /* 0x00000000004e7805 */ /* 0x000fe2000001ff00 */
[----:B------:R-:W-:Y:S01]  /*64e0*/  ULEA.HI UR4, UR4, UR6, URZ, 0x6 ;  /* 0x0000000604047291 */ /* 0x000fe2000f8f303f */
[----:B------:R-:W-:Y:S01]  /*64f0*/  CS2R R76, SRZ ;  /* 0x00000000004c7805 */ /* 0x000fe2000001ff00 */
[----:B------:R-:W-:Y:S01]  /*6500*/  CS2R R74, SRZ ;  /* 0x00000000004a7805 */ /* 0x000fe2000001ff00 */
[----:B--2---:R-:W-:Y:S01]  /*6510*/  CS2R R72, SRZ ;  /* 0x0000000000487805 */ /* 0x004fe2000001ff00 */
        /* <DEDUP_REMOVED lines=51> */
[----:B------:R-:W-:Y:S01]  /*6850*/  USHF.R.S32.HI UR6, URZ, 0x1f, UR14 ;  /* 0x0000001f3f067899 */ /* 0x000fe2000801140e */
[----:B------:R-:W-:Y:S01]  /*6860*/  SHF.R.S32.HI R78, RZ, 0x1f, R83 ;  /* 0x0000001fff4e7819 */ /* 0x000fe20000011453 */
[----:B------:R-:W-:Y:S02]  /*6870*/  ULDC.64 UR4, c[0x0][0x178] ;  /* 0x00005e0000047ab9 */ /* 0x000fe40000000a00 */
[----:B------:R1:W2:Y:S01]  /*6880*/  @P2 LDG.E R4, [R4.64] ;  /* 0x0000001404042981 */ /* 0x0002a2000c1e1900 */
[----:B------:R-:W-:Y:S01]  /*6890*/  UIMAD UR6, UR6, UR4, URZ ;  /* 0x00000004060672a4 */ /* 0x000fe2000f8e023f */
[-C--:B------:R-:W-:Y:S01]  /*68a0*/  LEA.HI R43, R78, R83.reuse, RZ, 0x3 ;  /* 0x000000534e2b7211 */ /* 0x080fe200078f18ff */
[----:B------:R-:W-:Y:S01]  /*68b0*/  UIMAD.WIDE.U32 UR22, UR14, UR4, URZ ;  /* 0x000000040e1672a5 */ /* 0x000fe2000f8e003f */
[----:B------:R-:W-:Y:S01]  /*68c0*/  PLOP3.LUT P1, PT, PT, PT, UP2, 0x80, 0x0 ;  /* 0x000000000000781c */ /* 0x000fe20003f2f028 */
[----:B------:R-:W-:Y:S01]  /*68d0*/  UIMAD UR14, UR14, UR5, UR6 ;  /* 0x000000050e0e72a4 */ /* 0x000fe2000f8e0206 */
[----:B------:R-:W-:Y:S01]  /*68e0*/  LOP3.LUT R22, R43, 0xfffffff8, RZ, 0xc0, !PT ;  /* 0xfffffff82b167812 */ /* 0x000fe200078ec0ff */
[----:B------:R-:W-:Y:S01]  /*68f0*/  BSSY B0, `(.L_x_766) ;  /* 0x000005c000007945 */ /* 0x000fe20003800000 */
[----:B------:R-:W-:Y:S01]  /*6900*/  ULDC.64 UR6, c[0x0][0x348] ;  /* 0x0000d20000067ab9 */ /* 0x000fe20000000a00 */
[----:B------:R-:W-:Y:S01]  /*6910*/  SHF.R.S32.HI R43, RZ, 0x3, R43 ;  /* 0x00000003ff2b7819 */ /* 0x000fe2000001142b */
[----:B------:R-:W-:Y:S01]  /*6920*/  UISETP.NE.U32.AND UP0, UPT, URZ, UR6, UPT ;  /* 0x000000063f00728c */ /* 0x000fe2000bf05070 */
[----:B------:R-:W-:Y:S01]  /*6930*/  IMAD.IADD R22, R83, 0x1, -R22 ;  /* 0x0000000153167824 */ /* 0x000fe200078e0a16 */
[----:B------:R-:W-:Y:S01]  /*6940*/  ULDC.64 UR4, c[0x0][0x1b8] ;  /* 0x00006e0000047ab9 */ /* 0x000fe20000000a00 */
[----:B------:R-:W-:Y:S01]  /*6950*/  PLOP3.LUT P0, PT, PT, PT, UP2, 0x80, 0x0 ;  /* 0x000000000000781c */ /* 0x000fe20003f0f028 */
[----:B------:R-:W-:Y:S01]  /*6960*/  UISETP.NE.AND.EX UP0, UPT, URZ, UR7, UPT, UP0 ;  /* 0x000000073f00728c */ /* 0x000fe2000bf05300 */
[----:B------:R-:W-:Y:S01]  /*6970*/  IMAD R202, R22, 0x20, R43 ;  /* 0x0000002016ca7824 */ /* 0x000fe200078e022b */
[----:B------:R-:W-:Y:S01]  /*6980*/  USHF.R.S32.HI UR7, URZ, 0x1f, UR18 ;  /* 0x0000001f3f077899 */ /* 0x000fe20008011412 */
[----:B------:R-:W-:Y:S01]  /*6990*/  LEA.HI R53, R78, R83, RZ, 0x4 ;  /* 0x000000534e357211 */ /* 0x000fe200078f20ff */
[----:B------:R-:W-:Y:S01]  /*69a0*/  UIADD3 UR23, UR23, UR14, URZ ;  /* 0x0000000e17177290 */ /* 0x000fe2000fffe03f */
[----:B------:R-:W-:Y:S01]  /*69b0*/  IMAD.SHL.U32 R80, R22, 0x8, RZ ;  /* 0x0000000816507824 */ /* 0x000fe200078e00ff */
[----:B------:R-:W-:Y:S01]  /*69c0*/  UIMAD UR6, UR10, UR4, URZ ;  /* 0x000000040a0672a4 */ /* 0x000fe2000f8e023f */
[----:B------:R-:W-:Y:S01]  /*69d0*/  IADD3 R0, R202, UR12, RZ ;  /* 0x0000000cca007c10 */ /* 0x000fe2000fffe0ff */
[----:B------:R-:W-:-:S02]  /*69e0*/  USEL UR7, UR7, URZ, !UP0 ;  /* 0x0000003f07077287 */ /* 0x000fc4000c000000 */
[----:B------:R-:W-:Y:S01]  /*69f0*/  UIMAD UR6, UR11, UR5, UR6 ;  /* 0x000000050b0672a4 */ /* 0x000fe2000f8e0206 */
[----:B------:R-:W-:Y:S01]  /*6a00*/  IADD3 R20, R80, 0x80, RZ ;  /* 0x0000008050147810 */ /* 0x000fe20007ffe0ff */
[----:B------:R-:W-:Y:S01]  /*6a10*/  UIMAD.WIDE.U32 UR22, UR11, UR4, UR22 ;  /* 0x000000040b1672a5 */ /* 0x000fe2000f8e0016 */
[----:B------:R-:W-:Y:S01]  /*6a20*/  @P1 IMAD.HI.U32 R2, R0, c[0x0][0x2c8], RZ ;  /* 0x0000b20000021a27 */ /* 0x000fe200078e00ff */
[----:B------:R-:W-:Y:S01]  /*6a30*/  USEL UR14, UR18, URZ, !UP0 ;  /* 0x0000003f120e7287 */ /* 0x000fe2000c000000 */
[C---:B------:R-:W-:Y:S01]  /*6a40*/  IADD3 R21, R80.reuse, 0x40, RZ ;  /* 0x0000004050157810 */ /* 0x040fe20007ffe0ff */
[----:B------:R-:W-:Y:S01]  /*6a50*/  ULDC.64 UR4, c[0x0][0x1c0] ;  /* 0x0000700000047ab9 */ /* 0x000fe20000000a00 */
[----:B-1----:R-:W-:Y:S01]  /*6a60*/  IMAD.MOV.U32 R5, RZ, RZ, R0 ;  /* 0x000000ffff057224 */ /* 0x002fe200078e0000 */
[----:B------:R-:W-:Y:S01]  /*6a70*/  UIMAD UR7, UR7, UR4, URZ ;  /* 0x00000004070772a4 */ /* 0x000fe2000f8e023f */
[----:B------:R-:W-:Y:S01]  /*6a80*/  @P0 SHF.R.U32.HI R5, RZ, c[0x0][0x2cc], R2 ;  /* 0x0000b300ff050a19 */ /* 0x000fe20000011602 */
[----:B------:R-:W-:Y:S01]  /*6a90*/  UIADD3 UR23, UR23, UR6, URZ ;  /* 0x0000000617177290 */ /* 0x000fe2000fffe03f */
[----:B------:R-:W-:Y:S01]  /*6aa0*/  ISETP.GE.AND P5, PT, R80, c[0x0][0x198], PT ;  /* 0x0000660050007a0c */ /* 0x000fe20003fa6270 */
[----:B------:R-:W-:Y:S01]  /*6ab0*/  UIMAD UR5, UR14, UR5, UR7 ;  /* 0x000000050e0572a4 */ /* 0x000fe2000f8e0207 */
[--C-:B------:R-:W-:Y:S01]  /*6ac0*/  SHF.R.S32.HI R2, RZ, 0x1f, R5.reuse ;  /* 0x0000001fff027819 */ /* 0x100fe20000011405 */
[----:B------:R-:W-:Y:S01]  /*6ad0*/  UIMAD.WIDE.U32 UR14, UR14, UR4, UR22 ;  /* 0x000000040e0e72a5 */ /* 0x000fe2000f8e0016 */
[----:B------:R-:W-:Y:S01]  /*6ae0*/  IMAD.MOV R3, RZ, RZ, -R5 ;  /* 0x000000ffff037224 */ /* 0x000fe200078e0a05 */
[----:B------:R-:W-:Y:S01]  /*6af0*/  ULDC UR7, c[0x0][0x2c4] ;  /* 0x0000b10000077ab9 */ /* 0x000fe20000000800 */
[----:B------:R-:W-:Y:S01]  /*6b00*/  ISETP.GE.AND P4, PT, R20, c[0x0][0x198], PT ;  /* 0x0000660014007a0c */ /* 0x000fe20003f86270 */
[----:B------:R-:W-:Y:S01]  /*6b10*/  UIADD3 UR5, UR15, UR5, URZ ;  /* 0x000000050f057290 */ /* 0x000fe2000fffe03f */
[----:B------:R-:W-:Y:S01]  /*6b20*/  IMAD R2, R2, c[0x0][0x1b0], RZ ;  /* 0x00006c0002027a24 */ /* 0x000fe200078e02ff */
[----:B------:R-:W-:Y:S01]  /*6b30*/  UIMAD UR7, UR17, UR7, URZ ;  /* 0x00000007110772a4 */ /* 0x000fe2000f8e023f */
[----:B------:R-:W-:Y:S01]  /*6b40*/  IMAD.U32 R7, RZ, RZ, UR15 ;  /* 0x0000000fff077e24 */ /* 0x000fe2000f8e00ff */
[----:B------:R-:W-:Y:S01]  /*6b50*/  ISETP.GE.AND P3, PT, R21, c[0x0][0x198], PT ;  /* 0x0000660015007a0c */ /* 0x000fe20003f66270 */
[----:B------:R-:W-:-:S02]  /*6b60*/  IMAD.U32 R6, RZ, RZ, UR14 ;  /* 0x0000000eff067e24 */ /* 0x000fc4000f8e00ff */
[----:B------:R-:W-:Y:S02]  /*6b70*/  IMAD.U32 R7, RZ, RZ, UR5 ;  /* 0x00000005ff077e24 */ /* 0x000fe4000f8e00ff */
[----:B------:R-:W-:Y:S02]  /*6b80*/  IMAD R3, R3, c[0x0][0x2c4], R0 ;  /* 0x0000b10003037a24 */ /* 0x000fe400078e0200 */
[C---:B------:R-:W-:Y:S02]  /*6b90*/  IMAD R2, R5.reuse, c[0x0][0x1b4], R2 ;  /* 0x00006d0005027a24 */ /* 0x040fe400078e0202 */
[----:B------:R-:W-:Y:S01]  /*6ba0*/  IMAD.WIDE.U32 R6, R5, c[0x0][0x1b0], R6 ;  /* 0x00006c0005067a25 */ /* 0x000fe200078e0006 */
[----:B------:R-:W-:-:S03]  /*6bb0*/  SHF.R.S32.HI R0, RZ, 0x1f, R3 ;  /* 0x0000001fff007819 */ /* 0x000fc60000011403 */
[----:B------:R-:W-:Y:S01]  /*6bc0*/  IMAD.IADD R7, R7, 0x1, R2 ;  /* 0x0000000107077824 */ /* 0x000fe200078e0202 */
[----:B------:R-:W-:Y:S01]  /*6bd0*/  LOP3.LUT R2, R53, 0xfffffff0, RZ, 0xc0, !PT ;  /* 0xfffffff035027812 */ /* 0x000fe200078ec0ff */
[----:B------:R-:W-:Y:S02]  /*6be0*/  IMAD R0, R0, c[0x0][0x1a8], RZ ;  /* 0x00006a0000007a24 */ /* 0x000fe400078e02ff */
[----:B------:R-:W-:-:S04]  /*6bf0*/  IMAD.WIDE.U32 R6, R3, c[0x0][0x1a8], R6 ;  /* 0x00006a0003067a25 */ /* 0x000fc800078e0006 */
[----:B------:R-:W-:Y:S01]  /*6c00*/  IMAD.IADD R2, R83, 0x1, -R2 ;  /* 0x0000000153027824 */ /* 0x000fe200078e0a02 */
[----:B------:R-:W-:Y:S01]  /*6c10*/  LEA R9, P0, R6, c[0x0][0x160], 0x1 ;  /* 0x0000580006097a11 */ /* 0x000fe200078008ff */
[----:B------:R-:W-:Y:S02]  /*6c20*/  IMAD R5, R3, c[0x0][0x1ac], R0 ;  /* 0x00006b0003057a24 */ /* 0x000fe400078e0200 */
[----:B------:R-:W-:Y:S01]  /*6c30*/  IMAD.SHL.U32 R3, R43, 0x40, RZ ;  /* 0x000000402b037824 */ /* 0x000fe200078e00ff */
[----:B------:R-:W-:Y:S01]  /*6c40*/  SHF.R.S32.HI R23, RZ, 0x1f, R2 ;  /* 0x0000001fff177819 */ /* 0x000fe20000011402 */
[----:B------:R-:W-:Y:S01]  /*6c50*/  IMAD.IADD R5, R7, 0x1, R5 ;  /* 0x0000000107057824 */ /* 0x000fe200078e0205 */
[----:B------:R1:W3:Y:S02]  /*6c60*/  SHFL.IDX PT, R10, R9, RZ, 0x181f ;  /* 0x00181fff090a7589 */ /* 0x0002e400000e0000 */
[----:B------:R-:W-:Y:S02]  /*6c70*/  LOP3.LUT R3, R3, 0x1c0, RZ, 0xc0, !PT ;  /* 0x000001c003037812 */ /* 0x000fe400078ec0ff */
[----:B------:R-:W-:-:S02]  /*6c80*/  LEA.HI R23, R23, R2, RZ, 0x3 ;  /* 0x0000000217177211 */ /* 0x000fc400078f18ff */
[----:B------:R-:W-:Y:S02]  /*6c90*/  LEA.HI.X R5, R6, c[0x0][0x164], R5, 0x1, P0 ;  /* 0x0000590006057a11 */ /* 0x000fe400000f0c05 */
[----:B------:R-:W-:Y:S02]  /*6ca0*/  SHF.R.U32.HI R7, RZ, 0x3, R3 ;  /* 0x00000003ff077819 */ /* 0x000fe40000011603 */
[----:B------:R-:W-:Y:S01]  /*6cb0*/  LOP3.LUT R0, R3, 0x38, R80, 0xf8, !PT ;  /* 0x0000003803007812 */ /* 0x000fe200078ef850 */
[----:B------:R-:W-:Y:S01]  /*6cc0*/  IMAD.MOV.U32 R3, RZ, RZ, 0x20 ;  /* 0x00000020ff037424 */ /* 0x000fe200078e00ff */
[----:B------:R-:W-:Y:S01]  /*6cd0*/  LOP3.LUT R41, R23, 0xfffffff8, RZ, 0xc0, !PT ;  /* 0xfffffff817297812 */ /* 0x000fe200078ec0ff */
[----:B------:R1:W4:Y:S01]  /*6ce0*/  SHFL.IDX PT, R11, R5, RZ, 0x181f ;  /* 0x00181fff050b7589 */ /* 0x00032200000e0000 */
[----:B------:R-:W-:Y:S02]  /*6cf0*/  LOP3.LUT R7, R0, R7, RZ, 0x3c, !PT ;  /* 0x0000000700077212 */ /* 0x000fe400078e3cff */
[----:B------:R-:W-:Y:S01]  /*6d00*/  LEA.HI R0, R78, R83, RZ, 0x6 ;  /* 0x000000534e007211 */ /* 0x000fe200078f30ff */
[----:B------:R-:W-:-:S02]  /*6d10*/  IMAD.IADD R41, R2, 0x1, -R41 ;  /* 0x0000000102297824 */ /* 0x000fc400078e0a29 */
[----:B------:R-:W-:Y:S02]  /*6d20*/  IMAD.MOV.U32 R2, RZ, RZ, 0x10 ;  /* 0x00000010ff027424 */ /* 0x000fe400078e00ff */
[----:B------:R-:W-:-:S05]  /*6d30*/  IMAD.SHL.U32 R0, R0, 0x8, RZ ;  /* 0x0000000800007824 */ /* 0x000fca00078e00ff */
[----:B------:R-:W-:Y:S01]  /*6d40*/  LOP3.LUT R0, R7, 0xfffffe00, R0, 0xf8, !PT ;  /* 0xfffffe0007007812 */ /* 0x000fe200078ef800 */
[----:B--2---:R2:W5:Y:S02]  /*6d50*/  @P2 R2UR UR16, R4 ;  /* 0x00000000041023c2 */ /* 0x00456400000e0000 */
[----:B-----5:R-:W-:Y:S01]  /*6d60*/  @!UP1 UMOV UR16, UR18 ;  /* 0x0000001200109c82 */ /* 0x020fe20008000000 */
[----:B--2---:R-:W-:-:S04]  /*6d70*/  IADD3 R4, R43, UR12, RZ ;  /* 0x0000000c2b047c10 */ /* 0x004fc8000fffe0ff */
[----:B------:R-:W-:-:S04]  /*6d80*/  ISETP.GE.AND P0, PT, R4, UR7, PT ;  /* 0x0000000704007c0c */ /* 0x000fc8000bf06270 */
[----:B------:R-:W-:-:S05]  /*6d90*/  R2P PR, R41, 0x6 ;  /* 0x0000000629007804 */ /* 0x000fca0000000000 */
[----:B------:R-:W-:Y:S02]  /*6da0*/  SEL R2, R2, 0xfffffff0, !P1 ;  /* 0xfffffff002027807 */ /* 0x000fe40004800000 */
[----:B------:R-:W-:Y:S02]  /*6db0*/  SEL R3, R3, 0xffffffe0, !P2 ;  /* 0xffffffe003037807 */ /* 0x000fe40005000000 */
[----:B------:R-:W-:Y:S05]  /*6dc0*/  @P0 BRA `(.L_x_767) ;  /* 0x000000e000000947 */ /* 0x000fea0003800000 */
[----:B-1-34-:R-:W-:Y:S01]  /*6dd0*/  SHF.R.S32.HI R6, RZ, 0x1f, R21 ;  /* 0x0000001fff067819 */ /* 0x01afe20000011415 */
[----:B------:R-:W-:Y:S01]  /*6de0*/  IMAD.SHL.U32 R8, R0, 0x2, RZ ;  /* 0x0000000200087824 */ /* 0x000fe200078e00ff */
[----:B------:R-:W-:Y:S02]  /*6df0*/  SHF.R.S32.HI R13, RZ, 0x1f, R20 ;  /* 0x0000001fff0d7819 */ /* 0x000fe40000011414 */
[----:B------:R-:W-:Y:S02]  /*6e00*/  LEA.HI R7, R6, R21, RZ, 0x3 ;  /* 0x0000001506077211 */ /* 0x000fe400078f18ff */
[----:B------:R-:W-:Y:S01]  /*6e10*/  LEA.HI R6, R13, R20, RZ, 0x3 ;  /* 0x000000140d067211 */ /* 0x000fe200078f18ff */
[----:B------:R-:W-:Y:S01]  /*6e20*/  IMAD.WIDE R12, R80, 0x2, R10 ;  /* 0x00000002500c7825 */ /* 0x000fe200078e020a */
        /* <DEDUP_REMOVED lines=8> */
.L_x_767:
[----:B-1-34-:R-:W-:Y:S05]  /*6eb0*/  BSYNC B0 ;  /* 0x0000000000007941 */ /* 0x01afea0003800000 */
.L_x_766:
        /* <DEDUP_REMOVED lines=20> */
.L_x_769:
[----:B------:R-:W-:Y:S05]  /*7000*/  BSYNC B0 ;  /* 0x0000000000007941 */ /* 0x000fea0003800000 */
.L_x_768:
        /* <DEDUP_REMOVED lines=20> */
.L_x_771:
[----:B------:R-:W-:Y:S05]  /*7150*/  BSYNC B0 ;  /* 0x0000000000007941 */ /* 0x000fea0003800000 */
.L_x_770:
[----:B---3--:R-:W-:Y:S01]  /*7160*/  IADD3 R6, R4, 0x60, RZ ;  /* 0x0000006004067810 */ /* 0x008fe20007ffe0ff */
[----:B------:R3:W-:Y:S01]  /*7170*/  SHFL.IDX PT, R10, R9, 0x3, 0x181f ;  /* 0x00781f00090a7f89 */ /* 0x0007e200000e0000 */
[----:B------:R-:W-:Y:S01]  /*7180*/  IMAD.MOV.U32 R199, RZ, RZ, c[0x0][0x2b8] ;  /* 0x0000ae00ffc77624 */ /* 0x000fe200078e00ff */
[----:B------:R-:W-:Y:S01]  /*7190*/  USHF.R.S32.HI UR6, URZ, 0x1f, UR16 ;  /* 0x0000001f3f067899 */ /* 0x000fe20008011410 */
[----:B------:R-:W-:Y:S01]  /*71a0*/  ISETP.GE.AND P0, PT, R6, UR7, PT ;  /* 0x0000000706007c0c */ /* 0x000fe2000bf06270 */
[----:B------:R-:W-:Y:S01]  /*71b0*/  IMAD.U32 R7, RZ, RZ, UR8 ;  /* 0x00000008ff077e24 */ /* 0x000fe2000f8e00ff */
[----:B----4-:R4:W5:Y:S01]  /*71c0*/  SHFL.IDX PT, R11, R5, 0x3, 0x181f ;  /* 0x00781f00050b7f89 */ /* 0x01096200000e0000 */
[----:B------:R-:W-:Y:S01]  /*71d0*/  ISETP.NE.AND P2, PT, R199, 0x1, PT ;  /* 0x00000001c700780c */ /* 0x000fe20003f45270 */
[----:B------:R-:W-:Y:S01]  /*71e0*/  ULDC.64 UR4, c[0x0][0x2b0] ;  /* 0x0000ac0000047ab9 */ /* 0x000fe20000000a00 */
[----:B------:R-:W-:Y:S01]  /*71f0*/  IMAD R7, R7, 0x40, R202 ;  /* 0x0000004007077824 */ /* 0x000fe200078e02ca */
[----:B------:R-:W-:Y:S01]  /*7200*/  UIMAD UR6, UR6, UR4, URZ ;  /* 0x00000004060672a4 */ /* 0x000fe2000f8e023f */
[----:B------:R-:W-:Y:S01]  /*7210*/  IMAD.MOV.U32 R200, RZ, RZ, RZ ;  /* 0x000000ffffc87224 */ /* 0x000fe200078e00ff */
[----:B------:R-:W-:-:S02]  /*7220*/  UIMAD.WIDE.U32 UR14, UR16, UR4, URZ ;  /* 0x00000004100e72a5 */ /* 0x000fc4000f8e003f */
[----:B------:R-:W-:Y:S01]  /*7230*/  IADD3 R4, R7, -0x40, RZ ;  /* 0xffffffc007047810 */ /* 0x000fe20007ffe0ff */
[----:B------:R-:W-:Y:S02]  /*7240*/  UIMAD UR6, UR16, UR5, UR6 ;  /* 0x00000005100672a4 */ /* 0x000fe4000f8e0206 */
[----:B------:R-:W-:Y:S01]  /*7250*/  @!P0 SHF.R.S32.HI R6, RZ, 0x1f, R21 ;  /* 0x0000001fff068819 */ /* 0x000fe20000011415 */
[----:B------:R-:W-:Y:S01]  /*7260*/  ULDC.64 UR4, c[0x0][0x1e8] ;  /* 0x00007a0000047ab9 */ /* 0x000fe20000000a00 */
[----:B------:R-:W-:Y:S01]  /*7270*/  IADD3 R201, R4, UR13, RZ ;  /* 0x0000000d04c97c10 */ /* 0x000fe2000fffe0ff */
[----:B------:R-:W-:Y:S01]  /*7280*/  UIADD3 UR6, UR15, UR6, URZ ;  /* 0x000000060f067290 */ /* 0x000fe2000fffe03f */
[----:B------:R-:W-:Y:S02]  /*7290*/  @!P0 LEA.HI R7, R6, R21, RZ, 0x3 ;  /* 0x0000001506078211 */ /* 0x000fe400078f18ff */
[----:B------:R-:W-:Y:S01]  /*72a0*/  ISETP.GE.AND P1, PT, R4, UR9, PT ;  /* 0x0000000904007c0c */ /* 0x000fe2000bf26270 */
[----:B------:R-:W-:Y:S01]  /*72b0*/  @P2 IMAD.HI.U32 R4, R201, c[0x0][0x2bc], RZ ;  /* 0x0000af00c9042a27 */ /* 0x000fe200078e00ff */
[----:B-123--:R-:W-:-:S02]  /*72c0*/  @!P0 SHF.R.S32.HI R9, RZ, 0x1f, R20 ;  /* 0x0000001fff098819 */ /* 0x00efc40000011414 */
[----:B------:R-:W-:Y:S02]  /*72d0*/  @!P0 LOP3.LUT R7, R7, 0xfffffff8, RZ, 0xc0, !PT ;  /* 0xfffffff807078812 */ /* 0x000fe400078ec0ff */
[----:B----4-:R-:W-:Y:S01]  /*72e0*/  LOP3.LUT R5, R5, 0xfffffffd, RZ, 0xc0, !PT ;  /* 0xfffffffd05057812 */ /* 0x010fe200078ec0ff */
[----:B-----5:R-:W-:Y:S01]  /*72f0*/  @!P0 IMAD.WIDE R12, R80, 0x2, R10 ;  /* 0x00000002500c8825 */ /* 0x020fe200078e020a */
[----:B------:R-:W-:Y:S02]  /*7300*/  @!P0 LEA.HI R6, R9, R20, RZ, 0x3 ;  /* 0x0000001409068211 */ /* 0x000fe400078f18ff */
[----:B------:R-:W-:Y:S01]  /*7310*/  @P2 LOP3.LUT R5, R5, 0x2, RZ, 0xfc, !PT ;  /* 0x0000000205052812 */ /* 0x000fe200078efcff */
[----:B------:R-:W-:Y:S01]  /*7320*/  IMAD.MOV.U32 R5, RZ, RZ, R201 ;  /* 0x000000ffff057224 */ /* 0x000fe200078e00c9 */
[----:B------:R-:W-:Y:S01]  /*7330*/  @!P0 LOP3.LUT R6, R6, 0xfffffff8, RZ, 0xc0, !PT ;  /* 0xfffffff806068812 */ /* 0x000fe200078ec0ff */
[----:B------:R-:W-:Y:S01]  /*7340*/  @!P0 IMAD.WIDE R16, R7, 0x2, R10 ;  /* 0x0000000207108825 */ /* 0x000fe200078e020a */
[----:B------:R-:W-:-:S02]  /*7350*/  @P2 SHF.R.U32.HI R5, RZ, c[0x0][0x2c0], R4 ;  /* 0x0000b000ff052a19 */ /* 0x000fc40000011604 */
[----:B------:R-:W-:Y:S01]  /*7360*/  ISETP.GT.OR P1, PT, R202, 0x3f, P1 ;  /* 0x0000003fca00780c */ /* 0x000fe20000f24670 */
[----:B------:R-:W-:Y:S02]  /*7370*/  @!P0 IMAD.SHL.U32 R4, R0, 0x2, RZ ;  /* 0x0000000200048824 */ /* 0x000fe400078e00ff */
[----:B------:R-:W-:-:S03]  /*7380*/  @!P0 IMAD.WIDE R10, R6, 0x2, R10 ;  /* 0x00000002060a8825 */ /* 0x000fc600078e020a */
[----:B------:R-:W-:Y:S01]  /*7390*/  @!PT LDS RZ, [RZ] ;  /* 0x00000000fffff984 */ /* 0x000fe20000000800 */
[----:B------:R1:W-:Y:S04]  /*73a0*/  @!P0 LDGSTS.E.BYPASS.LTC128B.128 [R4+0xf100], [R12.64], !P5 ;  /* 0x0f1000000c048fae */ /* 0x0003e8000e901d54 */
[----:B------:R1:W-:Y:S03]  /*73b0*/  @!P0 LDGSTS.E.BYPASS.LTC128B.128 [R4+0x13100], [R16.64], !P3 ;  /* 0x1310000010048fae */ /* 0x0003e6000d901d54 */
[C---:B------:R-:W-:Y:S01]  /*73c0*/  @!P1 IADD3 R8, P2, R5.reuse, UR14, RZ ;  /* 0x0000000e05089c10 */ /* 0x040fe2000ff5e0ff */
[----:B------:R1:W-:Y:S03]  /*73d0*/  @!P0 LDGSTS.E.BYPASS.LTC128B.128 [R4+0x17100], [R10.64], !P4 ;  /* 0x171000000a048fae */ /* 0x0003e6000e101d54 */
[----:B------:R-:W-:Y:S01]  /*73e0*/  @!P1 LEA.HI.X.SX32 R7, R5, UR6, 0x1, P2 ;  /* 0x0000000605079c11 */ /* 0x000fe200090f0eff */
[----:B------:R-:W0:Y:S01]  /*73f0*/  LDGDEPBAR ;  /* 0x00000000000079af */ /* 0x000e220000000000 */
[----:B------:R-:W-:-:S04]  /*7400*/  @!P1 LEA R14, P2, R8, c[0x0][0x2a0], 0x2 ;  /* 0x0000a800080e9a11 */ /* 0x000fc800078410ff */
[----:B------:R-:W-:Y:S01]  /*7410*/  @!P1 LEA.HI.X R15, R8, c[0x0][0x2a4], R7, 0x2, P2 ;  /* 0x0000a900080f9a11 */ /* 0x000fe200010f1407 */
[----:B------:R-:W-:Y:S06]  /*7420*/  BAR.SYNC.DEFER_BLOCKING 0x0 ;  /* 0x0000000000007b1d */ /* 0x000fec0000010000 */
[----:B------:R-:W2:Y:S01]  /*7430*/  @!P1 LDG.E R200, [R14.64] ;  /* 0x000000140ec89981 */ /* 0x000ea2000c1e1900 */
[----:B------:R-:W-:Y:S01]  /*7440*/  IMAD.MOV R6, RZ, RZ, -R5 ;  /* 0x000000ffff067224 */ /* 0x000fe200078e0a05 */
[----:B------:R-:W-:Y:S01]  /*7450*/  UIMAD UR16, UR10, UR4, URZ ;  /* 0x000000040a1072a4 */ /* 0x000fe2000f8e023f */
[----:B------:R-:W-:Y:S01]  /*7460*/  ISETP.GE.AND P4, PT, R80, c[0x0][0x1d4], PT ;  /* 0x0000750050007a0c */ /* 0x000fe20003f86270 */
[----:B------:R-:W-:Y:S01]  /*7470*/  UIMAD.WIDE.U32 UR22, UR11, UR4, URZ ;  /* 0x000000040b1672a5 */ /* 0x000fe2000f8e003f */
[----:B------:R-:W-:Y:S01]  /*7480*/  IMAD R201, R6, c[0x0][0x2b8], R201 ;  /* 0x0000ae0006c97a24 */ /* 0x000fe200078e02c9 */
[----:B------:R-:W-:Y:S01]  /*7490*/  UIMAD UR16, UR11, UR5, UR16 ;  /* 0x000000050b1072a4 */ /* 0x000fe2000f8e0210 */
[----:B------:R-:W-:Y:S01]  /*74a0*/  ISETP.GE.AND P6, PT, R21, c[0x0][0x1d4], PT ;  /* 0x0000750015007a0c */ /* 0x000fe20003fc6270 */
[----:B------:R-:W-:Y:S01]  /*74b0*/  ULEA UR19, UR8, 0xffffffc0, 0x6 ;  /* 0xffffffc008137891 */ /* 0x000fe2000f8e303f */
[C---:B------:R-:W-:Y:S01]  /*74c0*/  IMAD.WIDE.U32 R8, R201.reuse, c[0x0][0x1e0], RZ ;  /* 0x00007800c9087a25 */ /* 0x040fe200078e00ff */
[----:B------:R-:W-:Y:S01]  /*74d0*/  SHF.R.S32.HI R52, RZ, 0x1f, R201 ;  /* 0x0000001fff347819 */ /* 0x000fe200000114c9 */
[----:B------:R-:W-:Y:S01]  /*74e0*/  UIADD3 UR16, UR23, UR16, URZ ;  /* 0x0000001017107290 */ /* 0x000fe2000fffe03f */
[----:B------:R-:W-:Y:S01]  /*74f0*/  ISETP.GE.AND P5, PT, R20, c[0x0][0x1d4], PT ;  /* 0x0000750014007a0c */ /* 0x000fe20003fa6270 */
[----:B------:R-:W-:Y:S01]  /*7500*/  UIADD3 UR19, UR9, -UR19, URZ ;  /* 0x8000001309137290 */ /* 0x000fe2000fffe03f */
[----:B------:R-:W-:Y:S01]  /*7510*/  LEA.HI R76, R78, R83, RZ, 0x5 ;  /* 0x000000534e4c7211 */ /* 0x000fe200078f28ff */
[----:B------:R-:W-:Y:S01]  /*7520*/  IMAD R6, R52, c[0x0][0x1e0], RZ ;  /* 0x0000780034067a24 */ /* 0x000fe200078e02ff */
[----:B------:R-:W-:Y:S01]  /*7530*/  ULDC.64 UR4, c[0x0][0x210] ;  /* 0x0000840000047ab9 */ /* 0x000fe20000000a00 */
[----:B------:R-:W-:Y:S01]  /*7540*/  ISETP.GT.AND P3, PT, R202, 0x3f, PT ;  /* 0x0000003fca00780c */ /* 0x000fe20003f64270 */
[----:B------:R-:W-:Y:S01]  /*7550*/  UIMAD UR10, UR10, UR4, URZ ;  /* 0x000000040a0a72a4 */ /* 0x000fe2000f8e023f */
[----:B------:R-:W-:Y:S01]  /*7560*/  IMAD R6, R201, c[0x0][0x1e4], R6 ;  /* 0x00007900c9067a24 */ /* 0x000fe200078e0206 */
[----:B------:R-:W-:Y:S01]  /*7570*/  IADD3 R40, -R43, UR19, RZ ;  /* 0x000000132b287c10 */ /* 0x000fe2000fffe1ff */
[----:B------:R-:W-:Y:S01]  /*7580*/  UIMAD.WIDE.U32 UR24, UR11, UR4, URZ ;  /* 0x000000040b1872a5 */ /* 0x000fe2000f8e003f */
[----:B------:R-:W-:Y:S01]  /*7590*/  SEL R79, RZ, 0x10, P5 ;  /* 0x00000010ff4f7807 */ /* 0x000fe20002800000 */
[----:B------:R-:W-:Y:S01]  /*75a0*/  IMAD.IADD R7, R9, 0x1, R6 ;  /* 0x0000000109077824 */ /* 0x000fe200078e0206 */
[----:B------:R-:W-:Y:S01]  /*75b0*/  ISETP.GE.AND P1, PT, R40, 0x1, PT ;  /* 0x000000012800780c */ /* 0x000fe20003f26270 */
[----:B------:R-:W-:Y:S01]  /*75c0*/  IMAD.MOV.U32 R6, RZ, RZ, R8 ;  /* 0x000000ffff067224 */ /* 0x000fe200078e0008 */
[----:B------:R-:W-:Y:S01]  /*75d0*/  UIMAD UR10, UR11, UR5, UR10 ;  /* 0x000000050b0a72a4 */ /* 0x000fe2000f8e020a */
[----:B------:R-:W-:-:S03]  /*75e0*/  SHF.R.S32.HI R77, RZ, 0x5, R76 ;  /* 0x00000005ff4d7819 */ /* 0x000fc6000001144c */
[----:B------:R-:W-:-:S07]  /*75f0*/  UIADD3 UR10, UR25, UR10, URZ ;  /* 0x0000000a190a7290 */ /* 0x000fce000fffe03f */
[----:B------:R-:W-:Y:S01]  /*7600*/  @P1 SHF.R.S32.HI R8, RZ, 0x1f, R21 ;  /* 0x0000001fff081819 */ /* 0x000fe20000011415 */
[----:B------:R-:W-:-:S03]  /*7610*/  @P1 IMAD.SHL.U32 R9, R0, 0x2, RZ ;  /* 0x0000000200091824 */ /* 0x000fc600078e00ff */
[----:B------:R-:W-:-:S04]  /*7620*/  @P1 LEA.HI R8, R8, R21, RZ, 0x3 ;  /* 0x0000001508081211 */ /* 0x000fc800078f18ff */
[----:B------:R-:W-:Y:S02]  /*7630*/  @P1 LOP3.LUT R8, R8, 0xfffffff8, RZ, 0xc0, !PT ;  /* 0xfffffff808081812 */ /* 0x000fe400078ec0ff */
[----:B--2---:R-:W-:Y:S01]  /*7640*/  SHF.R.S32.HI R42, RZ, 0x1f, R200 ;  /* 0x0000001fff2a7819 */ /* 0x004fe200000114c8 */
[----:B------:R-:W-:-:S04]  /*7650*/  IMAD.WIDE.U32 R6, R200, c[0x0][0x1f0], R6 ;  /* 0x00007c00c8067a25 */ /* 0x000fc800078e0006 */
[----:B------:R-:W-:Y:S01]  /*7660*/  IMAD R5, R42, c[0x0][0x1f0], RZ ;  /* 0x00007c002a057a24 */ /* 0x000fe200078e02ff */
[----:B-1----:R-:W-:-:S03]  /*7670*/  IADD3 R4, P0, R6, UR22, RZ ;  /* 0x0000001606047c10 */ /* 0x002fc6000ff1e0ff */
[----:B------:R-:W-:-:S05]  /*7680*/  IMAD R5, R200, c[0x0][0x1f4], R5 ;  /* 0x00007d00c8057a24 */ /* 0x000fca00078e0205 */
[----:B------:R-:W-:Y:S02]  /*7690*/  IADD3.X R5, R7, UR16, R5, P0, !PT ;  /* 0x0000001007057c10 */ /* 0x000fe400087fe405 */
[C---:B------:R-:W-:Y:S02]  /*76a0*/  LEA R14, P0, R4.reuse, c[0x0][0x1c8], 0x1 ;  /* 0x00007200040e7a11 */ /* 0x040fe400078008ff */
[--C-:B------:R-:W-:Y:S02]  /*76b0*/  @P1 SHF.R.S32.HI R7, RZ, 0x1f, R20.reuse ;  /* 0x0000001fff071819 */ /* 0x100fe40000011414 */
[----:B------:R-:W-:Y:S01]  /*76c0*/  LEA.HI.X R5, R4, c[0x0][0x1cc], R5, 0x1, P0 ;  /* 0x0000730004057a11 */ /* 0x000fe200000f0c05 */
[----:B------:R-:W-:Y:S01]  /*76d0*/  SHFL.IDX PT, R12, R14, RZ, 0x181f ;  /* 0x00181fff0e0c7589 */ /* 0x000fe200000e0000 */
[----:B------:R-:W-:Y:S02]  /*76e0*/  ISETP.GE.AND P0, PT, R40, 0x21, PT ;  /* 0x000000212800780c */ /* 0x000fe40003f06270 */
[----:B------:R-:W-:Y:S01]  /*76f0*/  @P1 LEA.HI R7, R7, R20, RZ, 0x3 ;  /* 0x0000001407071211 */ /* 0x000fe200078f18ff */
[----:B------:R-:W1:Y:S03]  /*7700*/  SHFL.IDX PT, R13, R5, RZ, 0x181f ;  /* 0x00181fff050d7589 */ /* 0x000e6600000e0000 */
[----:B------:R-:W-:Y:S01]  /*7710*/  @P1 LOP3.LUT R7, R7, 0xfffffff8, RZ, 0xc0, !PT ;  /* 0xfffffff807071812 */ /* 0x000fe200078ec0ff */
[----:B------:R-:W-:Y:S04]  /*7720*/  SHFL.IDX PT, R10, R14, 0x1, 0x181f ;  /* 0x00381f000e0a7f89 */ /* 0x000fe800000e0000 */
[----:B------:R2:W3:Y:S02]  /*7730*/  SHFL.IDX PT, R11, R5, 0x1, 0x181f ;  /* 0x00381f00050b7f89 */ /* 0x0004e400000e0000 */
[----:B------:R-:W-:Y:S01]  /*7740*/  @P0 SHF.R.S32.HI R4, RZ, 0x1f, R21 ;  /* 0x0000001fff040819 */ /* 0x000fe20000011415 */
[----:B------:R-:W-:Y:S01]  /*7750*/  @P0 IMAD.SHL.U32 R6, R0, 0x2, RZ ;  /* 0x0000000200060824 */ /* 0x000fe200078e00ff */
[----:B------:R-:W-:Y:S01]  /*7760*/  @P0 SHF.R.S32.HI R15, RZ, 0x1f, R20 ;  /* 0x0000001fff0f0819 */ /* 0x000fe20000011414 */
[----:B-1----:R-:W-:Y:S01]  /*7770*/  @P1 IMAD.WIDE R16, R7, 0x2, R12 ;  /* 0x0000000207101825 */ /* 0x002fe200078e020c */
[----:B--2---:R-:W-:-:S03]  /*7780*/  @P0 LEA.HI R5, R4, R21, RZ, 0x3 ;  /* 0x0000001504050211 */ /* 0x004fc600078f18ff */
[----:B---3--:R-:W-:Y:S01]  /*7790*/  @P0 IMAD.WIDE R24, R80, 0x2, R10 ;  /* 0x0000000250180825 */ /* 0x008fe200078e020a */
[----:B------:R-:W-:Y:S02]  /*77a0*/  @P0 LEA.HI R4, R15, R20, RZ, 0x3 ;  /* 0x000000140f040211 */ /* 0x000fe400078f18ff */
[----:B------:R-:W-:Y:S01]  /*77b0*/  @P0 LOP3.LUT R5, R5, 0xfffffff8, RZ, 0xc0, !PT ;  /* 0xfffffff805050812 */ /* 0x000fe200078ec0ff */
[----:B------:R-:W-:Y:S01]  /*77c0*/  @P1 IMAD.WIDE R14, R8, 0x2, R12 ;  /* 0x00000002080e1825 */ /* 0x000fe200078e020c */
[----:B------:R-:W-:-:S03]  /*77d0*/  @P0 LOP3.LUT R4, R4, 0xfffffff8, RZ, 0xc0, !PT ;  /* 0xfffffff804040812 */ /* 0x000fc600078ec0ff */
[----:B------:R-:W-:-:S04]  /*77e0*/  @P1 IMAD.WIDE R12, R80, 0x2, R12 ;  /* 0x00000002500c1825 */ /* 0x000fc800078e020c */
[--C-:B------:R-:W-:Y:S01]  /*77f0*/  @P0 IMAD.WIDE R18, R5, 0x2, R10.reuse ;  /* 0x0000000205120825 */ /* 0x100fe200078e020a */
[----:B------:R1:W-:Y:S03]  /*7800*/  @P1 LDGSTS.E.BYPASS.LTC128B.128 [R9+0x6100], [R12.64], !P4 ;  /* 0x061000000c091fae */ /* 0x0003e6000e101d54 */
[----:B------:R-:W-:Y:S01]  /*7810*/  @P0 IMAD.WIDE R4, R4, 0x2, R10 ;  /* 0x0000000204040825 */ /* 0x000fe200078e020a */
[----:B------:R1:W-:Y:S04]  /*7820*/  @P1 LDGSTS.E.BYPASS.LTC128B.128 [R9+0x8100], [R14.64], !P6 ;  /* 0x081000000e091fae */ /* 0x0003e8000f101d54 */
[----:B------:R1:W-:Y:S04]  /*7830*/  @P1 LDGSTS.E.BYPASS.LTC128B.128 [R9+0xa100], [R16.64], !P5 ;  /* 0x0a10000010091fae */ /* 0x0003e8000e901d54 */
[----:B------:R1:W-:Y:S04]  /*7840*/  @P0 LDGSTS.E.BYPASS.LTC128B.128 [R6+0x7100], [R24.64], !P4 ;  /* 0x0710000018060fae */ /* 0x0003e8000e101d54 */
[----:B------:R1:W-:Y:S04]  /*7850*/  @P0 LDGSTS.E.BYPASS.LTC128B.128 [R6+0x9100], [R18.64], !P6 ;  /* 0x0910000012060fae */ /* 0x0003e8000f101d54 */
[----:B------:R1:W-:Y:S01]  /*7860*/  @P0 LDGSTS.E.BYPASS.LTC128B.128 [R6+0xb100], [R4.64], !P5 ;  /* 0x0b10000004060fae */ /* 0x0003e2000e901d54 */
[----:B------:R-:W-:-:S03]  /*7870*/  ISETP.LT.AND P0, PT, RZ, c[0x0][0x27c], PT ;  /* 0x00009f00ff007a0c */ /* 0x000fc60003f01270 */
[----:B------:R-:W0:Y:S10]  /*7880*/  LDGDEPBAR ;  /* 0x00000000000079af */ /* 0x000e340000000000 */
[----:B------:R-:W-:Y:S05]  /*7890*/  @P0 BRA `(.L_x_772) ;  /* 0x0000002000000947 */ /* 0x000fea0003800000 */
[----:B------:R-:W-:-:S04]  /*78a0*/  DEPBAR.LE SB0, 0x1 ;  /* 0x000080400000791a */ /* 0x000fc80000000000 */
[----:B------:R-:W-:Y:S05]  /*78b0*/  BRA `(.L_x_773) ;  /* 0x000076b000007947 */ /* 0x000fea0003800000 */
.L_x_772:
[----:B------:R-:W-:Y:S01]  /*78c0*/  ULDC.U8 UR4, c[0x0][0x298] ;  /* 0x0000a60000047ab9 */ /* 0x000fe20000000000 */
[----:B------:R-:W-:Y:S01]  /*78d0*/  SHF.R.S32.HI R11, RZ, 0x1f, R84 ;  /* 0x0000001fff0b7819 */ /* 0x000fe20000011454 */
[----:B-1----:R-:W-:Y:S01]  /*78e0*/  IMAD.WIDE.U32 R6, R84, c[0x0][0x280], RZ ;  /* 0x0000a00054067a25 */ /* 0x002fe200078e00ff */
[----:B------:R-:W-:Y:S01]  /*78f0*/  ISETP.NE.AND P0, PT, RZ, UR4, PT ;  /* 0x00000004ff007c0c */ /* 0x000fe2000bf05270 */
[----:B------:R-:W-:Y:S01]  /*7900*/  BSSY B2, `(.L_x_773) ;  /* 0x0000766000027945 */ /* 0x000fe20003800000 */
[-C--:B------:R-:W-:Y:S01]  /*7910*/  LEA.HI R93, R78, R83.reuse, RZ, 0x2 ;  /* 0x000000534e5d7211 */ /* 0x080fe200078f10ff */
[C---:B------:R-:W-:Y:S02]  /*7920*/  IMAD R13, R11.reuse, c[0x0][0x280], RZ ;  /* 0x0000a0000b0d7a24 */ /* 0x040fe400078e02ff */
[----:B------:R-:W-:Y:S01]  /*7930*/  IMAD R11, R11, c[0x0][0x290], RZ ;  /* 0x0000a4000b0b7a24 */ /* 0x000fe200078e02ff */
[----:B------:R-:W-:Y:S01]  /*7940*/  LOP3.LUT R102, R93, 0xfffffffc, RZ, 0xc0, !PT ;  /* 0xfffffffc5d667812 */ /* 0x000fe200078ec0ff */
[C---:B------:R-:W-:Y:S01]  /*7950*/  IMAD R13, R84.reuse, c[0x0][0x284], R13 ;  /* 0x0000a100540d7a24 */ /* 0x040fe200078e020d */
[----:B------:R-:W-:Y:S01]  /*7960*/  SHF.R.S32.HI R93, RZ, 0x2, R93 ;  /* 0x00000002ff5d7819 */ /* 0x000fe2000001145d */
[----:B------:R-:W-:Y:S01]  /*7970*/  IMAD R11, R84, c[0x0][0x294], R11 ;  /* 0x0000a500540b7a24 */ /* 0x000fe200078e020b */
[----:B------:R-:W-:Y:S01]  /*7980*/  IADD3 R102, -R102, R83, RZ ;  /* 0x0000005366667210 */ /* 0x000fe20007ffe1ff */
[----:B------:R-:W-:Y:S01]  /*7990*/  IMAD.WIDE.U32 R84, R84, c[0x0][0x290], RZ ;  /* 0x0000a40054547a25 */ /* 0x000fe200078e00ff */
[----:B------:R-:W-:-:S02]  /*79a0*/  IADD3 R5, R93, UR12, RZ ;  /* 0x0000000c5d057c10 */ /* 0x000fc4000fffe0ff */
[----:B------:R-:W-:Y:S01]  /*79b0*/  IADD3 R13, R13, R7, RZ ;  /* 0x000000070d0d7210 */ /* 0x000fe20007ffe0ff */
[----:B------:R-:W-:Y:S01]  /*79c0*/  IMAD.IADD R11, R11, 0x1, R85 ;  /* 0x000000010b0b7824 */ /* 0x000fe200078e0255 */
[C---:B------:R-:W-:Y:S01]  /*79d0*/  SHF.L.U32 R70, R102.reuse, 0x3, RZ ;  /* 0x0000000366467819 */ /* 0x040fe200000006ff */
[----:B------:R-:W-:Y:S01]  /*79e0*/  IMAD R9, R102, 0x40, R5 ;  /* 0x0000004066097824 */ /* 0x000fe200078e0205 */
[----:B------:R-:W-:Y:S05]  /*79f0*/  @!P0 BRA `(.L_x_774) ;  /* 0x0000393000008947 */ /* 0x000fea0003800000 */
[----:B------:R-:W-:Y:S01]  /*7a00*/  PLOP3.LUT P1, PT, PT, PT, UP2, 0x80, 0x0 ;  /* 0x000000000000781c */ /* 0x000fe20003f2f028 */
[----:B------:R-:W-:Y:S01]  /*7a10*/  IMAD.MOV.U32 R12, RZ, RZ, R6 ;  /* 0x000000ffff0c7224 */ /* 0x000fe200078e0006 */
[----:B------:R-:W-:Y:S01]  /*7a20*/  PLOP3.LUT P0, PT, PT, PT, UP2, 0x80, 0x0 ;  /* 0x000000000000781c */ /* 0x000fe20003f0f028 */
[----:B------:R-:W-:Y:S01]  /*7a30*/  BSSY B0, `(.L_x_775) ;  /* 0x0000063000007945 */ /* 0x000fe20003800000 */
[----:B------:R-:W-:Y:S01]  /*7a40*/  MOV R10, R84 ;  /* 0x00000054000a7202 */ /* 0x000fe20000000f00 */
        /* <DEDUP_REMOVED lines=8> */
[----:B------:R-:W-:Y:S01]  /*7ad0*/  @P1 IMAD.HI.U32 R4, R9, c[0x0][0x2c8], RZ ;  /* 0x0000b20009041a27 */ /* 0x000fe200078e00ff */
[----:B------:R-:W-:Y:S01]  /*7ae0*/  CS2R R110, SRZ ;  /* 0x00000000006e7805 */ /* 0x000fe2000001ff00 */
[----:B------:R-:W-:Y:S01]  /*7af0*/  CS2R R122, SRZ ;  /* 0x00000000007a7805 */ /* 0x000fe2000001ff00 */
[----:B------:R-:W-:Y:S01]  /*7b00*/  CS2R R126, SRZ ;  /* 0x00000000007e7805 */ /* 0x000fe2000001ff00 */
[----:B------:R-:W-:Y:S01]  /*7b10*/  CS2R R116, SRZ ;  /* 0x0000000000747805 */ /* 0x000fe2000001ff00 */
[----:B------:R-:W-:-:S04]  /*7b20*/  @P0 SHF.R.U32.HI R9, RZ, c[0x0][0x2cc], R4 ;  /* 0x0000b300ff090a19 */ /* 0x000fc80000011604 */
[----:B------:R-:W-:Y:S01]  /*7b30*/  SHF.R.S32.HI R4, RZ, 0x1f, R9 ;  /* 0x0000001fff047819 */ /* 0x000fe20000011409 */
[----:B------:R-:W-:-:S04]  /*7b40*/  IMAD.WIDE.U32 R16, R9, c[0x0][0x280], R12 ;  /* 0x0000a00009107a25 */ /* 0x000fc800078e000c */
[----:B------:R-:W-:Y:S01]  /*7b50*/  IMAD R6, R4, c[0x0][0x280], RZ ;  /* 0x0000a00004067a24 */ /* 0x000fe200078e02ff */
[----:B------:R-:W-:Y:S01]  /*7b60*/  LEA R13, P1, R16, c[0x0][0x270], 0x1 ;  /* 0x00009c00100d7a11 */ /* 0x000fe200078208ff */
[----:B------:R-:W-:Y:S02]  /*7b70*/  IMAD R4, R4, c[0x0][0x290], RZ ;  /* 0x0000a40004047a24 */ /* 0x000fe400078e02ff */
[C---:B------:R-:W-:Y:S02]  /*7b80*/  IMAD.WIDE.U32 R10, R9.reuse, c[0x0][0x290], R10 ;  /* 0x0000a400090a7a25 */ /* 0x040fe400078e000a */
[----:B------:R1:W2:Y:S02]  /*7b90*/  SHFL.IDX PT, R24, R13, RZ, 0x1c1f ;  /* 0x001c1fff0d187589 */ /* 0x0002a400000e0000 */
[C---:B------:R-:W-:Y:S01]  /*7ba0*/  IMAD R6, R9.reuse, c[0x0][0x284], R6 ;  /* 0x0000a10009067a24 */ /* 0x040fe200078e0206 */
[----:B------:R-:W-:Y:S01]  /*7bb0*/  LEA R8, P0, R10, c[0x0][0x288], 0x1 ;  /* 0x0000a2000a087a11 */ /* 0x000fe200078008ff */
[----:B------:R-:W-:-:S02]  /*7bc0*/  IMAD R9, R9, c[0x0][0x294], R4 ;  /* 0x0000a50009097a24 */ /* 0x000fc400078e0204 */
[----:B------:R-:W-:Y:S02]  /*7bd0*/  IMAD.IADD R7, R17, 0x1, R6 ;  /* 0x0000000111077824 */ /* 0x000fe400078e0206 */
[----:B------:R1:W3:Y:S01]  /*7be0*/  SHFL.IDX PT, R14, R8, RZ, 0x1c1f ;  /* 0x001c1fff080e7589 */ /* 0x0002e200000e0000 */
[----:B------:R-:W-:Y:S01]  /*7bf0*/  IADD3 R9, R11, R9, RZ ;  /* 0x000000090b097210 */ /* 0x000fe20007ffe0ff */
[----:B------:R-:W-:Y:S01]  /*7c00*/  IMAD.SHL.U32 R12, R102, 0x4, RZ ;  /* 0x00000004660c7824 */ /* 0x000fe200078e00ff */
[----:B------:R-:W-:Y:S01]  /*7c10*/  LEA.HI.X R16, R16, c[0x0][0x274], R7, 0x1, P1 ;  /* 0x00009d0010107a11 */ /* 0x000fe200008f0c07 */
[----:B------:R-:W-:Y:S01]  /*7c20*/  CS2R R102, SRZ ;  /* 0x0000000000667805 */ /* 0x000fe2000001ff00 */
[----:B------:R-:W-:Y:S02]  /*7c30*/  LEA.HI.X R9, R10, c[0x0][0x28c], R9, 0x1, P0 ;  /* 0x0000a3000a097a11 */ /* 0x000fe400000f0c09 */
[----:B------:R-:W-:Y:S01]  /*7c40*/  ISETP.GE.AND P0, PT, R5, UR7, PT ;  /* 0x0000000705007c0c */ /* 0x000fe2000bf06270 */
[----:B------:R1:W4:Y:S04]  /*7c50*/  SHFL.IDX PT, R25, R16, RZ, 0x1c1f ;  /* 0x001c1fff10197589 */ /* 0x00032800000e0000 */
[----:B------:R1:W1:Y:S08]  /*7c60*/  SHFL.IDX PT, R15, R9, RZ, 0x1c1f ;  /* 0x001c1fff090f7589 */ /* 0x00027000000e0000 */
[----:B------:R-:W-:Y:S05]  /*7c70*/  @P0 BRA `(.L_x_776) ;  /* 0x000003e000000947 */ /* 0x000fea0003800000 */
[C---:B--2---:R-:W-:Y:S01]  /*7c80*/  IADD3 R7, R12.reuse, 0x10, RZ ;  /* 0x000000100c077810 */ /* 0x044fe20007ffe0ff */
[----:B------:R-:W-:Y:S01]  /*7c90*/  CS2R R108, SRZ ;  /* 0x00000000006c7805 */ /* 0x000fe2000001ff00 */
[----:B------:R-:W-:Y:S01]  /*7ca0*/  ISETP.GE.AND P0, PT, R12, c[0x0][0x27c], PT ;  /* 0x00009f000c007a0c */ /* 0x000fe20003f06270 */
[----:B------:R-:W-:Y:S01]  /*7cb0*/  CS2R R116, SRZ ;  /* 0x0000000000747805 */ /* 0x000fe2000001ff00 */
[----:B------:R-:W-:-:S02]  /*7cc0*/  ISETP.GE.AND P2, PT, R7, c[0x0][0x27c], PT ;  /* 0x00009f0007007a0c */ /* 0x000fc40003f46270 */
[----:B------:R-:W-:-:S04]  /*7cd0*/  IADD3 R6, R12, 0x20, RZ ;  /* 0x000000200c067810 */ /* 0x000fc80007ffe0ff */
[----:B------:R-:W-:-:S05]  /*7ce0*/  ISETP.GE.AND P1, PT, R6, c[0x0][0x27c], PT ;  /* 0x00009f0006007a0c */ /* 0x000fca0003f26270 */
[C---:B----4-:R-:W-:Y:S02]  /*7cf0*/  @!P0 IMAD.WIDE R30, R12.reuse, 0x2, R24 ;  /* 0x000000020c1e8825 */ /* 0x050fe400078e0218 */
[----:B------:R-:W-:Y:S02]  /*7d00*/  @!P2 SHF.R.S32.HI R4, RZ, 0x1f, R7 ;  /* 0x0000001fff04a819 */ /* 0x000fe40000011407 */
[----:B-1-3--:R-:W-:Y:S01]  /*7d10*/  @!P0 IMAD.WIDE R10, R12, 0x2, R14 ;  /* 0x000000020c0a8825 */ /* 0x00afe200078e020e */
[----:B------:R1:W5:Y:S01]  /*7d20*/  @!P0 LD.E.64 R108, [R30.64] ;  /* 0x000000141e6c8980 */ /* 0x000362000c101b00 */
[----:B------:R-:W-:Y:S02]  /*7d30*/  @!P2 LEA.HI R7, R4, R7, RZ, 0x2 ;  /* 0x000000070407a211 */ /* 0x000fe400078f10ff */
[----:B------:R-:W-:Y:S01]  /*7d40*/  IADD3 R4, R12, 0x30, RZ ;  /* 0x000000300c047810 */ /* 0x000fe20007ffe0ff */
[----:B------:R2:W5:Y:S01]  /*7d50*/  @!P0 LD.E.64 R116, [R10.64] ;  /* 0x000000140a748980 */ /* 0x000562000c101b00 */
[----:B------:R-:W-:-:S02]  /*7d60*/  @!P2 LOP3.LUT R7, R7, 0xfffffffc, RZ, 0xc0, !PT ;  /* 0xfffffffc0707a812 */ /* 0x000fc400078ec0ff */
[----:B------:R-:W-:-:S03]  /*7d70*/  ISETP.GE.AND P0, PT, R4, c[0x0][0x27c], PT ;  /* 0x00009f0004007a0c */ /* 0x000fc60003f06270 */
[----:B------:R-:W-:-:S04]  /*7d80*/  @!P2 IMAD.WIDE R26, R7, 0x2, R24 ;  /* 0x00000002071aa825 */ /* 0x000fc800078e0218 */
[----:B------:R-:W-:Y:S01]  /*7d90*/  @!P2 IMAD.WIDE R28, R7, 0x2, R14 ;  /* 0x00000002071ca825 */ /* 0x000fe200078e020e */
[----:B------:R-:W-:-:S04]  /*7da0*/  @!P1 SHF.R.S32.HI R7, RZ, 0x1f, R6 ;  /* 0x0000001fff079819 */ /* 0x000fc80000011406 */
[----:B------:R-:W-:Y:S01]  /*7db0*/  @!P1 LEA.HI R7, R7, R6, RZ, 0x2 ;  /* 0x0000000607079211 */ /* 0x000fe200078f10ff */
[----:B------:R-:W-:Y:S01]  /*7dc0*/  CS2R R128, SRZ ;  /* 0x0000000000807805 */ /* 0x000fe2000001ff00 */
[----:B------:R-:W-:Y:S01]  /*7dd0*/  CS2R R126, SRZ ;  /* 0x00000000007e7805 */ /* 0x000fe2000001ff00 */
[----:B------:R-:W-:Y:S01]  /*7de0*/  CS2R R124, SRZ ;  /* 0x00000000007c7805 */ /* 0x000fe2000001ff00 */
[----:B------:R-:W-:Y:S01]  /*7df0*/  CS2R R122, SRZ ;  /* 0x00000000007a7805 */ /* 0x000fe2000001ff00 */
[----:B------:R-:W-:Y:S02]  /*7e00*/  CS2R R112, SRZ ;  /* 0x0000000000707805 */ /* 0x000fe4000001ff00 */
[----:B------:R3:W5:Y:S01]  /*7e10*/  @!P2 LD.E.64 R128, [R26.64] ;  /* 0x000000141a80a980 */ /* 0x000762000c101b00 */
[----:B--2---:R-:W-:-:S03]  /*7e20*/  @!P1 LOP3.LUT R11, R7, 0xfffffffc, RZ, 0xc0, !PT ;  /* 0xfffffffc070b9812 */ /* 0x004fc600078ec0ff */
[----:B------:R2:W5:Y:S01]  /*7e30*/  @!P2 LD.E.64 R126, [R28.64] ;  /* 0x000000141c7ea980 */ /* 0x000562000c101b00 */
[----:B------:R-:W-:-:S04]  /*7e40*/  @!P0 SHF.R.S32.HI R7, RZ, 0x1f, R4 ;  /* 0x0000001fff078819 */ /* 0x000fc80000011404 */
[----:B------:R-:W-:Y:S01]  /*7e50*/  @!P0 LEA.HI R7, R7, R4, RZ, 0x2 ;  /* 0x0000000407078211 */ /* 0x000fe200078f10ff */
[----:B------:R-:W-:-:S03]  /*7e60*/  @!P1 IMAD.WIDE R32, R11, 0x2, R24 ;  /* 0x000000020b209825 */ /* 0x000fc600078e0218 */
[----:B------:R-:W-:Y:S01]  /*7e70*/  @!P0 LOP3.LUT R7, R7, 0xfffffffc, RZ, 0xc0, !PT ;  /* 0xfffffffc07078812 */ /* 0x000fe200078ec0ff */
[----:B------:R-:W-:Y:S01]  /*7e80*/  CS2R R110, SRZ ;  /* 0x00000000006e7805 */ /* 0x000fe2000001ff00 */
[C---:B------:R-:W-:Y:S01]  /*7e90*/  IADD3 R6, R12.reuse, 0x40, RZ ;  /* 0x000000400c067810 */ /* 0x040fe20007ffe0ff */
[----:B------:R4:W5:Y:S02]  /*7ea0*/  @!P1 LD.E.64 R124, [R32.64] ;  /* 0x00000014207c9980 */ /* 0x000964000c101b00 */
[----:B-1----:R-:W-:Y:S01]  /*7eb0*/  @!P0 IMAD.WIDE R30, R7, 0x2, R14 ;  /* 0x00000002071e8825 */ /* 0x002fe200078e020e */
[----:B------:R-:W-:-:S04]  /*7ec0*/  IADD3 R4, R12, 0x50, RZ ;  /* 0x000000500c047810 */ /* 0x000fc80007ffe0ff */
[----:B------:R4:W5:Y:S01]  /*7ed0*/  @!P0 LD.E.64 R110, [R30.64] ;  /* 0x000000141e6e8980 */ /* 0x000962000c101b00 */
[----:B---3--:R-:W-:-:S04]  /*7ee0*/  @!P1 IMAD.WIDE R26, R11, 0x2, R14 ;  /* 0x000000020b1a9825 */ /* 0x008fc800078e020e */
[----:B--2---:R-:W-:Y:S01]  /*7ef0*/  @!P0 IMAD.WIDE R28, R7, 0x2, R24 ;  /* 0x00000002071c8825 */ /* 0x004fe200078e0218 */
[----:B------:R1:W5:Y:S01]  /*7f00*/  @!P1 LD.E.64 R122, [R26.64] ;  /* 0x000000141a7a9980 */ /* 0x000362000c101b00 */
[----:B------:R-:W-:-:S03]  /*7f10*/  ISETP.GE.AND P1, PT, R6, c[0x0][0x27c], PT ;  /* 0x00009f0006007a0c */ /* 0x000fc60003f26270 */
[----:B------:R4:W5:Y:S01]  /*7f20*/  @!P0 LD.E.64 R112, [R28.64] ;  /* 0x000000141c708980 */ /* 0x000962000c101b00 */
[----:B------:R-:W-:-:S09]  /*7f30*/  ISETP.GE.AND P0, PT, R4, c[0x0][0x27c], PT ;  /* 0x00009f0004007a0c */ /* 0x000fd20003f06270 */
[----:B------:R-:W-:-:S04]  /*7f40*/  @!P1 SHF.R.S32.HI R11, RZ, 0x1f, R6 ;  /* 0x0000001fff0b9819 */ /* 0x000fc80000011406 */
[----:B------:R-:W-:Y:S02]  /*7f50*/  @!P0 SHF.R.S32.HI R7, RZ, 0x1f, R4 ;  /* 0x0000001fff078819 */ /* 0x000fe40000011404 */
[----:B------:R-:W-:Y:S02]  /*7f60*/  @!P1 LEA.HI R11, R11, R6, RZ, 0x2 ;  /* 0x000000060b0b9211 */ /* 0x000fe400078f10ff */
[----:B------:R-:W-:Y:S02]  /*7f70*/  @!P0 LEA.HI R7, R7, R4, RZ, 0x2 ;  /* 0x0000000407078211 */ /* 0x000fe400078f10ff */
[----:B------:R-:W-:Y:S02]  /*7f80*/  @!P1 LOP3.LUT R11, R11, 0xfffffffc, RZ, 0xc0, !PT ;  /* 0xfffffffc0b0b9812 */ /* 0x000fe400078ec0ff */
[----:B------:R-:W-:Y:S01]  /*7f90*/  @!P0 LOP3.LUT R7, R7, 0xfffffffc, RZ, 0xc0, !PT ;  /* 0xfffffffc07078812 */ /* 0x000fe200078ec0ff */
[----:B------:R-:W-:Y:S01]  /*7fa0*/  CS2R R104, SRZ ;  /* 0x0000000000687805 */ /* 0x000fe2000001ff00 */
[----:B------:R-:W-:Y:S01]  /*7fb0*/  CS2R R96, SRZ ;  /* 0x0000000000607805 */ /* 0x000fe2000001ff00 */
[----:B-1----:R-:W-:Y:S01]  /*7fc0*/  @!P1 IMAD.WIDE R26, R11, 0x2, R24 ;  /* 0x000000020b1a9825 */ /* 0x002fe200078e0218 */
[----:B------:R-:W-:Y:S01]  /*7fd0*/  CS2R R102, SRZ ;  /* 0x0000000000667805 */ /* 0x000fe2000001ff00 */
[----:B------:R-:W-:-:S02]  /*7fe0*/  CS2R R94, SRZ ;  /* 0x00000000005e7805 */ /* 0x000fc4000001ff00 */
[----:B------:R-:W-:Y:S01]  /*7ff0*/  @!P1 IMAD.WIDE R10, R11, 0x2, R14 ;  /* 0x000000020b0a9825 */ /* 0x000fe200078e020e */
[----:B------:R4:W5:Y:S03]  /*8000*/  @!P1 LD.E.64 R104, [R26.64] ;  /* 0x000000141a689980 */ /* 0x000966000c101b00 */
[C---:B------:R-:W-:Y:S01]  /*8010*/  @!P0 IMAD.WIDE R24, R7.reuse, 0x2, R24 ;  /* 0x0000000207188825 */ /* 0x040fe200078e0218 */
[----:B------:R4:W5:Y:S03]  /*8020*/  @!P1 LD.E.64 R102, [R10.64] ;  /* 0x000000140a669980 */ /* 0x000966000c101b00 */
[----:B------:R-:W-:Y:S01]  /*8030*/  @!P0 IMAD.WIDE R14, R7, 0x2, R14 ;  /* 0x00000002070e8825 */ /* 0x000fe200078e020e */
[----:B------:R4:W5:Y:S04]  /*8040*/  @!P0 LD.E.64 R96, [R24.64] ;  /* 0x0000001418608980 */ /* 0x000968000c101b00 */
[----:B------:R4:W5:Y:S02]  /*8050*/  @!P0 LD.E.64 R94, [R14.64] ;  /* 0x000000140e5e8980 */ /* 0x000964000c101b00 */
.L_x_776:
[----:B--2---:R-:W-:Y:S05]  /*8060*/  BSYNC B0 ;  /* 0x0000000000007941 */ /* 0x004fea0003800000 */
.L_x_775:
[----:B-----5:R-:W-:Y:S01]  /*8070*/  IMAD.MOV.U32 R4, RZ, RZ, R96 ;  /* 0x000000ffff047224 */ /* 0x020fe200078e0060 */
[----:B------:R-:W-:Y:S01]  /*8080*/  IADD3 R5, R5, 0x40, RZ ;  /* 0x0000004005057810 */ /* 0x000fe20007ffe0ff */
[----:B------:R-:W-:Y:S01]  /*8090*/  IMAD.MOV.U32 R6, RZ, RZ, R104 ;  /* 0x000000ffff067224 */ /* 0x000fe200078e0068 */
[----:B-1--4-:R1:W2:Y:S01]  /*80a0*/  SHFL.IDX PT, R15, R16, 0x1, 0x1c1f ;  /* 0x003c1f00100f7f89 */ /* 0x0122a200000e0000 */
[----:B------:R-:W-:Y:S01]  /*80b0*/  IMAD.MOV.U32 R7, RZ, RZ, R97 ;  /* 0x000000ffff077224 */ /* 0x000fe200078e0061 */
[----:B------:R-:W-:Y:S01]  /*80c0*/  ISETP.GE.AND P0, PT, R5, UR7, PT ;  /* 0x0000000705007c0c */ /* 0x000fe2000bf06270 */
        /* <DEDUP_REMOVED lines=41> */
[----:B---3--:R-:W3:Y:S01]  /*8360*/  SHFL.IDX PT, R14, R13, 0x1, 0x1c1f ;  /* 0x003c1f000d0e7f89 */ /* 0x008ee200000e0000 */
[----:B------:R-:W-:Y:S01]  /*8370*/  BSSY B0, `(.L_x_777) ;  /* 0x0000051000007945 */ /* 0x000fe20003800000 */
[----:B------:R-:W-:Y:S01]  /*8380*/  PRMT R98, R7, 0x7610, R98 ;  /* 0x0000761007627816 */ /* 0x000fe20000000062 */
[----:B------:R-:W-:Y:S01]  /*8390*/  CS2R R48, SRZ ;  /* 0x0000000000307805 */ /* 0x000fe2000001ff00 */
[----:B------:R-:W4:Y:S01]  /*83a0*/  SHFL.IDX PT, R11, R9, 0x1, 0x1c1f ;  /* 0x003c1f00090b7f89 */ /* 0x000f2200000e0000 */
[----:B------:R-:W-:Y:S01]  /*83b0*/  PRMT R92, R6, 0x7610, R92 ;  /* 0x00007610065c7816 */ /* 0x000fe2000000005c */
[----:B------:R-:W-:Y:S01]  /*83c0*/  CS2R R60, SRZ ;  /* 0x00000000003c7805 */ /* 0x000fe2000001ff00 */
[----:B------:R-:W-:Y:S01]  /*83d0*/  PRMT R101, R5, 0x7610, R101 ;  /* 0x0000761005657816 */ /* 0x000fe20000000065 */
[----:B------:R2:W3:Y:S01]  /*83e0*/  SHFL.IDX PT, R10, R8, 0x1, 0x1c1f ;  /* 0x003c1f00080a7f89 */ /* 0x0004e200000e0000 */
[----:B------:R-:W-:Y:S01]  /*83f0*/  CS2R R68, SRZ ;  /* 0x0000000000447805 */ /* 0x000fe2000001ff00 */
[----:B------:R-:W-:Y:S01]  /*8400*/  CS2R R74, SRZ ;  /* 0x00000000004a7805 */ /* 0x000fe2000001ff00 */
[----:B------:R-:W-:Y:S01]  /*8410*/  CS2R R86, SRZ ;  /* 0x0000000000567805 */ /* 0x000fe2000001ff00 */
[----:B-1----:R-:W-:Y:S01]  /*8420*/  CS2R R16, SRZ ;  /* 0x0000000000107805 */ /* 0x002fe2000001ff00 */
[----:B------:R-:W-:Y:S01]  /*8430*/  CS2R R44, SRZ ;  /* 0x00000000002c7805 */ /* 0x000fe2000001ff00 */
[----:B------:R-:W-:Y:S01]  /*8440*/  CS2R R58, SRZ ;  /* 0x00000000003a7805 */ /* 0x000fe2000001ff00 */
[----:B------:R-:W-:Y:S01]  /*8450*/  CS2R R62, SRZ ;  /* 0x00000000003e7805 */ /* 0x000fe2000001ff00 */
[----:B------:R-:W-:Y:S01]  /*8460*/  CS2R R72, SRZ ;  /* 0x0000000000487805 */ /* 0x000fe2000001ff00 */
[----:B------:R-:W-:Y:S01]  /*8470*/  CS2R R84, SRZ ;  /* 0x0000000000547805 */ /* 0x000fe2000001ff00 */
[----:B--2---:R-:W-:Y:S01]  /*8480*/  PRMT R8, R8, 0x5410, R4 ;  /* 0x0000541008087816 */ /* 0x004fe20000000004 */
[----:B------:R-:W-:Y:S05]  /*8490*/  @P0 BRA `(.L_x_778) ;  /* 0x000003e000000947 */ /* 0x000fea0003800000 */
[C---:B---34-:R-:W-:Y:S01]  /*84a0*/  IADD3 R4, R12.reuse, 0x10, RZ ;  /* 0x000000100c047810 */ /* 0x058fe20007ffe0ff */
[----:B------:R-:W-:Y:S01]  /*84b0*/  CS2R R86, SRZ ;  /* 0x0000000000567805 */ /* 0x000fe2000001ff00 */
[----:B------:R-:W-:Y:S01]  /*84c0*/  ISETP.GE.AND P0, PT, R12, c[0x0][0x27c], PT ;  /* 0x00009f000c007a0c */ /* 0x000fe20003f06270 */
[----:B------:R-:W-:Y:S01]  /*84d0*/  CS2R R84, SRZ ;  /* 0x0000000000547805 */ /* 0x000fe2000001ff00 */
[----:B------:R-:W-:-:S02]  /*84e0*/  ISETP.GE.AND P2, PT, R4, c[0x0][0x27c], PT ;  /* 0x00009f0004007a0c */ /* 0x000fc40003f46270 */
[----:B------:R-:W-:-:S09]  /*84f0*/  IADD3 R5, R12, 0x20, RZ ;  /* 0x000000200c057810 */ /* 0x000fd20007ffe0ff */
[C---:B------:R-:W-:Y:S02]  /*8500*/  @!P0 IMAD.WIDE R26, R12.reuse, 0x2, R14 ;  /* 0x000000020c1a8825 */ /* 0x040fe400078e020e */
[----:B------:R-:W-:Y:S02]  /*8510*/  @!P2 SHF.R.S32.HI R7, RZ, 0x1f, R4 ;  /* 0x0000001fff07a819 */ /* 0x000fe40000011404 */
[----:B------:R-:W-:Y:S01]  /*8520*/  @!P0 IMAD.WIDE R24, R12, 0x2, R10 ;  /* 0x000000020c188825 */ /* 0x000fe200078e020a */
[----:B------:R-:W-:Y:S01]  /*8530*/  ISETP.GE.AND P1, PT, R5, c[0x0][0x27c], PT ;  /* 0x00009f0005007a0c */ /* 0x000fe20003f26270 */
[----:B------:R1:W5:Y:S01]  /*8540*/  @!P0 LD.E.64 R86, [R26.64] ;  /* 0x000000141a568980 */ /* 0x000362000c101b00 */
[----:B------:R-:W-:-:S03]  /*8550*/  @!P2 LEA.HI R7, R7, R4, RZ, 0x2 ;  /* 0x000000040707a211 */ /* 0x000fc600078f10ff */
[----:B------:R2:W5:Y:S01]  /*8560*/  @!P0 LD.E.64 R84, [R24.64] ;  /* 0x0000001418548980 */ /* 0x000562000c101b00 */
[----:B------:R-:W-:-:S05]  /*8570*/  @!P2 LOP3.LUT R7, R7, 0xfffffffc, RZ, 0xc0, !PT ;  /* 0xfffffffc0707a812 */ /* 0x000fca00078ec0ff */
[----:B------:R-:W-:-:S04]  /*8580*/  @!P2 IMAD.WIDE R16, R7, 0x2, R14 ;  /* 0x000000020710a825 */ /* 0x000fc800078e020e */
[----:B------:R-:W-:Y:S01]  /*8590*/  @!P2 IMAD.WIDE R18, R7, 0x2, R10 ;  /* 0x000000020712a825 */ /* 0x000fe200078e020a */
[----:B------:R-:W-:-:S04]  /*85a0*/  IADD3 R7, R12, 0x30, RZ ;  /* 0x000000300c077810 */ /* 0x000fc80007ffe0ff */
[----:B------:R-:W-:Y:S02]  /*85b0*/  ISETP.GE.AND P0, PT, R7, c[0x0][0x27c], PT ;  /* 0x00009f0007007a0c */ /* 0x000fe40003f06270 */
[----:B------:R-:W-:-:S04]  /*85c0*/  @!P1 SHF.R.S32.HI R4, RZ, 0x1f, R5 ;  /* 0x0000001fff049819 */ /* 0x000fc80000011405 */
[----:B------:R-:W-:Y:S01]  /*85d0*/  @!P1 LEA.HI R5, R4, R5, RZ, 0x2 ;  /* 0x0000000504059211 */ /* 0x000fe200078f10ff */
[----:B------:R-:W-:-:S06]  /*85e0*/  CS2R R74, SRZ ;  /* 0x00000000004a7805 */ /* 0x000fcc000001ff00 */
[----:B------:R-:W-:Y:S01]  /*85f0*/  @!P0 SHF.R.S32.HI R4, RZ, 0x1f, R7 ;  /* 0x0000001fff048819 */ /* 0x000fe20000011407 */
[----:B------:R-:W-:Y:S01]  /*8600*/  CS2R R72, SRZ ;  /* 0x0000000000487805 */ /* 0x000fe2000001ff00 */
[----:B------:R-:W-:Y:S01]  /*8610*/  @!P1 LOP3.LUT R5, R5, 0xfffffffc, RZ, 0xc0, !PT ;  /* 0xfffffffc05059812 */ /* 0x000fe200078ec0ff */
[----:B------:R-:W-:Y:S01]  /*8620*/  CS2R R68, SRZ ;  /* 0x0000000000447805 */ /* 0x000fe2000001ff00 */
[----:B------:R-:W-:Y:S01]  /*8630*/  @!P0 LEA.HI R4, R4, R7, RZ, 0x2 ;  /* 0x0000000704048211 */ /* 0x000fe200078f10ff */
[----:B------:R-:W-:Y:S01]  /*8640*/  CS2R R62, SRZ ;  /* 0x00000000003e7805 */ /* 0x000fe2000001ff00 */
[----:B------:R3:W5:Y:S02]  /*8650*/  @!P2 LD.E.64 R74, [R16.64] ;  /* 0x00000014104aa980 */ /* 0x000764000c101b00 */
[----:B------:R-:W-:Y:S01]  /*8660*/  @!P0 LOP3.LUT R4, R4, 0xfffffffc, RZ, 0xc0, !PT ;  /* 0xfffffffc04048812 */ /* 0x000fe200078ec0ff */
[C---:B-1----:R-:W-:Y:S01]  /*8670*/  @!P1 IMAD.WIDE R26, R5.reuse, 0x2, R14 ;  /* 0x00000002051a9825 */ /* 0x042fe200078e020e */
[----:B------:R1:W5:Y:S01]  /*8680*/  @!P2 LD.E.64 R72, [R18.64] ;  /* 0x000000141248a980 */ /* 0x000362000c101b00 */
[----:B------:R-:W-:Y:S01]  /*8690*/  CS2R R60, SRZ ;  /* 0x00000000003c7805 */ /* 0x000fe2000001ff00 */
[----:B------:R-:W-:Y:S01]  /*86a0*/  CS2R R58, SRZ ;  /* 0x00000000003a7805 */ /* 0x000fe2000001ff00 */
[----:B--2---:R-:W-:Y:S01]  /*86b0*/  @!P1 IMAD.WIDE R24, R5, 0x2, R10 ;  /* 0x0000000205189825 */ /* 0x004fe200078e020a */
[C---:B------:R-:W-:Y:S01]  /*86c0*/  IADD3 R7, R12.reuse, 0x40, RZ ;  /* 0x000000400c077810 */ /* 0x040fe20007ffe0ff */
[----:B------:R2:W5:Y:S01]  /*86d0*/  @!P1 LD.E.64 R68, [R26.64] ;  /* 0x000000141a449980 */ /* 0x000562000c101b00 */
[----:B------:R-:W-:-:S03]  /*86e0*/  IADD3 R5, R12, 0x50, RZ ;  /* 0x000000500c057810 */ /* 0x000fc60007ffe0ff */
[----:B------:R4:W5:Y:S01]  /*86f0*/  @!P1 LD.E.64 R62, [R24.64] ;  /* 0x00000014183e9980 */ /* 0x000962000c101b00 */
[----:B------:R-:W-:Y:S01]  /*8700*/  ISETP.GE.AND P1, PT, R7, c[0x0][0x27c], PT ;  /* 0x00009f0007007a0c */ /* 0x000fe20003f26270 */
[----:B---3--:R-:W-:-:S04]  /*8710*/  @!P0 IMAD.WIDE R16, R4, 0x2, R14 ;  /* 0x0000000204108825 */ /* 0x008fc800078e020e */
[----:B-1----:R-:W-:Y:S01]  /*8720*/  @!P0 IMAD.WIDE R18, R4, 0x2, R10 ;  /* 0x0000000204128825 */ /* 0x002fe200078e020a */
[----:B------:R1:W5:Y:S04]  /*8730*/  @!P0 LD.E.64 R60, [R16.64] ;  /* 0x00000014103c8980 */ /* 0x000368000c101b00 */
[----:B------:R3:W5:Y:S01]  /*8740*/  @!P0 LD.E.64 R58, [R18.64] ;  /* 0x00000014123a8980 */ /* 0x000762000c101b00 */
[----:B------:R-:W-:Y:S02]  /*8750*/  ISETP.GE.AND P0, PT, R5, c[0x0][0x27c], PT ;  /* 0x00009f0005007a0c */ /* 0x000fe40003f06270 */
[----:B------:R-:W-:-:S04]  /*8760*/  @!P1 SHF.R.S32.HI R6, RZ, 0x1f, R7 ;  /* 0x0000001fff069819 */ /* 0x000fc80000011407 */
[----:B------:R-:W-:-:S07]  /*8770*/  @!P1 LEA.HI R6, R6, R7, RZ, 0x2 ;  /* 0x0000000706069211 */ /* 0x000fce00078f10ff */
[----:B------:R-:W-:-:S04]  /*8780*/  @!P0 SHF.R.S32.HI R4, RZ, 0x1f, R5 ;  /* 0x0000001fff048819 */ /* 0x000fc80000011405 */
[----:B------:R-:W-:Y:S02]  /*8790*/  @!P0 LEA.HI R4, R4, R5, RZ, 0x2 ;  /* 0x0000000504048211 */ /* 0x000fe400078f10ff */
[----:B------:R-:W-:Y:S02]  /*87a0*/  @!P1 LOP3.LUT R6, R6, 0xfffffffc, RZ, 0xc0, !PT ;  /* 0xfffffffc06069812 */ /* 0x000fe400078ec0ff */
[----:B------:R-:W-:Y:S01]  /*87b0*/  @!P0 LOP3.LUT R4, R4, 0xfffffffc, RZ, 0xc0, !PT ;  /* 0xfffffffc04048812 */ /* 0x000fe200078ec0ff */
[----:B------:R-:W-:Y:S01]  /*87c0*/  CS2R R48, SRZ ;  /* 0x0000000000307805 */ /* 0x000fe2000001ff00 */
[----:B------:R-:W-:Y:S01]  /*87d0*/  CS2R R44, SRZ ;  /* 0x00000000002c7805 */ /* 0x000fe2000001ff00 */
[--C-:B----4-:R-:W-:Y:S01]  /*87e0*/  @!P1 IMAD.WIDE R24, R6, 0x2, R14.reuse ;  /* 0x0000000206189825 */ /* 0x110fe200078e020e */
[----:B---3--:R-:W-:Y:S01]  /*87f0*/  CS2R R18, SRZ ;  /* 0x0000000000127805 */ /* 0x008fe2000001ff00 */
[----:B-1----:R-:W-:Y:S02]  /*8800*/  CS2R R16, SRZ ;  /* 0x0000000000107805 */ /* 0x002fe4000001ff00 */
[----:B------:R-:W-:Y:S01]  /*8810*/  @!P0 IMAD.WIDE R14, R4, 0x2, R14 ;  /* 0x00000002040e8825 */ /* 0x000fe200078e020e */
[----:B------:R2:W5:Y:S03]  /*8820*/  @!P1 LD.E.64 R48, [R24.64] ;  /* 0x0000001418309980 */ /* 0x000566000c101b00 */
[--C-:B------:R-:W-:Y:S01]  /*8830*/  @!P1 IMAD.WIDE R6, R6, 0x2, R10.reuse ;  /* 0x0000000206069825 */ /* 0x100fe200078e020a */
[----:B------:R2:W5:Y:S03]  /*8840*/  @!P0 LD.E.64 R18, [R14.64] ;  /* 0x000000140e128980 */ /* 0x000566000c101b00 */
[----:B------:R-:W-:Y:S01]  /*8850*/  @!P0 IMAD.WIDE R4, R4, 0x2, R10 ;  /* 0x0000000204048825 */ /* 0x000fe200078e020a */
[----:B------:R2:W5:Y:S04]  /*8860*/  @!P1 LD.E.64 R44, [R6.64] ;  /* 0x00000014062c9980 */ /* 0x000568000c101b00 */
[----:B------:R2:W5:Y:S02]  /*8870*/  @!P0 LD.E.64 R16, [R4.64] ;  /* 0x0000001404108980 */ /* 0x000564000c101b00 */
.L_x_778:
[----:B---34-:R-:W-:Y:S05]  /*8880*/  BSYNC B0 ;  /* 0x0000000000007941 */ /* 0x018fea0003800000 */
.L_x_777:
[----:B--2--5:R-:W-:Y:S01]  /*8890*/  IMAD.MOV.U32 R4, RZ, RZ, R19 ;  /* 0x000000ffff047224 */ /* 0x024fe200078e0013 */
[----:B------:R-:W-:Y:S01]  /*88a0*/  UIADD3 UR4, -UR12, UR7, URZ ;  /* 0x000000070c047290 */ /* 0x000fe2000fffe13f */
[----:B------:R-:W-:Y:S01]  /*88b0*/  IMAD.MOV.U32 R6, RZ, RZ, R18 ;  /* 0x000000ffff067224 */ /* 0x000fe200078e0012 */
[----:B------:R-:W-:-:S04]  /*88c0*/  DEPBAR.LE SB0, 0x1 ;  /* 0x000080400000791a */ /* 0x000fc80000000000 */
[----:B------:R-:W-:Y:S01]  /*88d0*/  PRMT R10, R4, 0x7610, R10 ;  /* 0x00007610040a7816 */ /* 0x000fe2000000000a */
[----:B------:R-:W-:Y:S01]  /*88e0*/  IMAD.MOV.U32 R4, RZ, RZ, R60 ;  /* 0x000000ffff047224 */ /* 0x000fe200078e003c */
[----:B------:R-:W-:Y:S01]  /*88f0*/  PRMT R11, R6, 0x7610, R11 ;  /* 0x00007610060b7816 */ /* 0x000fe2000000000b */
[----:B------:R-:W-:Y:S01]  /*8900*/  IMAD.MOV.U32 R6, RZ, RZ, R49 ;  /* 0x000000ffff067224 */ /* 0x000fe200078e0031 */
[----:B------:R-:W-:Y:S01]  /*8910*/  UISETP.LT.AND UP0, UPT, UR4, 0x80, UPT ;  /* 0x000000800400788c */ /* 0x000fe2000bf01270 */
        /* <DEDUP_REMOVED lines=19> */
[----:B------:R-:W-:Y:S01]  /*8a50*/  SHF.R.S32.HI R6, RZ, 0x1f, R93 ;  /* 0x0000001fff067819 */ /* 0x000fe2000001145d */
[----:B------:R-:W-:Y:S01]  /*8a60*/  USEL UR4, UR4, 0x80, UP0 ;  /* 0x0000008004047887 */ /* 0x000fe20008000000 */
[----:B------:R-:W-:Y:S01]  /*8a70*/  PRMT R9, R4, 0x7610, R9 ;  /* 0x0000761004097816 */ /* 0x000fe20000000009 */
[----:B------:R-:W-:Y:S01]  /*8a80*/  IMAD.MOV.U32 R4, RZ, RZ, R45 ;  /* 0x000000ffff047224 */ /* 0x000fe200078e002d */
[----:B------:R-:W-:Y:S01]  /*8a90*/  LEA.HI R6, R6, R93, RZ, 0x3 ;  /* 0x0000005d06067211 */ /* 0x000fe200078f18ff */
[----:B------:R-:W-:Y:S01]  /*8aa0*/  BSSY B1, `(.L_x_779) ;  /* 0x0000155000017945 */ /* 0x000fe20003800000 */
[----:B------:R-:W-:Y:S01]  /*8ab0*/  PRMT R39, R5, 0x7610, R39 ;  /* 0x0000761005277816 */ /* 0x000fe20000000027 */
[----:B------:R-:W-:Y:S01]  /*8ac0*/  IMAD.MOV.U32 R5, RZ, RZ, R44 ;  /* 0x000000ffff057224 */ /* 0x000fe200078e002c */
[----:B------:R-:W-:-:S02]  /*8ad0*/  LOP3.LUT R6, R6, 0xfffffff8, RZ, 0xc0, !PT ;  /* 0xfffffff806067812 */ /* 0x000fc400078ec0ff */
[----:B------:R-:W-:Y:S01]  /*8ae0*/  PRMT R15, R4, 0x7610, R15 ;  /* 0x00007610040f7816 */ /* 0x000fe2000000000f */
[----:B------:R-:W-:Y:S01]  /*8af0*/  IMAD.MOV.U32 R4, RZ, RZ, R58 ;  /* 0x000000ffff047224 */ /* 0x000fe200078e003a */
[----:B------:R-:W-:Y:S01]  /*8b00*/  PRMT R24, R5, 0x7610, R24 ;  /* 0x0000761005187816 */ /* 0x000fe20000000018 */
[----:B------:R-:W-:Y:S01]  /*8b10*/  IMAD.IADD R5, R93, 0x1, -R6 ;  /* 0x000000015d057824 */ /* 0x000fe200078e0a06 */
[----:B------:R-:W-:Y:S01]  /*8b20*/  PRMT R8, R7, 0x7610, R8 ;  /* 0x0000761007087816 */ /* 0x000fe20000000008 */
[----:B------:R-:W-:Y:S01]  /*8b30*/  IMAD.MOV.U32 R7, RZ, RZ, R59 ;  /* 0x000000ffff077224 */ /* 0x000fe200078e003b */
[----:B------:R-:W-:Y:S01]  /*8b40*/  PRMT R28, R4, 0x7610, R28 ;  /* 0x00007610041c7816 */ /* 0x000fe2000000001c */
[C---:B------:R-:W-:Y:S01]  /*8b50*/  IMAD.SHL.U32 R4, R5.reuse, 0x40, RZ ;  /* 0x0000004005047824 */ /* 0x040fe200078e00ff */
[----:B------:R-:W-:Y:S01]  /*8b60*/  BAR.SYNC.DEFER_BLOCKING 0x0 ;  /* 0x0000000000007b1d */ /* 0x000fe20000010000 */
[----:B------:R-:W-:Y:S01]  /*8b70*/  LOP3.LUT P1, RZ, R5, 0x4, RZ, 0xc0, !PT ;  /* 0x0000000405ff7812 */ /* 0x000fe2000782c0ff */
[----:B------:R-:W-:Y:S01]  /*8b80*/  IMAD.MOV.U32 R6, RZ, RZ, R62 ;  /* 0x000000ffff067224 */ /* 0x000fe200078e003e */
[----:B------:R-:W-:-:S02]  /*8b90*/  PRMT R27, R7, 0x7610, R27 ;  /* 0x00007610071b7816 */ /* 0x000fc4000000001b */
[----:B------:R-:W-:Y:S01]  /*8ba0*/  LOP3.LUT R5, R4, 0x1c0, RZ, 0xc0, !PT ;  /* 0x000001c004057812 */ /* 0x000fe200078ec0ff */
[----:B------:R-:W-:Y:S01]  /*8bb0*/  IMAD.MOV.U32 R4, RZ, RZ, R72 ;  /* 0x000000ffff047224 */ /* 0x000fe200078e0048 */
[----:B------:R-:W-:Y:S02]  /*8bc0*/  ISETP.GE.AND P0, PT, R93, UR4, PT ;  /* 0x000000045d007c0c */ /* 0x000fe4000bf06270 */
[----:B------:R-:W-:Y:S02]  /*8bd0*/  LOP3.LUT R7, R5, 0x18, R70, 0xf8, !PT ;  /* 0x0000001805077812 */ /* 0x000fe400078ef846 */
[----:B------:R-:W-:Y:S01]  /*8be0*/  SHF.R.U32.HI R14, RZ, 0x3, R5 ;  /* 0x00000003ff0e7819 */ /* 0x000fe20000011605 */
[----:B------:R-:W-:Y:S01]  /*8bf0*/  IMAD.MOV.U32 R5, RZ, RZ, R63 ;  /* 0x000000ffff057224 */ /* 0x000fe200078e003f */
[----:B------:R-:W-:Y:S01]  /*8c00*/  PRMT R31, R6, 0x7610, R31 ;  /* 0x00007610061f7816 */ /* 0x000fe2000000001f */
[----:B------:R-:W-:Y:S01]  /*8c10*/  IMAD.MOV.U32 R6, RZ, RZ, R73 ;  /* 0x000000ffff067224 */ /* 0x000fe200078e0049 */
[----:B------:R-:W-:-:S02]  /*8c20*/  LOP3.LUT R14, R7, R14, RZ, 0x3c, !PT ;  /* 0x0000000e070e7212 */ /* 0x000fc400078e3cff */
[----:B------:R-:W-:Y:S01]  /*8c30*/  PRMT R34, R5, 0x7610, R34 ;  /* 0x0000761005227816 */ /* 0x000fe20000000022 */
[----:B------:R-:W-:Y:S01]  /*8c40*/  IMAD.MOV.U32 R5, RZ, RZ, R84 ;  /* 0x000000ffff057224 */ /* 0x000fe200078e0054 */
[----:B------:R-:W-:Y:S01]  /*8c50*/  PRMT R38, R4, 0x7610, R38 ;  /* 0x0000761004267816 */ /* 0x000fe20000000026 */
[----:B------:R-:W-:Y:S01]  /*8c60*/  IMAD R14, R77, 0x200, R14 ;  /* 0x000002004d0e7824 */ /* 0x000fe200078e020e */
[----:B------:R-:W-:Y:S01]  /*8c70*/  PRMT R37, R6, 0x7610, R37 ;  /* 0x0000761006257816 */ /* 0x000fe20000000025 */
[----:B------:R-:W-:Y:S01]  /*8c80*/  IMAD.MOV.U32 R4, RZ, RZ, R85 ;  /* 0x000000ffff047224 */ /* 0x000fe200078e0055 */
[----:B------:R-:W-:Y:S02]  /*8c90*/  PRMT R50, R5, 0x7610, R50 ;  /* 0x0000761005327816 */ /* 0x000fe40000000032 */
[C---:B------:R-:W-:Y:S02]  /*8ca0*/  IADD3 R13, R14.reuse, 0x20, RZ ;  /* 0x000000200e0d7810 */ /* 0x040fe40007ffe0ff */
[----:B------:R-:W-:-:S02]  /*8cb0*/  @P1 IADD3 R13, R14, -0x20, RZ ;  /* 0xffffffe00e0d1810 */ /* 0x000fc40007ffe0ff */
[----:B------:R-:W-:Y:S02]  /*8cc0*/  PRMT R47, R4, 0x7610, R47 ;  /* 0x00007610042f7816 */ /* 0x000fe4000000002f */
[----:B------:R-:W-:Y:S02]  /*8cd0*/  LEA R14, R14, 0xc100, 0x1 ;  /* 0x0000c1000e0e7811 */ /* 0x000fe400078e08ff */
[----:B------:R-:W-:Y:S01]  /*8ce0*/  LEA R13, R13, 0xc100, 0x1 ;  /* 0x0000c1000d0d7811 */ /* 0x000fe200078e08ff */
[----:B------:R-:W-:Y:S05]  /*8cf0*/  @P0 BRA `(.L_x_780) ;  /* 0x000012f000000947 */ /* 0x000fea0003800000 */
[----:B------:R-:W-:Y:S01]  /*8d00*/  ISETP.GE.AND P0, PT, R12, c[0x0][0x27c], PT ;  /* 0x00009f000c007a0c */ /* 0x000fe20003f06270 */
[----:B------:R-:W-:-:S12]  /*8d10*/  BSSY B0, `(.L_x_781) ;  /* 0x0000030000007945 */ /* 0x000fd80003800000 */
[----:B------:R-:W-:Y:S05]  /*8d20*/  @P0 BRA `(.L_x_782) ;  /* 0x000002e000000947 */ /* 0x000fea0003800000 */
[----:B------:R-:W1:Y:S01]  /*8d30*/  LDS.128 R4, [R14] ;  /* 0x000000000e047984 */ /* 0x000e620000000c00 */
[--C-:B------:R-:W-:Y:S02]  /*8d40*/  SHF.R.U64 R108, R108, 0x10, R109.reuse ;  /* 0x000000106c6c7819 */ /* 0x100fe4000000126d */
[----:B------:R-:W-:Y:S02]  /*8d50*/  SHF.R.U32.HI R115, RZ, 0x10, R109 ;  /* 0x00000010ff737819 */ /* 0x000fe4000001166d */
[--C-:B------:R-:W-:Y:S02]  /*8d60*/  SHF.R.U64 R70, R116, 0x10, R117.reuse ;  /* 0x0000001074467819 */ /* 0x100fe40000001275 */
[----:B------:R-:W-:Y:S02]  /*8d70*/  SHF.R.U32.HI R109, RZ, 0x10, R117 ;  /* 0x00000010ff6d7819 */ /* 0x000fe40000011675 */
[----:B------:R-:W-:Y:S02]  /*8d80*/  PRMT R101, R101, 0x5410, R70 ;  /* 0x0000541065657816 */ /* 0x000fe40000000046 */
[----:B------:R-:W-:-:S02]  /*8d90*/  PRMT R70, R8, 0x5432, R109 ;  /* 0x0000543208467816 */ /* 0x000fc4000000006d */
[----:B------:R-:W-:Y:S02]  /*8da0*/  PRMT R106, R106, 0x5410, R115 ;  /* 0x000054106a6a7816 */ /* 0x000fe40000000073 */
[----:B------:R-:W-:Y:S02]  /*8db0*/  PRMT R107, R107, 0x5410, R108 ;  /* 0x000054106b6b7816 */ /* 0x000fe4000000006c */
[----:B------:R-:W-:Y:S02]  /*8dc0*/  LOP3.LUT R119, R70, 0xffff0000, RZ, 0xc0, !PT ;  /* 0xffff000046777812 */ /* 0x000fe400078ec0ff */
[----:B------:R-:W-:Y:S01]  /*8dd0*/  LOP3.LUT R121, R106, 0xffff0000, RZ, 0xc0, !PT ;  /* 0xffff00006a797812 */ /* 0x000fe200078ec0ff */
[C---:B-1----:R-:W-:Y:S01]  /*8de0*/  IMAD.U32 R109, R6.reuse, 0x10000, RZ ;  /* 0x00010000066d7824 */ /* 0x042fe200078e00ff */
        /* <DEDUP_REMOVED lines=33> */
[----:B------:R1:W-:Y:S02]  /*9000*/  STS.128 [R14], R4 ;  /* 0x000000040e007388 */ /* 0x0003e40000000c00 */
.L_x_782:
[----:B------:R-:W-:Y:S05]  /*9010*/  BSYNC B0 ;  /* 0x0000000000007941 */ /* 0x000fea0003800000 */
.L_x_781:
[----:B-1----:R-:W-:Y:S01]  /*9020*/  IADD3 R4, R12, 0x10, RZ ;  /* 0x000000100c047810 */ /* 0x002fe20007ffe0ff */
[----:B------:R-:W-:Y:S03]  /*9030*/  BSSY B0, `(.L_x_783) ;  /* 0x0000031000007945 */ /* 0x000fe60003800000 */
[----:B------:R-:W-:-:S13]  /*9040*/  ISETP.GE.AND P0, PT, R4, c[0x0][0x27c], PT ;  /* 0x00009f0004007a0c */ /* 0x000fda0003f06270 */
[----:B------:R-:W-:Y:S05]  /*9050*/  @P0 BRA `(.L_x_784) ;  /* 0x000002e000000947 */ /* 0x000fea0003800000 */
[----:B------:R-:W1:Y:S01]  /*9060*/  LDS.128 R4, [R13] ;  /* 0x000000000d047984 */ /* 0x000e620000000c00 */
[----:B------:R-:W-:Y:S02]  /*9070*/  SHF.R.U64 R107, R126, 0x10, R127 ;  /* 0x000000107e6b7819 */ /* 0x000fe4000000127f */
[----:B------:R-:W-:Y:S02]  /*9080*/  SHF.R.U64 R101, R128, 0x10, R129 ;  /* 0x0000001080657819 */ /* 0x000fe40000001281 */
[----:B------:R-:W-:Y:S02]  /*9090*/  SHF.R.U32.HI R127, RZ, 0x10, R127 ;  /* 0x00000010ff7f7819 */ /* 0x000fe4000001167f */
[----:B------:R-:W-:Y:S02]  /*90a0*/  SHF.R.U32.HI R128, RZ, 0x10, R129 ;  /* 0x00000010ff807819 */ /* 0x000fe40000011681 */
[----:B------:R-:W-:Y:S02]  /*90b0*/  PRMT R92, R92, 0x5410, R127 ;  /* 0x000054105c5c7816 */ /* 0x000fe4000000007f */
[----:B------:R-:W-:-:S02]  /*90c0*/  PRMT R99, R99, 0x5410, R128 ;  /* 0x0000541063637816 */ /* 0x000fc40000000080 */
[----:B------:R-:W-:Y:S02]  /*90d0*/  PRMT R100, R100, 0x5410, R101 ;  /* 0x0000541064647816 */ /* 0x000fe40000000065 */
[----:B------:R-:W-:Y:S02]  /*90e0*/  LOP3.LUT R115, R92, 0xffff0000, RZ, 0xc0, !PT ;  /* 0xffff00005c737812 */ /* 0x000fe400078ec0ff */
[----:B------:R-:W-:Y:S01]  /*90f0*/  PRMT R98, R98, 0x5410, R107 ;  /* 0x0000541062627816 */ /* 0x000fe2000000006b */
[C---:B-1----:R-:W-:Y:S01]  /*9100*/  IMAD.U32 R101, R6.reuse, 0x10000, RZ ;  /* 0x0001000006657824 */ /* 0x042fe200078e00ff */
[----:B------:R-:W-:Y:S01]  /*9110*/  LOP3.LUT R70, R6, 0xffff0000, RZ, 0xc0, !PT ;  /* 0xffff000006467812 */ /* 0x000fe200078ec0ff */
[C---:B------:R-:W-:Y:S01]  /*9120*/  IMAD.U32 R6, R7.reuse, 0x10000, RZ ;  /* 0x0001000007067824 */ /* 0x040fe200078e00ff */
[C---:B------:R-:W-:Y:S02]  /*9130*/  SHF.L.U32 R109, R4.reuse, 0x10, RZ ;  /* 0x00000010046d7819 */ /* 0x040fe400000006ff */
[----:B------:R-:W-:Y:S01]  /*9140*/  LOP3.LUT R108, R4, 0xffff0000, RZ, 0xc0, !PT ;  /* 0xffff0000046c7812 */ /* 0x000fe200078ec0ff */
[----:B------:R-:W-:Y:S01]  /*9150*/  IMAD.U32 R4, R92, 0x10000, RZ ;  /* 0x000100005c047824 */ /* 0x000fe200078e00ff */
[----:B------:R-:W-:Y:S01]  /*9160*/  LOP3.LUT R106, R7, 0xffff0000, RZ, 0xc0, !PT ;  /* 0xffff0000076a7812 */ /* 0x000fe200078ec0ff */
[C---:B------:R-:W-:Y:S01]  /*9170*/  IMAD.U32 R7, R99.reuse, 0x10000, RZ ;  /* 0x0001000063077824 */ /* 0x040fe200078e00ff */
[----:B------:R-:W-:Y:S01]  /*9180*/  LOP3.LUT R99, R99, 0xffff0000, RZ, 0xc0, !PT ;  /* 0xffff000063637812 */ /* 0x000fe200078ec0ff */
[CC--:B------:R-:W-:Y:S01]  /*9190*/  FMUL.FTZ R92, R70.reuse, R4.reuse ;  /* 0x00000004465c7220 */ /* 0x0c0fe20000410000 */
[C---:B------:R-:W-:Y:S01]  /*91a0*/  SHF.L.U32 R107, R5.reuse, 0x10, RZ ;  /* 0x00000010056b7819 */ /* 0x040fe200000006ff */
[-C--:B------:R-:W-:Y:S01]  /*91b0*/  FMUL.FTZ R70, R70, R7.reuse ;  /* 0x0000000746467220 */ /* 0x080fe20000410000 */
[----:B------:R-:W-:Y:S01]  /*91c0*/  LOP3.LUT R114, R5, 0xffff0000, RZ, 0xc0, !PT ;  /* 0xffff000005727812 */ /* 0x000fe200078ec0ff */
[C---:B------:R-:W-:Y:S01]  /*91d0*/  FFMA.FTZ R92, R101.reuse, R7, -R92 ;  /* 0x00000007655c7223 */ /* 0x040fe2000001085c */
[C---:B------:R-:W-:Y:S01]  /*91e0*/  SHF.L.U32 R7, R100.reuse, 0x10, RZ ;  /* 0x0000001064077819 */ /* 0x040fe200000006ff */
        /* <DEDUP_REMOVED lines=10> */
[-C--:B------:R-:W-:Y:S02]  /*9290*/  FMUL.FTZ R108, R108, R7.reuse ;  /* 0x000000076c6c7220 */ /* 0x080fe40000410000 */
[-C--:B------:R-:W-:Y:S02]  /*92a0*/  FMUL.FTZ R114, R114, R100.reuse ;  /* 0x0000006472727220 */ /* 0x080fe40000410000 */
[----:B------:R-:W-:Y:S02]  /*92b0*/  FFMA.FTZ R70, R107, R100, -R70 ;  /* 0x000000646b467223 */ /* 0x000fe40000010846 */
[C---:B------:R-:W-:Y:S01]  /*92c0*/  FFMA.FTZ R99, R109.reuse, R7, -R6 ;  /* 0x000000076d637223 */ /* 0x040fe20000010806 */
[----:B------:R-:W-:Y:S01]  /*92d0*/  F2FP.BF16.PACK_AB R7, R106, R5 ;  /* 0x000000056a07723e */ /* 0x000fe200000010ff */
[----:B------:R-:W-:Y:S01]  /*92e0*/  FFMA.FTZ R4, R109, R4, R108 ;  /* 0x000000046d047223 */ /* 0x000fe2000001006c */
[----:B------:R-:W-:Y:S01]  /*92f0*/  F2FP.BF16.PACK_AB R6, R101, R92 ;  /* 0x0000005c6506723e */ /* 0x000fe200000010ff */
[----:B------:R-:W-:-:S03]  /*9300*/  FFMA.FTZ R107, R107, R98, R114 ;  /* 0x000000626b6b7223 */ /* 0x000fc60000010072 */
[----:B------:R-:W-:Y:S02]  /*9310*/  F2FP.BF16.PACK_AB R4, R4, R99 ;  /* 0x000000630404723e */ /* 0x000fe400000010ff */
[----:B------:R-:W-:-:S05]  /*9320*/  F2FP.BF16.PACK_AB R5, R107, R70 ;  /* 0x000000466b05723e */ /* 0x000fca00000010ff */
[----:B------:R1:W-:Y:S02]  /*9330*/  STS.128 [R13], R4 ;  /* 0x000000040d007388 */ /* 0x0003e40000000c00 */
.L_x_784:
[----:B------:R-:W-:Y:S05]  /*9340*/  BSYNC B0 ;  /* 0x0000000000007941 */ /* 0x000fea0003800000 */
.L_x_783:
[----:B-1----:R-:W-:Y:S01]  /*9350*/  IADD3 R4, R12, 0x20, RZ ;  /* 0x000000200c047810 */ /* 0x002fe20007ffe0ff */
[----:B------:R-:W-:Y:S03]  /*9360*/  BSSY B0, `(.L_x_785) ;  /* 0x0000031000007945 */ /* 0x000fe60003800000 */
[----:B------:R-:W-:-:S13]  /*9370*/  ISETP.GE.AND P0, PT, R4, c[0x0][0x27c], PT ;  /* 0x00009f0004007a0c */ /* 0x000fda0003f06270 */
[----:B------:R-:W-:Y:S05]  /*9380*/  @P0 BRA `(.L_x_786) ;  /* 0x000002e000000947 */ /* 0x000fea0003800000 */
[----:B------:R-:W1:Y:S01]  /*9390*/  LDS.128 R4, [R14+0x4000] ;  /* 0x004000000e047984 */ /* 0x000e620000000c00 */
        /* <DEDUP_REMOVED lines=8> */
[----:B------:R-:W-:Y:S01]  /*9420*/  IMAD.U32 R99, R90, 0x10000, RZ ;  /* 0x000100005a637824 */ /* 0x000fe200078e00ff */
[----:B------:R-:W-:Y:S02]  /*9430*/  LOP3.LUT R107, R88, 0xffff0000, RZ, 0xc0, !PT ;  /* 0xffff0000586b7812 */ /* 0x000fe400078ec0ff */
[----:B------:R-:W-:Y:S01]  /*9440*/  LOP3.LUT R109, R90, 0xffff0000, RZ, 0xc0, !PT ;  /* 0xffff00005a6d7812 */ /* 0x000fe200078ec0ff */
[C---:B-1----:R-:W-:Y:S01]  /*9450*/  IMAD.U32 R92, R6.reuse, 0x10000, RZ ;  /* 0x00010000065c7824 */ /* 0x042fe200078e00ff */
        /* <DEDUP_REMOVED lines=20> */
[----:B------:R-:W-:Y:S02]  /*95a0*/  FMUL.FTZ R6, R100, R70 ;  /* 0x0000004664067220 */ /* 0x000fe40000410000 */
[----:B------:R-:W-:Y:S02]  /*95b0*/  FMUL.FTZ R99, R90, R89 ;  /* 0x000000595a637220 */ /* 0x000fe40000410000 */
        /* <DEDUP_REMOVED lines=10> */
[----:B------:R1:W-:Y:S02]  /*9660*/  STS.128 [R14+0x4000], R4 ;  /* 0x004000040e007388 */ /* 0x0003e40000000c00 */
.L_x_786:
[----:B------:R-:W-:Y:S05]  /*9670*/  BSYNC B0 ;  /* 0x0000000000007941 */ /* 0x000fea0003800000 */
.L_x_785:
        /* <DEDUP_REMOVED lines=15> */
[C---:B-1----:R-:W-:Y:S01]  /*9770*/  IMAD.U32 R88, R6.reuse, 0x10000, RZ ;  /* 0x0001000006587824 */ /* 0x042fe200078e00ff */
        /* <DEDUP_REMOVED lines=10> */
[C---:B------:R-:W-:Y:S01]  /*9820*/  FFMA.FTZ R81, R88.reuse, R89, -R81 ;  /* 0x0000005958517223 */ /* 0x040fe20000010851 */
        /* <DEDUP_REMOVED lines=22> */
[----:B------:R1:W-:Y:S02]  /*9990*/  STS.128 [R13+0x4000], R4 ;  /* 0x004000040d007388 */ /* 0x0003e40000000c00 */
.L_x_788:
[----:B------:R-:W-:Y:S05]  /*99a0*/  BSYNC B0 ;  /* 0x0000000000007941 */ /* 0x000fea0003800000 */
.L_x_787:
        /* <DEDUP_REMOVED lines=14> */
[C---:B-1----:R-:W-:Y:S01]  /*9a90*/  IMAD.U32 R70, R6.reuse, 0x10000, RZ ;  /* 0x0001000006467824 */ /* 0x042fe200078e00ff */
        /* <DEDUP_REMOVED lines=8> */
[----:B------:R-:W-:Y:S01]  /*9b20*/  FMUL.FTZ R65, R67, R4 ;  /* 0x0000000443417220 */ /* 0x000fe20000410000 */
[----:B------:R-:W-:Y:S01]  /*9b30*/  SHF.L.U32 R81, R5, 0x10, RZ ;  /* 0x0000001005517819 */ /* 0x000fe200000006ff */
[-C--:B------:R-:W-:Y:S01]  /*9b40*/  FMUL.FTZ R67, R67, R7.reuse ;  /* 0x0000000743437220 */ /* 0x080fe20000410000 */
[----:B------:R-:W-:Y:S01]  /*9b50*/  LOP3.LUT R90, R5, 0xffff0000, RZ, 0xc0, !PT ;  /* 0xffff0000055a7812 */ /* 0x000fe200078ec0ff */
[----:B------:R-:W-:-:S02]  /*9b60*/  FFMA.FTZ R65, R70, R7, -R65 ;  /* 0x0000000746417223 */ /* 0x000fc40000010841 */
[C---:B------:R-:W-:Y:S02]  /*9b70*/  FMUL.FTZ R5, R71.reuse, R57 ;  /* 0x0000003947057220 */ /* 0x040fe40000410000 */
[----:B------:R-:W-:Y:S01]  /*9b80*/  FFMA.FTZ R4, R70, R4, R67 ;  /* 0x0000000446047223 */ /* 0x000fe20000010043 */
[----:B------:R-:W-:Y:S01]  /*9b90*/  SHF.L.U32 R67, R66, 0x10, RZ ;  /* 0x0000001042437819 */ /* 0x000fe200000006ff */
[C---:B------:R-:W-:Y:S01]  /*9ba0*/  IMAD.U32 R7, R64.reuse, 0x10000, RZ ;  /* 0x0001000040077824 */ /* 0x040fe200078e00ff */
[----:B------:R-:W-:Y:S01]  /*9bb0*/  LOP3.LUT R64, R64, 0xffff0000, RZ, 0xc0, !PT ;  /* 0xffff000040407812 */ /* 0x000fe200078ec0ff */
[-C--:B------:R-:W-:Y:S01]  /*9bc0*/  FMUL.FTZ R71, R71, R89.reuse ;  /* 0x0000005947477220 */ /* 0x080fe20000410000 */
[----:B------:R-:W-:Y:S01]  /*9bd0*/  LOP3.LUT R66, R66, 0xffff0000, RZ, 0xc0, !PT ;  /* 0xffff000042427812 */ /* 0x000fe200078ec0ff */
[C---:B------:R-:W-:Y:S02]  /*9be0*/  FFMA.FTZ R5, R6.reuse, R89, -R5 ;  /* 0x0000005906057223 */ /* 0x040fe40000010805 */
[----:B------:R-:W-:-:S02]  /*9bf0*/  FFMA.FTZ R70, R6, R57, R71 ;  /* 0x0000003906467223 */ /* 0x000fc40000010047 */
[----:B------:R-:W-:Y:S02]  /*9c00*/  FMUL.FTZ R6, R82, R7 ;  /* 0x0000000752067220 */ /* 0x000fe40000410000 */
[----:B------:R-:W-:Y:S02]  /*9c10*/  FMUL.FTZ R57, R90, R64 ;  /* 0x000000405a397220 */ /* 0x000fe40000410000 */
[-C--:B------:R-:W-:Y:S02]  /*9c20*/  FMUL.FTZ R82, R82, R67.reuse ;  /* 0x0000004352527220 */ /* 0x080fe40000410000 */
[-C--:B------:R-:W-:Y:S02]  /*9c30*/  FMUL.FTZ R90, R90, R66.reuse ;  /* 0x000000425a5a7220 */ /* 0x080fe40000410000 */
        /* <DEDUP_REMOVED lines=9> */
.L_x_790:
[----:B------:R-:W-:Y:S05]  /*9cd0*/  BSYNC B0 ;  /* 0x0000000000007941 */ /* 0x000fea0003800000 */
.L_x_789:
[----:B-1----:R-:W-:-:S04]  /*9ce0*/  IADD3 R4, R12, 0x50, RZ ;  /* 0x000000500c047810 */ /* 0x002fc80007ffe0ff */
        /* <DEDUP_REMOVED lines=48> */
.L_x_780:
[----:B------:R-:W-:Y:S05]  /*9ff0*/  BSYNC B1 ;  /* 0x0000000000017941 */ /* 0x000fea0003800000 */
.L_x_779:
[----:B------:R-:W-:-:S04]  /*a000*/  IADD3 R93, R93, 0x40, RZ ;  /* 0x000000405d5d7810 */ /* 0x000fc80007ffe0ff */
[----:B------:R-:W-:-:S13]  /*a010*/  ISETP.GE.AND P0, PT, R93, UR4, PT ;  /* 0x000000045d007c0c */ /* 0x000fda000bf06270 */
[----:B------:R-:W-:Y:S05]  /*a020*/  @P0 BRA `(.L_x_791) ;  /* 0x00004f3000000947 */ /* 0x000fea0003800000 */
[----:B------:R-:W-:Y:S01]  /*a030*/  ISETP.GE.AND P0, PT, R12, c[0x0][0x27c], PT ;  /* 0x00009f000c007a0c */ /* 0x000fe20003f06270 */
[----:B------:R-:W-:-:S12]  /*a040*/  BSSY B0, `(.L_x_792) ;  /* 0x0000030000007945 */ /* 0x000fd80003800000 */
[----:B------:R-:W-:Y:S05]  /*a050*/  @P0 BRA `(.L_x_793) ;  /* 0x000002e000000947 */ /* 0x000fea0003800000 */
[----:B-1----:R-:W1:Y:S01]  /*a060*/  LDS.128 R4, [R14+0x2000] ;  /* 0x002000000e047984 */ /* 0x002e620000000c00 */
        /* <DEDUP_REMOVED lines=9> */
[----:B------:R-:W-:Y:S02]  /*a100*/  LOP3.LUT R67, R46, 0xffff0000, RZ, 0xc0, !PT ;  /* 0xffff00002e437812 */ /* 0x000fe400078ec0ff */
[----:B-1----:R-:W-:Y:S01]  /*a110*/  SHF.L.U32 R64, R4, 0x10, RZ ;  /* 0x0000001004407819 */ /* 0x002fe200000006ff */
[----:B------:R-:W-:Y:S01]  /*a120*/  IMAD.U32 R54, R6, 0x10000, RZ ;  /* 0x0001000006367824 */ /* 0x000fe200078e00ff */
[----:B------:R-:W-:Y:S01]  /*a130*/  LOP3.LUT R57, R4, 0xffff0000, RZ, 0xc0, !PT ;  /* 0xffff000004397812 */ /* 0x000fe200078ec0ff */
[----:B------:R-:W-:Y:S01]  /*a140*/  IMAD.U32 R4, R47, 0x10000, RZ ;  /* 0x000100002f047824 */ /* 0x000fe200078e00ff */
[----:B------:R-:W-:Y:S01]  /*a150*/  LOP3.LUT R51, R6, 0xffff0000, RZ, 0xc0, !PT ;  /* 0xffff000006337812 */ /* 0x000fe200078ec0ff */
[C---:B------:R-:W-:Y:S01]  /*a160*/  IMAD.U32 R6, R7.reuse, 0x10000, RZ ;  /* 0x0001000007067824 */ /* 0x040fe200078e00ff */
[----:B------:R-:W-:Y:S01]  /*a170*/  LOP3.LUT R55, R7, 0xffff0000, RZ, 0xc0, !PT ;  /* 0xffff000007377812 */ /* 0x000fe200078ec0ff */
[----:B------:R-:W-:Y:S01]  /*a180*/  IMAD.U32 R7, R39, 0x10000, RZ ;  /* 0x0001000027077824 */ /* 0x000fe200078e00ff */
[----:B------:R-:W-:Y:S01]  /*a190*/  LOP3.LUT R47, R47, 0xffff0000, RZ, 0xc0, !PT ;  /* 0xffff00002f2f7812 */ /* 0x000fe200078ec0ff */
[----:B------:R-:W-:Y:S01]  /*a1a0*/  FMUL.FTZ R39, R51, R4 ;  /* 0x0000000433277220 */ /* 0x000fe20000410000 */
[----:B------:R-:W-:Y:S01]  /*a1b0*/  SHF.L.U32 R56, R5, 0x10, RZ ;  /* 0x0000001005387819 */ /* 0x000fe200000006ff */
[----:B------:R-:W-:Y:S01]  /*a1c0*/  FMUL.FTZ R51, R51, R7 ;  /* 0x0000000733337220 */ /* 0x000fe20000410000 */
[----:B------:R-:W-:Y:S01]  /*a1d0*/  LOP3.LUT R66, R5, 0xffff0000, RZ, 0xc0, !PT ;  /* 0xffff000005427812 */ /* 0x000fe200078ec0ff */
[----:B------:R-:W-:-:S02]  /*a1e0*/  FMUL.FTZ R5, R55, R47 ;  /* 0x0000002f37057220 */ /* 0x000fc40000410000 */
[-C--:B------:R-:W-:Y:S02]  /*a1f0*/  FMUL.FTZ R55, R55, R65.reuse ;  /* 0x0000004137377220 */ /* 0x080fe40000410000 */
[----:B------:R-:W-:Y:S01]  /*a200*/  FFMA.FTZ R5, R6, R65, -R5 ;  /* 0x0000004106057223 */ /* 0x000fe20000010805 */
[----:B------:R-:W-:Y:S01]  /*a210*/  LOP3.LUT R65, R50, 0xffff0000, RZ, 0xc0, !PT ;  /* 0xffff000032417812 */ /* 0x000fe200078ec0ff */
[C---:B------:R-:W-:Y:S02]  /*a220*/  FFMA.FTZ R39, R54.reuse, R7, -R39 ;  /* 0x0000000736277223 */ /* 0x040fe40000010827 */
[----:B------:R-:W-:Y:S01]  /*a230*/  FFMA.FTZ R4, R54, R4, R51 ;  /* 0x0000000436047223 */ /* 0x000fe20000010033 */
[----:B------:R-:W-:Y:S01]  /*a240*/  SHF.L.U32 R51, R46, 0x10, RZ ;  /* 0x000000102e337819 */ /* 0x000fe200000006ff */
[----:B------:R-:W-:Y:S02]  /*a250*/  IMAD.U32 R7, R50, 0x10000, RZ ;  /* 0x0001000032077824 */ /* 0x000fe400078e00ff */
[----:B------:R-:W-:-:S02]  /*a260*/  FFMA.FTZ R46, R6, R47, R55 ;  /* 0x0000002f062e7223 */ /* 0x000fc40000010037 */
[C---:B------:R-:W-:Y:S02]  /*a270*/  FMUL.FTZ R6, R57.reuse, R7 ;  /* 0x0000000739067220 */ /* 0x040fe40000410000 */
[C---:B------:R-:W-:Y:S02]  /*a280*/  FMUL.FTZ R47, R66.reuse, R65 ;  /* 0x00000041422f7220 */ /* 0x040fe40000410000 */
[----:B------:R-:W-:Y:S02]  /*a290*/  FMUL.FTZ R57, R57, R51 ;  /* 0x0000003339397220 */ /* 0x000fe40000410000 */
        /* <DEDUP_REMOVED lines=10> */
.L_x_793:
[----:B------:R-:W-:Y:S05]  /*a340*/  BSYNC B0 ;  /* 0x0000000000007941 */ /* 0x000fea0003800000 */
.L_x_792:
[----:B-1----:R-:W-:Y:S01]  /*a350*/  IADD3 R4, R12, 0x10, RZ ;  /* 0x000000100c047810 */ /* 0x002fe20007ffe0ff */
[----:B------:R-:W-:Y:S03]  /*a360*/  BSSY B0, `(.L_x_794) ;  /* 0x0000031000007945 */ /* 0x000fe60003800000 */
[----:B------:R-:W-:-:S13]  /*a370*/  ISETP.GE.AND P0, PT, R4, c[0x0][0x27c], PT ;  /* 0x00009f0004007a0c */ /* 0x000fda0003f06270 */
[----:B------:R-:W-:Y:S05]  /*a380*/  @P0 BRA `(.L_x_795) ;  /* 0x000002e000000947 */ /* 0x000fea0003800000 */
[----:B------:R-:W1:Y:S01]  /*a390*/  LDS.128 R4, [R13+0x2000] ;  /* 0x002000000d047984 */ /* 0x000e620000000c00 */
        /* <DEDUP_REMOVED lines=45> */
.L_x_795:
[----:B------:R-:W-:Y:S05]  /*a670*/  BSYNC B0 ;  /* 0x0000000000007941 */ /* 0x000fea0003800000 */
.L_x_794:
        /* <DEDUP_REMOVED lines=28> */
[C---:B------:R-:W-:Y:S02]  /*a840*/  FFMA.FTZ R35, R36.reuse, R4, R35 ;  /* 0x0000000424237223 */ /* 0x040fe40000010023 */
[----:B------:R-:W-:Y:S01]  /*a850*/  FFMA.FTZ R32, R36, R7, -R32 ;  /* 0x0000000724207223 */ /* 0x000fe20000010820 */
[----:B------:R-:W-:Y:S01]  /*a860*/  SHF.L.U32 R7, R33, 0x10, RZ ;  /* 0x0000001021077819 */ /* 0x000fe200000006ff */
[C---:B------:R-:W-:Y:S01]  /*a870*/  IMAD.U32 R4, R31.reuse, 0x10000, RZ ;  /* 0x000100001f047824 */ /* 0x040fe200078e00ff */
[----:B------:R-:W-:Y:S01]  /*a880*/  LOP3.LUT R31, R31, 0xffff0000, RZ, 0xc0, !PT ;  /* 0xffff00001f1f7812 */ /* 0x000fe200078ec0ff */
[-C--:B------:R-:W-:Y:S01]  /*a890*/  FMUL.FTZ R37, R37, R47.reuse ;  /* 0x0000002f25257220 */ /* 0x080fe20000410000 */
[----:B------:R-:W-:Y:S01]  /*a8a0*/  LOP3.LUT R33, R33, 0xffff0000, RZ, 0xc0, !PT ;  /* 0xffff000021217812 */ /* 0x000fe200078ec0ff */
[C---:B------:R-:W-:Y:S02]  /*a8b0*/  FFMA.FTZ R5, R6.reuse, R47, -R5 ;  /* 0x0000002f06057223 */ /* 0x040fe40000010805 */
[----:B------:R-:W-:-:S02]  /*a8c0*/  FFMA.FTZ R34, R6, R34, R37 ;  /* 0x0000002206227223 */ /* 0x000fc40000010025 */
[CC--:B------:R-:W-:Y:S02]  /*a8d0*/  FMUL.FTZ R6, R39.reuse, R4.reuse ;  /* 0x0000000427067220 */ /* 0x0c0fe40000410000 */
        /* <DEDUP_REMOVED lines=12> */
.L_x_797:
[----:B------:R-:W-:Y:S05]  /*a9a0*/  BSYNC B0 ;  /* 0x0000000000007941 */ /* 0x000fea0003800000 */
.L_x_796:
        /* <DEDUP_REMOVED lines=50> */
.L_x_799:
[----:B------:R-:W-:Y:S05]  /*acd0*/  BSYNC B0 ;  /* 0x0000000000007941 */ /* 0x000fea0003800000 */
.L_x_798:
        /* <DEDUP_REMOVED lines=50> */
.L_x_801:
[----:B------:R-:W-:Y:S05]  /*b000*/  BSYNC B0 ;  /* 0x0000000000007941 */ /* 0x000fea0003800000 */
.L_x_800:
[----:B------:R-:W-:-:S04]  /*b010*/  IADD3 R12, R12, 0x50, RZ ;  /* 0x000000500c0c7810 */ /* 0x000fc80007ffe0ff */
[----:B------:R-:W-:-:S13]  /*b020*/  ISETP.GE.AND P0, PT, R12, c[0x0][0x27c], PT ;  /* 0x00009f000c007a0c */ /* 0x000fda0003f06270 */
[----:B------:R-:W-:Y:S05]  /*b030*/  @P0 BRA `(.L_x_791) ;  /* 0x00003f2000000947 */ /* 0x000fea0003800000 */
[----:B-1----:R-:W1:Y:S01]  /*b040*/  LDS.128 R4, [R13+0xa000] ;  /* 0x00a000000d047984 */ /* 0x002e620000000c00 */
        /* <DEDUP_REMOVED lines=36> */
[----:B------:R-:W-:-:S02]  /*b290*/  FFMA.FTZ R15, R18, R14, -R15 ;  /* 0x0000000e120f7223 */ /* 0x000fc4000001080f */
[----:B------:R-:W-:Y:S02]  /*b2a0*/  FFMA.FTZ R12, R18, R12, R17 ;  /* 0x0000000c120c7223 */ /* 0x000fe40000010011 */
[C---:B------:R-:W-:Y:S01]  /*b2b0*/  FFMA.FTZ R11, R4.reuse, R11, -R6 ;  /* 0x0000000b040b7223 */ /* 0x040fe20000010806 */
[----:B------:R-:W-:Y:S01]  /*b2c0*/  F2FP.BF16.PACK_AB R6, R7, R8 ;  /* 0x000000080706723e */ /* 0x000fe200000010ff */
[----:B------:R-:W-:Y:S01]  /*b2d0*/  FFMA.FTZ R10, R4, R9, R10 ;  /* 0x00000009040a7223 */ /* 0x000fe2000001000a */
[----:B------:R-:W-:Y:S02]  /*b2e0*/  F2FP.BF16.PACK_AB R7, R16, R5 ;  /* 0x000000051007723e */ /* 0x000fe400000010ff */
[----:B------:R-:W-:Y:S02]  /*b2f0*/  F2FP.BF16.PACK_AB R4, R12, R15 ;  /* 0x0000000f0c04723e */ /* 0x000fe400000010ff */
[----:B------:R-:W-:-:S05]  /*b300*/  F2FP.BF16.PACK_AB R5, R10, R11 ;  /* 0x0000000b0a05723e */ /* 0x000fca00000010ff */
[----:B------:R1:W-:Y:S01]  /*b310*/  STS.128 [R13+0xa000], R4 ;  /* 0x00a000040d007388 */ /* 0x0003e20000000c00 */
[----:B------:R-:W-:Y:S05]  /*b320*/  BRA `(.L_x_791) ;  /* 0x00003c3000007947 */ /* 0x000fea0003800000 */
.L_x_774:
[----:B------:R-:W-:Y:S01]  /*b330*/  PLOP3.LUT P1, PT, PT, PT, UP2, 0x80, 0x0 ;  /* 0x000000000000781c */ /* 0x000fe20003f2f028 */
[----:B------:R-:W-:Y:S01]  /*b340*/  IMAD.MOV.U32 R14, RZ, RZ, R6 ;  /* 0x000000ffff0e7224 */ /* 0x000fe200078e0006 */
[----:B------:R-:W-:Y:S01]  /*b350*/  PLOP3.LUT P0, PT, PT, PT, UP2, 0x80, 0x0 ;  /* 0x000000000000781c */ /* 0x000fe20003f0f028 */
[----:B------:R-:W-:Y:S01]  /*b360*/  IMAD.MOV.U32 R15, RZ, RZ, R13 ;  /* 0x000000ffff0f7224 */ /* 0x000fe200078e000d */
[----:B------:R-:W-:Y:S01]  /*b370*/  MOV R6, R84 ;  /* 0x0000005400067202 */ /* 0x000fe20000000f00 */
[----:B------:R-:W-:Y:S01]  /*b380*/  IMAD.MOV.U32 R7, RZ, RZ, R11 ;  /* 0x000000ffff077224 */ /* 0x000fe200078e000b */
[----:B------:R-:W-:Y:S01]  /*b390*/  BSSY B0, `(.L_x_802) ;  /* 0x0000046000007945 */ /* 0x000fe20003800000 */
        /* <DEDUP_REMOVED lines=13> */
[----:B------:R-:W-:Y:S01]  /*b470*/  CS2R R74, SRZ ;  /* 0x00000000004a7805 */ /* 0x000fe2000001ff00 */
[----:B------:R-:W-:Y:S01]  /*b480*/  CS2R R72, SRZ ;  /* 0x0000000000487805 */ /* 0x000fe2000001ff00 */
[----:B------:R-:W-:Y:S01]  /*b490*/  SHF.R.S32.HI R4, RZ, 0x1f, R9 ;  /* 0x0000001fff047819 */ /* 0x000fe20000011409 */
[----:B------:R-:W-:-:S04]  /*b4a0*/  IMAD.WIDE.U32 R14, R9, c[0x0][0x280], R14 ;  /* 0x0000a000090e7a25 */ /* 0x000fc800078e000e */
[----:B------:R-:W-:Y:S01]  /*b4b0*/  IMAD R8, R4, c[0x0][0x280], RZ ;  /* 0x0000a00004087a24 */ /* 0x000fe200078e02ff */
[----:B------:R-:W-:Y:S01]  /*b4c0*/  LEA R10, P1, R14, c[0x0][0x270], 0x1 ;  /* 0x00009c000e0a7a11 */ /* 0x000fe200078208ff */
[----:B------:R-:W-:Y:S02]  /*b4d0*/  IMAD R4, R4, c[0x0][0x290], RZ ;  /* 0x0000a40004047a24 */ /* 0x000fe400078e02ff */
[----:B------:R-:W-:-:S04]  /*b4e0*/  IMAD.WIDE.U32 R6, R9, c[0x0][0x290], R6 ;  /* 0x0000a40009067a25 */ /* 0x000fc800078e0006 */
[C---:B------:R-:W-:Y:S01]  /*b4f0*/  IMAD R13, R9.reuse, c[0x0][0x284], R8 ;  /* 0x0000a100090d7a24 */ /* 0x040fe200078e0208 */
[----:B------:R-:W-:Y:S01]  /*b500*/  LEA R8, P0, R6, c[0x0][0x288], 0x1 ;  /* 0x0000a20006087a11 */ /* 0x000fe200078008ff */
[----:B------:R-:W-:-:S03]  /*b510*/  IMAD R9, R9, c[0x0][0x294], R4 ;  /* 0x0000a50009097a24 */ /* 0x000fc600078e0204 */
[----:B------:R-:W-:Y:S01]  /*b520*/  IADD3 R13, R15, R13, RZ ;  /* 0x0000000d0f0d7210 */ /* 0x000fe20007ffe0ff */
[----:B------:R-:W-:-:S03]  /*b530*/  IMAD.IADD R12, R7, 0x1, R9 ;  /* 0x00000001070c7824 */ /* 0x000fc600078e0209 */
[----:B------:R-:W-:Y:S02]  /*b540*/  LEA.HI.X R13, R14, c[0x0][0x274], R13, 0x1, P1 ;  /* 0x00009d000e0d7a11 */ /* 0x000fe400008f0c0d */
[----:B------:R-:W-:Y:S01]  /*b550*/  LEA.HI.X R12, R6, c[0x0][0x28c], R12, 0x1, P0 ;  /* 0x0000a300060c7a11 */ /* 0x000fe200000f0c0c */
[----:B------:R1:W2:Y:S01]  /*b560*/  SHFL.IDX PT, R14, R10, RZ, 0x1c1f ;  /* 0x001c1fff0a0e7589 */ /* 0x0002a200000e0000 */
[----:B------:R-:W-:-:S03]  /*b570*/  ISETP.GE.AND P0, PT, R5, UR7, PT ;  /* 0x0000000705007c0c */ /* 0x000fc6000bf06270 */
[----:B------:R1:W3:Y:S04]  /*b580*/  SHFL.IDX PT, R6, R8, RZ, 0x1c1f ;  /* 0x001c1fff08067589 */ /* 0x0002e800000e0000 */
[----:B------:R1:W4:Y:S04]  /*b590*/  SHFL.IDX PT, R15, R13, RZ, 0x1c1f ;  /* 0x001c1fff0d0f7589 */ /* 0x00032800000e0000 */
[----:B------:R1:W1:Y:S02]  /*b5a0*/  SHFL.IDX PT, R7, R12, RZ, 0x1c1f ;  /* 0x001c1fff0c077589 */ /* 0x00026400000e0000 */
        /* <DEDUP_REMOVED lines=8> */
[----:B--2-4-:R-:W-:-:S04]  /*b630*/  @!P0 IMAD.WIDE R26, R70, 0x2, R14 ;  /* 0x00000002461a8825 */ /* 0x014fc800078e020e */
[----:B-1-3--:R-:W-:Y:S01]  /*b640*/  @!P0 IMAD.WIDE R24, R70, 0x2, R6 ;  /* 0x0000000246188825 */ /* 0x00afe200078e0206 */
[----:B------:R1:W5:Y:S01]  /*b650*/  @!P0 LD.E.128 R84, [R26.64] ;  /* 0x000000141a548980 */ /* 0x000362000c101d00 */
[----:B------:R-:W-:-:S03]  /*b660*/  ISETP.GE.AND P1, PT, R16, c[0x0][0x27c], PT ;  /* 0x00009f0010007a0c */ /* 0x000fc60003f26270 */
[----:B------:R2:W5:Y:S01]  /*b670*/  @!P0 LD.E.128 R72, [R24.64] ;  /* 0x0000001418488980 */ /* 0x000562000c101d00 */
[----:B------:R-:W-:Y:S01]  /*b680*/  ISETP.GE.AND P0, PT, R9, c[0x0][0x27c], PT ;  /* 0x00009f0009007a0c */ /* 0x000fe20003f06270 */
        /* <DEDUP_REMOVED lines=8> */
[----:B------:R-:W-:-:S04]  /*b710*/  @!P1 SHF.R.S32.HI R11, RZ, 0x1f, R16 ;  /* 0x0000001fff0b9819 */ /* 0x000fc80000011410 */
[----:B------:R-:W-:Y:S02]  /*b720*/  @!P0 SHF.R.S32.HI R4, RZ, 0x1f, R9 ;  /* 0x0000001fff048819 */ /* 0x000fe40000011409 */
[----:B------:R-:W-:Y:S02]  /*b730*/  @!P1 LEA.HI R11, R11, R16, RZ, 0x3 ;  /* 0x000000100b0b9211 */ /* 0x000fe400078f18ff */
[----:B------:R-:W-:Y:S02]  /*b740*/  @!P0 LEA.HI R9, R4, R9, RZ, 0x3 ;  /* 0x0000000904098211 */ /* 0x000fe400078f18ff */
[----:B------:R-:W-:Y:S02]  /*b750*/  @!P1 LOP3.LUT R11, R11, 0xfffffff8, RZ, 0xc0, !PT ;  /* 0xfffffff80b0b9812 */ /* 0x000fe400078ec0ff */
[----:B------:R-:W-:-:S03]  /*b760*/  @!P0 LOP3.LUT R9, R9, 0xfffffff8, RZ, 0xc0, !PT ;  /* 0xfffffff809098812 */ /* 0x000fc600078ec0ff */
[----:B------:R-:W-:-:S04]  /*b770*/  @!P1 IMAD.WIDE R16, R11, 0x2, R14 ;  /* 0x000000020b109825 */ /* 0x000fc800078e020e */
[----:B--2---:R-:W-:Y:S01]  /*b780*/  @!P1 IMAD.WIDE R24, R11, 0x2, R6 ;  /* 0x000000020b189825 */ /* 0x004fe200078e0206 */
[----:B------:R1:W5:Y:S03]  /*b790*/  @!P1 LD.E.128 R60, [R16.64] ;  /* 0x00000014103c9980 */ /* 0x000366000c101d00 */
[C---:B------:R-:W-:Y:S01]  /*b7a0*/  @!P0 IMAD.WIDE R14, R9.reuse, 0x2, R14 ;  /* 0x00000002090e8825 */ /* 0x040fe200078e020e */
[----:B------:R1:W5:Y:S03]  /*b7b0*/  @!P1 LD.E.128 R56, [R24.64] ;  /* 0x0000001418389980 */ /* 0x000366000c101d00 */
[----:B------:R-:W-:Y:S01]  /*b7c0*/  @!P0 IMAD.WIDE R6, R9, 0x2, R6 ;  /* 0x0000000209068825 */ /* 0x000fe200078e0206 */
[----:B------:R1:W5:Y:S04]  /*b7d0*/  @!P0 LD.E.128 R48, [R14.64] ;  /* 0x000000140e308980 */ /* 0x000368000c101d00 */
[----:B------:R1:W5:Y:S02]  /*b7e0*/  @!P0 LD.E.128 R44, [R6.64] ;  /* 0x00000014062c8980 */ /* 0x000364000c101d00 */
.L_x_803:
[----:B------:R-:W-:Y:S05]  /*b7f0*/  BSYNC B0 ;  /* 0x0000000000007941 */ /* 0x000fea0003800000 */
.L_x_802:
[----:B-----5:R-:W-:Y:S01]  /*b800*/  IMAD.MOV.U32 R4, RZ, RZ, R50 ;  /* 0x000000ffff047224 */ /* 0x020fe200078e0032 */
[----:B------:R-:W-:Y:S01]  /*b810*/  IADD3 R5, R5, 0x40, RZ ;  /* 0x0000004005057810 */ /* 0x000fe20007ffe0ff */
[----:B-1-3--:R-:W-:Y:S01]  /*b820*/  IMAD.MOV.U32 R6, RZ, RZ, R48 ;  /* 0x000000ffff067224 */ /* 0x00afe200078e0030 */
[----:B------:R-:W1:Y:S01]  /*b830*/  SHFL.IDX PT, R11, R13, 0x1, 0x1c1f ;  /* 0x003c1f000d0b7f89 */ /* 0x000e6200000e0000 */
        /* <DEDUP_REMOVED lines=43> */
[----:B------:R-:W3:Y:S01]  /*baf0*/  SHFL.IDX PT, R10, R10, 0x1, 0x1c1f ;  /* 0x003c1f000a0a7f89 */ /* 0x000ee200000e0000 */
[----:B------:R-:W-:Y:S01]  /*bb00*/  BSSY B0, `(.L_x_804) ;  /* 0x0000036000007945 */ /* 0x000fe20003800000 */
[----:B------:R-:W-:Y:S01]  /*bb10*/  PRMT R124, R7, 0x7610, R124 ;  /* 0x00007610077c7816 */ /* 0x000fe2000000007c */
[----:B------:R-:W-:Y:S01]  /*bb20*/  CS2R R16, SRZ ;  /* 0x0000000000107805 */ /* 0x000fe2000001ff00 */
[----:B------:R4:W2:Y:S01]  /*bb30*/  SHFL.IDX PT, R9, R12, 0x1, 0x1c1f ;  /* 0x003c1f000c097f89 */ /* 0x0008a200000e0000 */
[----:B------:R-:W-:Y:S01]  /*bb40*/  PRMT R123, R6, 0x7610, R123 ;  /* 0x00007610067b7816 */ /* 0x000fe2000000007b */
[----:B------:R-:W-:Y:S01]  /*bb50*/  CS2R R30, SRZ ;  /* 0x00000000001e7805 */ /* 0x000fe2000001ff00 */
[----:B------:R-:W-:Y:S01]  /*bb60*/  PRMT R122, R5, 0x7610, R122 ;  /* 0x00007610057a7816 */ /* 0x000fe2000000007a */
[----:B------:R-:W1:Y:S01]  /*bb70*/  SHFL.IDX PT, R8, R8, 0x1, 0x1c1f ;  /* 0x003c1f0008087f89 */ /* 0x000e6200000e0000 */
[----:B------:R-:W-:Y:S01]  /*bb80*/  PRMT R121, R4, 0x7610, R121 ;  /* 0x0000761004797816 */ /* 0x000fe20000000079 */
[----:B------:R-:W-:Y:S01]  /*bb90*/  CS2R R28, SRZ ;  /* 0x00000000001c7805 */ /* 0x000fe2000001ff00 */
[----:B------:R-:W-:Y:S01]  /*bba0*/  CS2R R38, SRZ ;  /* 0x0000000000267805 */ /* 0x000fe2000001ff00 */
[----:B------:R-:W-:Y:S01]  /*bbb0*/  CS2R R36, SRZ ;  /* 0x0000000000247805 */ /* 0x000fe2000001ff00 */
[----:B--2-4-:R-:W-:Y:S01]  /*bbc0*/  CS2R R14, SRZ ;  /* 0x00000000000e7805 */ /* 0x014fe2000001ff00 */
[----:B------:R-:W-:Y:S01]  /*bbd0*/  CS2R R26, SRZ ;  /* 0x00000000001a7805 */ /* 0x000fe2000001ff00 */
[----:B------:R-:W-:Y:S01]  /*bbe0*/  CS2R R24, SRZ ;  /* 0x0000000000187805 */ /* 0x000fe2000001ff00 */
[----:B------:R-:W-:Y:S01]  /*bbf0*/  CS2R R34, SRZ ;  /* 0x0000000000227805 */ /* 0x000fe2000001ff00 */
[----:B------:R-:W-:Y:S01]  /*bc00*/  CS2R R32, SRZ ;  /* 0x0000000000207805 */ /* 0x000fe2000001ff00 */
[----:B------:R-:W-:Y:S01]  /*bc10*/  CS2R R12, SRZ ;  /* 0x00000000000c7805 */ /* 0x000fe2000001ff00 */
[----:B------:R-:W-:Y:S05]  /*bc20*/  @P0 BRA `(.L_x_805) ;  /* 0x0000023000000947 */ /* 0x000fea0003800000 */
[C---:B---3--:R-:W-:Y:S01]  /*bc30*/  ISETP.GE.AND P0, PT, R70.reuse, c[0x0][0x27c], PT ;  /* 0x00009f0046007a0c */ /* 0x048fe20003f06270 */
[----:B------:R-:W-:Y:S01]  /*bc40*/  CS2R R38, SRZ ;  /* 0x0000000000267805 */ /* 0x000fe2000001ff00 */
[----:B------:R-:W-:Y:S01]  /*bc50*/  CS2R R36, SRZ ;  /* 0x0000000000247805 */ /* 0x000fe2000001ff00 */
[----:B------:R-:W-:Y:S01]  /*bc60*/  CS2R R34, SRZ ;  /* 0x0000000000227805 */ /* 0x000fe2000001ff00 */
[----:B------:R-:W-:Y:S01]  /*bc70*/  CS2R R32, SRZ ;  /* 0x0000000000207805 */ /* 0x000fe2000001ff00 */
[----:B------:R-:W-:-:S02]  /*bc80*/  IADD3 R7, R70, 0x20, RZ ;  /* 0x0000002046077810 */ /* 0x000fc40007ffe0ff */
[----:B------:R-:W-:-:S06]  /*bc90*/  IADD3 R5, R70, 0x40, RZ ;  /* 0x0000004046057810 */ /* 0x000fcc0007ffe0ff */
[----:B-1----:R-:W-:-:S04]  /*bca0*/  @!P0 IMAD.WIDE R14, R70, 0x2, R10 ;  /* 0x00000002460e8825 */ /* 0x002fc800078e020a */
        /* <DEDUP_REMOVED lines=10> */
[----:B------:R-:W-:-:S03]  /*bd50*/  CS2R R16, SRZ ;  /* 0x0000000000107805 */ /* 0x000fc6000001ff00 */
        /* <DEDUP_REMOVED lines=10> */
[----:B------:R1:W5:Y:S03]  /*be00*/  @!P1 LD.E.128 R28, [R54.64] ;  /* 0x00000014361c9980 */ /* 0x000366000c101d00 */
[--C-:B------:R-:W-:Y:S01]  /*be10*/  @!P1 IMAD.WIDE R6, R6, 0x2, R8.reuse ;  /* 0x0000000206069825 */ /* 0x100fe200078e0208 */
[----:B------:R1:W5:Y:S03]  /*be20*/  @!P0 LD.E.128 R16, [R10.64] ;  /* 0x000000140a108980 */ /* 0x000366000c101d00 */
[----:B------:R-:W-:Y:S01]  /*be30*/  @!P0 IMAD.WIDE R4, R4, 0x2, R8 ;  /* 0x0000000204048825 */ /* 0x000fe200078e0208 */
[----:B------:R1:W5:Y:S04]  /*be40*/  @!P1 LD.E.128 R24, [R6.64] ;  /* 0x0000001406189980 */ /* 0x000368000c101d00 */
[----:B------:R1:W5:Y:S02]  /*be50*/  @!P0 LD.E.128 R12, [R4.64] ;  /* 0x00000014040c8980 */ /* 0x000364000c101d00 */
.L_x_805:
[----:B---3--:R-:W-:Y:S05]  /*be60*/  BSYNC B0 ;  /* 0x0000000000007941 */ /* 0x008fea0003800000 */
.L_x_804:
[----:B-1---5:R-:W-:Y:S01]  /*be70*/  IMAD.MOV.U32 R4, RZ, RZ, R18 ;  /* 0x000000ffff047224 */ /* 0x022fe200078e0012 */
        /* <DEDUP_REMOVED lines=21> */
[----:B------:R-:W-:Y:S01]  /*bfd0*/  USEL UR4, UR4, 0x80, UP0 ;  /* 0x0000008004047887 */ /* 0x000fe20008000000 */
        /* <DEDUP_REMOVED lines=9> */
[----:B------:R-:W-:Y:S01]  /*c070*/  BAR.SYNC.DEFER_BLOCKING 0x0 ;  /* 0x0000000000007b1d */ /* 0x000fe20000010000 */
[----:B------:R-:W-:-:S02]  /*c080*/  ISETP.GE.AND P0, PT, R93, UR4, PT ;  /* 0x000000045d007c0c */ /* 0x000fc4000bf06270 */
        /* <DEDUP_REMOVED lines=16> */
[----:B------:R-:W-:Y:S01]  /*c190*/  BSSY B1, `(.L_x_806) ;  /* 0x000016c000017945 */ /* 0x000fe20003800000 */
[----:B------:R-:W-:-:S02]  /*c1a0*/  PRMT R97, R7, 0x7610, R97 ;  /* 0x0000761007617816 */ /* 0x000fc40000000061 */
[----:B------:R-:W-:Y:S02]  /*c1b0*/  PRMT R96, R6, 0x7610, R96 ;  /* 0x0000761006607816 */ /* 0x000fe40000000060 */
[----:B------:R-:W-:Y:S02]  /*c1c0*/  PRMT R95, R5, 0x7610, R95 ;  /* 0x00007610055f7816 */ /* 0x000fe4000000005f */
[----:B------:R-:W-:Y:S01]  /*c1d0*/  PRMT R94, R4, 0x7610, R94 ;  /* 0x00007610045e7816 */ /* 0x000fe2000000005e */
[----:B------:R-:W-:Y:S05]  /*c1e0*/  @P0 BRA `(.L_x_807) ;  /* 0x0000166000000947 */ /* 0x000fea0003800000 */
[----:B------:R-:W-:Y:S01]  /*c1f0*/  ISETP.GE.AND P0, PT, R70, c[0x0][0x27c], PT ;  /* 0x00009f0046007a0c */ /* 0x000fe20003f06270 */
[----:B------:R-:W-:-:S12]  /*c200*/  BSSY B0, `(.L_x_808) ;  /* 0x0000070000007945 */ /* 0x000fd80003800000 */
[----:B------:R-:W-:Y:S05]  /*c210*/  @P0 BRA `(.L_x_809) ;  /* 0x000006e000000947 */ /* 0x000fea0003800000 */
[----:B------:R-:W-:Y:S01]  /*c220*/  IMAD.MOV.U32 R5, RZ, RZ, c[0x0][0x27c] ;  /* 0x00009f00ff057624 */ /* 0x000fe200078e00ff */
[--C-:B------:R-:W-:Y:S01]  /*c230*/  SHF.R.U64 R129, R84, 0x10, R85.reuse ;  /* 0x0000001054817819 */ /* 0x100fe20000001255 */
[----:B------:R-:W-:Y:S01]  /*c240*/  IMAD.SHL.U32 R11, R93, 0x40, RZ ;  /* 0x000000405d0b7824 */ /* 0x000fe200078e00ff */
[----:B------:R-:W-:Y:S01]  /*c250*/  SHF.R.U32.HI R84, RZ, 0x10, R85 ;  /* 0x00000010ff547819 */ /* 0x000fe20000011655 */
[----:B------:R-:W-:Y:S01]  /*c260*/  IMAD.SHL.U32 R4, R77, 0x200, RZ ;  /* 0x000002004d047824 */ /* 0x000fe200078e00ff */
[----:B------:R-:W-:Y:S02]  /*c270*/  LEA.HI R8, R5, R102, RZ, 0x1d ;  /* 0x0000006605087211 */ /* 0x000fe400078fe8ff */
[----:B------:R-:W-:Y:S02]  /*c280*/  LOP3.LUT R11, R11, 0x1c0, RZ, 0xc0, !PT ;  /* 0x000001c00b0b7812 */ /* 0x000fe400078ec0ff */
[----:B------:R-:W-:Y:S01]  /*c290*/  SHF.R.S32.HI R5, RZ, 0x1f, R8 ;  /* 0x0000001fff057819 */ /* 0x000fe20000011408 */
[----:B------:R-:W-:Y:S01]  /*c2a0*/  IMAD.SHL.U32 R6, R8, 0x8, RZ ;  /* 0x0000000808067824 */ /* 0x000fe200078e00ff */
[----:B------:R-:W-:-:S02]  /*c2b0*/  SHF.R.U32.HI R7, RZ, 0x3, R11 ;  /* 0x00000003ff077819 */ /* 0x000fc4000001160b */
[----:B------:R-:W-:Y:S02]  /*c2c0*/  LEA.HI R5, R5, R8, RZ, 0x3 ;  /* 0x0000000805057211 */ /* 0x000fe400078f18ff */
[C---:B------:R-:W-:Y:S02]  /*c2d0*/  LOP3.LUT R6, R11.reuse, 0x38, R6, 0xf8, !PT ;  /* 0x000000380b067812 */ /* 0x040fe400078ef806 */
[----:B------:R-:W-:Y:S01]  /*c2e0*/  LOP3.LUT R9, R11, 0x38, R70, 0xf8, !PT ;  /* 0x000000380b097812 */ /* 0x000fe200078ef846 */
[----:B------:R-:W-:Y:S01]  /*c2f0*/  IMAD.SHL.U32 R5, R5, 0x400, RZ ;  /* 0x0000040005057824 */ /* 0x000fe200078e00ff */
[----:B------:R-:W-:Y:S02]  /*c300*/  LOP3.LUT R119, R6, R7, RZ, 0x3c, !PT ;  /* 0x0000000706777212 */ /* 0x000fe400078e3cff */
[----:B------:R-:W-:Y:S02]  /*c310*/  LOP3.LUT R9, R4, R9, R7, 0xf6, !PT ;  /* 0x0000000904097212 */ /* 0x000fe400078ef607 */
[----:B------:R-:W-:-:S02]  /*c320*/  LOP3.LUT R5, R5, 0x7fffe000, RZ, 0xc0, !PT ;  /* 0x7fffe00005057812 */ /* 0x000fc400078ec0ff */
[--C-:B------:R-:W-:Y:S01]  /*c330*/  SHF.R.U64 R85, R86, 0x10, R87.reuse ;  /* 0x0000001056557819 */ /* 0x100fe20000001257 */
[----:B------:R-:W-:Y:S01]  /*c340*/  IMAD.SHL.U32 R120, R9, 0x2, RZ ;  /* 0x0000000209787824 */ /* 0x000fe200078e00ff */
[----:B------:R-:W-:Y:S02]  /*c350*/  IADD3 R119, R119, R5, R4 ;  /* 0x0000000577777210 */ /* 0x000fe40007ffe004 */
[----:B------:R-:W-:Y:S02]  /*c360*/  SHF.R.U32.HI R86, RZ, 0x10, R87 ;  /* 0x00000010ff567819 */ /* 0x000fe40000011657 */
[----:B------:R-:W1:Y:S01]  /*c370*/  LDS.128 R8, [R120+0xc100] ;  /* 0x00c1000078087984 */ /* 0x000e620000000c00 */
[----:B------:R-:W-:Y:S01]  /*c380*/  IMAD.SHL.U32 R119, R119, 0x2, RZ ;  /* 0x0000000277777824 */ /* 0x000fe200078e00ff */
[--C-:B------:R-:W-:Y:S02]  /*c390*/  SHF.R.U64 R87, R72, 0x10, R73.reuse ;  /* 0x0000001048577819 */ /* 0x100fe40000001249 */
[----:B------:R-:W-:-:S02]  /*c3a0*/  SHF.R.U32.HI R72, RZ, 0x10, R73 ;  /* 0x00000010ff487819 */ /* 0x000fc40000011649 */
[----:B------:R-:W2:Y:S01]  /*c3b0*/  LDS.128 R4, [R119+0xc100] ;  /* 0x00c1000077047984 */ /* 0x000ea20000000c00 */
[----:B------:R-:W-:Y:S02]  /*c3c0*/  SHF.R.U64 R73, R74, 0x10, R75 ;  /* 0x000000104a497819 */ /* 0x000fe4000000124b */
[----:B------:R-:W-:Y:S02]  /*c3d0*/  PRMT R121, R121, 0x5410, R72 ;  /* 0x0000541079797816 */ /* 0x000fe40000000048 */
[----:B------:R-:W-:Y:S02]  /*c3e0*/  PRMT R124, R124, 0x5410, R73 ;  /* 0x000054107c7c7816 */ /* 0x000fe40000000049 */
[----:B------:R-:W-:Y:S01]  /*c3f0*/  SHF.R.U32.HI R74, RZ, 0x10, R75 ;  /* 0x00000010ff4a7819 */ /* 0x000fe2000001164b */
[----:B------:R-:W-:Y:S01]  /*c400*/  IMAD.U32 R133, R121, 0x10000, RZ ;  /* 0x0001000079857824 */ /* 0x000fe200078e00ff */
[----:B------:R-:W-:Y:S02]  /*c410*/  PRMT R128, R128, 0x5410, R85 ;  /* 0x0000541080807816 */ /* 0x000fe40000000055 */
[----:B------:R-:W-:-:S02]  /*c420*/  PRMT R122, R122, 0x5410, R87 ;  /* 0x000054107a7a7816 */ /* 0x000fc40000000057 */
[----:B------:R-:W-:Y:S02]  /*c430*/  PRMT R126, R126, 0x5410, R129 ;  /* 0x000054107e7e7816 */ /* 0x000fe40000000081 */
[----:B------:R-:W-:Y:S02]  /*c440*/  PRMT R125, R125, 0x5410, R84 ;  /* 0x000054107d7d7816 */ /* 0x000fe40000000054 */
[----:B------:R-:W-:Y:S01]  /*c450*/  PRMT R123, R123, 0x5410, R74 ;  /* 0x000054107b7b7816 */ /* 0x000fe2000000004a */
[C---:B------:R-:W-:Y:S01]  /*c460*/  IMAD.U32 R87, R126.reuse, 0x10000, RZ ;  /* 0x000100007e577824 */ /* 0x040fe200078e00ff */
[----:B------:R-:W-:Y:S02]  /*c470*/  LOP3.LUT R126, R126, 0xffff0000, RZ, 0xc0, !PT ;  /* 0xffff00007e7e7812 */ /* 0x000fe400078ec0ff */
[----:B------:R-:W-:Y:S02]  /*c480*/  PRMT R127, R127, 0x5410, R86 ;  /* 0x000054107f7f7816 */ /* 0x000fe40000000056 */
[----:B-1----:R-:W-:Y:S01]  /*c490*/  SHF.L.U32 R73, R8, 0x10, RZ ;  /* 0x0000001008497819 */ /* 0x002fe200000006ff */
[----:B------:R-:W-:Y:S01]  /*c4a0*/  IMAD.U32 R74, R10, 0x10000, RZ ;  /* 0x000100000a4a7824 */ /* 0x000fe200078e00ff */
[----:B------:R-:W-:Y:S01]  /*c4b0*/  LOP3.LUT R72, R8, 0xffff0000, RZ, 0xc0, !PT ;  /* 0xffff000008487812 */ /* 0x000fe200078ec0ff */
[C---:B------:R-:W-:Y:S01]  /*c4c0*/  IMAD.U32 R8, R9.reuse, 0x10000, RZ ;  /* 0x0001000009087824 */ /* 0x040fe200078e00ff */
[----:B------:R-:W-:Y:S01]  /*c4d0*/  LOP3.LUT R75, R9, 0xffff0000, RZ, 0xc0, !PT ;  /* 0xffff0000094b7812 */ /* 0x000fe200078ec0ff */
[C---:B------:R-:W-:Y:S01]  /*c4e0*/  IMAD.U32 R9, R11.reuse, 0x10000, RZ ;  /* 0x000100000b097824 */ /* 0x040fe200078e00ff */
[----:B------:R-:W-:Y:S01]  /*c4f0*/  LOP3.LUT R85, R11, 0xffff0000, RZ, 0xc0, !PT ;  /* 0xffff00000b557812 */ /* 0x000fe200078ec0ff */
[C---:B--2---:R-:W-:Y:S01]  /*c500*/  IMAD.U32 R84, R4.reuse, 0x10000, RZ ;  /* 0x0001000004547824 */ /* 0x044fe200078e00ff */
[----:B------:R-:W-:Y:S01]  /*c510*/  LOP3.LUT R11, R4, 0xffff0000, RZ, 0xc0, !PT ;  /* 0xffff0000040b7812 */ /* 0x000fe200078ec0ff */
[C---:B------:R-:W-:Y:S01]  /*c520*/  IMAD.U32 R4, R5.reuse, 0x10000, RZ ;  /* 0x0001000005047824 */ /* 0x040fe200078e00ff */
[----:B------:R-:W-:Y:S01]  /*c530*/  LOP3.LUT R131, R5, 0xffff0000, RZ, 0xc0, !PT ;  /* 0xffff000005837812 */ /* 0x000fe200078ec0ff */
[----:B------:R-:W-:Y:S01]  /*c540*/  IMAD.U32 R130, R6, 0x10000, RZ ;  /* 0x0001000006827824 */ /* 0x000fe200078e00ff */
[----:B------:R-:W-:Y:S01]  /*c550*/  SHF.L.U32 R5, R122, 0x10, RZ ;  /* 0x000000107a057819 */ /* 0x000fe200000006ff */
[----:B------:R-:W-:Y:S01]  /*c560*/  IMAD.U32 R86, R7, 0x10000, RZ ;  /* 0x0001000007567824 */ /* 0x000fe200078e00ff */
[----:B------:R-:W-:-:S02]  /*c570*/  LOP3.LUT R129, R6, 0xffff0000, RZ, 0xc0, !PT ;  /* 0xffff000006817812 */ /* 0x000fc400078ec0ff */
[----:B------:R-:W-:Y:S01]  /*c580*/  LOP3.LUT R122, R122, 0xffff0000, RZ, 0xc0, !PT ;  /* 0xffff00007a7a7812 */ /* 0x000fe200078ec0ff */
[C---:B------:R-:W-:Y:S01]  /*c590*/  FMUL.FTZ R6, R84.reuse, R5 ;  /* 0x0000000554067220 */ /* 0x040fe20000410000 */
[----:B------:R-:W-:Y:S01]  /*c5a0*/  LOP3.LUT R7, R7, 0xffff0000, RZ, 0xc0, !PT ;  /* 0xffff000007077812 */ /* 0x000fe200078ec0ff */
[-C--:B------:R-:W-:Y:S01]  /*c5b0*/  FMUL.FTZ R84, R84, R87.reuse ;  /* 0x0000005754547220 */ /* 0x080fe20000410000 */
[----:B------:R-:W-:Y:S01]  /*c5c0*/  LOP3.LUT R10, R10, 0xffff0000, RZ, 0xc0, !PT ;  /* 0xffff00000a0a7812 */ /* 0x000fe200078ec0ff */
[----:B------:R-:W-:Y:S02]  /*c5d0*/  FFMA.FTZ R6, R73, R87, -R6 ;  /* 0x0000005749067223 */ /* 0x000fe40000010806 */
[----:B------:R-:W-:Y:S02]  /*c5e0*/  FMUL.FTZ R87, R11, R122 ;  /* 0x0000007a0b577220 */ /* 0x000fe40000410000 */
[----:B------:R-:W-:Y:S02]  /*c5f0*/  FFMA.FTZ R84, R73, R5, R84 ;  /* 0x0000000549547223 */ /* 0x000fe40000010054 */
[----:B------:R-:W-:-:S02]  /*c600*/  IMAD.U32 R5, R125, 0x10000, RZ ;  /* 0x000100007d057824 */ /* 0x000fc400078e00ff */
[-C--:B------:R-:W-:Y:S02]  /*c610*/  FMUL.FTZ R11, R11, R126.reuse ;  /* 0x0000007e0b0b7220 */ /* 0x080fe40000410000 */
[----:B------:R-:W-:Y:S01]  /*c620*/  FFMA.FTZ R87, R72, R126, -R87 ;  /* 0x0000007e48577223 */ /* 0x000fe20000010857 */
[----:B------:R-:W-:Y:S01]  /*c630*/  SHF.L.U32 R126, R123, 0x10, RZ ;  /* 0x000000107b7e7819 */ /* 0x000fe200000006ff */
[C---:B------:R-:W-:Y:S02]  /*c640*/  FMUL.FTZ R73, R4.reuse, R133 ;  /* 0x0000008504497220 */ /* 0x040fe40000410000 */
[-C--:B------:R-:W-:Y:S02]  /*c650*/  FMUL.FTZ R4, R4, R5.reuse ;  /* 0x0000000504047220 */ /* 0x080fe40000410000 */
[----:B------:R-:W-:Y:S01]  /*c660*/  FFMA.FTZ R11, R72, R122, R11 ;  /* 0x0000007a480b7223 */ /* 0x000fe2000001000b */
[----:B------:R-:W-:Y:S01]  /*c670*/  LOP3.LUT R122, R121, 0xffff0000, RZ, 0xc0, !PT ;  /* 0xffff0000797a7812 */ /* 0x000fe200078ec0ff */
[----:B------:R-:W-:-:S02]  /*c680*/  FFMA.FTZ R73, R8, R5, -R73 ;  /* 0x0000000508497223 */ /* 0x000fc40000010849 */
[----:B------:R-:W-:Y:S02]  /*c690*/  IMAD.U32 R72, R127, 0x10000, RZ ;  /* 0x000100007f487824 */ /* 0x000fe400078e00ff */
[----:B------:R-:W-:Y:S01]  /*c6a0*/  FFMA.FTZ R5, R8, R133, R4 ;  /* 0x0000008508057223 */ /* 0x000fe20000010004 */
[----:B------:R-:W-:Y:S01]  /*c6b0*/  LOP3.LUT R4, R125, 0xffff0000, RZ, 0xc0, !PT ;  /* 0xffff00007d047812 */ /* 0x000fe200078ec0ff */
[C---:B------:R-:W-:Y:S02]  /*c6c0*/  FMUL.FTZ R8, R86.reuse, R126 ;  /* 0x0000007e56087220 */ /* 0x040fe40000410000 */
[-C--:B------:R-:W-:Y:S02]  /*c6d0*/  FMUL.FTZ R86, R86, R72.reuse ;  /* 0x0000004856567220 */ /* 0x080fe40000410000 */
[----:B------:R-:W-:Y:S02]  /*c6e0*/  FFMA.FTZ R72, R9, R72, -R8 ;  /* 0x0000004809487223 */ /* 0x000fe40000010808 */
[C---:B------:R-:W-:Y:S01]  /*c6f0*/  IMAD.U32 R121, R124.reuse, 0x10000, RZ ;  /* 0x000100007c797824 */ /* 0x040fe200078e00ff */
[----:B------:R-:W-:Y:S01]  /*c700*/  LOP3.LUT R124, R124, 0xffff0000, RZ, 0xc0, !PT ;  /* 0xffff00007c7c7812 */ /* 0x000fe200078ec0ff */
[----:B------:R-:W-:-:S02]  /*c710*/  FMUL.FTZ R8, R131, R122 ;  /* 0x0000007a83087220 */ /* 0x000fc40000410000 */
[C---:B------:R-:W-:Y:S01]  /*c720*/  IMAD.U32 R125, R128.reuse, 0x10000, RZ ;  /* 0x00010000807d7824 */ /* 0x040fe200078e00ff */
[----:B------:R-:W-:Y:S01]  /*c730*/  LOP3.LUT R128, R128, 0xffff0000, RZ, 0xc0, !PT ;  /* 0xffff000080807812 */ /* 0x000fe200078ec0ff */
[----:B------:R-:W-:Y:S02]  /*c740*/  FFMA.FTZ R126, R9, R126, R86 ;  /* 0x0000007e097e7223 */ /* 0x000fe40000010056 */
[-C--:B------:R-:W-:Y:S02]  /*c750*/  FMUL.FTZ R131, R131, R4.reuse ;  /* 0x0000000483837220 */ /* 0x080fe40000410000 */
[C---:B------:R-:W-:Y:S02]  /*c760*/  FMUL.FTZ R9, R130.reuse, R121 ;  /* 0x0000007982097220 */ /* 0x040fe40000410000 */
[----:B------:R-:W-:Y:S01]  /*c770*/  FFMA.FTZ R86, R75, R4, -R8 ;  /* 0x000000044b567223 */ /* 0x000fe20000010808 */
[----:B------:R-:W-:Y:S01]  /*c780*/  LOP3.LUT R4, R123, 0xffff0000, RZ, 0xc0, !PT ;  /* 0xffff00007b047812 */ /* 0x000fe200078ec0ff */
[-C--:B------:R-:W-:Y:S01]  /*c790*/  FMUL.FTZ R130, R130, R125.reuse ;  /* 0x0000007d82827220 */ /* 0x080fe20000410000 */
[----:B------:R-:W-:Y:S01]  /*c7a0*/  LOP3.LUT R8, R127, 0xffff0000, RZ, 0xc0, !PT ;  /* 0xffff00007f087812 */ /* 0x000fe200078ec0ff */
[----:B------:R-:W-:-:S02]  /*c7b0*/  FFMA.FTZ R125, R74, R125, -R9 ;  /* 0x0000007d4a7d7223 */ /* 0x000fc40000010809 */
[----:B------:R-:W-:Y:S02]  /*c7c0*/  FFMA.FTZ R130, R74, R121, R130 ;  /* 0x000000794a827223 */ /* 0x000fe40000010082 */
[----:B------:R-:W-:Y:S02]  /*c7d0*/  FFMA.FTZ R122, R75, R122, R131 ;  /* 0x0000007a4b7a7223 */ /* 0x000fe40000010083 */
[----:B------:R-:W-:Y:S02]  /*c7e0*/  FMUL.FTZ R121, R129, R124 ;  /* 0x0000007c81797220 */ /* 0x000fe40000410000 */
[----:B------:R-:W-:Y:S01]  /*c7f0*/  FMUL.FTZ R74, R7, R4 ;  /* 0x00000004074a7220 */ /* 0x000fe20000410000 */
[----:B------:R-:W-:Y:S01]  /*c800*/  F2FP.BF16.PACK_AB R5, R122, R5 ;  /* 0x000000057a05723e */ /* 0x000fe200000010ff */
[----:B------:R-:W-:Y:S02]  /*c810*/  FMUL.FTZ R75, R129, R128 ;  /* 0x00000080814b7220 */ /* 0x000fe40000410000 */
[----:B------:R-:W-:-:S02]  /*c820*/  FMUL.FTZ R9, R7, R8 ;  /* 0x0000000807097220 */ /* 0x000fc40000410000 */
[C---:B------:R-:W-:Y:S02]  /*c830*/  FFMA.FTZ R128, R10.reuse, R128, -R121 ;  /* 0x000000800a807223 */ /* 0x040fe40000010879 */
[----:B------:R-:W-:Y:S01]  /*c840*/  FFMA.FTZ R7, R85, R8, -R74 ;  /* 0x0000000855077223 */ /* 0x000fe2000001084a */
[----:B------:R-:W-:Y:S01]  /*c850*/  F2FP.BF16.PACK_AB R8, R87, R6 ;  /* 0x000000065708723e */ /* 0x000fe200000010ff */
        /* <DEDUP_REMOVED lines=8> */
[----:B------:R1:W-:Y:S04]  /*c8e0*/  STS.128 [R120+0xc100], R8 ;  /* 0x00c1000878007388 */ /* 0x0003e80000000c00 */
[----:B------:R1:W-:Y:S02]  /*c8f0*/  STS.128 [R119+0xc100], R4 ;  /* 0x00c1000477007388 */ /* 0x0003e40000000c00 */
.L_x_809:
[----:B------:R-:W-:Y:S05]  /*c900*/  BSYNC B0 ;  /* 0x0000000000007941 */ /* 0x000fea0003800000 */
.L_x_808:
[----:B-1----:R-:W-:Y:S01]  /*c910*/  IADD3 R8, R70, 0x20, RZ ;  /* 0x0000002046087810 */ /* 0x002fe20007ffe0ff */
[----:B------:R-:W-:Y:S03]  /*c920*/  BSSY B0, `(.L_x_810) ;  /* 0x0000079000007945 */ /* 0x000fe60003800000 */
[----:B------:R-:W-:-:S13]  /*c930*/  ISETP.GE.AND P0, PT, R8, c[0x0][0x27c], PT ;  /* 0x00009f0008007a0c */ /* 0x000fda0003f06270 */
[----:B------:R-:W-:Y:S05]  /*c940*/  @P0 BRA `(.L_x_811) ;  /* 0x0000076000000947 */ /* 0x000fea0003800000 */
[----:B------:R-:W-:Y:S01]  /*c950*/  SHF.R.S32.HI R7, RZ, 0x1f, R8 ;  /* 0x0000001fff077819 */ /* 0x000fe20000011408 */
[----:B------:R-:W-:Y:S01]  /*c960*/  IMAD.MOV.U32 R4, RZ, RZ, c[0x0][0x27c] ;  /* 0x00009f00ff047624 */ /* 0x000fe200078e00ff */
[----:B------:R-:W-:Y:S01]  /*c970*/  SHF.R.U64 R75, R60, 0x10, R61 ;  /* 0x000000103c4b7819 */ /* 0x000fe2000000123d */
[----:B------:R-:W-:Y:S01]  /*c980*/  IMAD.SHL.U32 R5, R93, 0x40, RZ ;  /* 0x000000405d057824 */ /* 0x000fe200078e00ff */
[CC--:B------:R-:W-:Y:S02]  /*c990*/  LEA.HI R6, R7.reuse, R8.reuse, RZ, 0x3 ;  /* 0x0000000807067211 */ /* 0x0c0fe400078f18ff */
[----:B------:R-:W-:Y:S02]  /*c9a0*/  LEA.HI R7, R7, R8, RZ, 0x6 ;  /* 0x0000000807077211 */ /* 0x000fe400078f30ff */
[----:B------:R-:W-:Y:S02]  /*c9b0*/  SHF.R.S32.HI R9, RZ, 0x3, R6 ;  /* 0x00000003ff097819 */ /* 0x000fe40000011406 */
[----:B------:R-:W-:Y:S01]  /*c9c0*/  LOP3.LUT R5, R5, 0x1c0, RZ, 0xc0, !PT ;  /* 0x000001c005057812 */ /* 0x000fe200078ec0ff */
[----:B------:R-:W-:Y:S01]  /*c9d0*/  IMAD.SHL.U32 R7, R7, 0x80, RZ ;  /* 0x0000008007077824 */ /* 0x000fe200078e00ff */
[----:B------:R-:W-:-:S02]  /*c9e0*/  LEA.HI R4, R4, R9, RZ, 0x1d ;  /* 0x0000000904047211 */ /* 0x000fc400078fe8ff */
[----:B------:R-:W-:Y:S02]  /*c9f0*/  LOP3.LUT R11, R5, 0x38, R6, 0xf8, !PT ;  /* 0x00000038050b7812 */ /* 0x000fe400078ef806 */
[----:B------:R-:W-:Y:S02]  /*ca00*/  SHF.R.S32.HI R9, RZ, 0x1f, R4 ;  /* 0x0000001fff097819 */ /* 0x000fe40000011404 */
[----:B------:R-:W-:Y:S02]  /*ca10*/  SHF.R.U32.HI R6, RZ, 0x3, R5 ;  /* 0x00000003ff067819 */ /* 0x000fe40000011605 */
[----:B------:R-:W-:Y:S01]  /*ca20*/  LEA.HI R9, R9, R4, RZ, 0x3 ;  /* 0x0000000409097211 */ /* 0x000fe200078f18ff */
[----:B------:R-:W-:Y:S01]  /*ca30*/  IMAD.SHL.U32 R4, R4, 0x8, RZ ;  /* 0x0000000804047824 */ /* 0x000fe200078e00ff */
[----:B------:R-:W-:Y:S02]  /*ca40*/  LOP3.LUT R8, R7, 0x7fffe000, RZ, 0xc0, !PT ;  /* 0x7fffe00007087812 */ /* 0x000fe400078ec0ff */
[----:B------:R-:W-:Y:S01]  /*ca50*/  LOP3.LUT R11, R11, R6, RZ, 0x3c, !PT ;  /* 0x000000060b0b7212 */ /* 0x000fe200078e3cff */
[----:B------:R-:W-:Y:S01]  /*ca60*/  IMAD.SHL.U32 R9, R9, 0x400, RZ ;  /* 0x0000040009097824 */ /* 0x000fe200078e00ff */
[----:B------:R-:W-:Y:S01]  /*ca70*/  LOP3.LUT R5, R5, 0x38, R4, 0xf8, !PT ;  /* 0x0000003805057812 */ /* 0x000fe200078ef804 */
[----:B------:R-:W-:Y:S01]  /*ca80*/  IMAD R8, R77, 0x200, R8 ;  /* 0x000002004d087824 */ /* 0x000fe200078e0208 */
[----:B------:R-:W-:-:S02]  /*ca90*/  SHF.R.U32.HI R60, RZ, 0x10, R61 ;  /* 0x00000010ff3c7819 */ /* 0x000fc4000001163d */
[----:B------:R-:W-:Y:S01]  /*caa0*/  LOP3.LUT R4, R9, 0x7fffe000, RZ, 0xc0, !PT ;  /* 0x7fffe00009047812 */ /* 0x000fe200078ec0ff */
[----:B------:R-:W-:Y:S01]  /*cab0*/  IMAD.IADD R8, R8, 0x1, R11 ;  /* 0x0000000108087824 */ /* 0x000fe200078e020b */
[----:B------:R-:W-:Y:S02]  /*cac0*/  LOP3.LUT R5, R5, R6, RZ, 0x3c, !PT ;  /* 0x0000000605057212 */ /* 0x000fe400078e3cff */
[--C-:B------:R-:W-:Y:S01]  /*cad0*/  SHF.R.U64 R61, R62, 0x10, R63.reuse ;  /* 0x000000103e3d7819 */ /* 0x100fe2000000123f */
[----:B------:R-:W-:Y:S01]  /*cae0*/  IMAD R4, R77, 0x200, R4 ;  /* 0x000002004d047824 */ /* 0x000fe200078e0204 */
[----:B------:R-:W-:Y:S01]  /*caf0*/  SHF.R.U32.HI R62, RZ, 0x10, R63 ;  /* 0x00000010ff3e7819 */ /* 0x000fe2000001163f */
[----:B------:R-:W-:Y:S01]  /*cb00*/  IMAD.SHL.U32 R73, R8, 0x2, RZ ;  /* 0x0000000208497824 */ /* 0x000fe200078e00ff */
[----:B------:R-:W-:Y:S02]  /*cb10*/  SHF.R.U64 R63, R56, 0x10, R57 ;  /* 0x00000010383f7819 */ /* 0x000fe40000001239 */
[----:B------:R-:W-:-:S02]  /*cb20*/  IADD3 R72, R4, R5, RZ ;  /* 0x0000000504487210 */ /* 0x000fc40007ffe0ff */
[----:B------:R-:W1:Y:S01]  /*cb30*/  LDS.128 R8, [R73+0xc100] ;  /* 0x00c1000049087984 */ /* 0x000e620000000c00 */
[----:B------:R-:W-:Y:S02]  /*cb40*/  SHF.R.U32.HI R56, RZ, 0x10, R57 ;  /* 0x00000010ff387819 */ /* 0x000fe40000011639 */
[----:B------:R-:W-:Y:S01]  /*cb50*/  IMAD.SHL.U32 R72, R72, 0x2, RZ ;  /* 0x0000000248487824 */ /* 0x000fe200078e00ff */
[----:B------:R-:W-:Y:S02]  /*cb60*/  SHF.R.U64 R57, R58, 0x10, R59 ;  /* 0x000000103a397819 */ /* 0x000fe4000000123b */
[----:B------:R-:W-:Y:S02]  /*cb70*/  PRMT R111, R111, 0x5410, R56 ;  /* 0x000054106f6f7816 */ /* 0x000fe40000000038 */
[----:B------:R-:W2:Y:S01]  /*cb80*/  LDS.128 R4, [R72+0xc100] ;  /* 0x00c1000048047984 */ /* 0x000ea20000000c00 */
[----:B------:R-:W-:Y:S02]  /*cb90*/  PRMT R114, R114, 0x5410, R57 ;  /* 0x0000541072727816 */ /* 0x000fe40000000039 */
[----:B------:R-:W-:Y:S01]  /*cba0*/  SHF.R.U32.HI R58, RZ, 0x10, R59 ;  /* 0x00000010ff3a7819 */ /* 0x000fe2000001163b */
[----:B------:R-:W-:Y:S01]  /*cbb0*/  IMAD.U32 R85, R111, 0x10000, RZ ;  /* 0x000100006f557824 */ /* 0x000fe200078e00ff */
[----:B------:R-:W-:-:S02]  /*cbc0*/  PRMT R112, R112, 0x5410, R63 ;  /* 0x0000541070707816 */ /* 0x000fc4000000003f */
[----:B------:R-:W-:Y:S02]  /*cbd0*/  PRMT R116, R116, 0x5410, R75 ;  /* 0x0000541074747816 */ /* 0x000fe4000000004b */
[----:B------:R-:W-:Y:S02]  /*cbe0*/  PRMT R118, R118, 0x5410, R61 ;  /* 0x0000541076767816 */ /* 0x000fe4000000003d */
[----:B------:R-:W-:Y:S01]  /*cbf0*/  PRMT R115, R115, 0x5410, R60 ;  /* 0x0000541073737816 */ /* 0x000fe2000000003c */
[C---:B------:R-:W-:Y:S01]  /*cc00*/  IMAD.U32 R63, R116.reuse, 0x10000, RZ ;  /* 0x00010000743f7824 */ /* 0x040fe200078e00ff */
[----:B------:R-:W-:Y:S02]  /*cc10*/  LOP3.LUT R116, R116, 0xffff0000, RZ, 0xc0, !PT ;  /* 0xffff000074747812 */ /* 0x000fe400078ec0ff */
[----:B------:R-:W-:Y:S02]  /*cc20*/  PRMT R113, R113, 0x5410, R58 ;  /* 0x0000541071717816 */ /* 0x000fe4000000003a */
[----:B------:R-:W-:-:S02]  /*cc30*/  PRMT R117, R117, 0x5410, R62 ;  /* 0x0000541075757816 */ /* 0x000fc4000000003e */
[----:B------:R-:W-:Y:S01]  /*cc40*/  LOP3.LUT R111, R111, 0xffff0000, RZ, 0xc0, !PT ;  /* 0xffff00006f6f7812 */ /* 0x000fe200078ec0ff */
[----:B------:R-:W-:Y:S02]  /*cc50*/  IMAD.U32 R86, R113, 0x10000, RZ ;  /* 0x0001000071567824 */ /* 0x000fe400078e00ff */
[C---:B-1----:R-:W-:Y:S01]  /*cc60*/  IMAD.U32 R57, R8.reuse, 0x10000, RZ ;  /* 0x0001000008397824 */ /* 0x042fe200078e00ff */
[----:B------:R-:W-:Y:S01]  /*cc70*/  LOP3.LUT R56, R8, 0xffff0000, RZ, 0xc0, !PT ;  /* 0xffff000008387812 */ /* 0x000fe200078ec0ff */
[C---:B------:R-:W-:Y:S01]  /*cc80*/  IMAD.U32 R8, R9.reuse, 0x10000, RZ ;  /* 0x0001000009087824 */ /* 0x040fe200078e00ff */
[----:B------:R-:W-:Y:S01]  /*cc90*/  LOP3.LUT R59, R9, 0xffff0000, RZ, 0xc0, !PT ;  /* 0xffff0000093b7812 */ /* 0x000fe200078ec0ff */
[C---:B------:R-:W-:Y:S01]  /*cca0*/  IMAD.U32 R9, R11.reuse, 0x10000, RZ ;  /* 0x000100000b097824 */ /* 0x040fe200078e00ff */
[----:B------:R-:W-:Y:S01]  /*ccb0*/  LOP3.LUT R61, R11, 0xffff0000, RZ, 0xc0, !PT ;  /* 0xffff00000b3d7812 */ /* 0x000fe200078ec0ff */
[C---:B------:R-:W-:Y:S01]  /*ccc0*/  IMAD.U32 R58, R10.reuse, 0x10000, RZ ;  /* 0x000100000a3a7824 */ /* 0x040fe200078e00ff */
[----:B------:R-:W-:Y:S01]  /*ccd0*/  LOP3.LUT R10, R10, 0xffff0000, RZ, 0xc0, !PT ;  /* 0xffff00000a0a7812 */ /* 0x000fe200078ec0ff */
[C---:B--2---:R-:W-:Y:S01]  /*cce0*/  IMAD.U32 R60, R4.reuse, 0x10000, RZ ;  /* 0x00010000043c7824 */ /* 0x044fe200078e00ff */
[----:B------:R-:W-:Y:S01]  /*ccf0*/  LOP3.LUT R11, R4, 0xffff0000, RZ, 0xc0, !PT ;  /* 0xffff0000040b7812 */ /* 0x000fe200078ec0ff */
[----:B------:R-:W-:Y:S01]  /*cd00*/  IMAD.U32 R75, R6, 0x10000, RZ ;  /* 0x00010000064b7824 */ /* 0x000fe200078e00ff */
[----:B------:R-:W-:Y:S01]  /*cd10*/  SHF.L.U32 R4, R5, 0x10, RZ ;  /* 0x0000001005047819 */ /* 0x000fe200000006ff */
[----:B------:R-:W-:Y:S01]  /*cd20*/  IMAD.U32 R62, R7, 0x10000, RZ ;  /* 0x00010000073e7824 */ /* 0x000fe200078e00ff */
[----:B------:R-:W-:Y:S01]  /*cd30*/  LOP3.LUT R84, R5, 0xffff0000, RZ, 0xc0, !PT ;  /* 0xffff000005547812 */ /* 0x000fe200078ec0ff */
[----:B------:R-:W-:Y:S01]  /*cd40*/  IMAD.U32 R5, R112, 0x10000, RZ ;  /* 0x0001000070057824 */ /* 0x000fe200078e00ff */
[----:B------:R-:W-:-:S02]  /*cd50*/  LOP3.LUT R74, R6, 0xffff0000, RZ, 0xc0, !PT ;  /* 0xffff0000064a7812 */ /* 0x000fc400078ec0ff */
[----:B------:R-:W-:Y:S01]  /*cd60*/  LOP3.LUT R112, R112, 0xffff0000, RZ, 0xc0, !PT ;  /* 0xffff000070707812 */ /* 0x000fe200078ec0ff */
[C---:B------:R-:W-:Y:S01]  /*cd70*/  FMUL.FTZ R6, R60.reuse, R5 ;  /* 0x000000053c067220 */ /* 0x040fe20000410000 */
[----:B------:R-:W-:Y:S01]  /*cd80*/  LOP3.LUT R7, R7, 0xffff0000, RZ, 0xc0, !PT ;  /* 0xffff000007077812 */ /* 0x000fe200078ec0ff */
[-C--:B------:R-:W-:Y:S02]  /*cd90*/  FMUL.FTZ R60, R60, R63.reuse ;  /* 0x0000003f3c3c7220 */ /* 0x080fe40000410000 */
[C---:B------:R-:W-:Y:S02]  /*cda0*/  FFMA.FTZ R6, R57.reuse, R63, -R6 ;  /* 0x0000003f39067223 */ /* 0x040fe40000010806 */
[----:B------:R-:W-:Y:S01]  /*cdb0*/  FFMA.FTZ R60, R57, R5, R60 ;  /* 0x00000005393c7223 */ /* 0x000fe2000001003c */
[----:B------:R-:W-:Y:S01]  /*cdc0*/  SHF.L.U32 R5, R115, 0x10, RZ ;  /* 0x0000001073057819 */ /* 0x000fe200000006ff */
[----:B------:R-:W-:Y:S01]  /*cdd0*/  FMUL.FTZ R63, R11, R112 ;  /* 0x000000700b3f7220 */ /* 0x000fe20000410000 */
[----:B------:R-:W-:Y:S01]  /*cde0*/  LOP3.LUT R115, R115, 0xffff0000, RZ, 0xc0, !PT ;  /* 0xffff000073737812 */ /* 0x000fe200078ec0ff */
[----:B------:R-:W-:-:S02]  /*cdf0*/  FMUL.FTZ R11, R11, R116 ;  /* 0x000000740b0b7220 */ /* 0x000fc40000410000 */
[C---:B------:R-:W-:Y:S02]  /*ce00*/  FMUL.FTZ R57, R4.reuse, R85 ;  /* 0x0000005504397220 */ /* 0x040fe40000410000 */
[-C--:B------:R-:W-:Y:S02]  /*ce10*/  FMUL.FTZ R4, R4, R5.reuse ;  /* 0x0000000504047220 */ /* 0x080fe40000410000 */
[C---:B------:R-:W-:Y:S02]  /*ce20*/  FFMA.FTZ R63, R56.reuse, R116, -R63 ;  /* 0x00000074383f7223 */ /* 0x040fe4000001083f */
[----:B------:R-:W-:Y:S01]  /*ce30*/  FFMA.FTZ R11, R56, R112, R11 ;  /* 0x00000070380b7223 */ /* 0x000fe2000001000b */
[C---:B------:R-:W-:Y:S01]  /*ce40*/  LOP3.LUT R112, R117.reuse, 0xffff0000, RZ, 0xc0, !PT ;  /* 0xffff000075707812 */ /* 0x040fe200078ec0ff */
[----:B------:R-:W-:Y:S02]  /*ce50*/  IMAD.U32 R56, R117, 0x10000, RZ ;  /* 0x0001000075387824 */ /* 0x000fe400078e00ff */
[----:B------:R-:W-:-:S02]  /*ce60*/  FFMA.FTZ R57, R8, R5, -R57 ;  /* 0x0000000508397223 */ /* 0x000fc40000010839 */
[----:B------:R-:W-:Y:S02]  /*ce70*/  FFMA.FTZ R5, R8, R85, R4 ;  /* 0x0000005508057223 */ /* 0x000fe40000010004 */
[C---:B------:R-:W-:Y:S02]  /*ce80*/  FMUL.FTZ R4, R62.reuse, R86 ;  /* 0x000000563e047220 */ /* 0x040fe40000410000 */
[-C--:B------:R-:W-:Y:S02]  /*ce90*/  FMUL.FTZ R62, R62, R56.reuse ;  /* 0x000000383e3e7220 */ /* 0x080fe40000410000 */
[----:B------:R-:W-:Y:S02]  /*cea0*/  IMAD.U32 R8, R114, 0x10000, RZ ;  /* 0x0001000072087824 */ /* 0x000fe400078e00ff */
[----:B------:R-:W-:Y:S02]  /*ceb0*/  FFMA.FTZ R56, R9, R56, -R4 ;  /* 0x0000003809387223 */ /* 0x000fe40000010804 */
[----:B------:R-:W-:-:S02]  /*cec0*/  IMAD.U32 R85, R118, 0x10000, RZ ;  /* 0x0001000076557824 */ /* 0x000fc400078e00ff */
[----:B------:R-:W-:Y:S02]  /*ced0*/  FFMA.FTZ R86, R9, R86, R62 ;  /* 0x0000005609567223 */ /* 0x000fe4000001003e */
[C---:B------:R-:W-:Y:S02]  /*cee0*/  FMUL.FTZ R4, R84.reuse, R111 ;  /* 0x0000006f54047220 */ /* 0x040fe40000410000 */
[CC--:B------:R-:W-:Y:S02]  /*cef0*/  FMUL.FTZ R9, R75.reuse, R8.reuse ;  /* 0x000000084b097220 */ /* 0x0c0fe40000410000 */
[----:B------:R-:W-:Y:S02]  /*cf00*/  FMUL.FTZ R84, R84, R115 ;  /* 0x0000007354547220 */ /* 0x000fe40000410000 */
[----:B------:R-:W-:Y:S02]  /*cf10*/  FMUL.FTZ R75, R75, R85 ;  /* 0x000000554b4b7220 */ /* 0x000fe40000410000 */
[----:B------:R-:W-:Y:S01]  /*cf20*/  FFMA.FTZ R62, R59, R115, -R4 ;  /* 0x000000733b3e7223 */ /* 0x000fe20000010804 */
[----:B------:R-:W-:Y:S01]  /*cf30*/  LOP3.LUT R4, R113, 0xffff0000, RZ, 0xc0, !PT ;  /* 0xffff000071047812 */ /* 0x000fe200078ec0ff */
[----:B------:R-:W-:Y:S01]  /*cf40*/  FFMA.FTZ R85, R58, R85, -R9 ;  /* 0x000000553a557223 */ /* 0x000fe20000010809 */
[----:B------:R-:W-:Y:S01]  /*cf50*/  LOP3.LUT R9, R114, 0xffff0000, RZ, 0xc0, !PT ;  /* 0xffff000072097812 */ /* 0x000fe200078ec0ff */
[----:B------:R-:W-:Y:S01]  /*cf60*/  FFMA.FTZ R84, R59, R111, R84 ;  /* 0x0000006f3b547223 */ /* 0x000fe20000010054 */
[----:B------:R-:W-:Y:S01]  /*cf70*/  LOP3.LUT R59, R118, 0xffff0000, RZ, 0xc0, !PT ;  /* 0xffff0000763b7812 */ /* 0x000fe200078ec0ff */
[----:B------:R-:W-:-:S02]  /*cf80*/  FFMA.FTZ R75, R58, R8, R75 ;  /* 0x000000083a4b7223 */ /* 0x000fc4000001004b */
[----:B------:R-:W-:Y:S01]  /*cf90*/  FMUL.FTZ R58, R74, R9 ;  /* 0x000000094a3a7220 */ /* 0x000fe20000410000 */
[----:B------:R-:W-:Y:S01]  /*cfa0*/  F2FP.BF16.PACK_AB R5, R84, R5 ;  /* 0x000000055405723e */ /* 0x000fe200000010ff */
[C---:B------:R-:W-:Y:S02]  /*cfb0*/  FMUL.FTZ R87, R7.reuse, R4 ;  /* 0x0000000407577220 */ /* 0x040fe40000410000 */
[-C--:B------:R-:W-:Y:S02]  /*cfc0*/  FMUL.FTZ R74, R74, R59.reuse ;  /* 0x0000003b4a4a7220 */ /* 0x080fe40000410000 */
[-C--:B------:R-:W-:Y:S02]  /*cfd0*/  FMUL.FTZ R8, R7, R112.reuse ;  /* 0x0000007007087220 */ /* 0x080fe40000410000 */
[----:B------:R-:W-:Y:S02]  /*cfe0*/  FFMA.FTZ R58, R10, R59, -R58 ;  /* 0x0000003b0a3a7223 */ /* 0x000fe4000001083a */
[----:B------:R-:W-:-:S02]  /*cff0*/  FFMA.FTZ R7, R61, R112, -R87 ;  /* 0x000000703d077223 */ /* 0x000fc40000010857 */
[----:B------:R-:W-:Y:S01]  /*d000*/  FFMA.FTZ R74, R10, R9, R74 ;  /* 0x000000090a4a7223 */ /* 0x000fe2000001004a */
[----:B------:R-:W-:Y:S01]  /*d010*/  F2FP.BF16.PACK_AB R9, R62, R57 ;  /* 0x000000393e09723e */ /* 0x000fe200000010ff */
[----:B------:R-:W-:Y:S01]  /*d020*/  FFMA.FTZ R61, R61, R4, R8 ;  /* 0x000000043d3d7223 */ /* 0x000fe20000010008 */
[----:B------:R-:W-:Y:S02]  /*d030*/  F2FP.BF16.PACK_AB R4, R11, R60 ;  /* 0x0000003c0b04723e */ /* 0x000fe400000010ff */
[----:B------:R-:W-:Y:S02]  /*d040*/  F2FP.BF16.PACK_AB R8, R63, R6 ;  /* 0x000000063f08723e */ /* 0x000fe400000010ff */
[----:B------:R-:W-:Y:S02]  /*d050*/  F2FP.BF16.PACK_AB R10, R58, R85 ;  /* 0x000000553a0a723e */ /* 0x000fe400000010ff */
[----:B------:R-:W-:Y:S02]  /*d060*/  F2FP.BF16.PACK_AB R11, R7, R56 ;  /* 0x00000038070b723e */ /* 0x000fe400000010ff */
[----:B------:R-:W-:-:S02]  /*d070*/  F2FP.BF16.PACK_AB R6, R74, R75 ;  /* 0x0000004b4a06723e */ /* 0x000fc400000010ff */
[----:B------:R-:W-:Y:S01]  /*d080*/  F2FP.BF16.PACK_AB R7, R61, R86 ;  /* 0x000000563d07723e */ /* 0x000fe200000010ff */
[----:B------:R1:W-:Y:S04]  /*d090*/  STS.128 [R73+0xc100], R8 ;  /* 0x00c1000849007388 */ /* 0x0003e80000000c00 */
[----:B------:R1:W-:Y:S02]  /*d0a0*/  STS.128 [R72+0xc100], R4 ;  /* 0x00c1000448007388 */ /* 0x0003e40000000c00 */
.L_x_811:
[----:B------:R-:W-:Y:S05]  /*d0b0*/  BSYNC B0 ;  /* 0x0000000000007941 */ /* 0x000fea0003800000 */
.L_x_810:
[----:B-1----:R-:W-:-:S04]  /*d0c0*/  IADD3 R8, R70, 0x40, RZ ;  /* 0x0000004046087810 */ /* 0x002fc80007ffe0ff */
        /* <DEDUP_REMOVED lines=50> */
[----:B------:R-:W-:Y:S01]  /*d3f0*/  IMAD.U32 R62, R105, 0x10000, RZ ;  /* 0x00010000693e7824 */ /* 0x000fe200078e00ff */
[----:B------:R-:W-:Y:S01]  /*d400*/  LOP3.LUT R72, R109, 0xffff0000, RZ, 0xc0, !PT ;  /* 0xffff00006d487812 */ /* 0x000fe200078ec0ff */
        /* <DEDUP_REMOVED lines=29> */
[----:B------:R-:W-:Y:S02]  /*d5e0*/  FFMA.FTZ R11, R44, R104, R11 ;  /* 0x000000682c0b7223 */ /* 0x000fe4000001000b */
        /* <DEDUP_REMOVED lines=38> */
.L_x_807:
[----:B------:R-:W-:Y:S05]  /*d850*/  BSYNC B1 ;  /* 0x0000000000017941 */ /* 0x000fea0003800000 */
.L_x_806:
[----:B------:R-:W-:-:S04]  /*d860*/  IADD3 R44, R93, 0x40, RZ ;  /* 0x000000405d2c7810 */ /* 0x000fc80007ffe0ff */
[----:B------:R-:W-:-:S13]  /*d870*/  ISETP.GE.AND P0, PT, R44, UR4, PT ;  /* 0x000000042c007c0c */ /* 0x000fda000bf06270 */
[----:B------:R-:W-:Y:S05]  /*d880*/  @P0 BRA `(.L_x_791) ;  /* 0x000016d000000947 */ /* 0x000fea0003800000 */
[----:B------:R-:W-:Y:S01]  /*d890*/  ISETP.GE.AND P0, PT, R70, c[0x0][0x27c], PT ;  /* 0x00009f0046007a0c */ /* 0x000fe20003f06270 */
[----:B------:R-:W-:-:S12]  /*d8a0*/  BSSY B0, `(.L_x_812) ;  /* 0x0000073000007945 */ /* 0x000fd80003800000 */
[----:B------:R-:W-:Y:S05]  /*d8b0*/  @P0 BRA `(.L_x_813) ;  /* 0x0000071000000947 */ /* 0x000fea0003800000 */
[----:B-1----:R-:W-:Y:S01]  /*d8c0*/  IMAD.MOV.U32 R7, RZ, RZ, c[0x0][0x27c] ;  /* 0x00009f00ff077624 */ /* 0x002fe200078e00ff */
[----:B------:R-:W-:Y:S01]  /*d8d0*/  SHF.R.S32.HI R9, RZ, 0x1f, R44 ;  /* 0x0000001fff097819 */ /* 0x000fe2000001142c */
[----:B------:R-:W-:Y:S01]  /*d8e0*/  IMAD.SHL.U32 R5, R44, 0x40, RZ ;  /* 0x000000402c057824 */ /* 0x000fe200078e00ff */
[----:B------:R-:W-:Y:S02]  /*d8f0*/  SHF.R.U64 R32, R32, 0x10, R33 ;  /* 0x0000001020207819 */ /* 0x000fe40000001221 */
[----:B------:R-:W-:Y:S02]  /*d900*/  LEA.HI R7, R7, R102, RZ, 0x1d ;  /* 0x0000006607077211 */ /* 0x000fe400078fe8ff */
[----:B------:R-:W-:Y:S02]  /*d910*/  LEA.HI R4, R9, R44, RZ, 0x3 ;  /* 0x0000002c09047211 */ /* 0x000fe400078f18ff */
[----:B------:R-:W-:Y:S01]  /*d920*/  SHF.R.S32.HI R6, RZ, 0x1f, R7 ;  /* 0x0000001fff067819 */ /* 0x000fe20000011407 */
[----:B------:R-:W-:Y:S01]  /*d930*/  IMAD.SHL.U32 R8, R7, 0x8, RZ ;  /* 0x0000000807087824 */ /* 0x000fe200078e00ff */
[----:B------:R-:W-:Y:S01]  /*d940*/  LOP3.LUT R5, R5, 0x1c0, RZ, 0xc0, !PT ;  /* 0x000001c005057812 */ /* 0x000fe200078ec0ff */
[----:B------:R-:W-:Y:S01]  /*d950*/  IMAD.SHL.U32 R4, R4, 0x40, RZ ;  /* 0x0000004004047824 */ /* 0x000fe200078e00ff */
[----:B------:R-:W-:-:S02]  /*d960*/  LEA.HI R6, R6, R7, RZ, 0x3 ;  /* 0x0000000706067211 */ /* 0x000fc400078f18ff */
[----:B------:R-:W-:Y:S02]  /*d970*/  SHF.R.U32.HI R9, RZ, 0x3, R5 ;  /* 0x00000003ff097819 */ /* 0x000fe40000011605 */
[C---:B------:R-:W-:Y:S01]  /*d980*/  LOP3.LUT R8, R5.reuse, 0x38, R8, 0xf8, !PT ;  /* 0x0000003805087812 */ /* 0x040fe200078ef808 */
[----:B------:R-:W-:Y:S01]  /*d990*/  IMAD.SHL.U32 R6, R6, 0x400, RZ ;  /* 0x0000040006067824 */ /* 0x000fe200078e00ff */
[----:B------:R-:W-:Y:S02]  /*d9a0*/  LOP3.LUT R10, R5, 0x38, R70, 0xf8, !PT ;  /* 0x00000038050a7812 */ /* 0x000fe400078ef846 */
[----:B------:R-:W-:Y:S02]  /*d9b0*/  LOP3.LUT R4, R4, 0xfffffe00, RZ, 0xc0, !PT ;  /* 0xfffffe0004047812 */ /* 0x000fe400078ec0ff */
[----:B------:R-:W-:Y:S02]  /*d9c0*/  LOP3.LUT R45, R8, R9, RZ, 0x3c, !PT ;  /* 0x00000009082d7212 */ /* 0x000fe400078e3cff */
[----:B------:R-:W-:-:S02]  /*d9d0*/  LOP3.LUT R6, R6, 0x7fffe000, RZ, 0xc0, !PT ;  /* 0x7fffe00006067812 */ /* 0x000fc400078ec0ff */
[----:B------:R-:W-:Y:S02]  /*d9e0*/  LOP3.LUT R10, R4, R10, R9, 0xf6, !PT ;  /* 0x0000000a040a7212 */ /* 0x000fe400078ef609 */
[----:B------:R-:W-:Y:S02]  /*d9f0*/  IADD3 R45, R45, R6, R4 ;  /* 0x000000062d2d7210 */ /* 0x000fe40007ffe004 */
[----:B------:R-:W-:Y:S01]  /*da00*/  SHF.R.U32.HI R33, RZ, 0x10, R33 ;  /* 0x00000010ff217819 */ /* 0x000fe20000011621 */
[----:B------:R-:W-:Y:S01]  /*da10*/  IMAD.SHL.U32 R46, R10, 0x2, RZ ;  /* 0x000000020a2e7824 */ /* 0x000fe200078e00ff */
[----:B------:R-:W-:Y:S01]  /*da20*/  SHF.R.U64 R34, R34, 0x10, R35 ;  /* 0x0000001022227819 */ /* 0x000fe20000001223 */
[----:B------:R-:W-:Y:S01]  /*da30*/  IMAD.SHL.U32 R45, R45, 0x2, RZ ;  /* 0x000000022d2d7824 */ /* 0x000fe200078e00ff */
[----:B------:R-:W-:Y:S02]  /*da40*/  SHF.R.U64 R36, R36, 0x10, R37 ;  /* 0x0000001024247819 */ /* 0x000fe40000001225 */
[----:B------:R-:W1:Y:S01]  /*da50*/  LDS.128 R8, [R46+0xc100] ;  /* 0x00c100002e087984 */ /* 0x000e620000000c00 */
[----:B------:R-:W-:-:S02]  /*da60*/  SHF.R.U32.HI R35, RZ, 0x10, R35 ;  /* 0x00000010ff237819 */ /* 0x000fc40000011623 */
[----:B------:R-:W-:Y:S01]  /*da70*/  SHF.R.U32.HI R37, RZ, 0x10, R37 ;  /* 0x00000010ff257819 */ /* 0x000fe20000011625 */
[----:B------:R-:W2:Y:S01]  /*da80*/  LDS.128 R4, [R45+0xc100] ;  /* 0x00c100002d047984 */ /* 0x000ea20000000c00 */
[----:B------:R-:W-:Y:S02]  /*da90*/  PRMT R95, R95, 0x5410, R32 ;  /* 0x000054105f5f7816 */ /* 0x000fe40000000020 */
[----:B------:R-:W-:Y:S02]  /*daa0*/  PRMT R94, R94, 0x5410, R33 ;  /* 0x000054105e5e7816 */ /* 0x000fe40000000021 */
[----:B------:R-:W-:Y:S02]  /*dab0*/  SHF.R.U64 R38, R38, 0x10, R39 ;  /* 0x0000001026267819 */ /* 0x000fe40000001227 */
[----:B------:R-:W-:Y:S01]  /*dac0*/  PRMT R96, R96, 0x5410, R35 ;  /* 0x0000541060607816 */ /* 0x000fe20000000023 */
[----:B------:R-:W-:Y:S01]  /*dad0*/  IMAD.U32 R51, R94, 0x10000, RZ ;  /* 0x000100005e337824 */ /* 0x000fe200078e00ff */
[----:B------:R-:W-:-:S02]  /*dae0*/  SHF.R.U32.HI R39, RZ, 0x10, R39 ;  /* 0x00000010ff277819 */ /* 0x000fc40000011627 */
[----:B------:R-:W-:Y:S02]  /*daf0*/  PRMT R99, R99, 0x5410, R36 ;  /* 0x0000541063637816 */ /* 0x000fe40000000024 */
[----:B------:R-:W-:Y:S02]  /*db00*/  PRMT R98, R98, 0x5410, R37 ;  /* 0x0000541062627816 */ /* 0x000fe40000000025 */
[----:B------:R-:W-:Y:S01]  /*db10*/  PRMT R100, R100, 0x5410, R39 ;  /* 0x0000541064647816 */ /* 0x000fe20000000027 */
[C---:B------:R-:W-:Y:S01]  /*db20*/  IMAD.U32 R39, R99.reuse, 0x10000, RZ ;  /* 0x0001000063277824 */ /* 0x040fe200078e00ff */
[----:B------:R-:W-:Y:S02]  /*db30*/  LOP3.LUT R50, R99, 0xffff0000, RZ, 0xc0, !PT ;  /* 0xffff000063327812 */ /* 0x000fe400078ec0ff */
[----:B------:R-:W-:Y:S02]  /*db40*/  PRMT R97, R97, 0x5410, R34 ;  /* 0x0000541061617816 */ /* 0x000fe40000000022 */
[----:B------:R-:W-:-:S02]  /*db50*/  PRMT R101, R101, 0x5410, R38 ;  /* 0x0000541065657816 */ /* 0x000fc40000000026 */
[----:B------:R-:W-:-:S03]  /*db60*/  LOP3.LUT R94, R94, 0xffff0000, RZ, 0xc0, !PT ;  /* 0xffff00005e5e7812 */ /* 0x000fc600078ec0ff */
[C---:B------:R-:W-:Y:S01]  /*db70*/  IMAD.U32 R57, R101.reuse, 0x10000, RZ ;  /* 0x0001000065397824 */ /* 0x040fe200078e00ff */
[----:B------:R-:W-:Y:S01]  /*db80*/  LOP3.LUT R101, R101, 0xffff0000, RZ, 0xc0, !PT ;  /* 0xffff000065657812 */ /* 0x000fe200078ec0ff */
[C---:B-1----:R-:W-:Y:S01]  /*db90*/  IMAD.U32 R33, R8.reuse, 0x10000, RZ ;  /* 0x0001000008217824 */ /* 0x042fe200078e00ff */
[----:B------:R-:W-:Y:S01]  /*dba0*/  LOP3.LUT R32, R8, 0xffff0000, RZ, 0xc0, !PT ;  /* 0xffff000008207812 */ /* 0x000fe200078ec0ff */
[C---:B------:R-:W-:Y:S01]  /*dbb0*/  IMAD.U32 R8, R9.reuse, 0x10000, RZ ;  /* 0x0001000009087824 */ /* 0x040fe200078e00ff */
[----:B------:R-:W-:Y:S01]  /*dbc0*/  LOP3.LUT R35, R9, 0xffff0000, RZ, 0xc0, !PT ;  /* 0xffff000009237812 */ /* 0x000fe200078ec0ff */
[C---:B------:R-:W-:Y:S01]  /*dbd0*/  IMAD.U32 R9, R11.reuse, 0x10000, RZ ;  /* 0x000100000b097824 */ /* 0x040fe200078e00ff */
[----:B------:R-:W-:Y:S01]  /*dbe0*/  LOP3.LUT R37, R11, 0xffff0000, RZ, 0xc0, !PT ;  /* 0xffff00000b257812 */ /* 0x000fe200078ec0ff */
[----:B--2---:R-:W-:Y:S01]  /*dbf0*/  IMAD.U32 R48, R6, 0x10000, RZ ;  /* 0x0001000006307824 */ /* 0x004fe200078e00ff */
[C---:B------:R-:W-:Y:S01]  /*dc00*/  SHF.L.U32 R36, R4.reuse, 0x10, RZ ;  /* 0x0000001004247819 */ /* 0x040fe200000006ff */
[----:B------:R-:W-:Y:S01]  /*dc10*/  IMAD.U32 R38, R7, 0x10000, RZ ;  /* 0x0001000007267824 */ /* 0x000fe200078e00ff */
[----:B------:R-:W-:Y:S01]  /*dc20*/  LOP3.LUT R11, R4, 0xffff0000, RZ, 0xc0, !PT ;  /* 0xffff0000040b7812 */ /* 0x000fe200078ec0ff */
[C---:B------:R-:W-:Y:S01]  /*dc30*/  IMAD.U32 R4, R5.reuse, 0x10000, RZ ;  /* 0x0001000005047824 */ /* 0x040fe200078e00ff */
[----:B------:R-:W-:Y:S01]  /*dc40*/  LOP3.LUT R49, R5, 0xffff0000, RZ, 0xc0, !PT ;  /* 0xffff000005317812 */ /* 0x000fe200078ec0ff */
[C---:B------:R-:W-:Y:S01]  /*dc50*/  IMAD.U32 R5, R95.reuse, 0x10000, RZ ;  /* 0x000100005f057824 */ /* 0x040fe200078e00ff */
[----:B------:R-:W-:Y:S01]  /*dc60*/  LOP3.LUT R47, R6, 0xffff0000, RZ, 0xc0, !PT ;  /* 0xffff0000062f7812 */ /* 0x000fe200078ec0ff */
[----:B------:R-:W-:Y:S01]  /*dc70*/  IMAD.U32 R34, R10, 0x10000, RZ ;  /* 0x000100000a227824 */ /* 0x000fe200078e00ff */
[----:B------:R-:W-:Y:S01]  /*dc80*/  LOP3.LUT R95, R95, 0xffff0000, RZ, 0xc0, !PT ;  /* 0xffff00005f5f7812 */ /* 0x000fe200078ec0ff */
[C---:B------:R-:W-:Y:S01]  /*dc90*/  FMUL.FTZ R6, R36.reuse, R5 ;  /* 0x0000000524067220 */ /* 0x040fe20000410000 */
[----:B------:R-:W-:Y:S01]  /*dca0*/  LOP3.LUT R7, R7, 0xffff0000, RZ, 0xc0, !PT ;  /* 0xffff000007077812 */ /* 0x000fe200078ec0ff */
[-C--:B------:R-:W-:Y:S01]  /*dcb0*/  FMUL.FTZ R36, R36, R39.reuse ;  /* 0x0000002724247220 */ /* 0x080fe20000410000 */
[----:B------:R-:W-:Y:S01]  /*dcc0*/  LOP3.LUT R10, R10, 0xffff0000, RZ, 0xc0, !PT ;  /* 0xffff00000a0a7812 */ /* 0x000fe200078ec0ff */
[----:B------:R-:W-:-:S02]  /*dcd0*/  FFMA.FTZ R6, R33, R39, -R6 ;  /* 0x0000002721067223 */ /* 0x000fc40000010806 */
[----:B------:R-:W-:Y:S01]  /*dce0*/  FFMA.FTZ R36, R33, R5, R36 ;  /* 0x0000000521247223 */ /* 0x000fe20000010024 */
[C---:B------:R-:W-:Y:S01]  /*dcf0*/  SHF.L.U32 R5, R98.reuse, 0x10, RZ ;  /* 0x0000001062057819 */ /* 0x040fe200000006ff */
[C---:B------:R-:W-:Y:S01]  /*dd00*/  FMUL.FTZ R39, R11.reuse, R95 ;  /* 0x0000005f0b277220 */ /* 0x040fe20000410000 */
[----:B------:R-:W-:Y:S01]  /*dd10*/  LOP3.LUT R98, R98, 0xffff0000, RZ, 0xc0, !PT ;  /* 0xffff000062627812 */ /* 0x000fe200078ec0ff */
[C---:B------:R-:W-:Y:S02]  /*dd20*/  FMUL.FTZ R33, R4.reuse, R51 ;  /* 0x0000003304217220 */ /* 0x040fe40000410000 */
[-C--:B------:R-:W-:Y:S02]  /*dd30*/  FMUL.FTZ R11, R11, R50.reuse ;  /* 0x000000320b0b7220 */ /* 0x080fe40000410000 */
[----:B------:R-:W-:Y:S02]  /*dd40*/  FMUL.FTZ R4, R4, R5 ;  /* 0x0000000504047220 */ /* 0x000fe40000410000 */
[----:B------:R-:W-:-:S02]  /*dd50*/  FFMA.FTZ R39, R32, R50, -R39 ;  /* 0x0000003220277223 */ /* 0x000fc40000010827 */
[C---:B------:R-:W-:Y:S01]  /*dd60*/  IMAD.U32 R50, R96.reuse, 0x10000, RZ ;  /* 0x0001000060327824 */ /* 0x040fe200078e00ff */
[----:B------:R-:W-:Y:S01]  /*dd70*/  LOP3.LUT R96, R96, 0xffff0000, RZ, 0xc0, !PT ;  /* 0xffff000060607812 */ /* 0x000fe200078ec0ff */
[----:B------:R-:W-:Y:S02]  /*dd80*/  FFMA.FTZ R33, R8, R5, -R33 ;  /* 0x0000000508217223 */ /* 0x000fe40000010821 */
[----:B------:R-:W-:Y:S02]  /*dd90*/  FFMA.FTZ R11, R32, R95, R11 ;  /* 0x0000005f200b7223 */ /* 0x000fe4000001000b */
[----:B------:R-:W-:Y:S02]  /*dda0*/  FFMA.FTZ R5, R8, R51, R4 ;  /* 0x0000003308057223 */ /* 0x000fe40000010004 */
[C---:B------:R-:W-:Y:S01]  /*ddb0*/  IMAD.U32 R32, R100.reuse, 0x10000, RZ ;  /* 0x0001000064207824 */ /* 0x040fe200078e00ff */
[----:B------:R-:W-:Y:S01]  /*ddc0*/  LOP3.LUT R100, R100, 0xffff0000, RZ, 0xc0, !PT ;  /* 0xffff000064647812 */ /* 0x000fe200078ec0ff */
[C---:B------:R-:W-:Y:S01]  /*ddd0*/  IMAD.U32 R51, R97.reuse, 0x10000, RZ ;  /* 0x0001000061337824 */ /* 0x040fe200078e00ff */
[----:B------:R-:W-:Y:S01]  /*dde0*/  LOP3.LUT R97, R97, 0xffff0000, RZ, 0xc0, !PT ;  /* 0xffff000061617812 */ /* 0x000fe200078ec0ff */
[----:B------:R-:W-:-:S02]  /*ddf0*/  FMUL.FTZ R4, R38, R50 ;  /* 0x0000003226047220 */ /* 0x000fc40000410000 */
[-C--:B------:R-:W-:Y:S02]  /*de00*/  FMUL.FTZ R38, R38, R32.reuse ;  /* 0x0000002026267220 */ /* 0x080fe40000410000 */
[C---:B------:R-:W-:Y:S02]  /*de10*/  FMUL.FTZ R8, R48.reuse, R51 ;  /* 0x0000003330087220 */ /* 0x040fe40000410000 */
[----:B------:R-:W-:Y:S02]  /*de20*/  FFMA.FTZ R32, R9, R32, -R4 ;  /* 0x0000002009207223 */ /* 0x000fe40000010804 */
[----:B------:R-:W-:Y:S02]  /*de30*/  FMUL.FTZ R48, R48, R57 ;  /* 0x0000003930307220 */ /* 0x000fe40000410000 */
[C---:B------:R-:W-:Y:S02]  /*de40*/  FMUL.FTZ R4, R49.reuse, R94 ;  /* 0x0000005e31047220 */ /* 0x040fe40000410000 */
[----:B------:R-:W-:-:S02]  /*de50*/  FMUL.FTZ R49, R49, R98 ;  /* 0x0000006231317220 */ /* 0x000fc40000410000 */
[C---:B------:R-:W-:Y:S02]  /*de60*/  FFMA.FTZ R57, R34.reuse, R57, -R8 ;  /* 0x0000003922397223 */ /* 0x040fe40000010808 */
[----:B------:R-:W-:Y:S02]  /*de70*/  FFMA.FTZ R48, R34, R51, R48 ;  /* 0x0000003322307223 */ /* 0x000fe40000010030 */
[----:B------:R-:W-:Y:S02]  /*de80*/  FFMA.FTZ R98, R35, R98, -R4 ;  /* 0x0000006223627223 */ /* 0x000fe40000010804 */
[----:B------:R-:W-:Y:S02]  /*de90*/  FMUL.FTZ R34, R47, R97 ;  /* 0x000000612f227220 */ /* 0x000fe40000410000 */
[----:B------:R-:W-:Y:S02]  /*dea0*/  FMUL.FTZ R8, R7, R96 ;  /* 0x0000006007087220 */ /* 0x000fe40000410000 */
[----:B------:R-:W-:-:S02]  /*deb0*/  FMUL.FTZ R47, R47, R101 ;  /* 0x000000652f2f7220 */ /* 0x000fc40000410000 */
[-C--:B------:R-:W-:Y:S02]  /*dec0*/  FMUL.FTZ R4, R7, R100.reuse ;  /* 0x0000006407047220 */ /* 0x080fe40000410000 */
[----:B------:R-:W-:Y:S02]  /*ded0*/  FFMA.FTZ R34, R10, R101, -R34 ;  /* 0x000000650a227223 */ /* 0x000fe40000010822 */
[----:B------:R-:W-:Y:S01]  /*dee0*/  FFMA.FTZ R7, R37, R100, -R8 ;  /* 0x0000006425077223 */ /* 0x000fe20000010808 */
[----:B------:R-:W-:Y:S01]  /*def0*/  F2FP.BF16.PACK_AB R8, R39, R6 ;  /* 0x000000062708723e */ /* 0x000fe200000010ff */
[----:B------:R-:W-:Y:S01]  /*df00*/  FFMA.FTZ R50, R9, R50, R38 ;  /* 0x0000003209327223 */ /* 0x000fe20000010026 */
[----:B------:R-:W-:Y:S01]  /*df10*/  F2FP.BF16.PACK_AB R9, R98, R33 ;  /* 0x000000216209723e */ /* 0x000fe200000010ff */
[----:B------:R-:W-:Y:S02]  /*df20*/  FFMA.FTZ R94, R35, R94, R49 ;  /* 0x0000005e235e7223 */ /* 0x000fe40000010031 */
[----:B------:R-:W-:Y:S01]  /*df30*/  FFMA.FTZ R97, R10, R97, R47 ;  /* 0x000000610a617223 */ /* 0x000fe2000001002f */
[----:B------:R-:W-:Y:S01]  /*df40*/  F2FP.BF16.PACK_AB R10, R34, R57 ;  /* 0x00000039220a723e */ /* 0x000fe200000010ff */
[----:B------:R-:W-:Y:S01]  /*df50*/  FFMA.FTZ R37, R37, R96, R4 ;  /* 0x0000006025257223 */ /* 0x000fe20000010004 */
[----:B------:R-:W-:-:S02]  /*df60*/  F2FP.BF16.PACK_AB R4, R11, R36 ;  /* 0x000000240b04723e */ /* 0x000fc400000010ff */
[----:B------:R-:W-:Y:S02]  /*df70*/  F2FP.BF16.PACK_AB R11, R7, R32 ;  /* 0x00000020070b723e */ /* 0x000fe400000010ff */
[----:B------:R-:W-:Y:S02]  /*df80*/  F2FP.BF16.PACK_AB R5, R94, R5 ;  /* 0x000000055e05723e */ /* 0x000fe400000010ff */
[----:B------:R-:W-:Y:S01]  /*df90*/  F2FP.BF16.PACK_AB R6, R97, R48 ;  /* 0x000000306106723e */ /* 0x000fe200000010ff */
[----:B------:R1:W-:Y:S01]  /*dfa0*/  STS.128 [R46+0xc100], R8 ;  /* 0x00c100082e007388 */ /* 0x0003e20000000c00 */
[----:B------:R-:W-:-:S05]  /*dfb0*/  F2FP.BF16.PACK_AB R7, R37, R50 ;  /* 0x000000322507723e */ /* 0x000fca00000010ff */
[----:B------:R1:W-:Y:S02]  /*dfc0*/  STS.128 [R45+0xc100], R4 ;  /* 0x00c100042d007388 */ /* 0x0003e40000000c00 */
.L_x_813:
[----:B------:R-:W-:Y:S05]  /*dfd0*/  BSYNC B0 ;  /* 0x0000000000007941 */ /* 0x000fea0003800000 */
.L_x_812:
        /* <DEDUP_REMOVED lines=29> */
[----:B------:R-:W-:-:S02]  /*e1b0*/  IADD3 R32, R32, R6, R5 ;  /* 0x0000000620207210 */ /* 0x000fc40007ffe005 */
[--C-:B------:R-:W-:Y:S01]  /*e1c0*/  SHF.R.U64 R24, R24, 0x10, R25.reuse ;  /* 0x0000001018187819 */ /* 0x100fe20000001219 */
[----:B------:R-:W-:Y:S01]  /*e1d0*/  IMAD.SHL.U32 R33, R8, 0x2, RZ ;  /* 0x0000000208217824 */ /* 0x000fe200078e00ff */
[----:B------:R-:W-:Y:S01]  /*e1e0*/  SHF.R.U32.HI R34, RZ, 0x10, R25 ;  /* 0x00000010ff227819 */ /* 0x000fe20000011619 */
[----:B------:R-:W-:Y:S01]  /*e1f0*/  IMAD.SHL.U32 R32, R32, 0x2, RZ ;  /* 0x0000000220207824 */ /* 0x000fe200078e00ff */
[----:B------:R-:W-:Y:S02]  /*e200*/  SHF.R.U64 R35, R28, 0x10, R29 ;  /* 0x000000101c237819 */ /* 0x000fe4000000121d */
[----:B------:R-:W1:Y:S01]  /*e210*/  LDS.128 R8, [R33+0xc100] ;  /* 0x00c1000021087984 */ /* 0x000e620000000c00 */
[----:B------:R-:W-:Y:S02]  /*e220*/  SHF.R.U64 R25, R26, 0x10, R27 ;  /* 0x000000101a197819 */ /* 0x000fe4000000121b */
[----:B------:R-:W-:Y:S01]  /*e230*/  SHF.R.U32.HI R28, RZ, 0x10, R29 ;  /* 0x00000010ff1c7819 */ /* 0x000fe2000001161d */
[----:B------:R-:W2:Y:S01]  /*e240*/  LDS.128 R4, [R32+0xc100] ;  /* 0x00c1000020047984 */ /* 0x000ea20000000c00 */
[----:B------:R-:W-:-:S02]  /*e250*/  SHF.R.U32.HI R27, RZ, 0x10, R27 ;  /* 0x00000010ff1b7819 */ /* 0x000fc4000001161b */
[----:B------:R-:W-:Y:S02]  /*e260*/  SHF.R.U64 R29, R30, 0x10, R31 ;  /* 0x000000101e1d7819 */ /* 0x000fe4000000121f */
[----:B------:R-:W-:Y:S02]  /*e270*/  PRMT R81, R81, 0x5410, R24 ;  /* 0x0000541051517816 */ /* 0x000fe40000000018 */
[----:B------:R-:W-:Y:S02]  /*e280*/  PRMT R88, R88, 0x5410, R25 ;  /* 0x0000541058587816 */ /* 0x000fe40000000019 */
[----:B------:R-:W-:Y:S02]  /*e290*/  PRMT R82, R82, 0x5410, R27 ;  /* 0x0000541052527816 */ /* 0x000fe4000000001b */
[----:B------:R-:W-:Y:S02]  /*e2a0*/  PRMT R90, R90, 0x5410, R35 ;  /* 0x000054105a5a7816 */ /* 0x000fe40000000023 */
[----:B------:R-:W-:Y:S01]  /*e2b0*/  PRMT R92, R92, 0x5410, R29 ;  /* 0x000054105c5c7816 */ /* 0x000fe2000000001d */
[----:B------:R-:W-:Y:S01]  /*e2c0*/  IMAD.U32 R38, R82, 0x10000, RZ ;  /* 0x0001000052267824 */ /* 0x000fe200078e00ff */
[----:B------:R-:W-:-:S02]  /*e2d0*/  PRMT R89, R89, 0x5410, R28 ;  /* 0x0000541059597816 */ /* 0x000fc4000000001c */
[----:B------:R-:W-:Y:S01]  /*e2e0*/  SHF.R.U32.HI R30, RZ, 0x10, R31 ;  /* 0x00000010ff1e7819 */ /* 0x000fe2000001161f */
[C---:B------:R-:W-:Y:S01]  /*e2f0*/  IMAD.U32 R31, R90.reuse, 0x10000, RZ ;  /* 0x000100005a1f7824 */ /* 0x040fe200078e00ff */
[----:B------:R-:W-:Y:S02]  /*e300*/  PRMT R71, R71, 0x5410, R34 ;  /* 0x0000541047477816 */ /* 0x000fe40000000022 */
[----:B------:R-:W-:Y:S02]  /*e310*/  LOP3.LUT R90, R90, 0xffff0000, RZ, 0xc0, !PT ;  /* 0xffff00005a5a7812 */ /* 0x000fe400078ec0ff */
[----:B------:R-:W-:Y:S01]  /*e320*/  PRMT R91, R91, 0x5410, R30 ;  /* 0x000054105b5b7816 */ /* 0x000fe2000000001e */
[C---:B------:R-:W-:Y:S01]  /*e330*/  IMAD.U32 R37, R71.reuse, 0x10000, RZ ;  /* 0x0001000047257824 */ /* 0x040fe200078e00ff */
[----:B------:R-:W-:Y:S02]  /*e340*/  LOP3.LUT R71, R71, 0xffff0000, RZ, 0xc0, !PT ;  /* 0xffff000047477812 */ /* 0x000fe400078ec0ff */
[----:B------:R-:W-:Y:S01]  /*e350*/  LOP3.LUT R82, R82, 0xffff0000, RZ, 0xc0, !PT ;  /* 0xffff000052527812 */ /* 0x000fe200078ec0ff */
[C---:B-1----:R-:W-:Y:S01]  /*e360*/  IMAD.U32 R25, R8.reuse, 0x10000, RZ ;  /* 0x0001000008197824 */ /* 0x042fe200078e00ff */
        /* <DEDUP_REMOVED lines=17> */
[----:B------:R-:W-:Y:S02]  /*e480*/  FMUL.FTZ R31, R11, R81 ;  /* 0x000000510b1f7220 */ /* 0x000fe40000410000 */
[C---:B------:R-:W-:Y:S01]  /*e490*/  IMAD.U32 R5, R89.reuse, 0x10000, RZ ;  /* 0x0001000059057824 */ /* 0x040fe200078e00ff */
[----:B------:R-:W-:Y:S01]  /*e4a0*/  LOP3.LUT R89, R89, 0xffff0000, RZ, 0xc0, !PT ;  /* 0xffff000059597812 */ /* 0x000fe200078ec0ff */
[----:B------:R-:W-:-:S02]  /*e4b0*/  FMUL.FTZ R11, R11, R90 ;  /* 0x0000005a0b0b7220 */ /* 0x000fc40000410000 */
[C---:B------:R-:W-:Y:S02]  /*e4c0*/  FMUL.FTZ R25, R4.reuse, R37 ;  /* 0x0000002504197220 */ /* 0x040fe40000410000 */
[----:B------:R-:W-:Y:S02]  /*e4d0*/  FMUL.FTZ R4, R4, R5 ;  /* 0x0000000504047220 */ /* 0x000fe40000410000 */
[C---:B------:R-:W-:Y:S01]  /*e4e0*/  IMAD.U32 R30, R7.reuse, 0x10000, RZ ;  /* 0x00010000071e7824 */ /* 0x040fe200078e00ff */
[----:B------:R-:W-:Y:S01]  /*e4f0*/  LOP3.LUT R7, R7, 0xffff0000, RZ, 0xc0, !PT ;  /* 0xffff000007077812 */ /* 0x000fe200078ec0ff */
[C---:B------:R-:W-:Y:S02]  /*e500*/  FFMA.FTZ R31, R24.reuse, R90, -R31 ;  /* 0x0000005a181f7223 */ /* 0x040fe4000001081f */
[----:B------:R-:W-:Y:S02]  /*e510*/  FFMA.FTZ R11, R24, R81, R11 ;  /* 0x00000051180b7223 */ /* 0x000fe4000001000b */
[----:B------:R-:W-:-:S02]  /*e520*/  IMAD.U32 R24, R91, 0x10000, RZ ;  /* 0x000100005b187824 */ /* 0x000fc400078e00ff */
[C---:B------:R-:W-:Y:S02]  /*e530*/  FFMA.FTZ R25, R8.reuse, R5, -R25 ;  /* 0x0000000508197223 */ /* 0x040fe40000010819 */
[----:B------:R-:W-:Y:S02]  /*e540*/  FFMA.FTZ R5, R8, R37, R4 ;  /* 0x0000002508057223 */ /* 0x000fe40000010004 */
[C---:B------:R-:W-:Y:S02]  /*e550*/  FMUL.FTZ R4, R30.reuse, R38 ;  /* 0x000000261e047220 */ /* 0x040fe40000410000 */
[-C--:B------:R-:W-:Y:S02]  /*e560*/  FMUL.FTZ R30, R30, R24.reuse ;  /* 0x000000181e1e7220 */ /* 0x080fe40000410000 */
[----:B------:R-:W-:Y:S02]  /*e570*/  IMAD.U32 R8, R88, 0x10000, RZ ;  /* 0x0001000058087824 */ /* 0x000fe400078e00ff */
[----:B------:R-:W-:-:S02]  /*e580*/  FFMA.FTZ R24, R9, R24, -R4 ;  /* 0x0000001809187223 */ /* 0x000fc40000010804 */
[----:B------:R-:W-:Y:S02]  /*e590*/  IMAD.U32 R37, R92, 0x10000, RZ ;  /* 0x000100005c257824 */ /* 0x000fe400078e00ff */
[----:B------:R-:W-:Y:S02]  /*e5a0*/  FFMA.FTZ R38, R9, R38, R30 ;  /* 0x0000002609267223 */ /* 0x000fe4000001001e */
[C---:B------:R-:W-:Y:S01]  /*e5b0*/  IMAD.U32 R26, R10.reuse, 0x10000, RZ ;  /* 0x000100000a1a7824 */ /* 0x040fe200078e00ff */
[----:B------:R-:W-:Y:S01]  /*e5c0*/  LOP3.LUT R10, R10, 0xffff0000, RZ, 0xc0, !PT ;  /* 0xffff00000a0a7812 */ /* 0x000fe200078ec0ff */
[C---:B------:R-:W-:Y:S02]  /*e5d0*/  FMUL.FTZ R4, R36.reuse, R71 ;  /* 0x0000004724047220 */ /* 0x040fe40000410000 */
[----:B------:R-:W-:Y:S02]  /*e5e0*/  FMUL.FTZ R9, R35, R8 ;  /* 0x0000000823097220 */ /* 0x000fe40000410000 */
[----:B------:R-:W-:-:S02]  /*e5f0*/  FMUL.FTZ R36, R36, R89 ;  /* 0x0000005924247220 */ /* 0x000fc40000410000 */
[-C--:B------:R-:W-:Y:S02]  /*e600*/  FMUL.FTZ R35, R35, R37.reuse ;  /* 0x0000002523237220 */ /* 0x080fe40000410000 */
[----:B------:R-:W-:Y:S01]  /*e610*/  FFMA.FTZ R37, R26, R37, -R9 ;  /* 0x000000251a257223 */ /* 0x000fe20000010809 */
[----:B------:R-:W-:Y:S01]  /*e620*/  LOP3.LUT R9, R88, 0xffff0000, RZ, 0xc0, !PT ;  /* 0xffff000058097812 */ /* 0x000fe200078ec0ff */
[----:B------:R-:W-:Y:S01]  /*e630*/  FFMA.FTZ R30, R27, R89, -R4 ;  /* 0x000000591b1e7223 */ /* 0x000fe20000010804 */
[----:B------:R-:W-:Y:S01]  /*e640*/  LOP3.LUT R4, R91, 0xffff0000, RZ, 0xc0, !PT ;  /* 0xffff00005b047812 */ /* 0x000fe200078ec0ff */
[----:B------:R-:W-:Y:S01]  /*e650*/  FFMA.FTZ R36, R27, R71, R36 ;  /* 0x000000471b247223 */ /* 0x000fe20000010024 */
[----:B------:R-:W-:Y:S01]  /*e660*/  LOP3.LUT R27, R92, 0xffff0000, RZ, 0xc0, !PT ;  /* 0xffff00005c1b7812 */ /* 0x000fe200078ec0ff */
[----:B------:R-:W-:Y:S02]  /*e670*/  FFMA.FTZ R35, R26, R8, R35 ;  /* 0x000000081a237223 */ /* 0x000fe40000010023 */
[----:B------:R-:W-:Y:S01]  /*e680*/  FMUL.FTZ R26, R34, R9 ;  /* 0x00000009221a7220 */ /* 0x000fe20000410000 */
[----:B------:R-:W-:Y:S01]  /*e690*/  F2FP.BF16.PACK_AB R5, R36, R5 ;  /* 0x000000052405723e */ /* 0x000fe200000010ff */
[----:B------:R-:W-:-:S02]  /*e6a0*/  FMUL.FTZ R39, R7, R82 ;  /* 0x0000005207277220 */ /* 0x000fc40000410000 */
[-C--:B------:R-:W-:Y:S02]  /*e6b0*/  FMUL.FTZ R34, R34, R27.reuse ;  /* 0x0000001b22227220 */ /* 0x080fe40000410000 */
[-C--:B------:R-:W-:Y:S02]  /*e6c0*/  FMUL.FTZ R8, R7, R4.reuse ;  /* 0x0000000407087220 */ /* 0x080fe40000410000 */
[C---:B------:R-:W-:Y:S02]  /*e6d0*/  FFMA.FTZ R26, R10.reuse, R27, -R26 ;  /* 0x0000001b0a1a7223 */ /* 0x040fe4000001081a */
[----:B------:R-:W-:Y:S01]  /*e6e0*/  FFMA.FTZ R7, R29, R4, -R39 ;  /* 0x000000041d077223 */ /* 0x000fe20000010827 */
[----:B------:R-:W-:Y:S01]  /*e6f0*/  F2FP.BF16.PACK_AB R4, R11, R28 ;  /* 0x0000001c0b04723e */ /* 0x000fe200000010ff */
[----:B------:R-:W-:Y:S01]  /*e700*/  FFMA.FTZ R34, R10, R9, R34 ;  /* 0x000000090a227223 */ /* 0x000fe20000010022 */
[----:B------:R-:W-:Y:S01]  /*e710*/  F2FP.BF16.PACK_AB R9, R30, R25 ;  /* 0x000000191e09723e */ /* 0x000fe200000010ff */
[----:B------:R-:W-:Y:S01]  /*e720*/  FFMA.FTZ R29, R29, R82, R8 ;  /* 0x000000521d1d7223 */ /* 0x000fe20000010008 */
[----:B------:R-:W-:-:S02]  /*e730*/  F2FP.BF16.PACK_AB R8, R31, R6 ;  /* 0x000000061f08723e */ /* 0x000fc400000010ff */
[----:B------:R-:W-:Y:S02]  /*e740*/  F2FP.BF16.PACK_AB R10, R26, R37 ;  /* 0x000000251a0a723e */ /* 0x000fe400000010ff */
[----:B------:R-:W-:Y:S02]  /*e750*/  F2FP.BF16.PACK_AB R11, R7, R24 ;  /* 0x00000018070b723e */ /* 0x000fe400000010ff */
[----:B------:R-:W-:Y:S02]  /*e760*/  F2FP.BF16.PACK_AB R6, R34, R35 ;  /* 0x000000232206723e */ /* 0x000fe400000010ff */
[----:B------:R-:W-:Y:S01]  /*e770*/  F2FP.BF16.PACK_AB R7, R29, R38 ;  /* 0x000000261d07723e */ /* 0x000fe200000010ff */
[----:B------:R1:W-:Y:S04]  /*e780*/  STS.128 [R33+0xc100], R8 ;  /* 0x00c1000821007388 */ /* 0x0003e80000000c00 */
[----:B------:R1:W-:Y:S02]  /*e790*/  STS.128 [R32+0xc100], R4 ;  /* 0x00c1000420007388 */ /* 0x0003e40000000c00 */
.L_x_815:
[----:B------:R-:W-:Y:S05]  /*e7a0*/  BSYNC B0 ;  /* 0x0000000000007941 */ /* 0x000fea0003800000 */
.L_x_814:
[----:B-1----:R-:W-:-:S04]  /*e7b0*/  IADD3 R11, R70, 0x40, RZ ;  /* 0x00000040460b7810 */ /* 0x002fc80007ffe0ff */
        /* <DEDUP_REMOVED lines=38> */
[----:B------:R-:W-:Y:S02]  /*ea20*/  PRMT R55, R55, 0x5410, R12 ;  /* 0x0000541037377816 */ /* 0x000fe4000000000c */
[----:B------:R-:W-:Y:S02]  /*ea30*/  PRMT R54, R54, 0x5410, R13 ;  /* 0x0000541036367816 */ /* 0x000fe4000000000d */
[----:B------:R-:W-:Y:S02]  /*ea40*/  SHF.R.U64 R18, R18, 0x10, R19 ;  /* 0x0000001012127819 */ /* 0x000fe40000001213 */
[----:B------:R-:W-:Y:S01]  /*ea50*/  PRMT R64, R64, 0x5410, R15 ;  /* 0x0000541040407816 */ /* 0x000fe2000000000f */
[----:B------:R-:W-:Y:S01]  /*ea60*/  IMAD.U32 R29, R54, 0x10000, RZ ;  /* 0x00010000361d7824 */ /* 0x000fe200078e00ff */
[----:B------:R-:W-:Y:S02]  /*ea70*/  SHF.R.U32.HI R19, RZ, 0x10, R19 ;  /* 0x00000010ff137819 */ /* 0x000fe40000011613 */
[----:B------:R-:W-:-:S02]  /*ea80*/  PRMT R67, R67, 0x5410, R16 ;  /* 0x0000541043437816 */ /* 0x000fc40000000010 */
[----:B------:R-:W-:Y:S02]  /*ea90*/  PRMT R66, R66, 0x5410, R17 ;  /* 0x0000541042427816 */ /* 0x000fe40000000011 */
[----:B------:R-:W-:Y:S01]  /*eaa0*/  PRMT R68, R68, 0x5410, R19 ;  /* 0x0000541044447816 */ /* 0x000fe20000000013 */
[C---:B------:R-:W-:Y:S01]  /*eab0*/  IMAD.U32 R19, R67.reuse, 0x10000, RZ ;  /* 0x0001000043137824 */ /* 0x040fe200078e00ff */
[----:B------:R-:W-:Y:S02]  /*eac0*/  LOP3.LUT R30, R67, 0xffff0000, RZ, 0xc0, !PT ;  /* 0xffff0000431e7812 */ /* 0x000fe400078ec0ff */
[----:B------:R-:W-:Y:S02]  /*ead0*/  PRMT R69, R69, 0x5410, R18 ;  /* 0x0000541045457816 */ /* 0x000fe40000000012 */
[----:B------:R-:W-:Y:S02]  /*eae0*/  PRMT R65, R65, 0x5410, R14 ;  /* 0x0000541041417816 */ /* 0x000fe4000000000e */
        /* <DEDUP_REMOVED lines=19> */
[C---:B------:R-:W-:Y:S02]  /*ec20*/  FMUL.FTZ R19, R11.reuse, R55 ;  /* 0x000000370b137220 */ /* 0x040fe40000410000 */
[C---:B------:R-:W-:Y:S01]  /*ec30*/  IMAD.U32 R5, R66.reuse, 0x10000, RZ ;  /* 0x0001000042057824 */ /* 0x040fe200078e00ff */
[----:B------:R-:W-:Y:S01]  /*ec40*/  LOP3.LUT R66, R66, 0xffff0000, RZ, 0xc0, !PT ;  /* 0xffff000042427812 */ /* 0x000fe200078ec0ff */
[----:B------:R-:W-:-:S02]  /*ec50*/  FMUL.FTZ R11, R11, R30 ;  /* 0x0000001e0b0b7220 */ /* 0x000fc40000410000 */
[----:B------:R-:W-:Y:S02]  /*ec60*/  FMUL.FTZ R13, R4, R29 ;  /* 0x0000001d040d7220 */ /* 0x000fe40000410000 */
[----:B------:R-:W-:Y:S02]  /*ec70*/  FFMA.FTZ R19, R12, R30, -R19 ;  /* 0x0000001e0c137223 */ /* 0x000fe40000010813 */
[----:B------:R-:W-:Y:S02]  /*ec80*/  FMUL.FTZ R4, R4, R5 ;  /* 0x0000000504047220 */ /* 0x000fe40000410000 */
[C---:B------:R-:W-:Y:S01]  /*ec90*/  IMAD.U32 R18, R7.reuse, 0x10000, RZ ;  /* 0x0001000007127824 */ /* 0x040fe200078e00ff */
[----:B------:R-:W-:Y:S01]  /*eca0*/  LOP3.LUT R7, R7, 0xffff0000, RZ, 0xc0, !PT ;  /* 0xffff000007077812 */ /* 0x000fe200078ec0ff */
[C---:B------:R-:W-:Y:S01]  /*ecb0*/  IMAD.U32 R30, R64.reuse, 0x10000, RZ ;  /* 0x00010000401e7824 */ /* 0x040fe200078e00ff */
[----:B------:R-:W-:Y:S01]  /*ecc0*/  LOP3.LUT R64, R64, 0xffff0000, RZ, 0xc0, !PT ;  /* 0xffff000040407812 */ /* 0x000fe200078ec0ff */
[----:B------:R-:W-:-:S02]  /*ecd0*/  FFMA.FTZ R11, R12, R55, R11 ;  /* 0x000000370c0b7223 */ /* 0x000fc4000001000b */
[C---:B------:R-:W-:Y:S01]  /*ece0*/  IMAD.U32 R12, R68.reuse, 0x10000, RZ ;  /* 0x00010000440c7824 */ /* 0x040fe200078e00ff */
[----:B------:R-:W-:Y:S01]  /*ecf0*/  LOP3.LUT R68, R68, 0xffff0000, RZ, 0xc0, !PT ;  /* 0xffff000044447812 */ /* 0x000fe200078ec0ff */
[C---:B------:R-:W-:Y:S02]  /*ed00*/  FFMA.FTZ R13, R8.reuse, R5, -R13 ;  /* 0x00000005080d7223 */ /* 0x040fe4000001080d */
[----:B------:R-:W-:Y:S02]  /*ed10*/  FFMA.FTZ R5, R8, R29, R4 ;  /* 0x0000001d08057223 */ /* 0x000fe40000010004 */
[C---:B------:R-:W-:Y:S02]  /*ed20*/  FMUL.FTZ R4, R18.reuse, R30 ;  /* 0x0000001e12047220 */ /* 0x040fe40000410000 */
[-C--:B------:R-:W-:Y:S02]  /*ed30*/  FMUL.FTZ R18, R18, R12.reuse ;  /* 0x0000000c12127220 */ /* 0x080fe40000410000 */
[C---:B------:R-:W-:Y:S01]  /*ed40*/  IMAD.U32 R8, R65.reuse, 0x10000, RZ ;  /* 0x0001000041087824 */ /* 0x040fe200078e00ff */
[----:B------:R-:W-:Y:S01]  /*ed50*/  LOP3.LUT R65, R65, 0xffff0000, RZ, 0xc0, !PT ;  /* 0xffff000041417812 */ /* 0x000fe200078ec0ff */
[C---:B------:R-:W-:Y:S01]  /*ed60*/  IMAD.U32 R29, R69.reuse, 0x10000, RZ ;  /* 0x00010000451d7824 */ /* 0x040fe200078e00ff */
[----:B------:R-:W-:Y:S01]  /*ed70*/  LOP3.LUT R69, R69, 0xffff0000, RZ, 0xc0, !PT ;  /* 0xffff000045457812 */ /* 0x000fe200078ec0ff */
[----:B------:R-:W-:-:S02]  /*ed80*/  FFMA.FTZ R12, R9, R12, -R4 ;  /* 0x0000000c090c7223 */ /* 0x000fc40000010804 */
[----:B------:R-:W-:Y:S02]  /*ed90*/  FFMA.FTZ R30, R9, R30, R18 ;  /* 0x0000001e091e7223 */ /* 0x000fe40000010012 */
[C---:B------:R-:W-:Y:S02]  /*eda0*/  FMUL.FTZ R9, R27.reuse, R8 ;  /* 0x000000081b097220 */ /* 0x040fe40000410000 */
[C---:B------:R-:W-:Y:S01]  /*edb0*/  IMAD.U32 R14, R10.reuse, 0x10000, RZ ;  /* 0x000100000a0e7824 */ /* 0x040fe200078e00ff */
[----:B------:R-:W-:Y:S01]  /*edc0*/  LOP3.LUT R10, R10, 0xffff0000, RZ, 0xc0, !PT ;  /* 0xffff00000a0a7812 */ /* 0x000fe200078ec0ff */
[----:B------:R-:W-:Y:S02]  /*edd0*/  FMUL.FTZ R27, R27, R29 ;  /* 0x0000001d1b1b7220 */ /* 0x000fe40000410000 */
[C---:B------:R-:W-:Y:S02]  /*ede0*/  FMUL.FTZ R4, R28.reuse, R54 ;  /* 0x000000361c047220 */ /* 0x040fe40000410000 */
[----:B------:R-:W-:-:S02]  /*edf0*/  FMUL.FTZ R28, R28, R66 ;  /* 0x000000421c1c7220 */ /* 0x000fc40000410000 */
[C---:B------:R-:W-:Y:S02]  /*ee00*/  FFMA.FTZ R29, R14.reuse, R29, -R9 ;  /* 0x0000001d0e1d7223 */ /* 0x040fe40000010809 */
[----:B------:R-:W-:Y:S02]  /*ee10*/  FFMA.FTZ R27, R14, R8, R27 ;  /* 0x000000080e1b7223 */ /* 0x000fe4000001001b */
[----:B------:R-:W-:Y:S02]  /*ee20*/  FFMA.FTZ R66, R15, R66, -R4 ;  /* 0x000000420f427223 */ /* 0x000fe40000010804 */
[----:B------:R-:W-:Y:S02]  /*ee30*/  FMUL.FTZ R14, R26, R65 ;  /* 0x000000411a0e7220 */ /* 0x000fe40000410000 */
[----:B------:R-:W-:Y:S01]  /*ee40*/  FMUL.FTZ R8, R7, R64 ;  /* 0x0000004007087220 */ /* 0x000fe20000410000 */
[----:B------:R-:W-:Y:S01]  /*ee50*/  F2FP.BF16.PACK_AB R9, R66, R13 ;  /* 0x0000000d4209723e */ /* 0x000fe200000010ff */
[----:B------:R-:W-:-:S02]  /*ee60*/  FMUL.FTZ R18, R26, R69 ;  /* 0x000000451a127220 */ /* 0x000fc40000410000 */
[-C--:B------:R-:W-:Y:S02]  /*ee70*/  FMUL.FTZ R4, R7, R68.reuse ;  /* 0x0000004407047220 */ /* 0x080fe40000410000 */
[C---:B------:R-:W-:Y:S02]  /*ee80*/  FFMA.FTZ R14, R10.reuse, R69, -R14 ;  /* 0x000000450a0e7223 */ /* 0x040fe4000001080e */
[----:B------:R-:W-:Y:S01]  /*ee90*/  FFMA.FTZ R7, R17, R68, -R8 ;  /* 0x0000004411077223 */ /* 0x000fe20000010808 */
        /* <DEDUP_REMOVED lines=12> */
.L_x_791:
[----:B------:R-:W-:Y:S05]  /*ef60*/  BSYNC B2 ;  /* 0x0000000000027941 */ /* 0x000fea0003800000 */
.L_x_773:
[----:B------:R-:W-:Y:S01]  /*ef70*/  IMAD R52, R52, c[0x0][0x208], RZ ;  /* 0x0000820034347a24 */ /* 0x000fe200078e02ff */
[----:B-1----:R-:W-:Y:S01]  /*ef80*/  SHF.R.S32.HI R8, RZ, 0x4, R53 ;  /* 0x00000004ff087819 */ /* 0x002fe20000011435 */
[----:B------:R-:W-:Y:S01]  /*ef90*/  IMAD.WIDE.U32 R6, R201, c[0x0][0x208], RZ ;  /* 0x00008200c9067a25 */ /* 0x000fe200078e00ff */
[----:B------:R-:W-:-:S04]  /*efa0*/  DEPBAR.LE SB0, 0x0 ;  /* 0x000080000000791a */ /* 0x000fc80000000000 */
[----:B------:R-:W-:Y:S01]  /*efb0*/  IMAD R5, R201, c[0x0][0x20c], R52 ;  /* 0x00008300c9057a24 */ /* 0x000fe200078e0234 */
[----:B------:R-:W-:Y:S01]  /*efc0*/  ISETP.GE.AND P2, PT, R21, c[0x0][0x1d4], PT ;  /* 0x0000750015007a0c */ /* 0x000fe20003f46270 */
[----:B------:R-:W-:Y:S01]  /*efd0*/  IMAD.SHL.U32 R43, R43, 0x8, RZ ;  /* 0x000000082b2b7824 */ /* 0x000fe200078e00ff */
[----:B------:R-:W-:Y:S01]  /*efe0*/  P2R R4, PR, RZ, 0x8 ;  /* 0x00000008ff047803 */ /* 0x000fe20000000000 */
[----:B------:R-:W-:Y:S01]  /*eff0*/  IMAD.IADD R7, R7, 0x1, R5 ;  /* 0x0000000107077824 */ /* 0x000fe200078e0205 */
[----:B------:R-:W-:Y:S01]  /*f000*/  UISETP.GE.AND UP0, UPT, UR8, 0x2, UPT ;  /* 0x000000020800788c */ /* 0x000fe2000bf06270 */
[----:B------:R-:W-:Y:S02]  /*f010*/  IMAD R5, R42, c[0x0][0x218], RZ ;  /* 0x000086002a057a24 */ /* 0x000fe400078e02ff */
[----:B------:R-:W-:-:S04]  /*f020*/  IMAD.WIDE.U32 R6, R200, c[0x0][0x218], R6 ;  /* 0x00008600c8067a25 */ /* 0x000fc800078e0006 */
[----:B------:R-:W-:Y:S01]  /*f030*/  IMAD R12, R200, c[0x0][0x21c], R5 ;  /* 0x00008700c80c7a24 */ /* 0x000fe200078e0205 */
[----:B------:R-:W-:Y:S01]  /*f040*/  BAR.SYNC.DEFER_BLOCKING 0x0 ;  /* 0x0000000000007b1d */ /* 0x000fe20000010000 */
[----:B------:R-:W-:Y:S01]  /*f050*/  IADD3 R5, P0, R6, UR24, RZ ;  /* 0x0000001806057c10 */ /* 0x000fe2000ff1e0ff */
[----:B------:R-:W-:Y:S02]  /*f060*/  IMAD.SHL.U32 R6, R22, 0x40, RZ ;  /* 0x0000004016067824 */ /* 0x000fe400078e00ff */
[----:B------:R-:W-:Y:S01]  /*f070*/  IMAD.SHL.U32 R81, R41, 0x40, RZ ;  /* 0x0000004029517824 */ /* 0x000fe200078e00ff */
[----:B------:R-:W-:Y:S01]  /*f080*/  IADD3.X R12, R7, UR10, R12, P0, !PT ;  /* 0x0000000a070c7c10 */ /* 0x000fe200087fe40c */
[----:B------:R-:W-:Y:S01]  /*f090*/  IMAD.SHL.U32 R82, R23, 0x40, RZ ;  /* 0x0000004017527824 */ /* 0x000fe200078e00ff */
[----:B------:R-:W-:Y:S01]  /*f0a0*/  LEA R11, P0, R5, c[0x0][0x1f8], 0x1 ;  /* 0x00007e00050b7a11 */ /* 0x000fe200078008ff */
[----:B------:R-:W-:Y:S01]  /*f0b0*/  IMAD.SHL.U32 R203, R0, 0x2, RZ ;  /* 0x0000000200cb7824 */ /* 0x000fe200078e00ff */
[----:B------:R-:W-:-:S02]  /*f0c0*/  LEA.HI R7, R53, R8, RZ, 0x1 ;  /* 0x0000000835077211 */ /* 0x000fc400078f08ff */
[----:B------:R-:W-:Y:S01]  /*f0d0*/  LOP3.LUT R6, R6, 0x1c0, RZ, 0xc0, !PT ;  /* 0x000001c006067812 */ /* 0x000fe200078ec0ff */
[----:B------:R-:W-:Y:S01]  /*f0e0*/  SHFL.IDX PT, R68, R11, 0x1, 0x181f ;  /* 0x00381f000b447f89 */ /* 0x000fe200000e0000 */
[----:B------:R-:W-:Y:S02]  /*f0f0*/  LEA.HI.X R12, R5, c[0x0][0x1fc], R12, 0x1, P0 ;  /* 0x00007f00050c7a11 */ /* 0x000fe400000f0c0c */
[----:B------:R-:W-:Y:S02]  /*f100*/  LOP3.LUT R7, R7, 0xfffffffe, RZ, 0xc0, !PT ;  /* 0xfffffffe07077812 */ /* 0x000fe400078ec0ff */
[----:B------:R-:W-:Y:S02]  /*f110*/  LOP3.LUT R10, R6, 0x8, R43, 0xf8, !PT ;  /* 0x00000008060a7812 */ /* 0x000fe400078ef82b */
[----:B------:R-:W-:Y:S01]  /*f120*/  SHF.R.U32.HI R5, RZ, 0x3, R6 ;  /* 0x00000003ff057819 */ /* 0x000fe20000011606 */
[----:B------:R-:W-:Y:S01]  /*f130*/  IMAD.IADD R8, R8, 0x1, -R7 ;  /* 0x0000000108087824 */ /* 0x000fe200078e0a07 */
[----:B------:R1:W2:Y:S01]  /*f140*/  SHFL.IDX PT, R6, R11, RZ, 0x181f ;  /* 0x00181fff0b067589 */ /* 0x0002a200000e0000 */
[----:B------:R-:W-:-:S02]  /*f150*/  LOP3.LUT P0, RZ, R22, 0x2, RZ, 0xc0, !PT ;  /* 0x0000000216ff7812 */ /* 0x000fc4000780c0ff */
[----:B------:R-:W-:Y:S01]  /*f160*/  LOP3.LUT R197, R10, R5, RZ, 0x3c, !PT ;  /* 0x000000050ac57212 */ /* 0x000fe200078e3cff */
[----:B------:R-:W3:Y:S01]  /*f170*/  SHFL.IDX PT, R7, R12, RZ, 0x181f ;  /* 0x00181fff0c077589 */ /* 0x000ee200000e0000 */
[----:B------:R-:W-:Y:S02]  /*f180*/  SHF.R.S32.HI R10, RZ, 0x1f, R21 ;  /* 0x0000001fff0a7819 */ /* 0x000fe40000011415 */
[----:B------:R-:W-:Y:S01]  /*f190*/  LOP3.LUT R81, R81, 0x1c0, RZ, 0xc0, !PT ;  /* 0x000001c051517812 */ /* 0x000fe200078ec0ff */
[----:B------:R-:W-:Y:S01]  /*f1a0*/  IMAD R197, R8, 0x200, R197 ;  /* 0x0000020008c57824 */ /* 0x000fe200078e02c5 */
[----:B------:R4:W5:Y:S01]  /*f1b0*/  SHFL.IDX PT, R5, R12, 0x1, 0x181f ;  /* 0x00381f000c057f89 */ /* 0x00096200000e0000 */
[----:B------:R-:W-:Y:S01]  /*f1c0*/  LEA.HI R173, R10, R21, RZ, 0x3 ;  /* 0x000000150aad7211 */ /* 0x000fe200078f18ff */
[----:B------:R-:W-:Y:S01]  /*f1d0*/  IMAD.SHL.U32 R8, R8, 0x8, RZ ;  /* 0x0000000808087824 */ /* 0x000fe200078e00ff */
[----:B------:R-:W-:Y:S01]  /*f1e0*/  LOP3.LUT R82, R82, 0xfffffe00, RZ, 0xc0, !PT ;  /* 0xfffffe0052527812 */ /* 0x000fe200078ec0ff */
[----:B------:R-:W-:Y:S01]  /*f1f0*/  IMAD.SHL.U32 R197, R197, 0x2, RZ ;  /* 0x00000002c5c57824 */ /* 0x000fe200078e00ff */
[----:B------:R-:W-:-:S02]  /*f200*/  LOP3.LUT R173, R173, 0xfffffff8, RZ, 0xc0, !PT ;  /* 0xfffffff8adad7812 */ /* 0x000fc400078ec0ff */
[----:B------:R-:W-:Y:S02]  /*f210*/  LOP3.LUT R8, R81, 0x8, R8, 0xf8, !PT ;  /* 0x0000000851087812 */ /* 0x000fe400078ef808 */
[----:B------:R-:W-:Y:S01]  /*f220*/  IADD3 R9, R197, 0x6100, RZ ;  /* 0x00006100c5097810 */ /* 0x000fe20007ffe0ff */
[----:B------:R-:W-:Y:S01]  /*f230*/  IMAD.WIDE R16, R173, 0x2, RZ ;  /* 0x00000002ad107825 */ /* 0x000fe200078e02ff */
[----:B------:R-:W-:Y:S01]  /*f240*/  IADD3 R196, R197, 0x6120, RZ ;  /* 0x00006120c5c47810 */ /* 0x000fe20007ffe0ff */
[----:B------:R-:W-:Y:S01]  /*f250*/  LDSM.16.M88.4 R24, [R197+0x6100] ;  /* 0x00610000c518783b */ /* 0x000fe20000000200 */
[----:B------:R-:W-:Y:S01]  /*f260*/  @P0 IADD3 R196, R9, -0x20, RZ ;  /* 0xffffffe009c40810 */ /* 0x000fe20007ffe0ff */
[----:B-1----:R-:W-:Y:S01]  /*f270*/  IMAD.WIDE R10, R80, 0x2, RZ ;  /* 0x00000002500a7825 */ /* 0x002fe200078e02ff */
[----:B------:R-:W-:Y:S01]  /*f280*/  SHF.R.S32.HI R9, RZ, 0x1f, R20 ;  /* 0x0000001fff097819 */ /* 0x000fe20000011414 */
[----:B------:R-:W-:Y:S01]  /*f290*/  LDSM.16.M88.4 R36, [R197+0x7900] ;  /* 0x00790000c524783b */ /* 0x000fe20000000200 */
[----:B------:R-:W-:-:S02]  /*f2a0*/  SHF.R.U32.HI R81, RZ, 0x3, R81 ;  /* 0x00000003ff517819 */ /* 0x000fc40000011651 */
[----:B------:R-:W-:Y:S01]  /*f2b0*/  LEA.HI R172, R9, R20, RZ, 0x3 ;  /* 0x0000001409ac7211 */ /* 0x000fe200078f18ff */
[----:B------:R-:W-:Y:S01]  /*f2c0*/  LDSM.16.M88.4 R32, [R196] ;  /* 0x00000000c420783b */ /* 0x000fe20000000200 */
[----:B--2---:R-:W-:Y:S02]  /*f2d0*/  IADD3 R14, P1, R6, R10, RZ ;  /* 0x0000000a060e7210 */ /* 0x004fe40007f3e0ff */
[----:B------:R-:W-:Y:S01]  /*f2e0*/  IADD3 R42, P0, R10, R68, RZ ;  /* 0x000000440a2a7210 */ /* 0x000fe20007f1e0ff */
[----:B------:R-:W-:Y:S01]  /*f2f0*/  LDSM.16.M88.4 R64, [R196+0x800] ;  /* 0x00080000c440783b */ /* 0x000fe20000000200 */
[----:B------:R-:W-:Y:S01]  /*f300*/  LOP3.LUT R172, R172, 0xfffffff8, RZ, 0xc0, !PT ;  /* 0xfffffff8acac7812 */ /* 0x000fe200078ec0ff */
[----:B---3--:R-:W-:Y:S01]  /*f310*/  IMAD.X R15, R7, 0x1, R11, P1 ;  /* 0x00000001070f7824 */ /* 0x008fe200008e060b */
[----:B----4-:R-:W-:Y:S01]  /*f320*/  IADD3 R12, P1, R6, R16, RZ ;  /* 0x00000010060c7210 */ /* 0x010fe20007f3e0ff */
[----:B-----5:R-:W-:Y:S01]  /*f330*/  IMAD.X R43, R11, 0x1, R5, P0 ;  /* 0x000000010b2b7824 */ /* 0x020fe200000e0605 */
[----:B------:R-:W-:Y:S01]  /*f340*/  LOP3.LUT R81, R8, R81, RZ, 0x3c, !PT ;  /* 0x0000005108517212 */ /* 0x000fe200078e3cff */
[----:B------:R-:W-:Y:S01]  /*f350*/  IMAD.WIDE R10, R172, 0x2, RZ ;  /* 0x00000002ac0a7825 */ /* 0x000fe200078e02ff */
[----:B------:R-:W-:Y:S01]  /*f360*/  IADD3 R70, P0, R16, R68, RZ ;  /* 0x0000004410467210 */ /* 0x000fe20007f1e0ff */
[----:B------:R-:W-:Y:S01]  /*f370*/  LDSM.16.M88.4 R60, [R196+0x1000] ;  /* 0x00100000c43c783b */ /* 0x000fe20000000200 */
[C---:B------:R-:W-:Y:S01]  /*f380*/  IADD3 R187, R196.reuse, 0x800, RZ ;  /* 0x00000800c4bb7810 */ /* 0x040fe20007ffe0ff */
[----:B------:R-:W-:Y:S01]  /*f390*/  IMAD R8, R77, 0x400, R82 ;  /* 0x000004004d087824 */ /* 0x000fe200078e0252 */
[----:B------:R-:W-:Y:S01]  /*f3a0*/  IADD3 R186, R196, 0x1000, RZ ;  /* 0x00001000c4ba7810 */ /* 0x000fe20007ffe0ff */
[----:B------:R-:W-:Y:S01]  /*f3b0*/  IMAD.X R13, R7, 0x1, R17, P1 ;  /* 0x00000001070d7824 */ /* 0x000fe200008e0611 */
[----:B------:R-:W-:Y:S01]  /*f3c0*/  IADD3 R6, P1, R6, R10, RZ ;  /* 0x0000000a06067210 */ /* 0x000fe20007f3e0ff */
[----:B------:R-:W-:Y:S01]  /*f3d0*/  IMAD.IADD R0, R81, 0x1, R8 ;  /* 0x0000000151007824 */ /* 0x000fe200078e0208 */
[----:B------:R-:W-:Y:S01]  /*f3e0*/  LDSM.16.M88.4 R56, [R196+0x1800] ;  /* 0x00180000c438783b */ /* 0x000fe20000000200 */
[----:B------:R-:W-:Y:S01]  /*f3f0*/  IMAD.X R71, R17, 0x1, R5, P0 ;  /* 0x0000000111477824 */ /* 0x000fe200000e0605 */
[----:B------:R-:W-:Y:S01]  /*f400*/  IADD3 R68, P0, R10, R68, RZ ;  /* 0x000000440a447210 */ /* 0x000fe20007f1e0ff */
[----:B------:R-:W-:Y:S01]  /*f410*/  IMAD.X R7, R7, 0x1, R11, P1 ;  /* 0x0000000107077824 */ /* 0x000fe200008e060b */
[----:B------:R-:W-:Y:S01]  /*f420*/  ISETP.GE.AND P1, PT, R80, c[0x0][0x1d4], PT ;  /* 0x0000750050007a0c */ /* 0x000fe20003f26270 */
[----:B------:R-:W-:Y:S01]  /*f430*/  IMAD.SHL.U32 R198, R0, 0x2, RZ ;  /* 0x0000000200c67824 */ /* 0x000fe200078e00ff */
[----:B------:R-:W-:Y:S01]  /*f440*/  LDSM.16.M88.4 R16, [R197+0x6900] ;  /* 0x00690000c510783b */ /* 0x000fe20000000200 */
[----:B------:R-:W-:Y:S01]  /*f450*/  IMAD.X R69, R11, 0x1, R5, P0 ;  /* 0x000000010b457824 */ /* 0x000fe200000e0605 */
[----:B------:R-:W-:Y:S01]  /*f460*/  ISETP.LT.OR P0, PT, R40, 0x1, P1 ;  /* 0x000000012800780c */ /* 0x000fe20000f01670 */
[--C-:B------:R-:W-:Y:S01]  /*f470*/  IMAD R194, R2, 0x2, R198.reuse ;  /* 0x0000000202c27824 */ /* 0x100fe200078e02c6 */
[----:B------:R-:W1:Y:S01]  /*f480*/  LDSM.16.M88.4 R72, [R198+0xc100] ;  /* 0x00c10000c648783b */ /* 0x000e620000000200 */
[----:B------:R-:W-:Y:S01]  /*f490*/  ISETP.LT.OR P1, PT, R40, 0x21, P1 ;  /* 0x000000212800780c */ /* 0x000fe20000f21670 */
[----:B------:R-:W-:Y:S01]  /*f4a0*/  IMAD.MOV.U32 R0, RZ, RZ, 0x40 ;  /* 0x00000040ff007424 */ /* 0x000fe200078e00ff */
[C---:B------:R-:W-:Y:S01]  /*f4b0*/  IADD3 R185, R196.reuse, 0x1800, RZ ;  /* 0x00001800c4b97810 */ /* 0x040fe20007ffe0ff */
[----:B------:R-:W2:Y:S01]  /*f4c0*/  LDSM.16.M88.4 R8, [R197+0x7100] ;  /* 0x00710000c508783b */ /* 0x000ea20000000200 */
[C---:B------:R-:W-:Y:S01]  /*f4d0*/  IMAD R193, R3.reuse, 0x2, R198 ;  /* 0x0000000203c17824 */ /* 0x040fe200078e02c6 */
[C---:B------:R-:W-:Y:S01]  /*f4e0*/  IADD3 R183, R196.reuse, 0x2000, RZ ;  /* 0x00002000c4b77810 */ /* 0x040fe20007ffe0ff */
[----:B------:R-:W-:Y:S01]  /*f4f0*/  IMAD R191, R3, 0x2, R194 ;  /* 0x0000000203bf7824 */ /* 0x000fe200078e02c2 */
[----:B------:R-:W3:Y:S01]  /*f500*/  LDSM.16.M88.4 R52, [R194+0xc100] ;  /* 0x00c10000c234783b */ /* 0x000ee20000000200 */
[----:B------:R-:W-:-:S02]  /*f510*/  IADD3 R182, R196, 0x2800, RZ ;  /* 0x00002800c4b67810 */ /* 0x000fc40007ffe0ff */
        /* <DEDUP_REMOVED lines=8> */
[C---:B------:R-:W-:Y:S02]  /*f5a0*/  IADD3 R178, R196.reuse, 0x4800, RZ ;  /* 0x00004800c4b27810 */ /* 0x040fe40007ffe0ff */
[----:B------:R-:W-:-:S02]  /*f5b0*/  IADD3 R177, R196, 0x5000, RZ ;  /* 0x00005000c4b17810 */ /* 0x000fc40007ffe0ff */
[----:B------:R-:W-:-:S03]  /*f5c0*/  IADD3 R176, R196, 0x5800, RZ ;  /* 0x00005800c4b07810 */ /* 0x000fc60007ffe0ff */
        /* <DEDUP_REMOVED lines=12> */
[----:B------:R-:W-:Y:S02]  /*f690*/  HMMA.16816.F32.BF16 R20, R72, R16, RZ ;  /* 0x000000104814723c */ /* 0x000fe400000418ff */
[----:B------:R-:W-:Y:S02]  /*f6a0*/  IMAD.IADD R192, R197, 0x1, R0 ;  /* 0x00000001c5c07824 */ /* 0x000fe400078e0200 */
[----:B------:R-:W-:-:S04]  /*f6b0*/  IMAD.IADD R184, R0, 0x1, R196 ;  /* 0x0000000100b87824 */ /* 0x000fc800078e02c4 */
[C---:B--2---:R-:W-:Y:S04]  /*f6c0*/  HMMA.16816.F32.BF16 R12, R72.reuse, R8, RZ ;  /* 0x00000008480c723c */ /* 0x044fe800000418ff */
[----:B------:R2:W-:Y:S04]  /*f6d0*/  LDGSTS.E.BYPASS.LTC128B.128 [R203+0x3100], [R70.64], !P1 ;  /* 0x0310000046cb7fae */ /* 0x0005e8000c901d54 */
[----:B------:R-:W-:Y:S01]  /*f6e0*/  HMMA.16816.F32.BF16 R16, R72, R18, RZ ;  /* 0x000000124810723c */ /* 0x000fe200000418ff */
[----:B------:R2:W-:Y:S01]  /*f6f0*/  LDGSTS.E.BYPASS.LTC128B.128 [R203+0x5100], [R68.64], !P0 ;  /* 0x0510000044cb7fae */ /* 0x0005e2000c101d54 */
[----:B------:R-:W-:-:S03]  /*f700*/  PLOP3.LUT P0, PT, PT, PT, UP0, 0x80, 0x0 ;  /* 0x000000000000781c */ /* 0x000fc60003f0f008 */
[----:B------:R-:W-:Y:S03]  /*f710*/  LDSM.16.M88.4 R48, [R193+0xc100] ;  /* 0x00c10000c130783b */ /* 0x000fe60000000200 */
[C---:B------:R-:W-:Y:S01]  /*f720*/  HMMA.16816.F32.BF16 R8, R72.reuse, R10, RZ ;  /* 0x0000000a4808723c */ /* 0x040fe200000418ff */
[----:B------:R-:W5:Y:S04]  /*f730*/  LDSM.16.M88.4 R44, [R192+0x6100] ;  /* 0x00610000c02c783b */ /* 0x000f680000000200 */
[----:B----4-:R-:W4:Y:S03]  /*f740*/  LDSM.16.M88.4 R40, [R192+0x6900] ;  /* 0x00690000c028783b */ /* 0x010f260000000200 */
        /* <DEDUP_REMOVED lines=18> */
[C---:B-----5:R-:W-:Y:S08]  /*f870*/  HMMA.16816.F32.BF16 R28, R48.reuse, R44, R28 ;  /* 0x0000002c301c723c */ /* 0x060ff0000004181c */
        /* <DEDUP_REMOVED lines=106> */
[C---:B------:R-:W-:Y:S07]  /*ff20*/  HMMA.16816.F32.BF16 R20, R48.reuse, R40, R20 ;  /* 0x000000283014723c */ /* 0x040fee0000041814 */
[----:B------:R-:W-:Y:S01]  /*ff30*/  SHF.R.S32.HI R41, RZ, 0x1f, R80 ;  /* 0x0000001fff297819 */ /* 0x000fe20000011450 */
[----:B------:R-:W-:Y:S01]  /*ff40*/  HMMA.16816.F32.BF16 R16, R48, R42, R16 ;  /* 0x0000002a3010723c */ /* 0x000fe20000041810 */
[----:B------:R-:W-:-:S07]  /*ff50*/  SHF.R.S32.HI R40, RZ, 0x1f, R173 ;  /* 0x0000001fff287819 */ /* 0x000fce00000114ad */
        /* <DEDUP_REMOVED lines=10> */
[C---:B----4-:R-:W-:Y:S07]  /*10000*/  HMMA.16816.F32.BF16 R32, R68.reuse, R52, R4 ;  /* 0x000000344420723c */ /* 0x050fee0000041804 */
[----:B------:R-:W-:Y:S01]  /*10010*/  LOP3.LUT R4, R81, R82, RZ, 0xfc, !PT ;  /* 0x0000005251047212 */ /* 0x000fe200078efcff */
[----:B------:R-:W-:Y:S01]  /*10020*/  HMMA.16816.F32.BF16 R72, R68, R54, R72 ;  /* 0x000000364448723c */ /* 0x000fe20000041848 */
[----:B------:R-:W-:Y:S01]  /*10030*/  SHF.R.S32.HI R7, RZ, 0x1f, R172 ;  /* 0x0000001fff077819 */ /* 0x000fe200000114ac */
[----:B------:R-:W-:Y:S06]  /*10040*/  BAR.SYNC.DEFER_BLOCKING 0x0 ;  /* 0x0000000000007b1d */ /* 0x000fec0000010000 */
[----:B------:R-:W-:Y:S05]  /*10050*/  @!P0 BRA `(.L_x_816) ;  /* 0x0000043000008947 */ /* 0x000fea0003800000 */
        /* <DEDUP_REMOVED lines=14> */
[C---:B------:R-:W-:Y:S01]  /*10140*/  SHF.L.U64.HI R6, R80.reuse, 0x1, R41 ;  /* 0x0000000150067819 */ /* 0x040fe20000010229 */
[----:B------:R-:W-:Y:S01]  /*10150*/  IMAD.SHL.U32 R43, R80, 0x2, RZ ;  /* 0x00000002502b7824 */ /* 0x000fe200078e00ff */
[----:B------:R-:W-:Y:S01]  /*10160*/  IADD3 R42, -R79, 0x10, RZ ;  /* 0x000000104f2a7810 */ /* 0x000fe20007ffe1ff */
[----:B------:R-:W-:Y:S01]  /*10170*/  IMAD R201, R0, c[0x0][0x2b8], R201 ;  /* 0x0000ae0000c97a24 */ /* 0x000fe200078e02c9 */
[C---:B------:R-:W-:Y:S01]  /*10180*/  SHF.L.U64.HI R40, R173.reuse, 0x1, R40 ;  /* 0x00000001ad287819 */ /* 0x040fe20000010228 */
[----:B------:R-:W-:Y:S01]  /*10190*/  IMAD.SHL.U32 R41, R173, 0x2, RZ ;  /* 0x00000002ad297824 */ /* 0x000fe200078e00ff */
[----:B------:R-:W-:Y:S01]  /*101a0*/  LOP3.LUT R42, R42, 0xf, RZ, 0xc0, !PT ;  /* 0x0000000f2a2a7812 */ /* 0x000fe200078ec0ff */
        /* <DEDUP_REMOVED lines=8> */
[----:B------:R-:W-:-:S03]  /*10230*/  IADD3 R44, P0, R36, UR22, RZ ;  /* 0x00000016242c7c10 */ /* 0x000fc6000ff1e0ff */
[----:B------:R-:W-:Y:S01]  /*10240*/  IMAD R0, R200, c[0x0][0x1f4], R5 ;  /* 0x00007d00c8007a24 */ /* 0x000fe200078e0205 */
[----:B------:R-:W-:-:S04]  /*10250*/  SEL R5, RZ, 0x10, P4 ;  /* 0x00000010ff057807 */ /* 0x000fc80002000000 */
[----:B------:R-:W-:Y:S02]  /*10260*/  IADD3.X R37, R37, UR16, R0, P0, !PT ;  /* 0x0000001025257c10 */ /* 0x000fe400087fe400 */
[C---:B------:R-:W-:Y:S02]  /*10270*/  LEA R39, P0, R44.reuse, c[0x0][0x1c8], 0x1 ;  /* 0x000072002c277a11 */ /* 0x040fe400078008ff */
[----:B------:R-:W-:Y:S02]  /*10280*/  IADD3 R48, -R5, 0x10, RZ ;  /* 0x0000001005307810 */ /* 0x000fe40007ffe1ff */
[----:B------:R-:W-:Y:S01]  /*10290*/  LEA.HI.X R44, R44, c[0x0][0x1cc], R37, 0x1, P0 ;  /* 0x000073002c2c7a11 */ /* 0x000fe200000f0c25 */
[----:B------:R-:W1:Y:S01]  /*102a0*/  SHFL.IDX PT, R36, R39, 0x1, 0x181f ;  /* 0x00381f0027247f89 */ /* 0x000e6200000e0000 */
[----:B------:R-:W-:Y:S02]  /*102b0*/  SEL R0, RZ, 0x10, P6 ;  /* 0x00000010ff007807 */ /* 0x000fe40003000000 */
[----:B------:R-:W-:Y:S01]  /*102c0*/  LOP3.LUT R48, R48, 0xf, RZ, 0xc0, !PT ;  /* 0x0000000f30307812 */ /* 0x000fe200078ec0ff */
[----:B------:R-:W2:Y:S01]  /*102d0*/  SHFL.IDX PT, R37, R44, 0x1, 0x181f ;  /* 0x00381f002c257f89 */ /* 0x000ea200000e0000 */
[----:B------:R-:W-:-:S02]  /*102e0*/  IADD3 R46, -R0, 0x10, RZ ;  /* 0x00000010002e7810 */ /* 0x000fc40007ffe1ff */
[----:B------:R-:W-:Y:S01]  /*102f0*/  ISETP.NE.U32.AND P2, PT, R5, RZ, PT ;  /* 0x000000ff0500720c */ /* 0x000fe20003f45070 */
[----:B------:R3:W4:Y:S01]  /*10300*/  SHFL.IDX PT, R38, R39, RZ, 0x181f ;  /* 0x00181fff27267589 */ /* 0x00072200000e0000 */
[----:B------:R-:W-:-:S03]  /*10310*/  LOP3.LUT R46, R46, 0xf, RZ, 0xc0, !PT ;  /* 0x0000000f2e2e7812 */ /* 0x000fc600078ec0ff */
        /* <DEDUP_REMOVED lines=11> */
[C---:B-----5:R-:W-:Y:S01]  /*103d0*/  IMAD.X R53, R45.reuse, 0x1, R40, P0 ;  /* 0x000000012d357824 */ /* 0x060fe200000e0628 */
[----:B------:R-:W-:Y:S01]  /*103e0*/  IADD3 R38, P0, R38, R39, RZ ;  /* 0x0000002726267210 */ /* 0x000fe20007f1e0ff */
[----:B------:R-:W-:Y:S01]  /*103f0*/  IMAD.X R43, R45, 0x1, R6, P1 ;  /* 0x000000012d2b7824 */ /* 0x000fe200008e0606 */
[----:B------:R-:W-:-:S03]  /*10400*/  ISETP.NE.U32.AND P1, PT, R0, RZ, PT ;  /* 0x000000ff0000720c */ /* 0x000fc60003f25070 */
[----:B------:R-:W-:Y:S01]  /*10410*/  IMAD.X R39, R45, 0x1, R36, P0 ;  /* 0x000000012d277824 */ /* 0x000fe200000e0624 */
[----:B------:R-:W-:Y:S01]  /*10420*/  ISETP.NE.U32.AND P0, PT, R79, RZ, PT ;  /* 0x000000ff4f00720c */ /* 0x000fe20003f05070 */
[----:B------:R1:W-:Y:S04]  /*10430*/  LDGSTS.E.BYPASS.LTC128B.128 [R203+0x6100], [R42.64], !P4 ;  /* 0x061000002acb7fae */ /* 0x0003e8000e101d54 */
[----:B------:R1:W-:Y:S04]  /*10440*/  LDGSTS.E.BYPASS.LTC128B.128 [R203+0x8100], [R52.64], !P6 ;  /* 0x0810000034cb7fae */ /* 0x0003e8000f101d54 */
[----:B------:R1:W-:Y:S04]  /*10450*/  LDGSTS.E.BYPASS.LTC128B.128 [R203+0xa100], [R38.64], !P5 ;  /* 0x0a10000026cb7fae */ /* 0x0003e8000e901d54 */
[----:B------:R1:W-:Y:S04]  /*10460*/  LDGSTS.E.BYPASS.LTC128B.128.ZFILL [R203+0x7100], [R48.64], P2 ;  /* 0x0710000030cb7fae */ /* 0x0003e80009141d54 */
[----:B------:R1:W-:Y:S04]  /*10470*/  LDGSTS.E.BYPASS.LTC128B.128.ZFILL [R203+0x9100], [R46.64], P1 ;  /* 0x091000002ecb7fae */ /* 0x0003e80008941d54 */
[----:B------:R1:W-:Y:S02]  /*10480*/  LDGSTS.E.BYPASS.LTC128B.128.ZFILL [R203+0xb100], [R50.64], P0 ;  /* 0x0b10000032cb7fae */ /* 0x0003e40008141d54 */
.L_x_816:
[----:B------:R-:W-:Y:S01]  /*10490*/  LOP3.LUT R0, R76, 0xffffffe0, RZ, 0xc0, !PT ;  /* 0xffffffe04c007812 */ /* 0x000fe200078ec0ff */
[----:B------:R-:W-:Y:S01]  /*104a0*/  UMOV UR4, 0xffffffc0 ;  /* 0xffffffc000047882 */ /* 0x000fe20000000000 */
[----:B------:R-:W-:Y:S01]  /*104b0*/  LEA.HI R6, R78, R83, RZ, 0x2 ;  /* 0x000000534e067211 */ /* 0x000fe200078f10ff */
[----:B------:R-:W-:Y:S01]  /*104c0*/  UIMAD UR4, UR8, UR4, 0x41 ;  /* 0x00000041080474a4 */ /* 0x000fe2000f8e0204 */
[----:B------:R-:W-:Y:S01]  /*104d0*/  SHF.R.S32.HI R36, RZ, 0x1f, R77 ;  /* 0x0000001fff247819 */ /* 0x000fe2000001144d */
[C---:B------:R-:W-:Y:S01]  /*104e0*/  IMAD.IADD R0, R83.reuse, 0x1, -R0 ;  /* 0x0000000153007824 */ /* 0x040fe200078e0a00 */
[----:B------:R-:W-:Y:S01]  /*104f0*/  LOP3.LUT R6, R6, 0xfffffffc, RZ, 0xc0, !PT ;  /* 0xfffffffc06067812 */ /* 0x000fe200078ec0ff */
[----:B------:R-:W-:Y:S01]  /*10500*/  IMAD.SHL.U32 R195, R4, 0x2, RZ ;  /* 0x0000000204c37824 */ /* 0x000fe200078e00ff */
[----:B------:R-:W-:Y:S01]  /*10510*/  LEA.HI R5, R36, R77, RZ, 0x3 ;  /* 0x0000004d24057211 */ /* 0x000fe200078f18ff */
[----:B------:R-:W-:Y:S01]  /*10520*/  UIADD3 UR8, UR8, -0x2, URZ ;  /* 0xfffffffe08087890 */ /* 0x000fe2000fffe03f */
[----:B------:R-:W-:Y:S01]  /*10530*/  SHF.R.S32.HI R7, RZ, 0x1f, R0 ;  /* 0x0000001fff077819 */ /* 0x000fe20000011400 */
[----:B------:R-:W-:Y:S01]  /*10540*/  IMAD.IADD R83, R83, 0x1, -R6 ;  /* 0x0000000153537824 */ /* 0x000fe200078e0a06 */
[----:B------:R-:W-:Y:S01]  /*10550*/  LOP3.LUT R36, R5, 0xffffff8, RZ, 0xc0, !PT ;  /* 0x0ffffff805247812 */ /* 0x000fe200078ec0ff */
[----:B-1----:R-:W-:Y:S01]  /*10560*/  LDSM.16.MT88.4 R40, [R195+0x2100] ;  /* 0x00210000c328783b */ /* 0x002fe20000004200 */
[----:B------:R-:W-:Y:S01]  /*10570*/  LEA.HI R6, R7, R0, RZ, 0x2 ;  /* 0x0000000007067211 */ /* 0x000fe200078f10ff */
[--C-:B------:R-:W-:Y:S01]  /*10580*/  IMAD R190, R2, 0x2, R195.reuse ;  /* 0x0000000202be7824 */ /* 0x100fe200078e02c3 */
[----:B------:R-:W-:Y:S01]  /*10590*/  LEA.HI R5, R83, R83, RZ, 0x1 ;  /* 0x0000005353057211 */ /* 0x000fe200078f08ff */
[----:B------:R-:W-:Y:S01]  /*105a0*/  IMAD.IADD R36, R77, 0x1, -R36 ;  /* 0x000000014d247824 */ /* 0x000fe200078e0a24 */
[----:B------:R-:W-:Y:S01]  /*105b0*/  PLOP3.LUT P1, PT, PT, PT, UP2, 0x80, 0x0 ;  /* 0x000000000000781c */ /* 0x000fe20003f2f028 */
[C---:B------:R-:W-:Y:S01]  /*105c0*/  IMAD R189, R3.reuse, 0x2, R195 ;  /* 0x0000000203bd7824 */ /* 0x040fe200078e02c3 */
        /* <DEDUP_REMOVED lines=8> */
[----:B------:R-:W-:Y:S01]  /*10650*/  LDSM.16.MT88.4 R108, [R190+0x100] ;  /* 0x00010000be6c783b */ /* 0x000fe20000004200 */
[----:B------:R-:W-:-:S02]  /*10660*/  IMAD.U32 R206, RZ, RZ, UR8 ;  /* 0x00000008ffce7e24 */ /* 0x000fc4000f8e00ff */
[----:B------:R-:W-:Y:S01]  /*10670*/  IMAD R174, R38, 0x8, R7 ;  /* 0x0000000826ae7824 */ /* 0x000fe200078e0207 */
[----:B------:R-:W-:Y:S01]  /*10680*/  LDSM.16.MT88.4 R116, [R189+0x100] ;  /* 0x00010000bd74783b */ /* 0x000fe20000004200 */
[----:B------:R-:W-:Y:S02]  /*10690*/  IMAD.IADD R175, R0, 0x1, -R175 ;  /* 0x0000000100af7824 */ /* 0x000fe400078e0aaf */
[----:B------:R-:W-:Y:S01]  /*106a0*/  @P1 IMAD.HI.U32 R7, R174, c[0x0][0x2c8], RZ ;  /* 0x0000b200ae071a27 */ /* 0x000fe200078e00ff */
[----:B------:R-:W-:Y:S03]  /*106b0*/  LDSM.16.MT88.4 R124, [R188+0x100] ;  /* 0x00010000bc7c783b */ /* 0x000fe60000004200 */
[----:B------:R-:W-:Y:S01]  /*106c0*/  IMAD.MOV.U32 R5, RZ, RZ, R174 ;  /* 0x000000ffff057224 */ /* 0x000fe200078e00ae */
[----:B------:R-:W-:Y:S01]  /*106d0*/  @P0 SHF.R.U32.HI R5, RZ, c[0x0][0x2cc], R7 ;  /* 0x0000b300ff050a19 */ /* 0x000fe20000011607 */
[----:B------:R-:W-:Y:S01]  /*106e0*/  IMAD.U32 R0, RZ, RZ, UR4 ;  /* 0x00000004ff007e24 */ /* 0x000fe2000f8e00ff */
[----:B------:R-:W-:Y:S01]  /*106f0*/  LDSM.16.MT88.4 R48, [R190+0x2100] ;  /* 0x00210000be30783b */ /* 0x000fe20000004200 */
[----:B------:R-:W-:Y:S01]  /*10700*/  IMAD.SHL.U32 R175, R175, 0x2, RZ ;  /* 0x00000002afaf7824 */ /* 0x000fe200078e00ff */
[----:B------:R-:W-:-:S02]  /*10710*/  ULDC.64 UR4, c[0x0][0x2c8] ;  /* 0x0000b20000047ab9 */ /* 0x000fc40000000a00 */
[----:B------:R-:W1:Y:S01]  /*10720*/  SHFL.IDX PT, R7, R5, RZ, 0x1c1f ;  /* 0x001c1fff05077589 */ /* 0x000e6200000e0000 */
[----:B------:R-:W-:Y:S01]  /*10730*/  UIMAD.WIDE.U32 UR22, UR12, UR4, URZ ;  /* 0x000000040c1672a5 */ /* 0x000fe2000f8e003f */
[C---:B------:R-:W-:Y:S02]  /*10740*/  IADD3 R0, -R175.reuse, UR9, R0 ;  /* 0x00000009af007c10 */ /* 0x040fe4000fffe100 */
[----:B------:R-:W-:Y:S01]  /*10750*/  IADD3 R6, -R175, UR19, RZ ;  /* 0x00000013af067c10 */ /* 0x000fe2000fffe1ff */
[----:B------:R-:W2:Y:S01]  /*10760*/  SHFL.IDX PT, R39, R5, 0x1, 0x1c1f ;  /* 0x003c1f0005277f89 */ /* 0x000ea200000e0000 */
[----:B------:R-:W-:Y:S02]  /*10770*/  IADD3 R36, R0, -UR17, RZ ;  /* 0x8000001100247c10 */ /* 0x000fe4000fffe0ff */
[----:B------:R-:W-:Y:S01]  /*10780*/  @UP2 UMOV UR7, UR23 ;  /* 0x0000001700072c82 */ /* 0x000fe20008000000 */
[----:B------:R-:W-:Y:S01]  /*10790*/  LDSM.16.MT88.4 R56, [R189+0x2100] ;  /* 0x00210000bd38783b */ /* 0x000fe20000004200 */
[----:B------:R-:W-:-:S03]  /*107a0*/  @UP2 USHF.R.U32.HI UR12, URZ, UR5, UR7 ;  /* 0x000000053f0c2299 */ /* 0x000fc60008011607 */
[----:B------:R-:W-:Y:S01]  /*107b0*/  LDSM.16.MT88.4 R64, [R188+0x2100] ;  /* 0x00210000bc40783b */ /* 0x000fe20000004200 */
[----:B------:R-:W-:-:S03]  /*107c0*/  UIADD3 UR12, UR12, UR9, -UR17 ;  /* 0x000000090c0c7290 */ /* 0x000fc6000fffe811 */
[----:B------:R-:W-:Y:S01]  /*107d0*/  LDSM.16.MT88.4 R80, [R190+0x4100] ;  /* 0x00410000be50783b */ /* 0x000fe20000004200 */
[----:B------:R-:W-:-:S03]  /*107e0*/  USHF.R.S32.HI UR4, URZ, 0x1f, UR12 ;  /* 0x0000001f3f047899 */ /* 0x000fc6000801140c */
[----:B------:R-:W-:Y:S01]  /*107f0*/  LDSM.16.MT88.4 R88, [R189+0x4100] ;  /* 0x00410000bd58783b */ /* 0x000fe20000004200 */
[----:B------:R-:W-:Y:S01]  /*10800*/  ULEA.HI UR4, UR4, UR12, URZ, 0x6 ;  /* 0x0000000c04047291 */ /* 0x000fe2000f8f303f */
[----:B-1----:R-:W-:Y:S02]  /*10810*/  IMAD.IADD R7, R36, 0x1, R7 ;  /* 0x0000000124077824 */ /* 0x002fe400078e0207 */
[----:B------:R-:W-:Y:S01]  /*10820*/  LDSM.16.MT88.4 R136, [R190+0x900] ;  /* 0x00090000be88783b */ /* 0x000fe20000004200 */
[----:B------:R-:W-:Y:S02]  /*10830*/  USHF.R.S32.HI UR7, URZ, 0x6, UR4 ;  /* 0x000000063f077899 */ /* 0x000fe40008011404 */
[----:B------:R-:W-:Y:S01]  /*10840*/  IMNMX R0, R6, R7, PT ;  /* 0x0000000706007217 */ /* 0x000fe20003800200 */
[----:B--2---:R-:W-:Y:S01]  /*10850*/  IMAD.IADD R39, R36, 0x1, R39 ;  /* 0x0000000124277824 */ /* 0x004fe200078e0227 */
[----:B------:R-:W-:Y:S01]  /*10860*/  UISETP.LT.AND UP0, UPT, URZ, UR7, UPT ;  /* 0x000000073f00728c */ /* 0x000fe2000bf01270 */
[----:B------:R-:W0:Y:S01]  /*10870*/  LDGDEPBAR ;  /* 0x00000000000079af */ /* 0x000e220000000000 */
[----:B------:R-:W-:-:S02]  /*10880*/  ISETP.GT.AND P0, PT, R0, RZ, PT ;  /* 0x000000ff0000720c */ /* 0x000fc40003f04270 */
[----:B------:R-:W-:Y:S01]  /*10890*/  ISETP.GT.AND P1, PT, R0, 0x1, PT ;  /* 0x000000010000780c */ /* 0x000fe20003f24270 */
[----:B------:R-:W-:Y:S01]  /*108a0*/  USEL UR7, URZ, UR7, !UP0 ;  /* 0x000000073f077287 */ /* 0x000fe2000c000000 */
        /* <DEDUP_REMOVED lines=21> */
[----:B------:R-:W-:Y:S02]  /*10a00*/  IMNMX R13, R6, R39, PT ;  /* 0x00000027060d7217 */ /* 0x000fe40003800200 */
[----:B------:R-:W-:-:S02]  /*10a10*/  ISETP.GT.AND P0, PT, R0, 0x30, PT ;  /* 0x000000300000780c */ /* 0x000fc40003f04270 */
[----:B------:R-:W-:Y:S02]  /*10a20*/  FSEL R161, R9, -INF , P1 ;  /* 0xff80000009a17808 */ /* 0x000fe40000800000 */
[----:B------:R-:W-:Y:S02]  /*10a30*/  FMNMX.FTZ R6, R28, R37, !PT ;  /* 0x000000251c067209 */ /* 0x000fe40007810000 */
[C---:B------:R-:W-:Y:S02]  /*10a40*/  ISETP.GT.AND P1, PT, R13.reuse, RZ, PT ;  /* 0x000000ff0d00720c */ /* 0x040fe40003f24270 */
[----:B------:R-:W-:Y:S02]  /*10a50*/  FSEL R147, R32, -INF , P0 ;  /* 0xff80000020937808 */ /* 0x000fe40000000000 */
[----:B------:R-:W-:Y:S02]  /*10a60*/  ISETP.GT.AND P0, PT, R13, 0x1, PT ;  /* 0x000000010d00780c */ /* 0x000fe40003f04270 */
[----:B------:R-:W-:-:S02]  /*10a70*/  FMNMX.FTZ R6, R29, R6, !PT ;  /* 0x000000061d067209 */ /* 0x000fc40007810000 */
[----:B------:R-:W-:Y:S02]  /*10a80*/  FSEL R30, R30, -INF , P1 ;  /* 0xff8000001e1e7808 */ /* 0x000fe40000800000 */
[----:B------:R-:W-:Y:S02]  /*10a90*/  ISETP.GT.AND P1, PT, R13, 0x8, PT ;  /* 0x000000080d00780c */ /* 0x000fe40003f24270 */
[----:B------:R-:W-:Y:S02]  /*10aa0*/  FSEL R16, R31, -INF , P0 ;  /* 0xff8000001f107808 */ /* 0x000fe40000000000 */
[----:B------:R-:W-:Y:S02]  /*10ab0*/  FMNMX.FTZ R6, R25, R6, !PT ;  /* 0x0000000619067209 */ /* 0x000fe40007810000 */
[----:B------:R-:W-:Y:S02]  /*10ac0*/  ISETP.GT.AND P0, PT, R13, 0x9, PT ;  /* 0x000000090d00780c */ /* 0x000fe40003f04270 */
[----:B------:R-:W-:-:S02]  /*10ad0*/  FSEL R26, R26, -INF , P1 ;  /* 0xff8000001a1a7808 */ /* 0x000fc40000800000 */
[----:B------:R-:W-:Y:S02]  /*10ae0*/  FMNMX.FTZ R9, R30, R16, !PT ;  /* 0x000000101e097209 */ /* 0x000fe40007810000 */
[----:B------:R-:W-:Y:S02]  /*10af0*/  FMNMX.FTZ R20, R7, R6, !PT ;  /* 0x0000000607147209 */ /* 0x000fe40007810000 */
[----:B------:R-:W-:Y:S02]  /*10b00*/  ISETP.GT.AND P1, PT, R13, 0x10, PT ;  /* 0x000000100d00780c */ /* 0x000fe40003f24270 */
[----:B------:R-:W-:Y:S02]  /*10b10*/  FSEL R6, R27, -INF , P0 ;  /* 0xff8000001b067808 */ /* 0x000fe40000000000 */
[----:B------:R-:W-:Y:S02]  /*10b20*/  FMNMX.FTZ R9, R26, R9, !PT ;  /* 0x000000091a097209 */ /* 0x000fe40007810000 */
[----:B------:R-:W-:-:S02]  /*10b30*/  ISETP.GT.AND P0, PT, R13, 0x11, PT ;  /* 0x000000110d00780c */ /* 0x000fc40003f04270 */
[----:B------:R-:W-:Y:S02]  /*10b40*/  FSEL R22, R22, -INF , P1 ;  /* 0xff80000016167808 */ /* 0x000fe40000800000 */
[----:B------:R-:W-:Y:S02]  /*10b50*/  FMNMX.FTZ R9, R6, R9, !PT ;  /* 0x0000000906097209 */ /* 0x000fe40007810000 */
[----:B------:R-:W-:Y:S02]  /*10b60*/  FSEL R12, R23, -INF , P0 ;  /* 0xff800000170c7808 */ /* 0x000fe40000000000 */
[----:B------:R-:W-:Y:S02]  /*10b70*/  ISETP.GT.AND P0, PT, R13, 0x18, PT ;  /* 0x000000180d00780c */ /* 0x000fe40003f04270 */
[----:B------:R-:W-:Y:S02]  /*10b80*/  FMNMX.FTZ R20, R21, R20, !PT ;  /* 0x0000001415147209 */ /* 0x000fe40007810000 */
[----:B------:R-:W-:-:S02]  /*10b90*/  ISETP.GT.AND P1, PT, R0, 0x31, PT ;  /* 0x000000310000780c */ /* 0x000fc40003f24270 */
[----:B------:R-:W-:Y:S02]  /*10ba0*/  FMNMX.FTZ R9, R22, R9, !PT ;  /* 0x0000000916097209 */ /* 0x000fe40007810000 */
[----:B------:R-:W-:Y:S02]  /*10bb0*/  FSEL R18, R18, -INF , P0 ;  /* 0xff80000012127808 */ /* 0x000fe40000000000 */
[----:B------:R-:W-:Y:S02]  /*10bc0*/  FMNMX.FTZ R20, R5, R20, !PT ;  /* 0x0000001405147209 */ /* 0x000fe40007810000 */
[----:B------:R-:W-:Y:S02]  /*10bd0*/  FSEL R145, R33, -INF , P1 ;  /* 0xff80000021917808 */ /* 0x000fe40000800000 */
[----:B------:R-:W-:Y:S02]  /*10be0*/  ISETP.GT.AND P0, PT, R0, 0x38, PT ;  /* 0x000000380000780c */ /* 0x000fe40003f04270 */
[----:B------:R-:W-:-:S02]  /*10bf0*/  ISETP.GT.AND P1, PT, R13, 0x19, PT ;  /* 0x000000190d00780c */ /* 0x000fc40003f24270 */
[----:B------:R-:W-:Y:S02]  /*10c00*/  FMNMX.FTZ R9, R12, R9, !PT ;  /* 0x000000090c097209 */ /* 0x000fe40007810000 */
[----:B------:R-:W-:Y:S02]  /*10c10*/  FMNMX.FTZ R20, R17, R20, !PT ;  /* 0x0000001411147209 */ /* 0x000fe40007810000 */
[----:B------:R-:W-:Y:S02]  /*10c20*/  FSEL R143, R72, -INF , P0 ;  /* 0xff800000488f7808 */ /* 0x000fe40000000000 */
[----:B------:R-:W-:Y:S02]  /*10c30*/  FSEL R8, R19, -INF , P1 ;  /* 0xff80000013087808 */ /* 0x000fe40000800000 */
[----:B------:R-:W-:Y:S02]  /*10c40*/  ISETP.GT.AND P0, PT, R13, 0x20, PT ;  /* 0x000000200d00780c */ /* 0x000fe40003f04270 */
[----:B------:R-:W-:-:S02]  /*10c50*/  FMNMX.FTZ R9, R18, R9, !PT ;  /* 0x0000000912097209 */ /* 0x000fc40007810000 */
[----:B------:R-:W-:Y:S02]  /*10c60*/  FMNMX.FTZ R20, R159, R20, !PT ;  /* 0x000000149f147209 */ /* 0x000fe40007810000 */
[----:B------:R-:W-:Y:S02]  /*10c70*/  ISETP.GT.AND P1, PT, R13, 0x21, PT ;  /* 0x000000210d00780c */ /* 0x000fe40003f24270 */
[----:B------:R-:W-:Y:S02]  /*10c80*/  FSEL R204, R14, -INF , P0 ;  /* 0xff8000000ecc7808 */ /* 0x000fe40000000000 */
[----:B------:R-:W-:Y:S02]  /*10c90*/  FMNMX.FTZ R9, R8, R9, !PT ;  /* 0x0000000908097209 */ /* 0x000fe40007810000 */
[----:B------:R-:W-:Y:S02]  /*10ca0*/  ISETP.GT.AND P0, PT, R0, 0x39, PT ;  /* 0x000000390000780c */ /* 0x000fe40003f04270 */
[----:B------:R-:W-:-:S02]  /*10cb0*/  FMNMX.FTZ R20, R167, R20, !PT ;  /* 0x00000014a7147209 */ /* 0x000fc40007810000 */
[----:B------:R-:W-:Y:S02]  /*10cc0*/  FSEL R166, R15, -INF , P1 ;  /* 0xff8000000fa67808 */ /* 0x000fe40000800000 */
[----:B------:R-:W-:Y:S02]  /*10cd0*/  ISETP.GT.AND P1, PT, R13, 0x28, PT ;  /* 0x000000280d00780c */ /* 0x000fe40003f24270 */
[----:B------:R-:W-:Y:S02]  /*10ce0*/  FMNMX.FTZ R9, R204, R9, !PT ;  /* 0x00000009cc097209 */ /* 0x000fe40007810000 */
[----:B------:R-:W-:Y:S02]  /*10cf0*/  FSEL R141, R73, -INF , P0 ;  /* 0xff800000498d7808 */ /* 0x000fe40000000000 */
        /* <DEDUP_REMOVED lines=43> */
[----:B------:R-:W-:Y:S01]  /*10fb0*/  ISETP.GE.AND P0, PT, R206, UR7, PT ;  /* 0x00000007ce007c0c */ /* 0x000fe2000bf06270 */
        /* <DEDUP_REMOVED lines=16> */
[----:B------:R-:W3:Y:S01]  /*110c0*/  LDSM.16.MT88.4 R8, [R195+0x2900] ;  /* 0x00290000c308783b */ /* 0x000ee20000004200 */
[----:B------:R-:W-:-:S02]  /*110d0*/  FFMA.FTZ R151, R22, c[0x0][0x2d0], -R163 ;  /* 0x0000b40016977a23 */ /* 0x000fc400000108a3 */
[--C-:B------:R-:W-:Y:S01]  /*110e0*/  FFMA.FTZ R134, R12, c[0x0][0x2d0], -R163.reuse ;  /* 0x0000b4000c867a23 */ /* 0x100fe200000108a3 */
[----:B------:R-:W4:Y:S01]  /*110f0*/  LDSM.16.MT88.4 R20, [R195+0x900] ;  /* 0x00090000c314783b */ /* 0x000f220000004200 */
[----:B------:R-:W-:Y:S01]  /*11100*/  FFMA.FTZ R3, R18, c[0x0][0x2d0], -R163 ;  /* 0x0000b40012037a23 */ /* 0x000fe200000108a3 */
[----:B------:R-:W5:Y:S01]  /*11110*/  MUFU.EX2 R149, R149 ;  /* 0x0000009500957308 */ /* 0x000f620000000800 */
[----:B-1----:R-:W-:Y:S01]  /*11120*/  F2FP.BF16.PACK_AB R96, R153, R156 ;  /* 0x0000009c9960723e */ /* 0x002fe200000010ff */
[----:B------:R-:W1:Y:S01]  /*11130*/  LDSM.16.MT88.4 R12, [R189+0x2900] ;  /* 0x00290000bd0c783b */ /* 0x000e620000004200 */
[--C-:B------:R-:W-:Y:S02]  /*11140*/  FFMA.FTZ R162, R167, c[0x0][0x2d0], -R146.reuse ;  /* 0x0000b400a7a27a23 */ /* 0x100fe40000010892 */
[--C-:B------:R-:W-:Y:S01]  /*11150*/  FFMA.FTZ R160, R165, c[0x0][0x2d0], -R146.reuse ;  /* 0x0000b400a5a07a23 */ /* 0x100fe20000010892 */
[----:B------:R-:W1:Y:S01]  /*11160*/  LDSM.16.MT88.4 R16, [R188+0x2900] ;  /* 0x00290000bc10783b */ /* 0x000e620000004200 */
[--C-:B------:R-:W-:Y:S01]  /*11170*/  FFMA.FTZ R159, R159, c[0x0][0x2d0], -R146.reuse ;  /* 0x0000b4009f9f7a23 */ /* 0x100fe20000010892 */
[----:B------:R-:W-:Y:S01]  /*11180*/  MUFU.EX2 R155, R155 ;  /* 0x0000009b009b7308 */ /* 0x000fe20000000800 */
[----:B------:R-:W-:-:S02]  /*11190*/  FFMA.FTZ R161, R161, c[0x0][0x2d0], -R146 ;  /* 0x0000b400a1a17a23 */ /* 0x000fc40000010892 */
[--C-:B------:R-:W-:Y:S02]  /*111a0*/  FFMA.FTZ R165, R204, c[0x0][0x2d0], -R163.reuse ;  /* 0x0000b400cca57a23 */ /* 0x100fe400000108a3 */
[--C-:B------:R-:W-:Y:S02]  /*111b0*/  FFMA.FTZ R166, R166, c[0x0][0x2d0], -R163.reuse ;  /* 0x0000b400a6a67a23 */ /* 0x100fe400000108a3 */
[--C-:B------:R-:W-:Y:S01]  /*111c0*/  FFMA.FTZ R167, R170, c[0x0][0x2d0], -R163.reuse ;  /* 0x0000b400aaa77a23 */ /* 0x100fe200000108a3 */
[----:B------:R-:W2:Y:S01]  /*111d0*/  MUFU.EX2 R158, R158 ;  /* 0x0000009e009e7308 */ /* 0x000ea20000000800 */
[----:B-----5:R-:W-:Y:S01]  /*111e0*/  F2FP.BF16.PACK_AB R98, R149, R154 ;  /* 0x0000009a9562723e */ /* 0x020fe200000010ff */
        /* <DEDUP_REMOVED lines=8> */
[----:B------:R-:W5:Y:S01]  /*11270*/  MUFU.EX2 R150, R150 ;  /* 0x0000009600967308 */ /* 0x000f620000000800 */
[----:B--2---:R-:W-:Y:S01]  /*11280*/  F2FP.BF16.PACK_AB R97, R158, R155 ;  /* 0x0000009b9e61723e */ /* 0x004fe200000010ff */
[--C-:B------:R-:W-:Y:S01]  /*11290*/  FFMA.FTZ R207, R140, c[0x0][0x2d0], -R163.reuse ;  /* 0x0000b4008ccf7a23 */ /* 0x100fe200000108a3 */
[----:B------:R-:W-:Y:S01]  /*112a0*/  LDSM.16.MT88.4 R144, [R195+0x1900] ;  /* 0x00190000c390783b */ /* 0x000fe20000004200 */
[----:B------:R-:W-:-:S02]  /*112b0*/  FFMA.FTZ R164, R164, c[0x0][0x2d0], -R163 ;  /* 0x0000b400a4a47a23 */ /* 0x000fc400000108a3 */
[----:B------:R-:W-:Y:S01]  /*112c0*/  FADD.FTZ R153, R156, R153 ;  /* 0x000000999c997221 */ /* 0x000fe20000010000 */
[----:B------:R-:W-:Y:S01]  /*112d0*/  LDSM.16.MT88.4 R140, [R190+0x1900] ;  /* 0x00190000be8c783b */ /* 0x000fe20000004200 */
[----:B------:R-:W-:Y:S01]  /*112e0*/  MUFU.EX2 R152, R152 ;  /* 0x0000009800987308 */ /* 0x000fe20000000800 */
[----:B------:R-:W-:Y:S02]  /*112f0*/  FADD.FTZ R158, R155, R158 ;  /* 0x0000009e9b9e7221 */ /* 0x000fe40000010000 */
[----:B------:R-:W-:-:S04]  /*11300*/  FADD.FTZ R154, R154, R153 ;  /* 0x000000999a9a7221 */ /* 0x000fc80000010000 */
[----:B------:R-:W-:Y:S01]  /*11310*/  FADD.FTZ R149, R149, R154 ;  /* 0x0000009a95957221 */ /* 0x000fe20000010000 */
[----:B-----5:R-:W-:Y:S01]  /*11320*/  F2FP.BF16.PACK_AB R99, R150, R157 ;  /* 0x0000009d9663723e */ /* 0x020fe200000010ff */
        /* <DEDUP_REMOVED lines=90> */
[----:B------:R-:W-:Y:S07]  /*118d0*/  LDSM.16.MT88.4 R20, [R195+0x5100] ;  /* 0x00510000c314783b */ /* 0x000fee0000004200 */
[C---:B---3--:R-:W-:Y:S08]  /*118e0*/  HMMA.16816.F32.BF16 R84, R4.reuse, R12, R84 ;  /* 0x0000000c0454723c */ /* 0x048ff00000041854 */
[C---:B------:R-:W-:Y:S01]  /*118f0*/  HMMA.16816.F32.BF16 R88, R4.reuse, R14, R88 ;  /* 0x0000000e0458723c */ /* 0x040fe20000041858 */
[----:B------:R-:W2:Y:S07]  /*11900*/  LDSM.16.MT88.4 R12, [R190+0x1100] ;  /* 0x00110000be0c783b */ /* 0x000eae0000004200 */
        /* <DEDUP_REMOVED lines=33> */
[----:B------:R-:W-:Y:S07]  /*11b20*/  LDSM.16.MT88.4 R16, [R195+0x5900] ;  /* 0x00590000c310783b */ /* 0x000fee0000004200 */
        /* <DEDUP_REMOVED lines=16> */
[----:B------:R-:W2:Y:S06]  /*11c30*/  LDSM.16.MT88.4 R12, [R190+0x5900] ;  /* 0x00590000be0c783b */ /* 0x000eac0000004200 */
        /* <DEDUP_REMOVED lines=15> */
[C---:B------:R-:W-:Y:S08]  /*11d30*/  HMMA.16816.F32.BF16 R68, R4.reuse, R16, R68 ;  /* 0x000000100444723c */ /* 0x040ff00000041844 */
[C---:B------:R-:W-:Y:S01]  /*11d40*/  HMMA.16816.F32.BF16 R72, R4.reuse, R18, R72 ;  /* 0x000000120448723c */ /* 0x040fe20000041848 */
[----:B------:R-:W5:Y:S07]  /*11d50*/  LDSM.16.MT88.4 R16, [R188+0x5900] ;  /* 0x00590000bc10783b */ /* 0x000f6e0000004200 */
        /* <DEDUP_REMOVED lines=10> */
[C---:B----4-:R-:W-:Y:S08]  /*11e00*/  HMMA.16816.F32.BF16 R52, R4.reuse, R24, R52 ;  /* 0x000000180434723c */ /* 0x050ff00000041834 */
[C---:B------:R-:W-:Y:S08]  /*11e10*/  HMMA.16816.F32.BF16 R56, R4.reuse, R26, R56 ;  /* 0x0000001a0438723c */ /* 0x040ff00000041838 */
[C---:B------:R-:W-:Y:S08]  /*11e20*/  HMMA.16816.F32.BF16 R60, R4.reuse, R20, R60 ;  /* 0x00000014043c723c */ /* 0x040ff0000004183c */
[C---:B------:R-:W-:Y:S08]  /*11e30*/  HMMA.16816.F32.BF16 R64, R4.reuse, R22, R64 ;  /* 0x000000160440723c */ /* 0x040ff00000041840 */
[C---:B--2---:R-:W-:Y:S08]  /*11e40*/  HMMA.16816.F32.BF16 R76, R4.reuse, R12, R76 ;  /* 0x0000000c044c723c */ /* 0x044ff0000004184c */
[C---:B------:R-:W-:Y:S08]  /*11e50*/  HMMA.16816.F32.BF16 R80, R4.reuse, R14, R80 ;  /* 0x0000000e0450723c */ /* 0x040ff00000041850 */
[C---:B-1----:R-:W-:Y:S08]  /*11e60*/  HMMA.16816.F32.BF16 R84, R4.reuse, R8, R84 ;  /* 0x000000080454723c */ /* 0x042ff00000041854 */
[C---:B------:R-:W-:Y:S08]  /*11e70*/  HMMA.16816.F32.BF16 R88, R4.reuse, R10, R88 ;  /* 0x0000000a0458723c */ /* 0x040ff00000041858 */
[C---:B-----5:R-:W-:Y:S08]  /*11e80*/  HMMA.16816.F32.BF16 R92, R4.reuse, R16, R92 ;  /* 0x00000010045c723c */ /* 0x060ff0000004185c */
[----:B------:R-:W-:Y:S01]  /*11e90*/  HMMA.16816.F32.BF16 R96, R4, R18, R96 ;  /* 0x000000120460723c */ /* 0x000fe20000041860 */
[----:B------:R-:W-:Y:S07]  /*11ea0*/  @!P0 BRA `(.L_x_817) ;  /* 0x000030a000008947 */ /* 0x000fee0003800000 */
[----:B------:R-:W1:Y:S01]  /*11eb0*/  S2R R5, SR_TID.X ;  /* 0x0000000000057919 */ /* 0x000e620000002100 */
[----:B------:R-:W-:Y:S01]  /*11ec0*/  PLOP3.LUT P1, PT, PT, PT, UP2, 0x80, 0x0 ;  /* 0x000000000000781c */ /* 0x000fe20003f2f028 */
[----:B------:R-:W-:Y:S01]  /*11ed0*/  IMAD.MOV.U32 R3, RZ, RZ, R0 ;  /* 0x000000ffff037224 */ /* 0x000fe200078e0000 */
[----:B------:R-:W-:Y:S01]  /*11ee0*/  PLOP3.LUT P0, PT, PT, PT, UP2, 0x80, 0x0 ;  /* 0x000000000000781c */ /* 0x000fe20003f0f028 */
[----:B------:R-:W-:Y:S01]  /*11ef0*/  IMAD.MOV.U32 R2, RZ, RZ, R132 ;  /* 0x000000ffff027224 */ /* 0x000fe200078e0084 */
[----:B------:R-:W-:Y:S01]  /*11f00*/  SHF.R.S32.HI R0, RZ, 0x1f, R173 ;  /* 0x0000001fff007819 */ /* 0x000fe200000114ad */
[----:B------:R-:W-:Y:S01]  /*11f10*/  IMAD.MOV.U32 R217, RZ, RZ, R206 ;  /* 0x000000ffffd97224 */ /* 0x000fe200078e00ce */
[----:B------:R-:W-:Y:S01]  /*11f20*/  SHF.R.S32.HI R207, RZ, 0x1f, R172 ;  /* 0x0000001fffcf7819 */ /* 0x000fe200000114ac */
[C---:B------:R-:W-:Y:S01]  /*11f30*/  IMAD.SHL.U32 R212, R173.reuse, 0x2, RZ ;  /* 0x00000002add47824 */ /* 0x040fe200078e00ff */
[----:B------:R-:W-:Y:S01]  /*11f40*/  SEL R211, RZ, 0x10, P6 ;  /* 0x00000010ffd37807 */ /* 0x000fe20003000000 */
[----:B------:R-:W-:Y:S01]  /*11f50*/  IMAD.SHL.U32 R210, R172, 0x2, RZ ;  /* 0x00000002acd27824 */ /* 0x000fe200078e00ff */
[----:B------:R-:W-:Y:S01]  /*11f60*/  SEL R208, RZ, 0x10, P5 ;  /* 0x00000010ffd07807 */ /* 0x000fe20002800000 */
[----:B------:R-:W-:Y:S01]  /*11f70*/  IMAD.MOV.U32 R216, RZ, RZ, 0x1 ;  /* 0x00000001ffd87424 */ /* 0x000fe200078e00ff */
[----:B------:R-:W-:Y:S01]  /*11f80*/  SHF.L.U64.HI R213, R173, 0x1, R0 ;  /* 0x00000001add57819 */ /* 0x000fe20000010200 */
[----:B------:R-:W-:Y:S01]  /*11f90*/  @P1 IMAD.HI.U32 R215, R174, c[0x0][0x2c8], RZ ;  /* 0x0000b200aed71a27 */ /* 0x000fe200078e00ff */
[----:B------:R-:W-:Y:S01]  /*11fa0*/  SHF.L.U64.HI R207, R172, 0x1, R207 ;  /* 0x00000001accf7819 */ /* 0x000fe200000102cf */
[----:B------:R-:W-:-:S02]  /*11fb0*/  ULDC UR5, c[0x0][0x210] ;  /* 0x0000840000057ab9 */ /* 0x000fc40000000800 */
[----:B------:R-:W-:Y:S01]  /*11fc0*/  ULDC UR4, c[0x0][0x1e8] ;  /* 0x00007a0000047ab9 */ /* 0x000fe20000000800 */
[----:B------:R-:W-:Y:S01]  /*11fd0*/  @P0 SHF.R.U32.HI R215, RZ, c[0x0][0x2cc], R215 ;  /* 0x0000b300ffd70a19 */ /* 0x000fe200000116d7 */
[----:B------:R-:W-:Y:S02]  /*11fe0*/  UIMAD UR5, UR11, UR5, URZ ;  /* 0x000000050b0572a4 */ /* 0x000fe4000f8e023f */
[----:B------:R-:W-:Y:S01]  /*11ff0*/  UIMAD UR4, UR11, UR4, URZ ;  /* 0x000000040b0472a4 */ /* 0x000fe2000f8e023f */
[----:B-1----:R-:W-:-:S04]  /*12000*/  SHF.R.S32.HI R214, RZ, 0x1f, R5 ;  /* 0x0000001fffd67819 */ /* 0x002fc80000011405 */
[----:B------:R-:W-:-:S04]  /*12010*/  LEA.HI R214, R214, R5, RZ, 0x3 ;  /* 0x00000005d6d67211 */ /* 0x000fc800078f18ff */
[----:B------:R-:W-:-:S05]  /*12020*/  LOP3.LUT R214, R214, 0xfffffff8, RZ, 0xc0, !PT ;  /* 0xfffffff8d6d67812 */ /* 0x000fca00078ec0ff */
[----:B------:R-:W-:-:S04]  /*12030*/  IMAD.IADD R214, R5, 0x1, -R214 ;  /* 0x0000000105d67824 */ /* 0x000fc800078e0ad6 */
[----:B------:R-:W-:-:S05]  /*12040*/  IMAD.SHL.U32 R214, R214, 0x8, RZ ;  /* 0x00000008d6d67824 */ /* 0x000fca00078e00ff */
[----:B------:R-:W-:-:S04]  /*12050*/  SHF.R.S32.HI R209, RZ, 0x1f, R214 ;  /* 0x0000001fffd17819 */ /* 0x000fc800000114d6 */
[C---:B------:R-:W-:Y:S01]  /*12060*/  SHF.L.U64.HI R209, R214.reuse, 0x1, R209 ;  /* 0x00000001d6d17819 */ /* 0x040fe200000102d1 */
[----:B------:R-:W-:Y:S02]  /*12070*/  IMAD.SHL.U32 R214, R214, 0x2, RZ ;  /* 0x00000002d6d67824 */ /* 0x000fe400078e00ff */
.L_x_820:
[----:B------:R-:W-:Y:S04]  /*12080*/  DEPBAR.LE SB0, 0x0 ;  /* 0x000080000000791a */ /* 0x000fe80000000000 */
[----:B------:R-:W-:Y:S01]  /*12090*/  BAR.SYNC.DEFER_BLOCKING 0x0 ;  /* 0x0000000000007b1d */ /* 0x000fe20000010000 */
[----:B------:R-:W-:Y:S05]  /*120a0*/  ISETP.GE.AND P0, PT, R217, RZ, PT ;  /* 0x000000ffd900720c */ /* 0x000fea0003f06270 */
        /* <DEDUP_REMOVED lines=31> */
[----:B------:R2:W1:Y:S01]  /*122a0*/  SHFL.IDX PT, R4, R14, RZ, 0x181f ;  /* 0x00181fff0e047589 */ /* 0x00046200000e0000 */
[-C--:B-----5:R-:W-:Y:S04]  /*122b0*/  IADD3 R10, P1, P0, R10, R5.reuse, R212 ;  /* 0x000000050a0a7210 */ /* 0x0a0fe8000783e0d4 */
[----:B----4-:R-:W-:Y:S02]  /*122c0*/  IADD3.X R11, RZ, R0, R213, P1, P0 ;  /* 0x00000000ff0b7210 */ /* 0x010fe40000fe04d5 */
[----:B------:R-:W-:Y:S02]  /*122d0*/  IADD3 R8, P1, P0, R8, R5, R210 ;  /* 0x0000000508087210 */ /* 0x000fe4000783e0d2 */
[C---:B---3--:R-:W-:Y:S02]  /*122e0*/  IADD3 R6, P2, R7.reuse, R212, RZ ;  /* 0x000000d407067210 */ /* 0x048fe40007f5e0ff */
[----:B------:R-:W-:Y:S02]  /*122f0*/  IADD3.X R9, RZ, R0, R207, P1, P0 ;  /* 0x00000000ff097210 */ /* 0x000fe40000fe04cf */
[C---:B------:R-:W-:Y:S02]  /*12300*/  IADD3 R12, P0, R7.reuse, R214, RZ ;  /* 0x000000d6070c7210 */ /* 0x040fe40007f1e0ff */
[----:B--2---:R-:W-:Y:S01]  /*12310*/  IADD3 R14, P1, R7, R210, RZ ;  /* 0x000000d2070e7210 */ /* 0x004fe20007f3e0ff */
[C---:B-1----:R-:W-:Y:S02]  /*12320*/  IMAD.X R7, R4.reuse, 0x1, R213, P2 ;  /* 0x0000000104077824 */ /* 0x042fe400010e06d5 */
[C---:B------:R-:W-:Y:S01]  /*12330*/  IMAD.X R13, R4.reuse, 0x1, R209, P0 ;  /* 0x00000001040d7824 */ /* 0x040fe200000e06d1 */
[----:B------:R-:W-:Y:S01]  /*12340*/  IADD3 R16, P0, R5, R214, RZ ;  /* 0x000000d605107210 */ /* 0x000fe20007f1e0ff */
[----:B------:R-:W-:Y:S01]  /*12350*/  IMAD.X R15, R4, 0x1, R207, P1 ;  /* 0x00000001040f7824 */ /* 0x000fe200008e06cf */
[----:B------:R-:W-:Y:S02]  /*12360*/  IADD3 R5, R203, 0x100, RZ ;  /* 0x00000100cb057810 */ /* 0x000fe40007ffe0ff */
[----:B------:R-:W-:Y:S01]  /*12370*/  ISETP.NE.U32.AND P1, PT, R211, RZ, PT ;  /* 0x000000ffd300720c */ /* 0x000fe20003f25070 */
[----:B------:R-:W-:Y:S01]  /*12380*/  IMAD.X R17, R0, 0x1, R209, P0 ;  /* 0x0000000100117824 */ /* 0x000fe200000e06d1 */
[----:B------:R-:W-:Y:S01]  /*12390*/  ISETP.NE.U32.AND P0, PT, R208, RZ, PT ;  /* 0x000000ffd000720c */ /* 0x000fe20003f05070 */
[----:B------:R1:W-:Y:S04]  /*123a0*/  LDGSTS.E.BYPASS.LTC128B.128 [R5], [R12.64], !P4 ;  /* 0x000000000c057fae */ /* 0x0003e8000e101d54 */
[----:B------:R1:W-:Y:S04]  /*123b0*/  LDGSTS.E.BYPASS.LTC128B.128 [R5+0x2000], [R6.64], !P6 ;  /* 0x0200000006057fae */ /* 0x0003e8000f101d54 */
[----:B------:R1:W-:Y:S04]  /*123c0*/  LDGSTS.E.BYPASS.LTC128B.128 [R5+0x4000], [R14.64], !P5 ;  /* 0x040000000e057fae */ /* 0x0003e8000e901d54 */
[----:B------:R1:W-:Y:S04]  /*123d0*/  LDGSTS.E.BYPASS.LTC128B.128 [R5+0x1000], [R16.64], !P4 ;  /* 0x0100000010057fae */ /* 0x0003e8000e101d54 */
[----:B------:R1:W-:Y:S04]  /*123e0*/  LDGSTS.E.BYPASS.LTC128B.128.ZFILL [R5+0x3000], [R10.64], P1 ;  /* 0x030000000a057fae */ /* 0x0003e80008941d54 */
[----:B------:R1:W-:Y:S02]  /*123f0*/  LDGSTS.E.BYPASS.LTC128B.128.ZFILL [R5+0x5000], [R8.64], P0 ;  /* 0x0500000008057fae */ /* 0x0003e40008141d54 */
.L_x_818:
[C---:B-123--:R-:W-:Y:S01]  /*12400*/  HMMA.16816.F32.BF16 R4, R132.reuse, R136, RZ ;  /* 0x000000888404723c */ /* 0x04efe200000418ff */
[----:B------:R-:W0:Y:S02]  /*12410*/  LDGDEPBAR ;  /* 0x00000000000079af */ /* 0x000e240000000000 */
[----:B------:R-:W-:Y:S05]  /*12420*/  ISETP.GE.AND P0, PT, R217, 0x1, PT ;  /* 0x00000001d900780c */ /* 0x000fea0003f06270 */
[C---:B------:R-:W-:Y:S01]  /*12430*/  HMMA.16816.F32.BF16 R8, R132.reuse, R138, RZ ;  /* 0x0000008a8408723c */ /* 0x040fe200000418ff */
[----:B------:R-:W-:Y:S07]  /*12440*/  LDSM.16.M88.4 R136, [R193+0xc100] ;  /* 0x00c10000c188783b */ /* 0x000fee0000000200 */
[C---:B----4-:R-:W-:Y:S08]  /*12450*/  HMMA.16816.F32.BF16 R12, R132.reuse, R140, RZ ;  /* 0x0000008c840c723c */ /* 0x050ff000000418ff */
[C---:B------:R-:W-:Y:S01]  /*12460*/  HMMA.16816.F32.BF16 R16, R132.reuse, R142, RZ ;  /* 0x0000008e8410723c */ /* 0x040fe200000418ff */
[----:B------:R-:W1:Y:S07]  /*12470*/  LDSM.16.M88.4 R140, [R192+0x6100] ;  /* 0x00610000c08c783b */ /* 0x000e6e0000000200 */
[C---:B------:R-:W-:Y:S08]  /*12480*/  HMMA.16816.F32.BF16 R20, R132.reuse, R144, RZ ;  /* 0x000000908414723c */ /* 0x040ff000000418ff */
[C---:B------:R-:W-:Y:S01]  /*12490*/  HMMA.16816.F32.BF16 R24, R132.reuse, R146, RZ ;  /* 0x000000928418723c */ /* 0x040fe200000418ff */
[----:B------:R-:W2:Y:S07]  /*124a0*/  LDSM.16.M88.4 R144, [R192+0x6900] ;  /* 0x00690000c090783b */ /* 0x000eae0000000200 */
        /* <DEDUP_REMOVED lines=140> */
[----:B------:R-:W-:Y:S01]  /*12d70*/  ISETP.NE.AND P1, PT, R199, 0x1, PT ;  /* 0x00000001c700780c */ /* 0x000fe20003f25270 */
[----:B------:R-:W-:Y:S01]  /*12d80*/  IMAD.MOV.U32 R200, RZ, RZ, RZ ;  /* 0x000000ffffc87224 */ /* 0x000fe200078e00ff */
[----:B------:R-:W-:Y:S02]  /*12d90*/  LEA R201, R217, UR13, 0x6 ;  /* 0x0000000dd9c97c11 */ /* 0x000fe4000f8e30ff */
[----:B------:R-:W-:Y:S02]  /*12da0*/  IADD3 R138, -R211, 0x10, RZ ;  /* 0x00000010d38a7810 */ /* 0x000fe40007ffe1ff */
[----:B------:R-:W-:Y:S02]  /*12db0*/  IADD3 R201, R201, -0x40, R202 ;  /* 0xffffffc0c9c97810 */ /* 0x000fe40007ffe0ca */
[----:B------:R-:W-:Y:S03]  /*12dc0*/  LOP3.LUT R138, R138, 0xf, RZ, 0xc0, !PT ;  /* 0x0000000f8a8a7812 */ /* 0x000fe600078ec0ff */
[--C-:B------:R-:W-:Y:S02]  /*12dd0*/  IMAD.MOV.U32 R0, RZ, RZ, R201.reuse ;  /* 0x000000ffff007224 */ /* 0x100fe400078e00c9 */
[----:B------:R-:W-:Y:S05]  /*12de0*/  @P1 IMAD.HI.U32 R134, R201, c[0x0][0x2bc], RZ ;  /* 0x0000af00c9861a27 */ /* 0x000fea00078e00ff */
        /* <DEDUP_REMOVED lines=23> */
[----:B------:R-:W1:Y:S04]  /*12f60*/  SHFL.IDX PT, R135, R134, RZ, 0x181f ;  /* 0x00181fff86877589 */ /* 0x000e6800000e0000 */
[----:B------:R1:W2:Y:S04]  /*12f70*/  SHFL.IDX PT, R133, R134, 0x1, 0x181f ;  /* 0x00381f0086857f89 */ /* 0x0002a800000e0000 */
[----:B------:R-:W3:Y:S04]  /*12f80*/  SHFL.IDX PT, R0, R142, 0x1, 0x181f ;  /* 0x00381f008e007f89 */ /* 0x000ee800000e0000 */
[----:B------:R4:W5:Y:S01]  /*12f90*/  SHFL.IDX PT, R132, R142, RZ, 0x181f ;  /* 0x00181fff8e847589 */ /* 0x00096200000e0000 */
[C---:B-1----:R-:W-:Y:S02]  /*12fa0*/  IADD3 R134, P2, R135.reuse, R212, RZ ;  /* 0x000000d487867210 */ /* 0x042fe40007f5e0ff */
[-C--:B--2---:R-:W-:Y:S04]  /*12fb0*/  IADD3 R138, P1, P0, R138, R133.reuse, R212 ;  /* 0x000000858a8a7210 */ /* 0x084fe8000783e0d4 */
[-C--:B---3--:R-:W-:Y:S02]  /*12fc0*/  IADD3.X R139, RZ, R0.reuse, R213, P1, P0 ;  /* 0x00000000ff8b7210 */ /* 0x088fe40000fe04d5 */
[----:B------:R-:W-:Y:S04]  /*12fd0*/  IADD3 R136, P1, P0, R136, R133, R210 ;  /* 0x0000008588887210 */ /* 0x000fe8000783e0d2 */
[----:B------:R-:W-:Y:S02]  /*12fe0*/  IADD3.X R137, RZ, R0, R207, P1, P0 ;  /* 0x00000000ff897210 */ /* 0x000fe40000fe04cf */
[C---:B------:R-:W-:Y:S02]  /*12ff0*/  IADD3 R140, P0, R135.reuse, R214, RZ ;  /* 0x000000d6878c7210 */ /* 0x040fe40007f1e0ff */
[----:B----4-:R-:W-:Y:S01]  /*13000*/  IADD3 R142, P1, R135, R210, RZ ;  /* 0x000000d2878e7210 */ /* 0x010fe20007f3e0ff */
[C---:B-----5:R-:W-:Y:S02]  /*13010*/  IMAD.X R135, R132.reuse, 0x1, R213, P2 ;  /* 0x0000000184877824 */ /* 0x060fe400010e06d5 */
[C---:B------:R-:W-:Y:S01]  /*13020*/  IMAD.X R141, R132.reuse, 0x1, R209, P0 ;  /* 0x00000001848d7824 */ /* 0x040fe200000e06d1 */
[----:B------:R-:W-:Y:S01]  /*13030*/  IADD3 R144, P0, R133, R214, RZ ;  /* 0x000000d685907210 */ /* 0x000fe20007f1e0ff */
[----:B------:R-:W-:Y:S01]  /*13040*/  IMAD.X R143, R132, 0x1, R207, P1 ;  /* 0x00000001848f7824 */ /* 0x000fe200008e06cf */
[----:B------:R-:W-:Y:S02]  /*13050*/  ISETP.NE.U32.AND P1, PT, R211, RZ, PT ;  /* 0x000000ffd300720c */ /* 0x000fe40003f25070 */
[----:B------:R1:W-:Y:S01]  /*13060*/  LDGSTS.E.BYPASS.LTC128B.128 [R203+0x6100], [R140.64], !P4 ;  /* 0x061000008ccb7fae */ /* 0x0003e2000e101d54 */
[----:B------:R-:W-:Y:S01]  /*13070*/  IMAD.X R145, R0, 0x1, R209, P0 ;  /* 0x0000000100917824 */ /* 0x000fe200000e06d1 */
[----:B------:R-:W-:Y:S02]  /*13080*/  ISETP.NE.U32.AND P0, PT, R208, RZ, PT ;  /* 0x000000ffd000720c */ /* 0x000fe40003f05070 */
[----:B------:R1:W-:Y:S04]  /*13090*/  LDGSTS.E.BYPASS.LTC128B.128 [R203+0x8100], [R134.64], !P6 ;  /* 0x0810000086cb7fae */ /* 0x0003e8000f101d54 */
[----:B------:R1:W-:Y:S04]  /*130a0*/  LDGSTS.E.BYPASS.LTC128B.128 [R203+0xa100], [R142.64], !P5 ;  /* 0x0a1000008ecb7fae */ /* 0x0003e8000e901d54 */
[----:B------:R1:W-:Y:S04]  /*130b0*/  LDGSTS.E.BYPASS.LTC128B.128 [R203+0x7100], [R144.64], !P4 ;  /* 0x0710000090cb7fae */ /* 0x0003e8000e101d54 */
[----:B------:R1:W-:Y:S04]  /*130c0*/  LDGSTS.E.BYPASS.LTC128B.128.ZFILL [R203+0x9100], [R138.64], P1 ;  /* 0x091000008acb7fae */ /* 0x0003e80008941d54 */
[----:B------:R1:W-:Y:S02]  /*130d0*/  LDGSTS.E.BYPASS.LTC128B.128.ZFILL [R203+0xb100], [R136.64], P0 ;  /* 0x0b10000088cb7fae */ /* 0x0003e40008141d54 */
.L_x_819:
[----:B------:R-:W-:Y:S01]  /*130e0*/  PLOP3.LUT P0, PT, PT, PT, UP2, 0x80, 0x0 ;  /* 0x000000000000781c */ /* 0x000fe20003f0f028 */
[----:B------:R-:W-:Y:S01]  /*130f0*/  IMAD R132, R217, -0x40, R216 ;  /* 0xffffffc0d9847824 */ /* 0x000fe200078e02d8 */
[----:B-1----:R-:W-:Y:S01]  /*13100*/  MOV R134, R174 ;  /* 0x000000ae00867202 */ /* 0x002fe20000000f00 */
[----:B------:R-:W0:Y:S03]  /*13110*/  LDGDEPBAR ;  /* 0x00000000000079af */ /* 0x000e260000000000 */
[----:B------:R-:W-:Y:S04]  /*13120*/  IADD3 R132, R132, UR9, -R175 ;  /* 0x0000000984847c10 */ /* 0x000fe8000fffe8af */
[----:B------:R-:W-:Y:S03]  /*13130*/  IADD3 R132, R132, -UR17, RZ ;  /* 0x8000001184847c10 */ /* 0x000fe6000fffe0ff */
        /* <DEDUP_REMOVED lines=8> */
[----:B------:R-:W-:Y:S02]  /*131c0*/  FSEL R135, R6, -INF , P1 ;  /* 0xff80000006877808 */ /* 0x000fe40000800000 */
[C---:B------:R-:W-:Y:S02]  /*131d0*/  ISETP.GT.AND P1, PT, R132.reuse, RZ, PT ;  /* 0x000000ff8400720c */ /* 0x040fe40003f24270 */
[----:B------:R-:W-:Y:S02]  /*131e0*/  ISETP.GT.AND P0, PT, R132, 0x1, PT ;  /* 0x000000018400780c */ /* 0x000fe40003f04270 */
[----:B------:R-:W-:Y:S02]  /*131f0*/  FSEL R136, R4, -INF , P1 ;  /* 0xff80000004887808 */ /* 0x000fe40000800000 */
[----:B------:R-:W-:Y:S02]  /*13200*/  FSEL R6, R5, -INF , P0 ;  /* 0xff80000005067808 */ /* 0x000fe40000000000 */
[C---:B------:R-:W-:Y:S02]  /*13210*/  ISETP.GT.AND P1, PT, R0.reuse, 0x8, PT ;  /* 0x000000080000780c */ /* 0x040fe40003f24270 */
[----:B------:R-:W-:Y:S02]  /*13220*/  ISETP.GT.AND P0, PT, R0, 0x9, PT ;  /* 0x000000090000780c */ /* 0x000fe40003f04270 */
[----:B------:R-:W-:Y:S02]  /*13230*/  FSEL R137, R10, -INF , P1 ;  /* 0xff8000000a897808 */ /* 0x000fe40000800000 */
[----:B------:R-:W-:Y:S02]  /*13240*/  FSEL R11, R11, -INF , P0 ;  /* 0xff8000000b0b7808 */ /* 0x000fe40000000000 */
[C---:B------:R-:W-:Y:S02]  /*13250*/  ISETP.GT.AND P1, PT, R132.reuse, 0x8, PT ;  /* 0x000000088400780c */ /* 0x040fe40003f24270 */
[----:B------:R-:W-:Y:S02]  /*13260*/  ISETP.GT.AND P0, PT, R132, 0x9, PT ;  /* 0x000000098400780c */ /* 0x000fe40003f04270 */
[----:B------:R-:W-:Y:S02]  /*13270*/  FSEL R10, R8, -INF , P1 ;  /* 0xff800000080a7808 */ /* 0x000fe40000800000 */
[C---:B------:R-:W-:Y:S02]  /*13280*/  ISETP.GT.AND P1, PT, R0.reuse, 0x10, PT ;  /* 0x000000100000780c */ /* 0x040fe40003f24270 */
[----:B------:R-:W-:Y:S02]  /*13290*/  FSEL R8, R9, -INF , P0 ;  /* 0xff80000009087808 */ /* 0x000fe40000000000 */
[----:B------:R-:W-:Y:S02]  /*132a0*/  ISETP.GT.AND P0, PT, R0, 0x11, PT ;  /* 0x000000110000780c */ /* 0x000fe40003f04270 */
[----:B------:R-:W-:Y:S02]  /*132b0*/  FMNMX.FTZ R5, R136, R3, !PT ;  /* 0x0000000388057209 */ /* 0x000fe40007810000 */
[----:B------:R-:W-:Y:S02]  /*132c0*/  FMNMX.FTZ R4, R135, R2, !PT ;  /* 0x0000000287047209 */ /* 0x000fe40007810000 */
[----:B------:R-:W-:Y:S02]  /*132d0*/  FSEL R171, R14, -INF , P1 ;  /* 0xff8000000eab7808 */ /* 0x000fe40000800000 */
[----:B------:R-:W-:Y:S02]  /*132e0*/  FSEL R169, R15, -INF , P0 ;  /* 0xff8000000fa97808 */ /* 0x000fe40000000000 */
[----:B------:R-:W-:Y:S02]  /*132f0*/  ISETP.GT.AND P0, PT, R132, 0x11, PT ;  /* 0x000000118400780c */ /* 0x000fe40003f04270 */
[----:B------:R-:W-:Y:S02]  /*13300*/  FMNMX.FTZ R4, R7, R4, !PT ;  /* 0x0000000407047209 */ /* 0x000fe40007810000 */
[----:B------:R-:W-:Y:S02]  /*13310*/  FMNMX.FTZ R5, R6, R5, !PT ;  /* 0x0000000506057209 */ /* 0x000fe40007810000 */
[----:B------:R-:W-:Y:S02]  /*13320*/  ISETP.GT.AND P1, PT, R132, 0x10, PT ;  /* 0x000000108400780c */ /* 0x000fe40003f24270 */
[----:B------:R-:W-:Y:S02]  /*13330*/  FSEL R168, R13, -INF , P0 ;  /* 0xff8000000da87808 */ /* 0x000fe40000000000 */
[----:B------:R-:W-:Y:S02]  /*13340*/  FSEL R166, R12, -INF , P1 ;  /* 0xff8000000ca67808 */ /* 0x000fe40000800000 */
[C---:B------:R-:W-:Y:S02]  /*13350*/  ISETP.GT.AND P1, PT, R0.reuse, 0x18, PT ;  /* 0x000000180000780c */ /* 0x040fe40003f24270 */
[----:B------:R-:W-:Y:S02]  /*13360*/  ISETP.GT.AND P0, PT, R0, 0x19, PT ;  /* 0x000000190000780c */ /* 0x000fe40003f04270 */
[----:B------:R-:W-:Y:S02]  /*13370*/  FMNMX.FTZ R4, R137, R4, !PT ;  /* 0x0000000489047209 */ /* 0x000fe40007810000 */
[----:B------:R-:W-:Y:S02]  /*13380*/  FMNMX.FTZ R5, R10, R5, !PT ;  /* 0x000000050a057209 */ /* 0x000fe40007810000 */
[----:B------:R-:W-:Y:S02]  /*13390*/  FSEL R143, R18, -INF , P1 ;  /* 0xff800000128f7808 */ /* 0x000fe40000800000 */
[----:B------:R-:W-:Y:S02]  /*133a0*/  FSEL R141, R19, -INF , P0 ;  /* 0xff800000138d7808 */ /* 0x000fe40000000000 */
[C---:B------:R-:W-:Y:S02]  /*133b0*/  ISETP.GT.AND P1, PT, R132.reuse, 0x18, PT ;  /* 0x000000188400780c */ /* 0x040fe40003f24270 */
[----:B------:R-:W-:Y:S02]  /*133c0*/  FMNMX.FTZ R4, R11, R4, !PT ;  /* 0x000000040b047209 */ /* 0x000fe40007810000 */
[----:B------:R-:W-:Y:S02]  /*133d0*/  ISETP.GT.AND P0, PT, R132, 0x19, PT ;  /* 0x000000198400780c */ /* 0x000fe40003f04270 */
        /* <DEDUP_REMOVED lines=9> */
[----:B------:R-:W-:Y:S02]  /*13470*/  FMNMX.FTZ R4, R169, R4, !PT ;  /* 0x00000004a9047209 */ /* 0x000fe40007810000 */
[C---:B------:R-:W-:Y:S02]  /*13480*/  ISETP.GT.AND P1, PT, R132.reuse, 0x20, PT ;  /* 0x000000208400780c */ /* 0x040fe40003f24270 */
[----:B------:R-:W-:Y:S02]  /*13490*/  ISETP.GT.AND P0, PT, R132, 0x21, PT ;  /* 0x000000218400780c */ /* 0x000fe40003f04270 */
[----:B------:R-:W-:Y:S02]  /*134a0*/  FMNMX.FTZ R5, R168, R5, !PT ;  /* 0x00000005a8057209 */ /* 0x000fe40007810000 */
[----:B------:R-:W-:Y:S02]  /*134b0*/  FMNMX.FTZ R4, R143, R4, !PT ;  /* 0x000000048f047209 */ /* 0x000fe40007810000 */
[----:B------:R-:W-:Y:S02]  /*134c0*/  FSEL R218, R20, -INF , P1 ;  /* 0xff80000014da7808 */ /* 0x000fe40000800000 */
[----:B------:R-:W-:Y:S02]  /*134d0*/  FSEL R158, R21, -INF , P0 ;  /* 0xff800000159e7808 */ /* 0x000fe40000000000 */
[----:B------:R-:W-:Y:S01]  /*134e0*/  FMNMX.FTZ R5, R142, R5, !PT ;  /* 0x000000058e057209 */ /* 0x000fe20007810000 */
[----:B------:R-:W-:Y:S01]  /*134f0*/  LDSM.16.MT88.4 R20, [R190+0x100] ;  /* 0x00010000be14783b */ /* 0x000fe20000004200 */
[C---:B------:R-:W-:Y:S02]  /*13500*/  ISETP.GT.AND P0, PT, R0.reuse, 0x28, PT ;  /* 0x000000280000780c */ /* 0x040fe40003f04270 */
        /* <DEDUP_REMOVED lines=15> */
[----:B------:R-:W-:Y:S02]  /*13600*/  FMNMX.FTZ R9, R158, R9, !PT ;  /* 0x000000099e097209 */ /* 0x000fe40007810000 */
[----:B------:R-:W-:Y:S02]  /*13610*/  FSEL R133, R35, -INF , P0 ;  /* 0xff80000023857808 */ /* 0x000fe40000000000 */
        /* <DEDUP_REMOVED lines=9> */
[----:B------:R-:W-:Y:S02]  /*136b0*/  ISETP.GT.AND P0, PT, R132, 0x31, PT ;  /* 0x000000318400780c */ /* 0x000fe40003f04270 */
[----:B------:R-:W-:Y:S02]  /*136c0*/  FSEL R147, R31, -INF , P2 ;  /* 0xff8000001f937808 */ /* 0x000fe40001000000 */
[----:B------:R-:W-:Y:S02]  /*136d0*/  FMNMX.FTZ R4, R151, R4, !PT ;  /* 0x0000000497047209 */ /* 0x000fe40007810000 */
[----:B------:R-:W-:Y:S02]  /*136e0*/  FSEL R150, R29, -INF , P0 ;  /* 0xff8000001d967808 */ /* 0x000fe40000000000 */
[----:B------:R-:W-:Y:S01]  /*136f0*/  FMNMX.FTZ R9, R152, R9, !PT ;  /* 0x0000000998097209 */ /* 0x000fe20007810000 */
[----:B------:R-:W-:Y:S01]  /*13700*/  LDSM.16.MT88.4 R28, [R189+0x100] ;  /* 0x00010000bd1c783b */ /* 0x000fe20000004200 */
        /* <DEDUP_REMOVED lines=8> */
[----:B------:R-:W-:Y:S02]  /*13790*/  FMNMX.FTZ R0, R133, R4, !PT ;  /* 0x0000000485007209 */ /* 0x000fe40007810000 */
[----:B------:R-:W-:Y:S03]  /*137a0*/  FMNMX.FTZ R12, R146, R9, !PT ;  /* 0x00000009920c7209 */ /* 0x000fe60007810000 */
[----:B------:R-:W1:Y:S08]  /*137b0*/  SHFL.BFLY PT, R5, R0, 0x2, 0x1f ;  /* 0x0c401f0000057f89 */ /* 0x000e7000000e0000 */
[----:B------:R-:W2:Y:S01]  /*137c0*/  SHFL.BFLY PT, R9, R12, 0x2, 0x1f ;  /* 0x0c401f000c097f89 */ /* 0x000ea200000e0000 */
[----:B-1----:R-:W-:Y:S07]  /*137d0*/  FMNMX.FTZ R5, R0, R5, !PT ;  /* 0x0000000500057209 */ /* 0x002fee0007810000 */
[----:B------:R-:W1:Y:S01]  /*137e0*/  SHFL.BFLY PT, R132, R5, 0x1, 0x1f ;  /* 0x0c201f0005847f89 */ /* 0x000e6200000e0000 */
[----:B--2---:R-:W-:Y:S07]  /*137f0*/  FMNMX.FTZ R4, R9, R12, !PT ;  /* 0x0000000c09047209 */ /* 0x004fee0007810000 */
[----:B------:R-:W2:Y:S08]  /*13800*/  SHFL.BFLY PT, R9, R4, 0x1, 0x1f ;  /* 0x0c201f0004097f89 */ /* 0x000eb000000e0000 */
[----:B------:R-:W3:Y:S01]  /*13810*/  LDSM.16.MT88.4 R12, [R195+0x100] ;  /* 0x00010000c30c783b */ /* 0x000ee20000004200 */
[----:B-1----:R-:W-:Y:S04]  /*13820*/  FMNMX.FTZ R132, R132, R5, !PT ;  /* 0x0000000584847209 */ /* 0x002fe80007810000 */
[C---:B------:R-:W-:Y:S01]  /*13830*/  FSETP.NEU.FTZ.AND P1, PT, R132.reuse, -INF , PT ;  /* 0xff8000008400780b */ /* 0x040fe20003f3d000 */
[----:B------:R-:W-:Y:S01]  /*13840*/  FMUL.FTZ R144, R132, c[0x0][0x2d0] ;  /* 0x0000b40084907a20 */ /* 0x000fe20000410000 */
[----:B--2---:R-:W-:Y:S02]  /*13850*/  FMNMX.FTZ R0, R4, R9, !PT ;  /* 0x0000000904007209 */ /* 0x004fe40007810000 */
[----:B------:R-:W-:Y:S02]  /*13860*/  FSEL R5, R132, RZ, P1 ;  /* 0x000000ff84057208 */ /* 0x000fe40000800000 */
[C---:B------:R-:W-:Y:S01]  /*13870*/  FSETP.NEU.FTZ.AND P0, PT, R0.reuse, -INF , PT ;  /* 0xff8000000000780b */ /* 0x040fe20003f1d000 */
[----:B------:R-:W-:Y:S01]  /*13880*/  FMUL.FTZ R149, R0, c[0x0][0x2d0] ;  /* 0x0000b40000957a20 */ /* 0x000fe20000410000 */
[----:B------:R-:W-:Y:S01]  /*13890*/  FSEL R144, R144, RZ, P1 ;  /* 0x000000ff90907208 */ /* 0x000fe20000800000 */
[----:B------:R-:W-:Y:S01]  /*138a0*/  FADD.FTZ R5, -R5, R2 ;  /* 0x0000000205057221 */ /* 0x000fe20000010100 */
[----:B------:R-:W-:Y:S02]  /*138b0*/  FSEL R4, R0, RZ, P0 ;  /* 0x000000ff00047208 */ /* 0x000fe40000000000 */
[----:B------:R-:W-:Y:S01]  /*138c0*/  FSEL R149, R149, RZ, P0 ;  /* 0x000000ff95957208 */ /* 0x000fe20000000000 */
[--C-:B------:R-:W-:Y:S01]  /*138d0*/  FFMA.FTZ R165, R135, c[0x0][0x2d0], -R144.reuse ;  /* 0x0000b40087a57a23 */ /* 0x100fe20000010890 */
[----:B------:R-:W-:Y:S01]  /*138e0*/  ISETP.GT.AND P0, PT, R217, UR7, PT ;  /* 0x00000007d9007c0c */ /* 0x000fe2000bf04270 */
[----:B------:R-:W-:Y:S02]  /*138f0*/  FADD.FTZ R4, -R4, R3 ;  /* 0x0000000304047221 */ /* 0x000fe40000010100 */
        /* <DEDUP_REMOVED lines=8> */
[----:B------:R-:W1:Y:S01]  /*13980*/  MUFU.EX2 R160, R160 ;  /* 0x000000a000a07308 */ /* 0x000e620000000800 */
[----:B------:R-:W-:Y:S02]  /*13990*/  FMUL.FTZ R3, R4, c[0x0][0x2d0] ;  /* 0x0000b40004037a20 */ /* 0x000fe40000410000 */
[----:B------:R-:W-:Y:S02]  /*139a0*/  FMUL.FTZ R2, R5, c[0x0][0x2d0] ;  /* 0x0000b40005027a20 */ /* 0x000fe40000410000 */
        /* <DEDUP_REMOVED lines=8> */
[----:B------:R-:W-:Y:S01]  /*13a30*/  LDSM.16.MT88.4 R156, [R195+0x5900] ;  /* 0x00590000c39c783b */ /* 0x000fe20000004200 */
[----:B------:R-:W2:Y:S01]  /*13a40*/  MUFU.EX2 R134, R134 ;  /* 0x0000008600867308 */ /* 0x000ea20000000800 */
[--C-:B------:R-:W-:Y:S02]  /*13a50*/  FFMA.FTZ R225, R154, c[0x0][0x2d0], -R149.reuse ;  /* 0x0000b4009ae17a23 */ /* 0x100fe40000010895 */
[--C-:B------:R-:W-:Y:S01]  /*13a60*/  FFMA.FTZ R224, R155, c[0x0][0x2d0], -R144.reuse ;  /* 0x0000b4009be07a23 */ /* 0x100fe20000010890 */
[----:B-1----:R-:W-:Y:S01]  /*13a70*/  F2FP.BF16.PACK_AB R137, R160, R165 ;  /* 0x000000a5a089723e */ /* 0x002fe200000010ff */
[--C-:B------:R-:W-:Y:S02]  /*13a80*/  FFMA.FTZ R227, R153, c[0x0][0x2d0], -R144.reuse ;  /* 0x0000b40099e37a23 */ /* 0x100fe40000010890 */
[--C-:B------:R-:W-:Y:S02]  /*13a90*/  FFMA.FTZ R226, R152, c[0x0][0x2d0], -R149.reuse ;  /* 0x0000b40098e27a23 */ /* 0x100fe40000010895 */
        /* <DEDUP_REMOVED lines=9> */
[--C-:B------:R-:W-:Y:S01]  /*13b30*/  FFMA.FTZ R167, R168, c[0x0][0x2d0], -R149.reuse ;  /* 0x0000b400a8a77a23 */ /* 0x100fe20000010895 */
[----:B--2---:R-:W-:Y:S01]  /*13b40*/  F2FP.BF16.PACK_AB R139, R134, R135 ;  /* 0x00000087868b723e */ /* 0x004fe200000010ff */
[--C-:B------:R-:W-:Y:S02]  /*13b50*/  FFMA.FTZ R168, R171, c[0x0][0x2d0], -R144.reuse ;  /* 0x0000b400aba87a23 */ /* 0x100fe40000010890 */
[--C-:B------:R-:W-:Y:S02]  /*13b60*/  FFMA.FTZ R171, R140, c[0x0][0x2d0], -R149.reuse ;  /* 0x0000b4008cab7a23 */ /* 0x100fe40000010895 */
[----:B------:R-:W-:Y:S01]  /*13b70*/  LDSM.16.MT88.4 R140, [R189+0x2900] ;  /* 0x00290000bd8c783b */ /* 0x000fe20000004200 */
[----:B------:R-:W-:Y:S01]  /*13b80*/  MUFU.EX2 R162, R162 ;  /* 0x000000a200a27308 */ /* 0x000fe20000000800 */
[--C-:B------:R-:W-:Y:S02]  /*13b90*/  FFMA.FTZ R169, R169, c[0x0][0x2d0], -R144.reuse ;  /* 0x0000b400a9a97a23 */ /* 0x100fe40000010890 */
[----:B------:R-:W-:Y:S02]  /*13ba0*/  FFMA.FTZ R144, R133, c[0x0][0x2d0], -R144 ;  /* 0x0000b40085907a23 */ /* 0x000fe40000010890 */
[--C-:B------:R-:W-:Y:S02]  /*13bb0*/  FFMA.FTZ R218, R218, c[0x0][0x2d0], -R149.reuse ;  /* 0x0000b400dada7a23 */ /* 0x100fe40000010895 */
[----:B------:R-:W-:Y:S03]  /*13bc0*/  FFMA.FTZ R149, R146, c[0x0][0x2d0], -R149 ;  /* 0x0000b40092957a23 */ /* 0x000fe60000010895 */
[----:B------:R-:W2:Y:S01]  /*13bd0*/  MUFU.EX2 R161, R161 ;  /* 0x000000a100a17308 */ /* 0x000ea20000000800 */
[----:B-1----:R-:W-:Y:S09]  /*13be0*/  F2FP.BF16.PACK_AB R136, R163, R164 ;  /* 0x000000a4a388723e */ /* 0x002ff200000010ff */
[----:B------:R-:W1:Y:S10]  /*13bf0*/  MUFU.EX2 R3, R3 ;  /* 0x0000000300037308 */ /* 0x000e740000000800 */
[----:B------:R-:W4:Y:S01]  /*13c00*/  MUFU.EX2 R2, R2 ;  /* 0x0000000200027308 */ /* 0x000f220000000800 */
[----:B--2---:R-:W-:Y:S09]  /*13c10*/  F2FP.BF16.PACK_AB R138, R161, R162 ;  /* 0x000000a2a18a723e */ /* 0x004ff200000010ff */
[----:B------:R2:W-:Y:S01]  /*13c20*/  MUFU.EX2 R233, R149 ;  /* 0x0000009500e97308 */ /* 0x0005e20000000800 */
[C---:B-1----:R-:W-:Y:S02]  /*13c30*/  FMUL.FTZ R4, R3.reuse, R128 ;  /* 0x0000008003047220 */ /* 0x042fe40000410000 */
[C---:B------:R-:W-:Y:S02]  /*13c40*/  FMUL.FTZ R5, R3.reuse, R129 ;  /* 0x0000008103057220 */ /* 0x040fe40000410000 */
[C---:B------:R-:W-:Y:S02]  /*13c50*/  FMUL.FTZ R8, R3.reuse, R100 ;  /* 0x0000006403087220 */ /* 0x040fe40000410000 */
[C---:B------:R-:W-:Y:S03]  /*13c60*/  FMUL.FTZ R9, R3.reuse, R101 ;  /* 0x0000006503097220 */ /* 0x040fe60000410000 */
[----:B------:R1:W-:Y:S01]  /*13c70*/  MUFU.EX2 R133, R144 ;  /* 0x0000009000857308 */ /* 0x0003e20000000800 */
[C---:B------:R-:W-:Y:S02]  /*13c80*/  FMUL.FTZ R16, R3.reuse, R108 ;  /* 0x0000006c03107220 */ /* 0x040fe40000410000 */
[C---:B----4-:R-:W-:Y:S02]  /*13c90*/  FMUL.FTZ R6, R2.reuse, R130 ;  /* 0x0000008202067220 */ /* 0x050fe40000410000 */
[C---:B------:R-:W-:Y:S02]  /*13ca0*/  FMUL.FTZ R7, R2.reuse, R131 ;  /* 0x0000008302077220 */ /* 0x040fe40000410000 */
[----:B------:R-:W-:Y:S01]  /*13cb0*/  LDSM.16.MT88.4 R128, [R190+0x2900] ;  /* 0x00290000be80783b */ /* 0x000fe20000004200 */
[C---:B------:R-:W-:Y:S02]  /*13cc0*/  FMUL.FTZ R10, R2.reuse, R102 ;  /* 0x00000066020a7220 */ /* 0x040fe40000410000 */
[C---:B------:R-:W-:Y:S01]  /*13cd0*/  FMUL.FTZ R11, R2.reuse, R103 ;  /* 0x00000067020b7220 */ /* 0x040fe20000410000 */
[----:B------:R-:W-:Y:S01]  /*13ce0*/  MUFU.EX2 R166, R166 ;  /* 0x000000a600a67308 */ /* 0x000fe20000000800 */
[C---:B---3--:R-:W-:Y:S03]  /*13cf0*/  HMMA.16816.F32.BF16 R4, R136.reuse, R12, R4 ;  /* 0x0000000c8804723c */ /* 0x048fe60000041804 */
[----:B------:R-:W3:Y:S02]  /*13d00*/  LDSM.16.MT88.4 R100, [R188+0x100] ;  /* 0x00010000bc64783b */ /* 0x000ee40000004200 */
[C---:B------:R-:W-:Y:S02]  /*13d10*/  FMUL.FTZ R17, R3.reuse, R109 ;  /* 0x0000006d03117220 */ /* 0x040fe40000410000 */
[C---:B------:R-:W-:Y:S01]  /*13d20*/  FMUL.FTZ R12, R3.reuse, R104 ;  /* 0x00000068030c7220 */ /* 0x040fe20000410000 */
[C---:B------:R-:W-:Y:S01]  /*13d30*/  HMMA.16816.F32.BF16 R8, R136.reuse, R14, R8 ;  /* 0x0000000e8808723c */ /* 0x040fe20000041808 */
[----:B------:R-:W4:Y:S02]  /*13d40*/  MUFU.EX2 R167, R167 ;  /* 0x000000a700a77308 */ /* 0x000f240000000800 */
[----:B--2---:R-:W-:Y:S01]  /*13d50*/  LDSM.16.MT88.4 R148, [R189+0x3900] ;  /* 0x00390000bd94783b */ /* 0x004fe20000004200 */
[C---:B------:R-:W-:Y:S02]  /*13d60*/  FMUL.FTZ R13, R3.reuse, R105 ;  /* 0x00000069030d7220 */ /* 0x040fe40000410000 */
[C---:B------:R-:W-:Y:S02]  /*13d70*/  FMUL.FTZ R18, R2.reuse, R110 ;  /* 0x0000006e02127220 */ /* 0x040fe40000410000 */
[C---:B------:R-:W-:Y:S03]  /*13d80*/  FMUL.FTZ R14, R2.reuse, R106 ;  /* 0x0000006a020e7220 */ /* 0x040fe60000410000 */
[----:B-1----:R-:W-:Y:S01]  /*13d90*/  LDSM.16.MT88.4 R144, [R190+0x3900] ;  /* 0x00390000be90783b */ /* 0x002fe20000004200 */
[C---:B------:R-:W-:Y:S01]  /*13da0*/  FMUL.FTZ R15, R2.reuse, R107 ;  /* 0x0000006b020f7220 */ /* 0x040fe20000410000 */
[----:B------:R-:W-:Y:S01]  /*13db0*/  MUFU.EX2 R168, R168 ;  /* 0x000000a800a87308 */ /* 0x000fe20000000800 */
[C---:B------:R-:W-:Y:S02]  /*13dc0*/  FMUL.FTZ R19, R2.reuse, R111 ;  /* 0x0000006f02137220 */ /* 0x040fe40000410000 */
[C---:B------:R-:W-:Y:S02]  /*13dd0*/  FMUL.FTZ R24, R3.reuse, R116 ;  /* 0x0000007403187220 */ /* 0x040fe40000410000 */
[C---:B------:R-:W-:Y:S01]  /*13de0*/  FMUL.FTZ R25, R3.reuse, R117 ;  /* 0x0000007503197220 */ /* 0x040fe20000410000 */
[C---:B------:R-:W-:Y:S01]  /*13df0*/  HMMA.16816.F32.BF16 R12, R136.reuse, R20, R12 ;  /* 0x00000014880c723c */ /* 0x040fe2000004180c */
[----:B------:R-:W1:Y:S02]  /*13e00*/  LDSM.16.MT88.4 R104, [R195+0x2100] ;  /* 0x00210000c368783b */ /* 0x000e640000004200 */
[C---:B------:R-:W-:Y:S01]  /*13e10*/  FMUL.FTZ R26, R2.reuse, R118 ;  /* 0x00000076021a7220 */ /* 0x040fe20000410000 */
[----:B------:R-:W2:Y:S01]  /*13e20*/  MUFU.EX2 R169, R169 ;  /* 0x000000a900a97308 */ /* 0x000ea20000000800 */
[C---:B------:R-:W-:Y:S02]  /*13e30*/  FMUL.FTZ R27, R2.reuse, R119 ;  /* 0x00000077021b7220 */ /* 0x040fe40000410000 */
[C---:B------:R-:W-:Y:S01]  /*13e40*/  FMUL.FTZ R20, R3.reuse, R112 ;  /* 0x0000007003147220 */ /* 0x040fe20000410000 */
[C---:B------:R-:W-:Y:S01]  /*13e50*/  HMMA.16816.F32.BF16 R16, R136.reuse, R22, R16 ;  /* 0x000000168810723c */ /* 0x040fe20000041810 */
[----:B------:R-:W5:Y:S03]  /*13e60*/  LDSM.16.MT88.4 R108, [R190+0x2100] ;  /* 0x00210000be6c783b */ /* 0x000f660000004200 */
        /* <DEDUP_REMOVED lines=11> */
[----:B------:R-:W1:Y:S02]  /*13f20*/  MUFU.EX2 R171, R171 ;  /* 0x000000ab00ab7308 */ /* 0x000e640000000800 */
[C---:B------:R-:W-:Y:S02]  /*13f30*/  FMUL.FTZ R36, R3.reuse, R36 ;  /* 0x0000002403247220 */ /* 0x040fe40000410000 */
[C---:B------:R-:W-:Y:S01]  /*13f40*/  FMUL.FTZ R37, R3.reuse, R37 ;  /* 0x0000002503257220 */ /* 0x040fe20000410000 */
[----:B------:R-:W-:Y:S01]  /*13f50*/  LDSM.16.MT88.4 R124, [R195+0x2900] ;  /* 0x00290000c37c783b */ /* 0x000fe20000004200 */
[C---:B------:R-:W-:Y:S01]  /*13f60*/  FMUL.FTZ R28, R3.reuse, R120 ;  /* 0x00000078031c7220 */ /* 0x040fe20000410000 */
[C---:B------:R-:W-:Y:S03]  /*13f70*/  HMMA.16816.F32.BF16 R24, R136.reuse, R30, R24 ;  /* 0x0000001e8818723c */ /* 0x040fe60000041818 */
[----:B------:R-:W-:Y:S01]  /*13f80*/  MUFU.EX2 R206, R206 ;  /* 0x000000ce00ce7308 */ /* 0x000fe20000000800 */
[C---:B------:R-:W-:Y:S02]  /*13f90*/  FMUL.FTZ R29, R3.reuse, R121 ;  /* 0x00000079031d7220 */ /* 0x040fe40000410000 */
[C---:B------:R-:W-:Y:S02]  /*13fa0*/  FMUL.FTZ R38, R2.reuse, R38 ;  /* 0x0000002602267220 */ /* 0x040fe40000410000 */
[C---:B------:R-:W-:Y:S04]  /*13fb0*/  FMUL.FTZ R30, R2.reuse, R122 ;  /* 0x0000007a021e7220 */ /* 0x040fe80000410000 */
[C---:B------:R-:W-:Y:S01]  /*13fc0*/  FMUL.FTZ R31, R2.reuse, R123 ;  /* 0x0000007b021f7220 */ /* 0x040fe20000410000 */
[----:B------:R-:W2:Y:S01]  /*13fd0*/  MUFU.EX2 R219, R219 ;  /* 0x000000db00db7308 */ /* 0x000ea20000000800 */
[----:B------:R-:W-:Y:S01]  /*13fe0*/  LDSM.16.MT88.4 R120, [R188+0x900] ;  /* 0x00090000bc78783b */ /* 0x000fe20000004200 */
[C---:B------:R-:W-:Y:S02]  /*13ff0*/  FMUL.FTZ R39, R2.reuse, R39 ;  /* 0x0000002702277220 */ /* 0x040fe40000410000 */
[C---:B------:R-:W-:Y:S02]  /*14000*/  FMUL.FTZ R40, R3.reuse, R40 ;  /* 0x0000002803287220 */ /* 0x040fe40000410000 */
[C---:B---3--:R-:W-:Y:S03]  /*14010*/  HMMA.16816.F32.BF16 R28, R136.reuse, R100, R28 ;  /* 0x00000064881c723c */ /* 0x048fe6000004181c */
[C---:B------:R-:W-:Y:S01]  /*14020*/  FMUL.FTZ R41, R3.reuse, R41 ;  /* 0x0000002903297220 */ /* 0x040fe20000410000 */
[----:B------:R-:W-:Y:S01]  /*14030*/  MUFU.EX2 R218, R218 ;  /* 0x000000da00da7308 */ /* 0x000fe20000000800 */
[C---:B------:R-:W-:Y:S02]  /*14040*/  FMUL.FTZ R42, R2.reuse, R42 ;  /* 0x0000002a022a7220 */ /* 0x040fe40000410000 */
[C---:B------:R-:W-:Y:S01]  /*14050*/  FMUL.FTZ R43, R2.reuse, R43 ;  /* 0x0000002b022b7220 */ /* 0x040fe20000410000 */
[C---:B------:R-:W-:Y:S01]  /*14060*/  HMMA.16816.F32.BF16 R32, R136.reuse, R102, R32 ;  /* 0x000000668820723c */ /* 0x040fe20000041820 */
[----:B------:R-:W3:Y:S03]  /*14070*/  LDSM.16.MT88.4 R100, [R189+0x2100] ;  /* 0x00210000bd64783b */ /* 0x000ee60000004200 */
[C---:B------:R-:W-:Y:S02]  /*14080*/  FMUL.FTZ R44, R3.reuse, R44 ;  /* 0x0000002c032c7220 */ /* 0x040fe40000410000 */
[C---:B------:R-:W-:Y:S01]  /*14090*/  FMUL.FTZ R45, R3.reuse, R45 ;  /* 0x0000002d032d7220 */ /* 0x040fe20000410000 */
[----:B------:R-:W2:Y:S01]  /*140a0*/  MUFU.EX2 R221, R221 ;  /* 0x000000dd00dd7308 */ /* 0x000ea20000000800 */
        /* <DEDUP_REMOVED lines=8> */
[C---:B-----5:R-:W-:Y:S04]  /*14130*/  HMMA.16816.F32.BF16 R44, R136.reuse, R108, R44 ;  /* 0x0000006c882c723c */ /* 0x060fe8000004182c */
[C---:B------:R-:W-:Y:S01]  /*14140*/  FMUL.FTZ R50, R2.reuse, R50 ;  /* 0x0000003202327220 */ /* 0x040fe20000410000 */
[----:B------:R-:W5:Y:S01]  /*14150*/  MUFU.EX2 R223, R223 ;  /* 0x000000df00df7308 */ /* 0x000f620000000800 */
[C---:B------:R-:W-:Y:S02]  /*14160*/  FMUL.FTZ R51, R2.reuse, R51 ;  /* 0x0000003302337220 */ /* 0x040fe40000410000 */
[C---:B------:R-:W-:Y:S04]  /*14170*/  FMUL.FTZ R52, R3.reuse, R52 ;  /* 0x0000003403347220 */ /* 0x040fe80000410000 */
[C---:B------:R-:W-:Y:S01]  /*14180*/  FMUL.FTZ R53, R3.reuse, R53 ;  /* 0x0000003503357220 */ /* 0x040fe20000410000 */
[C---:B------:R-:W-:Y:S01]  /*14190*/  HMMA.16816.F32.BF16 R48, R136.reuse, R110, R48 ;  /* 0x0000006e8830723c */ /* 0x040fe20000041830 */
[----:B------:R-:W2:Y:S01]  /*141a0*/  LDSM.16.MT88.4 R108, [R195+0x4100] ;  /* 0x00410000c36c783b */ /* 0x000ea20000004200 */
[----:B------:R-:W-:Y:S01]  /*141b0*/  MUFU.EX2 R222, R222 ;  /* 0x000000de00de7308 */ /* 0x000fe20000000800 */
[C---:B------:R-:W-:Y:S02]  /*141c0*/  FMUL.FTZ R54, R2.reuse, R54 ;  /* 0x0000003602367220 */ /* 0x040fe40000410000 */
[C---:B------:R-:W-:Y:S02]  /*141d0*/  FMUL.FTZ R55, R2.reuse, R55 ;  /* 0x0000003702377220 */ /* 0x040fe40000410000 */
[C---:B------:R-:W-:Y:S02]  /*141e0*/  FMUL.FTZ R56, R3.reuse, R56 ;  /* 0x0000003803387220 */ /* 0x040fe40000410000 */
[C---:B------:R-:W-:Y:S03]  /*141f0*/  FMUL.FTZ R57, R3.reuse, R57 ;  /* 0x0000003903397220 */ /* 0x040fe60000410000 */
[C---:B---3--:R-:W-:Y:S01]  /*14200*/  HMMA.16816.F32.BF16 R52, R136.reuse, R100, R52 ;  /* 0x000000648834723c */ /* 0x048fe20000041834 */
[----:B------:R-:W3:Y:S02]  /*14210*/  MUFU.EX2 R225, R225 ;  /* 0x000000e100e17308 */ /* 0x000ee40000000800 */
[C---:B------:R-:W-:Y:S02]  /*14220*/  FMUL.FTZ R58, R2.reuse, R58 ;  /* 0x0000003a023a7220 */ /* 0x040fe40000410000 */
[C---:B------:R-:W-:Y:S02]  /*14230*/  FMUL.FTZ R59, R2.reuse, R59 ;  /* 0x0000003b023b7220 */ /* 0x040fe40000410000 */
[C---:B------:R-:W-:Y:S02]  /*14240*/  FMUL.FTZ R60, R3.reuse, R60 ;  /* 0x0000003c033c7220 */ /* 0x040fe40000410000 */
[C---:B------:R-:W-:Y:S02]  /*14250*/  FMUL.FTZ R61, R3.reuse, R61 ;  /* 0x0000003d033d7220 */ /* 0x040fe40000410000 */
[----:B------:R-:W-:Y:S01]  /*14260*/  MUFU.EX2 R224, R224 ;  /* 0x000000e000e07308 */ /* 0x000fe20000000800 */
[C---:B------:R-:W-:Y:S01]  /*14270*/  HMMA.16816.F32.BF16 R56, R136.reuse, R102, R56 ;  /* 0x000000668838723c */ /* 0x040fe20000041838 */
[----:B------:R-:W3:Y:S02]  /*14280*/  LDSM.16.MT88.4 R100, [R190+0x4100] ;  /* 0x00410000be64783b */ /* 0x000ee40000004200 */
[C---:B------:R-:W-:Y:S02]  /*14290*/  FMUL.FTZ R62, R2.reuse, R62 ;  /* 0x0000003e023e7220 */ /* 0x040fe40000410000 */
[C---:B------:R-:W-:Y:S02]  /*142a0*/  FMUL.FTZ R63, R2.reuse, R63 ;  /* 0x0000003f023f7220 */ /* 0x040fe40000410000 */
[C---:B------:R-:W-:Y:S02]  /*142b0*/  FMUL.FTZ R64, R3.reuse, R64 ;  /* 0x0000004003407220 */ /* 0x040fe40000410000 */
[C---:B------:R-:W-:Y:S01]  /*142c0*/  FMUL.FTZ R65, R3.reuse, R65 ;  /* 0x0000004103417220 */ /* 0x040fe20000410000 */
[----:B------:R-:W2:Y:S02]  /*142d0*/  MUFU.EX2 R227, R227 ;  /* 0x000000e300e37308 */ /* 0x000ea40000000800 */
[C---:B-1----:R-:W-:Y:S03]  /*142e0*/  HMMA.16816.F32.BF16 R60, R136.reuse, R104, R60 ;  /* 0x00000068883c723c */ /* 0x042fe6000004183c */
[C---:B------:R-:W-:Y:S02]  /*142f0*/  FMUL.FTZ R66, R2.reuse, R66 ;  /* 0x0000004202427220 */ /* 0x040fe40000410000 */
[C---:B------:R-:W-:Y:S02]  /*14300*/  FMUL.FTZ R67, R2.reuse, R67 ;  /* 0x0000004302437220 */ /* 0x040fe40000410000 */
[C---:B------:R-:W-:Y:S01]  /*14310*/  FMUL.FTZ R68, R3.reuse, R68 ;  /* 0x0000004403447220 */ /* 0x040fe20000410000 */
[----:B------:R-:W-:Y:S01]  /*14320*/  MUFU.EX2 R226, R226 ;  /* 0x000000e200e27308 */ /* 0x000fe20000000800 */
[C---:B------:R-:W-:Y:S03]  /*14330*/  FMUL.FTZ R69, R3.reuse, R69 ;  /* 0x0000004503457220 */ /* 0x040fe60000410000 */
[C---:B------:R-:W-:Y:S01]  /*14340*/  HMMA.16816.F32.BF16 R64, R136.reuse, R106, R64 ;  /* 0x0000006a8840723c */ /* 0x040fe20000041840 */
[----:B------:R-:W1:Y:S02]  /*14350*/  LDSM.16.MT88.4 R104, [R189+0x4100] ;  /* 0x00410000bd68783b */ /* 0x000e640000004200 */
[C---:B------:R-:W-:Y:S02]  /*14360*/  FMUL.FTZ R70, R2.reuse, R70 ;  /* 0x0000004602467220 */ /* 0x040fe40000410000 */
[C---:B------:R-:W-:Y:S01]  /*14370*/  FMUL.FTZ R71, R2.reuse, R71 ;  /* 0x0000004702477220 */ /* 0x040fe20000410000 */
[----:B------:R-:W1:Y:S01]  /*14380*/  MUFU.EX2 R229, R229 ;  /* 0x000000e500e57308 */ /* 0x000e620000000800 */
[C---:B------:R-:W-:Y:S02]  /*14390*/  FMUL.FTZ R72, R3.reuse, R72 ;  /* 0x0000004803487220 */ /* 0x040fe40000410000 */
[C---:B------:R-:W-:Y:S03]  /*143a0*/  FMUL.FTZ R73, R3.reuse, R73 ;  /* 0x0000004903497220 */ /* 0x040fe60000410000 */
[C---:B--2---:R-:W-:Y:S03]  /*143b0*/  HMMA.16816.F32.BF16 R68, R136.reuse, R108, R68 ;  /* 0x0000006c8844723c */ /* 0x044fe60000041844 */
[C---:B------:R-:W-:Y:S01]  /*143c0*/  FMUL.FTZ R74, R2.reuse, R74 ;  /* 0x0000004a024a7220 */ /* 0x040fe20000410000 */
[----:B------:R-:W-:Y:S01]  /*143d0*/  MUFU.EX2 R228, R228 ;  /* 0x000000e400e47308 */ /* 0x000fe20000000800 */
[C---:B------:R-:W-:Y:S02]  /*143e0*/  FMUL.FTZ R75, R2.reuse, R75 ;  /* 0x0000004b024b7220 */ /* 0x040fe40000410000 */
[C---:B------:R-:W-:Y:S02]  /*143f0*/  FMUL.FTZ R76, R3.reuse, R76 ;  /* 0x0000004c034c7220 */ /* 0x040fe40000410000 */
[C---:B------:R-:W-:Y:S03]  /*14400*/  FMUL.FTZ R77, R3.reuse, R77 ;  /* 0x0000004d034d7220 */ /* 0x040fe60000410000 */
[C---:B------:R-:W-:Y:S01]  /*14410*/  HMMA.16816.F32.BF16 R72, R136.reuse, R110, R72 ;  /* 0x0000006e8848723c */ /* 0x040fe20000041848 */
[----:B------:R-:W2:Y:S01]  /*14420*/  LDSM.16.MT88.4 R108, [R188+0x4100] ;  /* 0x00410000bc6c783b */ /* 0x000ea20000004200 */
[----:B------:R-:W1:Y:S01]  /*14430*/  MUFU.EX2 R231, R231 ;  /* 0x000000e700e77308 */ /* 0x000e620000000800 */
        /* <DEDUP_REMOVED lines=8> */
[----:B------:R-:W-:Y:S01]  /*144c0*/  FMUL.FTZ R84, R3, R84 ;  /* 0x0000005403547220 */ /* 0x000fe20000410000 */
[----:B----4-:R-:W-:Y:S01]  /*144d0*/  F2FP.BF16.PACK_AB R100, R167, R166 ;  /* 0x000000a6a764723e */ /* 0x010fe200000010ff */
[----:B------:R-:W-:Y:S02]  /*144e0*/  FMUL.FTZ R85, R3, R85 ;  /* 0x0000005503557220 */ /* 0x000fe40000410000 */
[----:B------:R-:W4:Y:S01]  /*144f0*/  MUFU.EX2 R232, R232 ;  /* 0x000000e800e87308 */ /* 0x000f220000000800 */
[C---:B------:R-:W-:Y:S03]  /*14500*/  HMMA.16816.F32.BF16 R80, R136.reuse, R102, R80 ;  /* 0x000000668850723c */ /* 0x040fe60000041850 */
[C---:B------:R-:W-:Y:S01]  /*14510*/  FMUL.FTZ R86, R2.reuse, R86 ;  /* 0x0000005602567220 */ /* 0x040fe20000410000 */
[----:B------:R-:W-:Y:S01]  /*14520*/  F2FP.BF16.PACK_AB R101, R169, R168 ;  /* 0x000000a8a965723e */ /* 0x000fe200000010ff */
[C---:B------:R-:W-:Y:S02]  /*14530*/  FMUL.FTZ R87, R2.reuse, R87 ;  /* 0x0000005702577220 */ /* 0x040fe40000410000 */
[----:B------:R-:W-:Y:S01]  /*14540*/  FMUL.FTZ R88, R3, R88 ;  /* 0x0000005803587220 */ /* 0x000fe20000410000 */
[----:B------:R-:W-:Y:S01]  /*14550*/  F2FP.BF16.PACK_AB R102, R171, R170 ;  /* 0x000000aaab66723e */ /* 0x000fe200000010ff */
[----:B------:R-:W-:Y:S03]  /*14560*/  FMUL.FTZ R89, R3, R89 ;  /* 0x0000005903597220 */ /* 0x000fe60000410000 */
[C---:B-1----:R-:W-:Y:S03]  /*14570*/  HMMA.16816.F32.BF16 R84, R136.reuse, R104, R84 ;  /* 0x000000688854723c */ /* 0x042fe60000041854 */
        /* <DEDUP_REMOVED lines=14> */
[----:B------:R-:W-:Y:S01]  /*14660*/  FFMA.FTZ R165, R2, R205, R165 ;  /* 0x000000cd02a57223 */ /* 0x000fe200000100a5 */
[----:B------:R-:W-:Y:S01]  /*14670*/  MOV R2, R132 ;  /* 0x0000008400027202 */ /* 0x000fe20000000f00 */
[----:B------:R-:W-:Y:S03]  /*14680*/  FFMA.FTZ R164, R3, R204, R164 ;  /* 0x000000cc03a47223 */ /* 0x000fe600000100a4 */
[----:B------:R-:W-:Y:S01]  /*14690*/  HMMA.16816.F32.BF16 R96, R136, R110, R96 ;  /* 0x0000006e8860723c */ /* 0x000fe20000041860 */
[----:B------:R-:W2:Y:S02]  /*146a0*/  LDSM.16.MT88.4 R108, [R188+0x2900] ;  /* 0x00290000bc6c783b */ /* 0x000ea40000004200 */
[----:B------:R-:W-:Y:S01]  /*146b0*/  FADD.FTZ R160, R160, R165 ;  /* 0x000000a5a0a07221 */ /* 0x000fe20000010000 */
[----:B------:R-:W-:Y:S01]  /*146c0*/  MOV R3, R0 ;  /* 0x0000000000037202 */ /* 0x000fe20000000f00 */
        /* <DEDUP_REMOVED lines=19> */
[----:B------:R-:W-:Y:S01]  /*14800*/  FADD.FTZ R219, R219, R206 ;  /* 0x000000cedbdb7221 */ /* 0x000fe20000010000 */
[----:B------:R-:W-:Y:S01]  /*14810*/  IADD3 R206, R217, -0x1, RZ ;  /* 0xffffffffd9ce7810 */ /* 0x000fe20007ffe0ff */
[C---:B------:R-:W-:Y:S01]  /*14820*/  HMMA.16816.F32.BF16 R24, R100.reuse, R106, R24 ;  /* 0x0000006a6418723c */ /* 0x040fe20000041818 */
[----:B------:R-:W1:Y:S03]  /*14830*/  LDSM.16.MT88.4 R104, [R195+0x4900] ;  /* 0x00490000c368783b */ /* 0x000e660000004200 */
[----:B------:R-:W-:Y:S01]  /*14840*/  FADD.FTZ R171, R171, R170 ;  /* 0x000000aaabab7221 */ /* 0x000fe20000010000 */
[----:B------:R-:W-:Y:S03]  /*14850*/  MOV R217, R206 ;  /* 0x000000ce00d97202 */ /* 0x000fe60000000f00 */
        /* <DEDUP_REMOVED lines=20> */
[----:B------:R-:W1:Y:S07]  /*149a0*/  LDSM.16.MT88.4 R112, [R189+0x1100] ;  /* 0x00110000bd70783b */ /* 0x000e6e0000004200 */
[C---:B------:R-:W-:Y:S08]  /*149b0*/  HMMA.16816.F32.BF16 R84, R100.reuse, R116, R84 ;  /* 0x000000746454723c */ /* 0x040ff00000041854 */
[C---:B------:R-:W-:Y:S01]  /*149c0*/  HMMA.16816.F32.BF16 R88, R100.reuse, R118, R88 ;  /* 0x000000766458723c */ /* 0x040fe20000041858 */
[----:B------:R-:W3:Y:S07]  /*149d0*/  LDSM.16.MT88.4 R116, [R195+0x3100] ;  /* 0x00310000c374783b */ /* 0x000eee0000004200 */
[C---:B--2---:R-:W-:Y:S08]  /*149e0*/  HMMA.16816.F32.BF16 R92, R100.reuse, R108, R92 ;  /* 0x0000006c645c723c */ /* 0x044ff0000004185c */
[----:B------:R-:W-:Y:S01]  /*149f0*/  HMMA.16816.F32.BF16 R96, R100, R110, R96 ;  /* 0x0000006e6460723c */ /* 0x000fe20000041860 */
[----:B------:R-:W-:Y:S06]  /*14a00*/  LDSM.16.MT88.4 R108, [R195+0x5100] ;  /* 0x00510000c36c783b */ /* 0x000fec0000004200 */
[----:B------:R-:W-:Y:S01]  /*14a10*/  F2FP.BF16.PACK_AB R100, R221, R218 ;  /* 0x000000dadd64723e */ /* 0x000fe200000010ff */
[----:B------:R-:W-:Y:S01]  /*14a20*/  FADD.FTZ R218, R218, R171 ;  /* 0x000000abdada7221 */ /* 0x000fe20000010000 */
[----:B-----5:R-:W-:Y:S03]  /*14a30*/  F2FP.BF16.PACK_AB R101, R223, R220 ;  /* 0x000000dcdf65723e */ /* 0x020fe600000010ff */
[----:B------:R-:W-:Y:S01]  /*14a40*/  F2FP.BF16.PACK_AB R102, R225, R222 ;  /* 0x000000dee166723e */ /* 0x000fe200000010ff */
[----:B------:R-:W-:Y:S01]  /*14a50*/  FADD.FTZ R220, R220, R219 ;  /* 0x000000dbdcdc7221 */ /* 0x000fe20000010000 */
[----:B------:R-:W-:Y:S01]  /*14a60*/  F2FP.BF16.PACK_AB R103, R227, R224 ;  /* 0x000000e0e367723e */ /* 0x000fe200000010ff */
[----:B------:R-:W-:Y:S02]  /*14a70*/  FADD.FTZ R221, R221, R218 ;  /* 0x000000dadddd7221 */ /* 0x000fe40000010000 */
        /* <DEDUP_REMOVED lines=9> */
[C---:B------:R-:W-:Y:S08]  /*14b10*/  HMMA.16816.F32.BF16 R16, R100.reuse, R122, R16 ;  /* 0x0000007a6410723c */ /* 0x040ff00000041810 */
[C---:B------:R-:W-:Y:S08]  /*14b20*/  HMMA.16816.F32.BF16 R20, R100.reuse, R112, R20 ;  /* 0x000000706414723c */ /* 0x040ff00000041814 */
        /* <DEDUP_REMOVED lines=17> */
[----:B----4-:R-:W-:Y:S01]  /*14c40*/  F2FP.BF16.PACK_AB R139, R133, R232 ;  /* 0x000000e8858b723e */ /* 0x010fe200000010ff */
        /* <DEDUP_REMOVED lines=43> */
[C---:B----4-:R-:W-:Y:S08]  /*14f00*/  HMMA.16816.F32.BF16 R84, R136.reuse, R8, R84 ;  /* 0x000000088854723c */ /* 0x050ff00000041854 */
[C---:B------:R-:W-:Y:S08]  /*14f10*/  HMMA.16816.F32.BF16 R88, R136.reuse, R10, R88 ;  /* 0x0000000a8858723c */ /* 0x040ff00000041858 */
[C---:B--2---:R-:W-:Y:S08]  /*14f20*/  HMMA.16816.F32.BF16 R92, R136.reuse, R12, R92 ;  /* 0x0000000c885c723c */ /* 0x044ff0000004185c */
[----:B------:R-:W-:Y:S01]  /*14f30*/  HMMA.16816.F32.BF16 R96, R136, R14, R96 ;  /* 0x0000000e8860723c */ /* 0x000fe20000041860 */
[----:B------:R-:W-:-:S07]  /*14f40*/  @P0 BRA `(.L_x_820) ;  /* 0xffffd13000000947 */ /* 0x000fce000383ffff */
.L_x_817:
[----:B------:R-:W-:-:S13]  /*14f50*/  ISETP.GE.AND P0, PT, R206, RZ, PT ;  /* 0x000000ffce00720c */ /* 0x000fda0003f06270 */
[----:B------:R-:W-:Y:S05]  /*14f60*/  @!P0 BRA `(.L_x_821) ;  /* 0x00002a6000008947 */ /* 0x000fea0003800000 */
[----:B------:R-:W1:Y:S01]  /*14f70*/  S2R R3, SR_TID.X ;  /* 0x0000000000037919 */ /* 0x000e620000002100 */
[----:B------:R-:W-:Y:S01]  /*14f80*/  SHF.R.S32.HI R5, RZ, 0x1f, R172 ;  /* 0x0000001fff057819 */ /* 0x000fe200000114ac */
[----:B------:R-:W-:Y:S01]  /*14f90*/  IMAD.MOV.U32 R133, RZ, RZ, R132 ;  /* 0x000000ffff857224 */ /* 0x000fe200078e0084 */
[----:B------:R-:W-:Y:S01]  /*14fa0*/  IADD3 R212, R203, 0x100, RZ ;  /* 0x00000100cbd47810 */ /* 0x000fe20007ffe0ff */
[----:B------:R-:W-:Y:S01]  /*14fb0*/  IMAD.SHL.U32 R207, R173, 0x2, RZ ;  /* 0x00000002adcf7824 */ /* 0x000fe200078e00ff */
[C---:B------:R-:W-:Y:S01]  /*14fc0*/  SHF.L.U64.HI R210, R172.reuse, 0x1, R5 ;  /* 0x00000001acd27819 */ /* 0x040fe20000010205 */
[----:B------:R-:W-:Y:S01]  /*14fd0*/  IMAD.SHL.U32 R213, R172, 0x2, RZ ;  /* 0x00000002acd57824 */ /* 0x000fe200078e00ff */
[----:B------:R-:W-:Y:S02]  /*14fe0*/  ULDC UR5, c[0x0][0x210] ;  /* 0x0000840000057ab9 */ /* 0x000fe40000000800 */
[----:B------:R-:W-:Y:S02]  /*14ff0*/  ULDC UR4, c[0x0][0x1e8] ;  /* 0x00007a0000047ab9 */ /* 0x000fe40000000800 */
[----:B------:R-:W-:-:S02]  /*15000*/  UIMAD UR5, UR11, UR5, URZ ;  /* 0x000000050b0572a4 */ /* 0x000fc4000f8e023f */
[----:B------:R-:W-:Y:S01]  /*15010*/  UIMAD UR4, UR11, UR4, URZ ;  /* 0x000000040b0472a4 */ /* 0x000fe2000f8e023f */
[----:B-1----:R-:W-:-:S04]  /*15020*/  SHF.R.S32.HI R2, RZ, 0x1f, R3 ;  /* 0x0000001fff027819 */ /* 0x002fc80000011403 */
[----:B------:R-:W-:-:S04]  /*15030*/  LEA.HI R2, R2, R3, RZ, 0x3 ;  /* 0x0000000302027211 */ /* 0x000fc800078f18ff */
[----:B------:R-:W-:-:S05]  /*15040*/  LOP3.LUT R2, R2, 0xfffffff8, RZ, 0xc0, !PT ;  /* 0xfffffff802027812 */ /* 0x000fca00078ec0ff */
[----:B------:R-:W-:Y:S02]  /*15050*/  IMAD.IADD R2, R3, 0x1, -R2 ;  /* 0x0000000103027824 */ /* 0x000fe400078e0a02 */
[----:B------:R-:W-:Y:S01]  /*15060*/  IMAD.MOV.U32 R3, RZ, RZ, R0 ;  /* 0x000000ffff037224 */ /* 0x000fe200078e0000 */
[----:B------:R-:W-:Y:S01]  /*15070*/  SHF.R.S32.HI R0, RZ, 0x1f, R173 ;  /* 0x0000001fff007819 */ /* 0x000fe200000114ad */
[----:B------:R-:W-:-:S03]  /*15080*/  IMAD.SHL.U32 R208, R2, 0x8, RZ ;  /* 0x0000000802d07824 */ /* 0x000fc600078e00ff */
[----:B------:R-:W-:Y:S02]  /*15090*/  SHF.L.U64.HI R211, R173, 0x1, R0 ;  /* 0x00000001add37819 */ /* 0x000fe40000010200 */
[----:B------:R-:W-:-:S04]  /*150a0*/  SHF.R.S32.HI R209, RZ, 0x1f, R208 ;  /* 0x0000001fffd17819 */ /* 0x000fc800000114d0 */
[C---:B------:R-:W-:Y:S01]  /*150b0*/  SHF.L.U64.HI R209, R208.reuse, 0x1, R209 ;  /* 0x00000001d0d17819 */ /* 0x040fe200000102d1 */
[----:B------:R-:W-:Y:S01]  /*150c0*/  IMAD.SHL.U32 R208, R208, 0x2, RZ ;  /* 0x00000002d0d07824 */ /* 0x000fe200078e00ff */
[----:B------:R-:W-:Y:S05]  /*150d0*/  BRA `(.L_x_822) ;  /* 0x0000032000007947 */ /* 0x000fea0003800000 */
.L_x_824:
[----:B------:R-:W-:Y:S01]  /*150e0*/  ISETP.NE.AND P2, PT, R199, 0x1, PT ;  /* 0x00000001c700780c */ /* 0x000fe20003f45270 */
[----:B------:R-:W-:Y:S01]  /*150f0*/  IMAD.MOV.U32 R200, RZ, RZ, RZ ;  /* 0x000000ffffc87224 */ /* 0x000fe200078e00ff */
[----:B------:R-:W-:Y:S04]  /*15100*/  LEA R201, R206, UR13, 0x6 ;  /* 0x0000000dcec97c11 */ /* 0x000fe8000f8e30ff */
[----:B------:R-:W-:Y:S05]  /*15110*/  IADD3 R201, R201, -0x40, R202 ;  /* 0xffffffc0c9c97810 */ /* 0x000fea0007ffe0ca */
        /* <DEDUP_REMOVED lines=28> */
[----:B------:R-:W-:Y:S03]  /*152e0*/  IADD3 R136, P1, R132, R207, RZ ;  /* 0x000000cf84887210 */ /* 0x000fe60007f3e0ff */
[----:B--2---:R-:W-:Y:S01]  /*152f0*/  IMAD.X R139, R134, 0x1, R209, P0 ;  /* 0x00000001868b7824 */ /* 0x004fe200000e06d1 */
[----:B------:R-:W-:Y:S01]  /*15300*/  IADD3 R142, P0, R132, R213, RZ ;  /* 0x000000d5848e7210 */ /* 0x000fe20007f1e0ff */
[----:B------:R-:W-:Y:S01]  /*15310*/  IMAD.X R137, R134, 0x1, R211, P1 ;  /* 0x0000000186897824 */ /* 0x000fe200008e06d3 */
[----:B---3--:R-:W-:Y:S02]  /*15320*/  IADD3 R140, P2, R0, R208, RZ ;  /* 0x000000d0008c7210 */ /* 0x008fe40007f5e0ff */
[----:B------:R1:W-:Y:S01]  /*15330*/  LDGSTS.E.BYPASS.LTC128B.128 [R203+0x6100], [R138.64], !P4 ;  /* 0x061000008acb7fae */ /* 0x0003e2000e101d54 */
[--C-:B------:R-:W-:Y:S01]  /*15340*/  IMAD.X R143, R134, 0x1, R210.reuse, P0 ;  /* 0x00000001868f7824 */ /* 0x100fe200000e06d2 */
[----:B------:R-:W-:Y:S01]  /*15350*/  IADD3 R134, P1, R0, R207, RZ ;  /* 0x000000cf00867210 */ /* 0x000fe20007f3e0ff */
[----:B----4-:R-:W-:Y:S01]  /*15360*/  IMAD.X R141, R2, 0x1, R209, P2 ;  /* 0x00000001028d7824 */ /* 0x010fe200010e06d1 */
        /* <DEDUP_REMOVED lines=9> */
.L_x_822:
        /* <DEDUP_REMOVED lines=32> */
[C---:B---3--:R-:W-:Y:S03]  /*15600*/  IADD3 R160, P0, R2.reuse, R207, RZ ;  /* 0x000000cf02a07210 */ /* 0x048fe60007f1e0ff */
[-C--:B------:R-:W-:Y:S04]  /*15610*/  IADD3 R162, P1, R2, R208.reuse, RZ ;  /* 0x000000d002a27210 */ /* 0x080fe80007f3e0ff */
[C---:B------:R-:W-:Y:S01]  /*15620*/  HMMA.16816.F32.BF16 R16, R32.reuse, R18, RZ ;  /* 0x000000122010723c */ /* 0x040fe200000418ff */
[----:B-1----:R-:W-:Y:S03]  /*15630*/  IMAD.X R161, R30, 0x1, R211, P0 ;  /* 0x000000011ea17824 */ /* 0x002fe600000e06d3 */
[----:B------:R-:W-:Y:S01]  /*15640*/  IADD3 R172, P0, R2, R213, RZ ;  /* 0x000000d502ac7210 */ /* 0x000fe20007f1e0ff */
[--C-:B------:R-:W-:Y:S01]  /*15650*/  IMAD.X R163, R30, 0x1, R209.reuse, P1 ;  /* 0x000000011ea37824 */ /* 0x100fe200008e06d1 */
[----:B----4-:R-:W-:Y:S02]  /*15660*/  IADD3 R216, P2, R0, R208, RZ ;  /* 0x000000d000d87210 */ /* 0x010fe40007f5e0ff */
[C---:B-----5:R-:W-:Y:S01]  /*15670*/  HMMA.16816.F32.BF16 R20, R32.reuse, R24, RZ ;  /* 0x000000182014723c */ /* 0x060fe200000418ff */
[--C-:B------:R-:W-:Y:S01]  /*15680*/  IMAD.X R173, R30, 0x1, R210.reuse, P0 ;  /* 0x000000011ead7824 */ /* 0x100fe200000e06d2 */
[----:B------:R1:W-:Y:S02]  /*15690*/  LDGSTS.E.BYPASS.LTC128B.128 [R212], [R162.64], !P4 ;  /* 0x00000000a2d47fae */ /* 0x0003e4000e101d54 */
[----:B------:R-:W-:Y:S01]  /*156a0*/  IADD3 R134, P1, R0, R207, RZ ;  /* 0x000000cf00867210 */ /* 0x000fe20007f3e0ff */
[----:B------:R-:W-:Y:S01]  /*156b0*/  IMAD.X R217, R28, 0x1, R209, P2 ;  /* 0x000000011cd97824 */ /* 0x000fe200010e06d1 */
[----:B------:R1:W-:Y:S01]  /*156c0*/  LDGSTS.E.BYPASS.LTC128B.128 [R212+0x2000], [R160.64], !P6 ;  /* 0x02000000a0d47fae */ /* 0x0003e2000f101d54 */
[----:B------:R-:W-:Y:S01]  /*156d0*/  IADD3 R214, P0, R0, R213, RZ ;  /* 0x000000d500d67210 */ /* 0x000fe20007f1e0ff */
[C---:B------:R-:W-:Y:S01]  /*156e0*/  HMMA.16816.F32.BF16 R24, R32.reuse, R26, RZ ;  /* 0x0000001a2018723c */ /* 0x040fe200000418ff */
[C---:B------:R-:W-:Y:S01]  /*156f0*/  IMAD.X R135, R28.reuse, 0x1, R211, P1 ;  /* 0x000000011c877824 */ /* 0x040fe200008e06d3 */
[----:B------:R2:W-:Y:S02]  /*15700*/  LDGSTS.E.BYPASS.LTC128B.128 [R212+0x4000], [R172.64], !P5 ;  /* 0x04000000acd47fae */ /* 0x0005e4000e901d54 */
[----:B------:R-:W-:Y:S01]  /*15710*/  IMAD.X R215, R28, 0x1, R210, P0 ;  /* 0x000000011cd77824 */ /* 0x000fe200000e06d2 */
[----:B------:R-:W-:Y:S01]  /*15720*/  ISETP.GE.AND P0, PT, R206, 0x1, PT ;  /* 0x00000001ce00780c */ /* 0x000fe20003f06270 */
[----:B------:R3:W-:Y:S02]  /*15730*/  LDGSTS.E.BYPASS.LTC128B.128 [R212+0x1000], [R216.64], !P4 ;  /* 0x01000000d8d47fae */ /* 0x0007e4000e101d54 */
[C---:B------:R-:W-:Y:S02]  /*15740*/  HMMA.16816.F32.BF16 R28, R32.reuse, R136, RZ ;  /* 0x00000088201c723c */ /* 0x040fe400000418ff */
[----:B------:R3:W-:Y:S04]  /*15750*/  LDGSTS.E.BYPASS.LTC128B.128 [R212+0x3000], [R134.64], !P6 ;  /* 0x0300000086d47fae */ /* 0x0007e8000f101d54 */
[----:B------:R3:W-:Y:S02]  /*15760*/  LDGSTS.E.BYPASS.LTC128B.128 [R212+0x5000], [R214.64], !P5 ;  /* 0x05000000d6d47fae */ /* 0x0007e4000e901d54 */
[----:B------:R-:W-:Y:S02]  /*15770*/  HMMA.16816.F32.BF16 R32, R32, R138, RZ ;  /* 0x0000008a2020723c */ /* 0x000fe400000418ff */
[----:B------:R-:W-:Y:S04]  /*15780*/  LDSM.16.M88.4 R164, [R192+0x6100] ;  /* 0x00610000c0a4783b */ /* 0x000fe80000000200 */
[----:B------:R-:W0:Y:S02]  /*15790*/  LDGDEPBAR ;  /* 0x00000000000079af */ /* 0x000e240000000000 */
[C---:B------:R-:W-:Y:S02]  /*157a0*/  HMMA.16816.F32.BF16 R4, R140.reuse, R144, R4 ;  /* 0x000000908c04723c */ /* 0x040fe40000041804 */
[----:B-1----:R-:W1:Y:S04]  /*157b0*/  LDSM.16.M88.4 R160, [R193+0xc100] ;  /* 0x00c10000c1a0783b */ /* 0x002e680000000200 */
[----:B------:R-:W4:Y:S02]  /*157c0*/  LDSM.16.M88.4 R168, [R192+0x6900] ;  /* 0x00690000c0a8783b */ /* 0x000f240000000200 */
[C---:B------:R-:W-:Y:S02]  /*157d0*/  HMMA.16816.F32.BF16 R8, R140.reuse, R146, R8 ;  /* 0x000000928c08723c */ /* 0x040fe40000041808 */
[----:B------:R-:W5:Y:S04]  /*157e0*/  LDSM.16.M88.4 R136, [R192+0x7100] ;  /* 0x00710000c088783b */ /* 0x000f680000000200 */
[----:B--2---:R-:W2:Y:S02]  /*157f0*/  LDSM.16.M88.4 R172, [R192+0x7900] ;  /* 0x00790000c0ac783b */ /* 0x004ea40000000200 */
[C---:B------:R-:W-:Y:S02]  /*15800*/  HMMA.16816.F32.BF16 R12, R140.reuse, R148, R12 ;  /* 0x000000948c0c723c */ /* 0x040fe4000004180c */
[----:B------:R-:W-:Y:S06]  /*15810*/  LDSM.16.M88.4 R144, [R191+0xc100] ;  /* 0x00c10000bf90783b */ /* 0x000fec0000000200 */
        /* <DEDUP_REMOVED lines=132> */
.L_x_823:
        /* <DEDUP_REMOVED lines=34> */
[----:B------:R-:W-:Y:S02]  /*16280*/  ISETP.GT.AND P0, PT, R206, RZ, PT ;  /* 0x000000ffce00720c */ /* 0x000fe40003f04270 */
        /* <DEDUP_REMOVED lines=208> */
[----:B------:R-:W-:Y:S01]  /*16f90*/  FFMA.FTZ R6, R2, R205, R6 ;  /* 0x000000cd02067223 */ /* 0x000fe20000010006 */
[----:B------:R-:W-:Y:S01]  /*16fa0*/  IADD3 R2, R206, -0x1, RZ ;  /* 0xffffffffce027810 */ /* 0x000fe20007ffe0ff */
[----:B------:R-:W-:Y:S01]  /*16fb0*/  FADD.FTZ R5, R5, R160 ;  /* 0x000000a005057221 */ /* 0x000fe20000010000 */
[----:B-----5:R-:W-:Y:S01]  /*16fc0*/  F2FP.BF16.PACK_AB R14, R169, R168 ;  /* 0x000000a8a90e723e */ /* 0x020fe200000010ff */
[----:B------:R-:W-:Y:S01]  /*16fd0*/  FADD.FTZ R6, R7, R6 ;  /* 0x0000000607067221 */ /* 0x000fe20000010000 */
[----:B------:R-:W-:Y:S03]  /*16fe0*/  F2FP.BF16.PACK_AB R15, R171, R170 ;  /* 0x000000aaab0f723e */ /* 0x000fe600000010ff */
[----:B------:R-:W-:Y:S01]  /*16ff0*/  MOV R206, R2 ;  /* 0x0000000200ce7202 */ /* 0x000fe20000000f00 */
[----:B------:R-:W-:Y:S02]  /*17000*/  FADD.FTZ R134, R134, R5 ;  /* 0x0000000586867221 */ /* 0x000fe40000010000 */
[----:B------:R-:W-:Y:S01]  /*17010*/  FADD.FTZ R5, R133, R6 ;  /* 0x0000000685057221 */ /* 0x000fe20000010000 */
[C---:B-1----:R-:W-:Y:S05]  /*17020*/  HMMA.16816.F32.BF16 R8, R12.reuse, R136, R8 ;  /* 0x000000880c08723c */ /* 0x042fea0000041808 */
[----:B------:R-:W-:Y:S01]  /*17030*/  FADD.FTZ R135, R135, R134 ;  /* 0x0000008687877221 */ /* 0x000fe20000010000 */
[----:B------:R-:W-:Y:S01]  /*17040*/  MOV R133, R132 ;  /* 0x0000008400857202 */ /* 0x000fe20000000f00 */
        /* <DEDUP_REMOVED lines=145> */
[C---:B---3--:R-:W-:Y:S08]  /*17960*/  HMMA.16816.F32.BF16 R76, R12.reuse, R8, R76 ;  /* 0x000000080c4c723c */ /* 0x048ff0000004184c */
[C---:B------:R-:W-:Y:S08]  /*17970*/  HMMA.16816.F32.BF16 R80, R12.reuse, R10, R80 ;  /* 0x0000000a0c50723c */ /* 0x040ff00000041850 */
[C---:B----4-:R-:W-:Y:S08]  /*17980*/  HMMA.16816.F32.BF16 R84, R12.reuse, R20, R84 ;  /* 0x000000140c54723c */ /* 0x050ff00000041854 */
[C---:B------:R-:W-:Y:S08]  /*17990*/  HMMA.16816.F32.BF16 R88, R12.reuse, R22, R88 ;  /* 0x000000160c58723c */ /* 0x040ff00000041858 */
[C---:B-1----:R-:W-:Y:S08]  /*179a0*/  HMMA.16816.F32.BF16 R92, R12.reuse, R16, R92 ;  /* 0x000000100c5c723c */ /* 0x042ff0000004185c */
[----:B------:R-:W-:Y:S01]  /*179b0*/  HMMA.16816.F32.BF16 R96, R12, R18, R96 ;  /* 0x000000120c60723c */ /* 0x000fe20000041860 */
[----:B------:R-:W-:-:S07]  /*179c0*/  @P0 BRA `(.L_x_822) ;  /* 0xffffda3000000947 */ /* 0x000fce000383ffff */
.L_x_821:
[----:B------:R-:W1:Y:S01]  /*179d0*/  SHFL.BFLY PT, R3, R204, 0x2, 0x1f ;  /* 0x0c401f00cc037f89 */ /* 0x000e6200000e0000 */
[----:B------:R-:W-:-:S02]  /*179e0*/  MOV R4, RZ ;  /* 0x000000ff00047202 */ /* 0x000fc40000000f00 */
[----:B------:R-:W-:Y:S01]  /*179f0*/  MOV R8, 0xff800000 ;  /* 0xff80000000087802 */ /* 0x000fe20000000f00 */
[----:B------:R-:W2:Y:S01]  /*17a00*/  SHFL.BFLY PT, R2, R205, 0x2, 0x1f ;  /* 0x0c401f00cd027f89 */ /* 0x000ea200000e0000 */
[----:B------:R-:W-:Y:S01]  /*17a10*/  PLOP3.LUT P2, PT, PT, PT, PT, 0x8, 0x0 ;  /* 0x000000000000781c */ /* 0x000fe20003f4e170 */
        /* <DEDUP_REMOVED lines=118> */
.L_x_765:
        /* <DEDUP_REMOVED lines=49> */
[----:B------:R-:W-:Y:S01]  /*18490*/  SEL R10, R10, 0xffffffe0, !P1 ;  /* 0xffffffe00a0a7807 */ /* 0x000fe20004800000 */
[----:B------:R-:W-:Y:S01]  /*184a0*/  IMAD.SHL.U32 R13, R12, 0x2, RZ ;  /* 0x000000020c0d7824 */ /* 0x000fe200078e00ff */
[----:B------:R-:W-:Y:S01]  /*184b0*/  BAR.SYNC.DEFER_BLOCKING 0x1, 0x100 ;  /* 0x0044000000007b1d */ /* 0x000fe20000010000 */
[----:B------:R-:W-:-:S02]  /*184c0*/  F2FP.BF16.PACK_AB R44, R45, R44 ;  /* 0x0000002c2d2c723e */ /* 0x000fc400000010ff */
[C---:B------:R-:W-:Y:S01]  /*184d0*/  IMAD.IADD R17, R13.reuse, 0x1, R10 ;  /* 0x000000010d117824 */ /* 0x040fe200078e020a */
[C---:B------:R-:W-:Y:S02]  /*184e0*/  IADD3 R12, R13.reuse, 0x80, RZ ;  /* 0x000000800d0c7810 */ /* 0x040fe40007ffe0ff */
[----:B------:R-:W-:Y:S02]  /*184f0*/  IADD3 R15, R13, 0x70, RZ ;  /* 0x000000700d0f7810 */ /* 0x000fe40007ffe0ff */
[----:B------:R-:W-:Y:S01]  /*18500*/  @P0 IADD3 R15, R12, 0x10, RZ ;  /* 0x000000100c0f0810 */ /* 0x000fe20007ffe0ff */
[----:B------:R-:W-:Y:S01]  /*18510*/  IMAD.MOV.U32 R12, RZ, RZ, 0x40 ;  /* 0x00000040ff0c7424 */ /* 0x000fe200078e00ff */
[----:B------:R-:W-:Y:S02]  /*18520*/  F2FP.BF16.PACK_AB R46, R47, R46 ;  /* 0x0000002e2f2e723e */ /* 0x000fe400000010ff */
[----:B------:R-:W-:Y:S01]  /*18530*/  F2FP.BF16.PACK_AB R48, R49, R48 ;  /* 0x000000303130723e */ /* 0x000fe200000010ff */
[----:B------:R-:W-:Y:S01]  /*18540*/  IMAD.IADD R19, R10, 0x1, R15 ;  /* 0x000000010a137824 */ /* 0x000fe200078e020f */
[----:B------:R-:W-:-:S02]  /*18550*/  SEL R12, R12, 0xffffffc0, !P2 ;  /* 0xffffffc00c0c7807 */ /* 0x000fc40005000000 */
[----:B------:R-:W-:Y:S02]  /*18560*/  F2FP.BF16.PACK_AB R50, R51, R50 ;  /* 0x000000323332723e */ /* 0x000fe400000010ff */
[----:B------:R-:W-:Y:S01]  /*18570*/  F2FP.BF16.PACK_AB R52, R53, R52 ;  /* 0x000000343534723e */ /* 0x000fe200000010ff */
[--C-:B------:R-:W-:Y:S01]  /*18580*/  IMAD.IADD R21, R13, 0x1, R12.reuse ;  /* 0x000000010d157824 */ /* 0x100fe200078e020c */
[----:B------:R-:W-:Y:S01]  /*18590*/  F2FP.BF16.PACK_AB R54, R55, R54 ;  /* 0x000000363736723e */ /* 0x000fe200000010ff */
[C---:B------:R-:W-:Y:S01]  /*185a0*/  IMAD.IADD R23, R12.reuse, 0x1, R15 ;  /* 0x000000010c177824 */ /* 0x040fe200078e020f */
[----:B------:R-:W-:Y:S01]  /*185b0*/  F2FP.BF16.PACK_AB R56, R57, R56 ;  /* 0x000000383938723e */ /* 0x000fe200000010ff */
[----:B------:R-:W-:Y:S01]  /*185c0*/  IMAD.IADD R25, R12, 0x1, R17 ;  /* 0x000000010c197824 */ /* 0x000fe200078e0211 */
[----:B------:R-:W-:Y:S01]  /*185d0*/  STS [R13+0x80], R128 ;  /* 0x000080800d007388 */ /* 0x000fe20000000800 */
[----:B------:R-:W-:Y:S01]  /*185e0*/  IMAD.IADD R27, R19, 0x1, R12 ;  /* 0x00000001131b7824 */ /* 0x000fe200078e020c */
[----:B------:R-:W-:Y:S01]  /*185f0*/  F2FP.BF16.PACK_AB R58, R59, R58 ;  /* 0x0000003a3b3a723e */ /* 0x000fe200000010ff */
[----:B------:R-:W-:Y:S01]  /*18600*/  IMAD.U32 R12, RZ, RZ, UR4 ;  /* 0x00000004ff0c7e24 */ /* 0x000fe2000f8e00ff */
        /* <DEDUP_REMOVED lines=92> */
.L_x_826:
[----:B-1----:R-:W-:Y:S01]  /*18bd0*/  SHF.R.S32.HI R3, RZ, 0x1f, R2 ;  /* 0x0000001fff037819 */ /* 0x002fe20000011402 */
[----:B------:R-:W1:Y:S01]  /*18be0*/  S2R R57, SR_CTAID.X ;  /* 0x0000000000397919 */ /* 0x000e620000002500 */
[----:B------:R-:W-:Y:S01]  /*18bf0*/  LOP3.LUT R13, R9, 0xffffffe0, RZ, 0xc0, !PT ;  /* 0xffffffe0090d7812 */ /* 0x000fe200078ec0ff */
[----:B------:R-:W-:Y:S01]  /*18c00*/  IMAD.MOV.U32 R6, RZ, RZ, c[0x0][0x4e8] ;  /* 0x00013a00ff067624 */ /* 0x000fe200078e00ff */
[----:B------:R-:W-:Y:S01]  /*18c10*/  LEA.HI R3, R3, R2, RZ, 0x3 ;  /* 0x0000000203037211 */ /* 0x000fe200078f18ff */
[----:B------:R-:W-:Y:S01]  /*18c20*/  ULDC.64 UR6, c[0x0][0x490] ;  /* 0x0001240000067ab9 */ /* 0x000fe20000000a00 */
[----:B------:R-:W-:Y:S01]  /*18c30*/  BSSY B0, `(.L_x_827) ;  /* 0x000008c000007945 */ /* 0x000fe20003800000 */
[----:B------:R-:W-:Y:S01]  /*18c40*/  USHF.R.S32.HI UR10, URZ, 0x1f, UR18 ;  /* 0x0000001f3f0a7899 */ /* 0x000fe20008011412 */
[----:B------:R-:W-:Y:S01]  /*18c50*/  LOP3.LUT R9, R3, 0xffffff8, RZ, 0xc0, !PT ;  /* 0x0ffffff803097812 */ /* 0x000fe200078ec0ff */
[----:B------:R-:W-:Y:S01]  /*18c60*/  IMAD.IADD R3, R0, 0x1, -R13 ;  /* 0x0000000100037824 */ /* 0x000fe200078e0a0d */
[----:B------:R-:W-:Y:S01]  /*18c70*/  ISETP.NE.AND P1, PT, R6, 0x1, PT ;  /* 0x000000010600780c */ /* 0x000fe20003f25270 */
[----:B------:R-:W-:Y:S01]  /*18c80*/  UIMAD UR9, UR8, UR6, URZ ;  /* 0x00000006080972a4 */ /* 0x000fe2000f8e023f */
[----:B------:R-:W-:Y:S01]  /*18c90*/  LEA.HI R6, R11, R11, RZ, 0x1 ;  /* 0x0000000b0b067211 */ /* 0x000fe200078f08ff */
[----:B------:R-:W-:Y:S01]  /*18ca0*/  IMAD.IADD R2, R2, 0x1, -R9 ;  /* 0x0000000102027824 */ /* 0x000fe200078e0a09 */
[----:B------:R-:W-:Y:S01]  /*18cb0*/  SHF.R.S32.HI R10, RZ, 0x1f, R3 ;  /* 0x0000001fff0a7819 */ /* 0x000fe20000011403 */
[----:B------:R-:W-:Y:S01]  /*18cc0*/  UMOV UR12, UR22 ;  /* 0x00000016000c7c82 */ /* 0x000fe20008000000 */
[----:B------:R-:W-:Y:S01]  /*18cd0*/  LOP3.LUT R6, R6, 0x1ffffffe, RZ, 0xc0, !PT ;  /* 0x1ffffffe06067812 */ /* 0x000fe200078ec0ff */
[----:B------:R-:W-:Y:S01]  /*18ce0*/  UMOV UR13, UR23 ;  /* 0x00000017000d7c82 */ /* 0x000fe20008000000 */
[----:B------:R-:W-:Y:S01]  /*18cf0*/  LEA.HI R9, R10, R3, RZ, 0x2 ;  /* 0x000000030a097211 */ /* 0x000fe200078f10ff */
[----:B------:R-:W-:Y:S01]  /*18d00*/  USEL UR10, UR10, URZ, !UP1 ;  /* 0x0000003f0a0a7287 */ /* 0x000fe2000c800000 */
[----:B------:R-:W-:Y:S01]  /*18d10*/  LOP3.LUT P2, RZ, R3, 0x3, RZ, 0xc0, !PT ;  /* 0x0000000303ff7812 */ /* 0x000fe2000784c0ff */
[----:B------:R-:W-:Y:S01]  /*18d20*/  IMAD.IADD R11, R11, 0x1, -R6 ;  /* 0x000000010b0b7824 */ /* 0x000fe200078e0a06 */
[----:B------:R-:W-:Y:S01]  /*18d30*/  SHF.R.S32.HI R9, RZ, 0x2, R9 ;  /* 0x00000002ff097819 */ /* 0x000fe20000011409 */
[----:B------:R-:W-:-:S02]  /*18d40*/  UIMAD.WIDE.U32 UR12, UR11, UR6, UR12 ;  /* 0x000000060b0c72a5 */ /* 0x000fc4000f8e000c */
[----:B------:R-:W-:Y:S02]  /*18d50*/  UIMAD UR9, UR11, UR7, UR9 ;  /* 0x000000070b0972a4 */ /* 0x000fe4000f8e0209 */
[----:B------:R-:W-:Y:S01]  /*18d60*/  IMAD R2, R2, 0x10, R9 ;  /* 0x0000001002027824 */ /* 0x000fe200078e0209 */
[----:B------:R-:W-:Y:S02]  /*18d70*/  ULDC.64 UR6, c[0x0][0x498] ;  /* 0x0001260000067ab9 */ /* 0x000fe40000000a00 */
[----:B------:R-:W-:Y:S01]  /*18d80*/  USEL UR18, UR18, URZ, !UP1 ;  /* 0x0000003f12127287 */ /* 0x000fe2000c800000 */
[----:B------:R-:W-:Y:S01]  /*18d90*/  IMAD R6, R11, 0x8, R2 ;  /* 0x000000080b067824 */ /* 0x000fe200078e0202 */
[----:B------:R-:W-:Y:S02]  /*18da0*/  UIMAD UR15, UR10, UR6, URZ ;  /* 0x000000060a0f72a4 */ /* 0x000fe4000f8e023f */
[----:B------:R-:W-:Y:S02]  /*18db0*/  UIADD3 UR13, UR13, UR9, URZ ;  /* 0x000000090d0d7290 */ /* 0x000fe4000fffe03f */
[----:B-1----:R-:W-:Y:S01]  /*18dc0*/  LEA R9, R57, R6, 0x7 ;  /* 0x0000000639097211 */ /* 0x002fe200078e38ff */
[----:B------:R-:W-:Y:S01]  /*18dd0*/  UIMAD UR7, UR18, UR7, UR15 ;  /* 0x00000007120772a4 */ /* 0x000fe2000f8e020f */
[CC--:B------:R-:W-:Y:S01]  /*18de0*/  LEA.HI R6, R5.reuse, R0.reuse, RZ, 0x3 ;  /* 0x0000000005067211 */ /* 0x0c0fe200078f18ff */
[----:B------:R-:W-:Y:S01]  /*18df0*/  UIMAD.WIDE.U32 UR12, UR18, UR6, UR12 ;  /* 0x00000006120c72a5 */ /* 0x000fe2000f8e000c */
[----:B------:R-:W-:Y:S01]  /*18e00*/  LEA.HI R5, R5, R0, RZ, 0x6 ;  /* 0x0000000005057211 */ /* 0x000fe200078f30ff */
[----:B------:R-:W-:Y:S01]  /*18e10*/  @P1 IMAD.HI.U32 R3, R9, c[0x0][0x4ec], RZ ;  /* 0x00013b0009031a27 */ /* 0x000fe200078e00ff */
[----:B------:R-:W-:-:S02]  /*18e20*/  ULDC.64 UR4, c[0x0][0x3a0] ;  /* 0x0000e80000047ab9 */ /* 0x000fc40000000a00 */
[----:B------:R-:W-:Y:S01]  /*18e30*/  UIMAD UR14, UR23, UR4, URZ ;  /* 0x00000004170e72a4 */ /* 0x000fe2000f8e023f */
[----:B------:R-:W-:Y:S01]  /*18e40*/  IMAD.MOV.U32 R14, RZ, RZ, R9 ;  /* 0x000000ffff0e7224 */ /* 0x000fe200078e0009 */
[----:B------:R-:W-:Y:S01]  /*18e50*/  @P1 SHF.R.U32.HI R14, RZ, c[0x0][0x4f0], R3 ;  /* 0x00013c00ff0e1a19 */ /* 0x000fe20000011603 */
[----:B------:R-:W-:Y:S01]  /*18e60*/  UIMAD.WIDE.U32 UR16, UR22, UR4, URZ ;  /* 0x00000004161072a5 */ /* 0x000fe2000f8e003f */
[----:B------:R-:W-:Y:S01]  /*18e70*/  LOP3.LUT R3, R6, 0xfffffff8, RZ, 0xc0, !PT ;  /* 0xfffffff806037812 */ /* 0x000fe200078ec0ff */
[----:B------:R-:W-:Y:S01]  /*18e80*/  UIMAD UR14, UR22, UR5, UR14 ;  /* 0x00000005160e72a4 */ /* 0x000fe2000f8e020e */
[----:B------:R-:W-:Y:S01]  /*18e90*/  SHF.R.S32.HI R6, RZ, 0x3, R6 ;  /* 0x00000003ff067819 */ /* 0x000fe20000011406 */
[--C-:B------:R-:W-:Y:S01]  /*18ea0*/  IMAD.MOV R10, RZ, RZ, -R14.reuse ;  /* 0x000000ffff0a7224 */ /* 0x100fe200078e0a0e */
[----:B------:R-:W-:Y:S01]  /*18eb0*/  ULDC.64 UR4, c[0x0][0x3e8] ;  /* 0x0000fa0000047ab9 */ /* 0x000fe20000000a00 */
[----:B------:R-:W-:Y:S01]  /*18ec0*/  IMAD.IADD R3, R0, 0x1, -R3 ;  /* 0x0000000100037824 */ /* 0x000fe200078e0a03 */
[----:B------:R-:W-:Y:S01]  /*18ed0*/  UIMAD UR8, UR8, UR4, URZ ;  /* 0x00000004080872a4 */ /* 0x000fe2000f8e023f */
[----:B------:R-:W-:Y:S01]  /*18ee0*/  IMAD R10, R10, c[0x0][0x4e8], R9 ;  /* 0x00013a000a0a7a24 */ /* 0x000fe200078e0209 */
[----:B------:R-:W-:Y:S01]  /*18ef0*/  SHF.R.S32.HI R9, RZ, 0x1f, R14 ;  /* 0x0000001fff097819 */ /* 0x000fe2000001140e */
[----:B------:R-:W-:Y:S01]  /*18f00*/  IMAD.U32 R0, RZ, RZ, UR7 ;  /* 0x00000007ff007e24 */ /* 0x000fe2000f8e00ff */
[----:B------:R-:W-:Y:S01]  /*18f10*/  IADD3 R14, P0, R14, UR12, RZ ;  /* 0x0000000c0e0e7c10 */ /* 0x000fe2000ff1e0ff */
[----:B------:R-:W-:Y:S01]  /*18f20*/  IMAD.SHL.U32 R19, R6, 0x40, RZ ;  /* 0x0000004006137824 */ /* 0x000fe200078e00ff */
[----:B------:R-:W-:Y:S01]  /*18f30*/  SHF.R.S32.HI R17, RZ, 0x1f, R10 ;  /* 0x0000001fff117819 */ /* 0x000fe2000001140a */
[----:B------:R-:W-:Y:S01]  /*18f40*/  UIADD3 UR17, UR17, UR14, URZ ;  /* 0x0000000e11117290 */ /* 0x000fe2000fffe03f */
[----:B------:R-:W-:Y:S01]  /*18f50*/  IADD3.X R15, R9, UR13, R0, P0, !PT ;  /* 0x0000000d090f7c10 */ /* 0x000fe200087fe400 */
[----:B------:R-:W-:Y:S01]  /*18f60*/  UIMAD UR5, UR11, UR5, UR8 ;  /* 0x000000050b0572a4 */ /* 0x000fe2000f8e0208 */
[----:B------:R-:W-:Y:S01]  /*18f70*/  LEA R0, R3, R6, 0x5 ;  /* 0x0000000603007211 */ /* 0x000fe200078e28ff */
[----:B------:R-:W-:Y:S01]  /*18f80*/  IMAD R17, R17, c[0x0][0x488], RZ ;  /* 0x0001220011117a24 */ /* 0x000fe200078e02ff */
[----:B------:R-:W-:Y:S01]  /*18f90*/  LOP3.LUT R19, R19, 0x1c0, RZ, 0xc0, !PT ;  /* 0x000001c013137812 */ /* 0x000fe200078ec0ff */
[----:B------:R-:W-:Y:S01]  /*18fa0*/  IMAD.WIDE.U32 R14, R10, c[0x0][0x488], R14 ;  /* 0x000122000a0e7a25 */ /* 0x000fe200078e000e */
[----:B------:R-:W-:-:S02]  /*18fb0*/  UIMAD.WIDE.U32 UR16, UR11, UR4, UR16 ;  /* 0x000000040b1072a5 */ /* 0x000fc4000f8e0010 */
[----:B------:R-:W-:Y:S01]  /*18fc0*/  ULDC.64 UR6, c[0x0][0x3f0] ;  /* 0x0000fc0000067ab9 */ /* 0x000fe20000000a00 */
[----:B------:R-:W-:Y:S01]  /*18fd0*/  IMAD R13, R57, 0x80, R0 ;  /* 0x00000080390d7824 */ /* 0x000fe200078e0200 */
[----:B------:R-:W-:Y:S01]  /*18fe0*/  LEA R16, P0, R14, c[0x0][0x450], 0x2 ;  /* 0x000114000e107a11 */ /* 0x000fe200078010ff */
[----:B------:R-:W-:Y:S01]  /*18ff0*/  IMAD R17, R10, c[0x0][0x48c], R17 ;  /* 0x000123000a117a24 */ /* 0x000fe200078e0211 */
[----:B------:R-:W-:Y:S01]  /*19000*/  UIMAD UR10, UR10, UR6, URZ ;  /* 0x000000060a0a72a4 */ /* 0x000fe2000f8e023f */
[----:B------:R-:W-:Y:S01]  /*19010*/  IMAD.SHL.U32 R0, R3, 0x8, RZ ;  /* 0x0000000803007824 */ /* 0x000fe200078e00ff */
[----:B------:R-:W-:Y:S01]  /*19020*/  SHF.R.U32.HI R3, RZ, 0x3, R19 ;  /* 0x00000003ff037819 */ /* 0x000fe20000011613 */
[----:B------:R-:W-:Y:S01]  /*19030*/  @P1 IMAD.HI.U32 R11, R13, c[0x0][0x4ec], RZ ;  /* 0x00013b000d0b1a27 */ /* 0x000fe200078e00ff */
[----:B------:R-:W-:Y:S01]  /*19040*/  UIADD3 UR17, UR17, UR5, URZ ;  /* 0x0000000511117290 */ /* 0x000fe2000fffe03f */
[----:B------:R-:W-:Y:S01]  /*19050*/  SHFL.IDX PT, R50, R16, RZ, 0x1c1f ;  /* 0x001c1fff10327589 */ /* 0x000fe200000e0000 */
[----:B------:R-:W-:Y:S01]  /*19060*/  LOP3.LUT R10, R19, 0x38, R0, 0xf8, !PT ;  /* 0x00000038130a7812 */ /* 0x000fe200078ef800 */
[----:B------:R-:W-:Y:S01]  /*19070*/  IMAD.IADD R12, R15, 0x1, R17 ;  /* 0x000000010f0c7824 */ /* 0x000fe200078e0211 */
[----:B------:R-:W-:Y:S01]  /*19080*/  UIMAD UR7, UR18, UR7, UR10 ;  /* 0x00000007120772a4 */ /* 0x000fe2000f8e020a */
[----:B------:R-:W-:Y:S01]  /*19090*/  IMAD.MOV.U32 R9, RZ, RZ, R13 ;  /* 0x000000ffff097224 */ /* 0x000fe200078e000d */
[----:B------:R-:W-:Y:S01]  /*190a0*/  @P1 SHF.R.U32.HI R9, RZ, c[0x0][0x4f0], R11 ;  /* 0x00013c00ff091a19 */ /* 0x000fe2000001160b */
[----:B------:R-:W-:Y:S01]  /*190b0*/  UIMAD.WIDE.U32 UR16, UR18, UR6, UR16 ;  /* 0x00000006121072a5 */ /* 0x000fe2000f8e0010 */
[----:B------:R-:W-:Y:S01]  /*190c0*/  LEA.HI.X R12, R14, c[0x0][0x454], R12, 0x2, P0 ;  /* 0x000115000e0c7a11 */ /* 0x000fe200000f140c */
[----:B------:R-:W-:Y:S01]  /*190d0*/  SHFL.IDX PT, R48, R16, 0x1, 0x1c1f ;  /* 0x003c1f0010307f89 */ /* 0x000fe200000e0000 */
[----:B------:R-:W-:Y:S01]  /*190e0*/  LOP3.LUT R3, R10, R3, RZ, 0x3c, !PT ;  /* 0x000000030a037212 */ /* 0x000fe200078e3cff */
[--C-:B------:R-:W-:Y:S01]  /*190f0*/  IMAD.MOV R10, RZ, RZ, -R9.reuse ;  /* 0x000000ffff0a7224 */ /* 0x100fe200078e0a09 */
[----:B------:R-:W-:Y:S01]  /*19100*/  UIADD3 UR7, UR17, UR7, URZ ;  /* 0x0000000711077290 */ /* 0x000fe2000fffe03f */
[----:B------:R-:W1:Y:S01]  /*19110*/  SHFL.IDX PT, R51, R12, RZ, 0x1c1f ;  /* 0x001c1fff0c337589 */ /* 0x000e6200000e0000 */
[----:B------:R-:W-:Y:S01]  /*19120*/  SHF.R.S32.HI R11, RZ, 0x1f, R9 ;  /* 0x0000001fff0b7819 */ /* 0x000fe20000011409 */
[----:B------:R-:W-:Y:S01]  /*19130*/  IMAD R10, R10, c[0x0][0x4e8], R13 ;  /* 0x00013a000a0a7a24 */ /* 0x000fe200078e020d */
[----:B------:R-:W-:Y:S01]  /*19140*/  MOV R14, UR16 ;  /* 0x00000010000e7c02 */ /* 0x000fe20008000f00 */
[----:B------:R2:W3:Y:S01]  /*19150*/  SHFL.IDX PT, R49, R12, 0x1, 0x1c1f ;  /* 0x003c1f000c317f89 */ /* 0x0004e200000e0000 */
[----:B------:R-:W-:-:S02]  /*19160*/  IMAD R13, R57, 0x80, R2 ;  /* 0x00000080390d7824 */ /* 0x000fc400078e0202 */
[----:B-----5:R-:W-:Y:S02]  /*19170*/  IMAD R2, R7, c[0x0][0x4e8], RZ ;  /* 0x00013a0007027a24 */ /* 0x020fe400078e02ff */
[----:B------:R-:W-:Y:S01]  /*19180*/  IMAD.U32 R15, RZ, RZ, UR17 ;  /* 0x00000011ff0f7e24 */ /* 0x000fe2000f8e00ff */
[C---:B------:R-:W-:Y:S01]  /*19190*/  IADD3 R7, R13.reuse, 0x8, RZ ;  /* 0x000000080d077810 */ /* 0x040fe20007ffe0ff */
[----:B------:R-:W-:Y:S01]  /*191a0*/  IMAD.U32 R15, RZ, RZ, UR7 ;  /* 0x00000007ff0f7e24 */ /* 0x000fe2000f8e00ff */
[-C--:B------:R-:W-:Y:S01]  /*191b0*/  ISETP.GE.OR P1, PT, R13, R2.reuse, P2 ;  /* 0x000000020d00720c */ /* 0x080fe20001726670 */
[----:B------:R-:W-:Y:S01]  /*191c0*/  IMAD R18, R11, c[0x0][0x3e0], RZ ;  /* 0x0000f8000b127a24 */ /* 0x000fe200078e02ff */
[----:B------:R-:W-:Y:S01]  /*191d0*/  ISETP.GE.OR P0, PT, R7, R2, P2 ;  /* 0x000000020700720c */ /* 0x000fe20001706670 */
[----:B------:R-:W-:-:S04]  /*191e0*/  IMAD.WIDE.U32 R14, R9, c[0x0][0x3e0], R14 ;  /* 0x0000f800090e7a25 */ /* 0x000fc800078e000e */
[----:B------:R-:W-:Y:S01]  /*191f0*/  IMAD R18, R9, c[0x0][0x3e4], R18 ;  /* 0x0000f90009127a24 */ /* 0x000fe200078e0212 */
[----:B------:R-:W-:Y:S01]  /*19200*/  SHF.R.S32.HI R9, RZ, 0x1f, R10 ;  /* 0x0000001fff097819 */ /* 0x000fe2000001140a */
[----:B------:R-:W-:-:S03]  /*19210*/  IMAD R57, R57, 0x80, R6 ;  /* 0x0000008039397824 */ /* 0x000fc600078e0206 */
[----:B------:R-:W-:Y:S01]  /*19220*/  IADD3 R15, R15, R18, RZ ;  /* 0x000000120f0f7210 */ /* 0x000fe20007ffe0ff */
[----:B------:R-:W-:Y:S01]  /*19230*/  IMAD R9, R9, c[0x0][0x3d8], RZ ;  /* 0x0000f60009097a24 */ /* 0x000fe200078e02ff */
[----:B-1----:R1:W-:Y:S01]  /*19240*/  @!P1 ST.E [R50.64], R4 ;  /* 0x0000000432009985 */ /* 0x0023e2000c101914 */
[----:B--2---:R-:W-:-:S03]  /*19250*/  IMAD.SHL.U32 R12, R5, 0x8, RZ ;  /* 0x00000008050c7824 */ /* 0x004fc600078e00ff */
[----:B---3--:R1:W-:Y:S02]  /*19260*/  @!P0 ST.E [R48.64], R8 ;  /* 0x0000000830008985 */ /* 0x0083e4000c101914 */
[----:B------:R-:W-:Y:S01]  /*19270*/  LOP3.LUT R12, R3, 0x7ffffe00, R12, 0xf8, !PT ;  /* 0x7ffffe00030c7812 */ /* 0x000fe200078ef80c */
[C---:B------:R-:W-:Y:S02]  /*19280*/  IMAD R3, R10.reuse, c[0x0][0x3dc], R9 ;  /* 0x0000f7000a037a24 */ /* 0x040fe400078e0209 */
[----:B------:R-:W-:-:S04]  /*19290*/  IMAD.WIDE.U32 R10, R10, c[0x0][0x3d8], R14 ;  /* 0x0000f6000a0a7a25 */ /* 0x000fc800078e000e */
[----:B------:R-:W-:Y:S01]  /*192a0*/  IMAD.SHL.U32 R58, R12, 0x2, RZ ;  /* 0x000000020c3a7824 */ /* 0x000fe200078e00ff */
[----:B------:R-:W-:Y:S01]  /*192b0*/  LEA R56, P0, R10, c[0x0][0x380], 0x1 ;  /* 0x0000e0000a387a11 */ /* 0x000fe200078008ff */
[----:B------:R-:W-:-:S03]  /*192c0*/  IMAD.IADD R3, R11, 0x1, R3 ;  /* 0x000000010b037824 */ /* 0x000fc600078e0203 */
[----:B------:R1:W2:Y:S02]  /*192d0*/  LDS.128 R44, [R58+0x1080] ;  /* 0x001080003a2c7984 */ /* 0x0002a40000000c00 */
[----:B------:R-:W-:Y:S02]  /*192e0*/  LEA.HI.X R55, R10, c[0x0][0x384], R3, 0x1, P0 ;  /* 0x0000e1000a377a11 */ /* 0x000fe400000f0c03 */
        /* <DEDUP_REMOVED lines=32> */
.L_x_828:
[----:B--2---:R-:W-:Y:S05]  /*194f0*/  BSYNC B0 ;  /* 0x0000000000007941 */ /* 0x004fea0003800000 */
.L_x_827:
        /* <DEDUP_REMOVED lines=23> */
.L_x_830:
[----:B------:R-:W-:Y:S05]  /*19670*/  BSYNC B0 ;  /* 0x0000000000007941 */ /* 0x000fea0003800000 */
.L_x_829:
        /* <DEDUP_REMOVED lines=23> */
.L_x_832:
[----:B------:R-:W-:Y:S05]  /*197f0*/  BSYNC B0 ;  /* 0x0000000000007941 */ /* 0x000fea0003800000 */
.L_x_831:
        /* <DEDUP_REMOVED lines=24> */
.L_x_825:
        /* <DEDUP_REMOVED lines=31> */
.L_x_833:
        /* <DEDUP_REMOVED lines=43> */
.L_x_835:
[----:B------:R-:W-:Y:S05]  /*19e20*/  BSYNC B0 ;  /* 0x0000000000007941 */ /* 0x000fea0003800000 */
.L_x_834:
        /* <DEDUP_REMOVED lines=70> */
.L_x_837:
[----:B------:R-:W-:Y:S05]  /*1a290*/  BSYNC B0 ;  /* 0x0000000000007941 */ /* 0x000fea0003800000 */
.L_x_836:
        /* <DEDUP_REMOVED lines=21> */
.L_x_839:
[----:B------:R-:W-:Y:S05]  /*1a3f0*/  BSYNC B0 ;  /* 0x0000000000007941 */ /* 0x000fea0003800000 */
.L_x_838:
        /* <DEDUP_REMOVED lines=21> */
.L_x_841:
[----:B------:R-:W-:Y:S05]  /*1a550*/  BSYNC B0 ;  /* 0x0000000000007941 */ /* 0x000fea0003800000 */
.L_x_840:
        /* <DEDUP_REMOVED lines=22> */
.L_x_842:
        /* <DEDUP_REMOVED lines=12> */
.L_x_1710:


//--------------------- .text._ZN7cutlass13device_kernelIN5flash19enable_sm80_to_sm89INS1_16FlashAttnFwdSm80INS1_25CollectiveMainloopFwdSm80ILi8ELi2ELb0EN4cute5tupleIJNS5_1CILi128EEENS7_ILi64EEENS7_ILi192EEEEEELi192ENS_10bfloat16_tEfNS_4arch4Sm80ELb0ELb0ELb0ELb0ELb1ELb0ELb1ELb0EEENS1_21CollectiveEpilogueFwdINS6_IJS8_SA_S9_EEENS6_IJNS7_ILi1EEESI_SI_EEESC_SE_Li256ELb0ELb1ELb0ELb0EEENS1_19SingleTileSchedulerILb0ELb0ELb1ELi128EEEEEEEEEvNT_6ParamsE --------------------------
	.section	.text._ZN7cutlass13device_kernelIN5flash19enable_sm80_to_sm89INS1_16FlashAttnFwdSm80INS1_25CollectiveMainloopFwdSm80ILi8ELi2ELb0EN4cute5tupleIJNS5_1CILi128EEENS7_ILi64EEENS7_ILi192EEEEEELi192ENS_10bfloat16_tEfNS_4arch4Sm80ELb0ELb0ELb0ELb0ELb1ELb0ELb1ELb0EEENS1_21CollectiveEpilogueFwdINS6_IJS8_SA_S9_EEENS6_IJNS7_ILi1EEESI_SI_EEESC_SE_Li256ELb0ELb1ELb0ELb0EEENS1_19SingleTileSchedulerILb0ELb0ELb1ELi128EEEEEEEEEvNT_6ParamsE,"ax",@progbits
	.sectioninfo	@"SHI_REGISTERS=244"
	.align	128
.text._ZN7cutlass13device_kernelIN5flash19enable_sm80_to_sm89INS1_16FlashAttnFwdSm80INS1_25CollectiveMainloopFwdSm80ILi8ELi2ELb0EN4cute5tupleIJNS5_1CILi128EEENS7_ILi64EEENS7_ILi192EEEEEELi192ENS_10bfloat16_tEfNS_4arch4Sm80ELb0ELb0ELb0ELb0ELb1ELb0ELb1ELb0EEENS1_21CollectiveEpilogueFwdINS6_IJS8_SA_S9_EEENS6_IJNS7_ILi1EEESI_SI_EEESC_SE_Li256ELb0ELb1ELb0ELb0EEENS1_19SingleTileSchedulerILb0ELb0ELb1ELi128EEEEEEEEEvNT_6ParamsE:
        .type           _ZN7cutlass13device_kernelIN5flash19enable_sm80_to_sm89INS1_16FlashAttnFwdSm80INS1_25CollectiveMainloopFwdSm80ILi8ELi2ELb0EN4cute5tupleIJNS5_1CILi128EEENS7_ILi64EEENS7_ILi192EEEEEELi192ENS_10bfloat16_tEfNS_4arch4Sm80ELb0ELb0ELb0ELb0ELb1ELb0ELb1ELb0EEENS1_21CollectiveEpilogueFwdINS6_IJS8_SA_S9_EEENS6_IJNS7_ILi1EEESI_SI_EEESC_SE_Li256ELb0ELb1ELb0ELb0EEENS1_19SingleTileSchedulerILb0ELb0ELb1ELi128EEEEEEEEEvNT_6ParamsE,@function
        .size           _ZN7cutlass13device_kernelIN5flash19enable_sm80_to_sm89INS1_16FlashAttnFwdSm80INS1_25CollectiveMainloopFwdSm80ILi8ELi2ELb0EN4cute5tupleIJNS5_1CILi128EEENS7_ILi64EEENS7_ILi192EEEEEELi192ENS_10bfloat16_tEfNS_4arch4Sm80ELb0ELb0ELb0ELb0ELb1ELb0ELb1ELb0EEENS1_21CollectiveEpilogueFwdINS6_IJS8_SA_S9_EEENS6_IJNS7_ILi1EEESI_SI_EEESC_SE_Li256ELb0ELb1ELb0ELb0EEENS1_19SingleTileSchedulerILb0ELb0ELb1ELi128EEEEEEEEEvNT_6ParamsE,(.L_x_1711 - _ZN7cutlass13device_kernelIN5flash19enable_sm80_to_sm89INS1_16FlashAttnFwdSm80INS1_25CollectiveMainloopFwdSm80ILi8ELi2ELb0EN4cute5tupleIJNS5_1CILi128EEENS7_ILi64EEENS7_ILi192EEEEEELi192ENS_10bfloat16_tEfNS_4arch4Sm80ELb0ELb0ELb0ELb0ELb1ELb0ELb1ELb0EEENS1_21CollectiveEpilogueFwdINS6_IJS8_SA_S9_EEENS6_IJNS7_ILi1EEESI_SI_EEESC_SE_Li256ELb0ELb1ELb0ELb0EEENS1_19SingleTileSchedulerILb0ELb0ELb1ELi128EEEEEEEEEvNT_6ParamsE)
        .other          _ZN7cutlass13device_kernelIN5flash19enable_sm80_to_sm89INS1_16FlashAttnFwdSm80INS1_25CollectiveMainloopFwdSm80ILi8ELi2ELb0EN4cute5tupleIJNS5_1CILi128EEENS7_ILi64EEENS7_ILi192EEEEEELi192ENS_10bfloat16_tEfNS_4arch4Sm80ELb0ELb0ELb0ELb0ELb1ELb0ELb1ELb0EEENS1_21CollectiveEpilogueFwdINS6_IJS8_SA_S9_EEENS6_IJNS7_ILi1EEESI_SI_EEESC_SE_Li256ELb0ELb1ELb0ELb0EEENS1_19SingleTileSchedulerILb0ELb0ELb1ELi128EEEEEEEEEvNT_6ParamsE,@"STO_CUDA_ENTRY STV_DEFAULT"
_ZN7cutlass13device_kernelIN5flash19enable_sm80_to_sm89INS1_16FlashAttnFwdSm80INS1_25CollectiveMainloopFwdSm80ILi8ELi2ELb0EN4cute5tupleIJNS5_1CILi128EEENS7_ILi64EEENS7_ILi192EEEEEELi192ENS_10bfloat16_tEfNS_4arch4Sm80ELb0ELb0ELb0ELb0ELb1ELb0ELb1ELb0EEENS1_21CollectiveEpilogueFwdINS6_IJS8_SA_S9_EEENS6_IJNS7_ILi1EEESI_SI_EEESC_SE_Li256ELb0ELb1ELb0ELb0EEENS1_19SingleTileSchedulerILb0ELb0ELb1ELi128EEEEEEEEEvNT_6ParamsE:
[----:B------:R-:W-:Y:S02]  /*0000*/  MOV R1, c[0x0][0x28] ;  /* 0x00000a0000017a02 */ /* 0x000fe40000000f00 */
[----:B------:R-:W1:Y:S02]  /*0010*/  S2UR UR6, SR_CTAID.Z ;  /* 0x00000000000679c3 */ /* 0x000e640000002700 */
[----:B-1----:R-:W-:-:S13]  /*0020*/  ISETP.LE.AND P0, PT, RZ, UR6, PT ;  /* 0x00000006ff007c0c */ /* 0x002fda000bf03270 */
[----:B------:R-:W-:Y:S05]  /*0030*/  @!P0 EXIT ;  /* 0x000000000000894d */ /* 0x000fea0003800000 */
[----:B------:R-:W-:Y:S02]  /*0040*/  ULDC.64 UR4, c[0x0][0x340] ;  /* 0x0000d00000047ab9 */ /* 0x000fe40000000a00 */
[----:B------:R-:W-:Y:S02]  /*0050*/  UISETP.NE.U32.AND UP1, UPT, URZ, UR4, UPT ;  /* 0x000000043f00728c */ /* 0x000fe4000bf25070 */
[----:B------:R-:W-:Y:S02]  /*0060*/  ULDC.64 UR12, c[0x0][0x118] ;  /* 0x00004600000c7ab9 */ /* 0x000fe40000000a00 */
[----:B------:R-:W-:-:S03]  /*0070*/  UISETP.NE.AND.EX UP1, UPT, URZ, UR5, UPT, UP1 ;  /* 0x000000053f00728c */ /* 0x000fc6000bf25310 */
[----:B------:R-:W-:-:S03]  /*0080*/  ULDC.64 UR4, c[0x0][0x340] ;  /* 0x0000d00000047ab9 */ /* 0x000fc60000000a00 */
[----:B------:R-:W-:-:S05]  /*0090*/  PLOP3.LUT P2, PT, PT, PT, UP1, 0x80, 0x0 ;  /* 0x000000000000781c */ /* 0x000fca0003f4f018 */
[----:B------:R-:W-:Y:S02]  /*00a0*/  @UP1 UMOV UR8, 0x4 ;  /* 0x0000000400081882 */ /* 0x000fe40000000000 */
[----:B------:R-:W-:-:S03]  /*00b0*/  @UP1 UIMAD.WIDE UR8, UR6, UR8, UR4 ;  /* 0x00000008060812a5 */ /* 0x000fc6000f8e0204 */
[----:B------:R-:W-:Y:S02]  /*00c0*/  ULDC.64 UR4, c[0x0][0x370] ;  /* 0x0000dc0000047ab9 */ /* 0x000fe40000000a00 */
[----:B------:R-:W-:Y:S01]  /*00d0*/  UISETP.NE.U32.AND UP0, UPT, URZ, UR4, UPT ;  /* 0x000000043f00728c */ /* 0x000fe2000bf05070 */
[----:B------:R-:W-:Y:S02]  /*00e0*/  IMAD.U32 R10, RZ, RZ, UR8 ;  /* 0x00000008ff0a7e24 */ /* 0x000fe4000f8e00ff */
[----:B------:R-:W-:Y:S01]  /*00f0*/  IMAD.U32 R11, RZ, RZ, UR9 ;  /* 0x00000009ff0b7e24 */ /* 0x000fe2000f8e00ff */
[----:B------:R-:W-:-:S04]  /*0100*/  UISETP.NE.AND.EX UP0, UPT, URZ, UR5, UPT, UP0 ;  /* 0x000000053f00728c */ /* 0x000fc8000bf05300 */
[----:B------:R1:W2:Y:S01]  /*0110*/  @P2 LDG.E R10, [R10.64] ;  /* 0x0000000c0a0a2981 */ /* 0x0002a2000c1e1900 */
[----:B------:R-:W-:Y:S01]  /*0120*/  ULDC.64 UR8, c[0x0][0x370] ;  /* 0x0000dc0000087ab9 */ /* 0x000fe20000000a00 */
[----:B------:R-:W-:Y:S01]  /*0130*/  PLOP3.LUT P0, PT, PT, PT, UP0, 0x80, 0x0 ;  /* 0x000000000000781c */ /* 0x000fe20003f0f008 */
[----:B------:R-:W-:-:S04]  /*0140*/  IMAD.MOV.U32 R200, RZ, RZ, RZ ;  /* 0x000000ffffc87224 */ /* 0x000fc800078e00ff */
[----:B------:R-:W-:Y:S02]  /*0150*/  @UP0 UMOV UR4, 0x4 ;  /* 0x0000000400040882 */ /* 0x000fe40000000000 */
        /* <DEDUP_REMOVED lines=11> */
[----:B------:R-:W-:-:S02]  /*0210*/  IMAD.MOV.U32 R148, RZ, RZ, c[0x0][0x2ac] ;  /* 0x0000ab00ff947624 */ /* 0x000fc400078e00ff */
[----:B------:R-:W-:Y:S02]  /*0220*/  IMAD.MOV.U32 R187, RZ, RZ, c[0x0][0x2b8] ;  /* 0x0000ae00ffbb7624 */ /* 0x000fe400078e00ff */
[----:B------:R-:W-:Y:S02]  /*0230*/  IMAD R4, R4, c[0x0][0x168], RZ ;  /* 0x00005a0004047a24 */ /* 0x000fe400078e02ff */
[----:B------:R-:W-:Y:S01]  /*0240*/  IMAD.MOV.U32 R189, RZ, RZ, RZ ;  /* 0x000000ffffbd7224 */ /* 0x000fe200078e00ff */
[----:B------:R-:W-:Y:S02]  /*0250*/  ISETP.NE.AND P6, PT, R187, 0x1, PT ;  /* 0x00000001bb00780c */ /* 0x000fe40003fc5270 */
[----:B---3--:R-:W-:Y:S01]  /*0260*/  SHF.R.S32.HI R5, RZ, 0x1f, R132 ;  /* 0x0000001fff057819 */ /* 0x008fe20000011484 */
[----:B----4-:R-:W-:Y:S02]  /*0270*/  USHF.R.S32.HI UR10, URZ, 0x1f, UR11 ;  /* 0x0000001f3f0a7899 */ /* 0x010fe4000801140b */
[----:B------:R-:W-:Y:S01]  /*0280*/  UIMAD.WIDE.U32 UR14, UR11, UR4, URZ ;  /* 0x000000040b0e72a5 */ /* 0x000fe2000f8e003f */
[----:B------:R-:W-:Y:S01]  /*0290*/  LEA.HI R18, R5, R132, RZ, 0x3 ;  /* 0x0000008405127211 */ /* 0x000fe200078f18ff */
[----:B------:R-:W-:-:S03]  /*02a0*/  UIMAD UR7, UR10, UR4, URZ ;  /* 0x000000040a0772a4 */ /* 0x000fc6000f8e023f */
[----:B-1----:R-:W-:Y:S01]  /*02b0*/  LOP3.LUT R3, R18, 0xfffffff8, RZ, 0xc0, !PT ;  /* 0xfffffff812037812 */ /* 0x002fe200078ec0ff */
        /* <DEDUP_REMOVED lines=16> */
[----:B------:R-:W-:-:S02]  /*03c0*/  IADD3 R198, R199, 0x40, RZ ;  /* 0x00000040c7c67810 */ /* 0x000fc40007ffe0ff */
[----:B------:R-:W-:Y:S01]  /*03d0*/  ISETP.GE.AND P1, PT, R193, R4, PT ;  /* 0x00000004c100720c */ /* 0x000fe20003f26270 */
[----:B------:R-:W-:Y:S01]  /*03e0*/  IMAD.MOV.U32 R7, RZ, RZ, R195 ;  /* 0x000000ffff077224 */ /* 0x000fe200078e00c3 */
[----:B------:R-:W-:Y:S01]  /*03f0*/  @P0 SHF.R.U32.HI R7, RZ, c[0x0][0x2cc], R0 ;  /* 0x0000b300ff070a19 */ /* 0x000fe20000011600 */
[----:B------:R-:W-:Y:S01]  /*0400*/  IMAD.U32 R9, RZ, RZ, UR15 ;  /* 0x0000000fff097e24 */ /* 0x000fe2000f8e00ff */
[C---:B------:R-:W-:Y:S01]  /*0410*/  IADD3 R197, R199.reuse, 0x80, RZ ;  /* 0x00000080c7c57810 */ /* 0x040fe20007ffe0ff */
[----:B------:R-:W-:Y:S01]  /*0420*/  IMAD.U32 R8, RZ, RZ, UR14 ;  /* 0x0000000eff087e24 */ /* 0x000fe2000f8e00ff */
[--C-:B------:R-:W-:Y:S01]  /*0430*/  SHF.R.S32.HI R0, RZ, 0x1f, R7.reuse ;  /* 0x0000001fff007819 */ /* 0x100fe20000011407 */
[----:B------:R-:W-:Y:S01]  /*0440*/  IMAD.MOV R6, RZ, RZ, -R7 ;  /* 0x000000ffff067224 */ /* 0x000fe200078e0a07 */
[----:B------:R-:W-:Y:S01]  /*0450*/  ISETP.GE.AND P5, PT, R199, c[0x0][0x198], PT ;  /* 0x00006600c7007a0c */ /* 0x000fe20003fa6270 */
[----:B------:R-:W-:Y:S01]  /*0460*/  IMAD.U32 R9, RZ, RZ, UR5 ;  /* 0x00000005ff097e24 */ /* 0x000fe2000f8e00ff */
[----:B------:R-:W-:Y:S01]  /*0470*/  ISETP.GE.AND P4, PT, R198, c[0x0][0x198], PT ;  /* 0x00006600c6007a0c */ /* 0x000fe20003f86270 */
[----:B------:R-:W-:Y:S01]  /*0480*/  IMAD R6, R6, c[0x0][0x2c4], R195 ;  /* 0x0000b10006067a24 */ /* 0x000fe200078e02c3 */
[----:B------:R-:W-:Y:S01]  /*0490*/  SHF.R.S32.HI R12, RZ, 0x1f, R197 ;  /* 0x0000001fff0c7819 */ /* 0x000fe200000114c5 */
[----:B------:R-:W-:Y:S01]  /*04a0*/  IMAD R0, R0, c[0x0][0x1b0], RZ ;  /* 0x00006c0000007a24 */ /* 0x000fe200078e02ff */
[----:B------:R-:W-:Y:S01]  /*04b0*/  ISETP.GE.AND P3, PT, R197, c[0x0][0x198], PT ;  /* 0x00006600c5007a0c */ /* 0x000fe20003f66270 */
[C---:B------:R-:W-:Y:S01]  /*04c0*/  IMAD.WIDE.U32 R8, R7.reuse, c[0x0][0x1b0], R8 ;  /* 0x00006c0007087a25 */ /* 0x040fe200078e0008 */
[----:B------:R-:W-:Y:S01]  /*04d0*/  SHF.R.S32.HI R11, RZ, 0x1f, R6 ;  /* 0x0000001fff0b7819 */ /* 0x000fe20000011406 */
[----:B------:R-:W-:Y:S01]  /*04e0*/  ULDC.64 UR4, c[0x0][0x2b0] ;  /* 0x0000ac0000047ab9 */ /* 0x000fe20000000a00 */
[----:B------:R-:W-:Y:S01]  /*04f0*/  LEA.HI R191, R12, R197, RZ, 0x3 ;  /* 0x000000c50cbf7211 */ /* 0x000fe200078f18ff */
[----:B------:R-:W-:-:S02]  /*0500*/  IMAD R7, R7, c[0x0][0x1b4], R0 ;  /* 0x00006d0007077a24 */ /* 0x000fc400078e0200 */
[----:B------:R-:W-:Y:S01]  /*0510*/  IMAD R11, R11, c[0x0][0x1a8], RZ ;  /* 0x00006a000b0b7a24 */ /* 0x000fe200078e02ff */
[----:B------:R-:W-:Y:S01]  /*0520*/  LOP3.LUT R191, R191, 0xfffffff8, RZ, 0xc0, !PT ;  /* 0xfffffff8bfbf7812 */ /* 0x000fe200078ec0ff */
[----:B------:R-:W-:Y:S02]  /*0530*/  IMAD.IADD R9, R9, 0x1, R7 ;  /* 0x0000000109097824 */ /* 0x000fe400078e0207 */
[C---:B------:R-:W-:Y:S02]  /*0540*/  IMAD R11, R6.reuse, c[0x0][0x1ac], R11 ;  /* 0x00006b00060b7a24 */ /* 0x040fe400078e020b */
[----:B------:R-:W-:Y:S01]  /*0550*/  IMAD.WIDE.U32 R6, R6, c[0x0][0x1a8], R8 ;  /* 0x00006a0006067a25 */ /* 0x000fe200078e0008 */
[----:B------:R-:W-:Y:S02]  /*0560*/  SHF.R.U32.HI R9, RZ, 0x3, R194 ;  /* 0x00000003ff097819 */ /* 0x000fe400000116c2 */
[----:B------:R-:W-:Y:S01]  /*0570*/  LOP3.LUT R194, R194, 0x38, R199, 0xf8, !PT ;  /* 0x00000038c2c27812 */ /* 0x000fe200078ef8c7 */
[----:B------:R-:W-:Y:S01]  /*0580*/  IMAD.IADD R0, R7, 0x1, R11 ;  /* 0x0000000107007824 */ /* 0x000fe200078e020b */
[----:B------:R-:W-:Y:S01]  /*0590*/  LEA R2, P0, R6, c[0x0][0x160], 0x1 ;  /* 0x0000580006027a11 */ /* 0x000fe200078008ff */
[----:B------:R-:W-:Y:S01]  /*05a0*/  IMAD.MOV.U32 R7, RZ, RZ, c[0x0][0x1d0] ;  /* 0x00007400ff077624 */ /* 0x000fe200078e00ff */
[----:B------:R-:W-:-:S02]  /*05b0*/  LOP3.LUT R194, R194, R9, RZ, 0x3c, !PT ;  /* 0x00000009c2c27212 */ /* 0x000fc400078e3cff */
[----:B------:R-:W-:Y:S01]  /*05c0*/  LEA.HI.X R0, R6, c[0x0][0x164], R0, 0x1, P0 ;  /* 0x0000590006007a11 */ /* 0x000fe200000f0c00 */
[C---:B------:R-:W-:Y:S01]  /*05d0*/  IMAD R6, R148.reuse, R7, 0x3f ;  /* 0x0000003f94067424 */ /* 0x040fe200078e0207 */
[----:B------:R-:W-:Y:S01]  /*05e0*/  SHFL.IDX PT, R8, R2, RZ, 0x181f ;  /* 0x00181fff02087589 */ /* 0x000fe200000e0000 */
[----:B------:R-:W-:Y:S01]  /*05f0*/  LEA.HI R11, R5, R132, RZ, 0x6 ;  /* 0x00000084050b7211 */ /* 0x000fe200078f30ff */
[----:B------:R-:W-:Y:S01]  /*0600*/  IMAD R148, R148, c[0x0][0x1d0], RZ ;  /* 0x0000740094947a24 */ /* 0x000fe200078e02ff */
[----:B------:R-:W-:Y:S01]  /*0610*/  IADD3 R7, R193, 0x20, RZ ;  /* 0x00000020c1077810 */ /* 0x000fe20007ffe0ff */
[----:B------:R-:W1:Y:S01]  /*0620*/  SHFL.IDX PT, R9, R0, RZ, 0x181f ;  /* 0x00181fff00097589 */ /* 0x000e6200000e0000 */
[----:B------:R-:W-:Y:S01]  /*0630*/  SHF.R.S32.HI R147, RZ, 0x1f, R6 ;  /* 0x0000001fff937819 */ /* 0x000fe20000011406 */
[----:B------:R-:W-:Y:S01]  /*0640*/  IMAD.SHL.U32 R11, R11, 0x8, RZ ;  /* 0x000000080b0b7824 */ /* 0x000fe200078e00ff */
[----:B------:R-:W-:Y:S01]  /*0650*/  ISETP.GE.AND P0, PT, R7, R4, PT ;  /* 0x000000040700720c */ /* 0x000fe20003f06270 */
[----:B------:R-:W-:Y:S01]  /*0660*/  SHFL.IDX PT, R16, R2, 0x2, 0x181f ;  /* 0x00581f0002107f89 */ /* 0x000fe200000e0000 */
[----:B------:R-:W-:-:S02]  /*0670*/  LEA.HI R147, R147, R6, RZ, 0x6 ;  /* 0x0000000693937211 */ /* 0x000fc400078f30ff */
[----:B------:R-:W-:Y:S01]  /*0680*/  P2R R6, PR, RZ, 0x40 ;  /* 0x00000040ff067803 */ /* 0x000fe20000000000 */
[----:B------:R-:W-:Y:S01]  /*0690*/  SHFL.IDX PT, R7, R0, 0x1, 0x181f ;  /* 0x00381f0000077f89 */ /* 0x000fe200000e0000 */
[----:B------:R-:W-:Y:S02]  /*06a0*/  LOP3.LUT R194, R194, 0xfffffe00, R11, 0xf8, !PT ;  /* 0xfffffe00c2c27812 */ /* 0x000fe400078ef80b */
[----:B------:R-:W-:Y:S01]  /*06b0*/  SHF.R.S32.HI R11, RZ, 0x1f, R198 ;  /* 0x0000001fff0b7819 */ /* 0x000fe200000114c6 */
[----:B------:R-:W-:Y:S01]  /*06c0*/  SHFL.IDX PT, R17, R0, 0x2, 0x181f ;  /* 0x00581f0000117f89 */ /* 0x000fe200000e0000 */
[----:B------:R-:W-:Y:S01]  /*06d0*/  SHF.R.S32.HI R147, RZ, 0x6, R147 ;  /* 0x00000006ff937819 */ /* 0x000fe20000011493 */
[----:B------:R-:W-:Y:S01]  /*06e0*/  IMAD.SHL.U32 R146, R194, 0x2, RZ ;  /* 0x00000002c2927824 */ /* 0x000fe200078e00ff */
[----:B------:R-:W-:Y:S01]  /*06f0*/  LEA.HI R192, R11, R198, RZ, 0x3 ;  /* 0x000000c60bc07211 */ /* 0x000fe200078f18ff */
[----:B------:R-:W3:Y:S01]  /*0700*/  SHFL.IDX PT, R6, R2, 0x1, 0x181f ;  /* 0x00381f0002067f89 */ /* 0x000ee200000e0000 */
[----:B------:R-:W-:-:S02]  /*0710*/  IADD3 R11, R193, 0x40, RZ ;  /* 0x00000040c10b7810 */ /* 0x000fc40007ffe0ff */
[----:B------:R-:W-:Y:S01]  /*0720*/  LOP3.LUT R192, R192, 0xfffffff8, RZ, 0xc0, !PT ;  /* 0xfffffff8c0c07812 */ /* 0x000fe200078ec0ff */
[----:B-1----:R-:W-:-:S04]  /*0730*/  @!P1 IMAD.WIDE R14, R199, 0x2, R8 ;  /* 0x00000002c70e9825 */ /* 0x002fc800078e0208 */
[--C-:B------:R-:W-:Y:S01]  /*0740*/  @!P1 IMAD.WIDE R12, R192, 0x2, R8.reuse ;  /* 0x00000002c00c9825 */ /* 0x100fe200078e0208 */
[----:B------:R1:W-:Y:S03]  /*0750*/  @!P1 LDGSTS.E.BYPASS.LTC128B.128 [R146+0x18100], [R14.64], !P5 ;  /* 0x181000000e929fae */ /* 0x0003e6000e901d4c */
[----:B------:R-:W-:Y:S01]  /*0760*/  @!P1 IMAD.WIDE R24, R191, 0x2, R8 ;  /* 0x00000002bf189825 */ /* 0x000fe200078e0208 */
[----:B------:R4:W-:Y:S03]  /*0770*/  @!P1 LDGSTS.E.BYPASS.LTC128B.128 [R146+0x1c100], [R12.64], !P4 ;  /* 0x1c1000000c929fae */ /* 0x0009e6000e101d4c */
[----:B------:R-:W-:Y:S01]  /*0780*/  IMAD R8, R147, 0x40, R196 ;  /* 0x0000004093087824 */ /* 0x000fe200078e02c4 */
[----:B------:R5:W-:Y:S01]  /*0790*/  @!P1 LDGSTS.E.BYPASS.LTC128B.128 [R146+0x20100], [R24.64], !P3 ;  /* 0x2010000018929fae */ /* 0x000be2000d901d4c */
[----:B---3--:R-:W-:-:S03]  /*07a0*/  @!P0 IMAD.WIDE R22, R199, 0x2, R6 ;  /* 0x00000002c7168825 */ /* 0x008fc600078e0206 */
[----:B------:R-:W-:Y:S01]  /*07b0*/  IADD3 R9, R8, -0x40, RZ ;  /* 0xffffffc008097810 */ /* 0x000fe20007ffe0ff */
[--C-:B------:R-:W-:Y:S01]  /*07c0*/  @!P0 IMAD.WIDE R20, R192, 0x2, R6.reuse ;  /* 0x00000002c0148825 */ /* 0x100fe200078e0206 */
[----:B------:R3:W-:Y:S02]  /*07d0*/  @!P0 LDGSTS.E.BYPASS.LTC128B.128 [R146+0x19100], [R22.64], !P5 ;  /* 0x1910000016928fae */ /* 0x0007e4000e901d4c */
[----:B------:R-:W-:Y:S01]  /*07e0*/  ISETP.GE.AND P1, PT, R9, R148, PT ;  /* 0x000000940900720c */ /* 0x000fe20003f26270 */
[----:B------:R-:W-:Y:S01]  /*07f0*/  @!P0 IMAD.WIDE R6, R191, 0x2, R6 ;  /* 0x00000002bf068825 */ /* 0x000fe200078e0206 */
[----:B------:R1:W-:Y:S02]  /*0800*/  @!P0 LDGSTS.E.BYPASS.LTC128B.128 [R146+0x1d100], [R20.64], !P4 ;  /* 0x1d10000014928fae */ /* 0x0003e4000e101d4c */
[----:B------:R-:W-:Y:S02]  /*0810*/  ISETP.GT.OR P1, PT, R196, 0x3f, P1 ;  /* 0x0000003fc400780c */ /* 0x000fe40000f24670 */
[----:B------:R1:W-:Y:S04]  /*0820*/  @!P0 LDGSTS.E.BYPASS.LTC128B.128 [R146+0x21100], [R6.64], !P3 ;  /* 0x2110000006928fae */ /* 0x0003e8000d901d4c */
[----:B----4-:R-:W-:Y:S04]  /*0830*/  SHFL.IDX PT, R12, R2, 0x3, 0x181f ;  /* 0x00781f00020c7f89 */ /* 0x010fe800000e0000 */
[----:B------:R-:W4:Y:S01]  /*0840*/  SHFL.IDX PT, R13, R0, 0x3, 0x181f ;  /* 0x00781f00000d7f89 */ /* 0x000f2200000e0000 */
[----:B--2---:R2:W1:Y:S01]  /*0850*/  @P2 R2UR UR7, R10 ;  /* 0x000000000a0723c2 */ /* 0x00446200000e0000 */
[----:B------:R-:W-:Y:S01]  /*0860*/  ISETP.GE.AND P2, PT, R11, R4, PT ;  /* 0x000000040b00720c */ /* 0x000fe20003f46270 */
[----:B-1----:R-:W-:Y:S01]  /*0870*/  @!UP1 UMOV UR7, UR6 ;  /* 0x0000000600079c82 */ /* 0x002fe20008000000 */
[----:B------:R-:W-:Y:S01]  /*0880*/  IADD3 R11, R193, 0x60, RZ ;  /* 0x00000060c10b7810 */ /* 0x000fe20007ffe0ff */
[----:B------:R-:W-:-:S02]  /*0890*/  USHF.R.S32.HI UR6, URZ, 0x1f, UR7 ;  /* 0x0000001f3f067899 */ /* 0x000fc40008011407 */
[----:B------:R-:W-:Y:S01]  /*08a0*/  UIMAD.WIDE.U32 UR8, UR7, UR4, URZ ;  /* 0x00000004070872a5 */ /* 0x000fe2000f8e003f */
[----:B------:R-:W-:Y:S01]  /*08b0*/  ISETP.GE.AND P0, PT, R11, R4, PT ;  /* 0x000000040b00720c */ /* 0x000fe20003f06270 */
[----:B------:R-:W-:-:S04]  /*08c0*/  UIMAD UR6, UR6, UR4, URZ ;  /* 0x00000004060672a4 */ /* 0x000fc8000f8e023f */
[----:B------:R-:W-:Y:S02]  /*08d0*/  UIMAD UR6, UR7, UR5, UR6 ;  /* 0x00000005070672a4 */ /* 0x000fe4000f8e0206 */
[--C-:B---3--:R-:W-:Y:S01]  /*08e0*/  @!P2 IMAD.WIDE R22, R199, 0x2, R16.reuse ;  /* 0x00000002c716a825 */ /* 0x108fe200078e0210 */
[----:B------:R-:W-:Y:S02]  /*08f0*/  ULDC.64 UR4, c[0x0][0x1e8] ;  /* 0x00007a0000047ab9 */ /* 0x000fe40000000a00 */
[----:B------:R-:W-:Y:S01]  /*0900*/  UIADD3 UR6, UR9, UR6, URZ ;  /* 0x0000000609067290 */ /* 0x000fe2000fffe03f */
[C-C-:B------:R-:W-:Y:S01]  /*0910*/  @!P2 IMAD.WIDE R20, R192.reuse, 0x2, R16.reuse ;  /* 0x00000002c014a825 */ /* 0x140fe200078e0210 */
[----:B------:R1:W-:Y:S03]  /*0920*/  @!P2 LDGSTS.E.BYPASS.LTC128B.128 [R146+0x1a100], [R22.64], !P5 ;  /* 0x1a1000001692afae */ /* 0x0003e6000e901d4c */
[----:B------:R-:W-:Y:S01]  /*0930*/  @!P2 IMAD.WIDE R16, R191, 0x2, R16 ;  /* 0x00000002bf10a825 */ /* 0x000fe200078e0210 */
[----:B------:R3:W-:Y:S03]  /*0940*/  @!P2 LDGSTS.E.BYPASS.LTC128B.128 [R146+0x1e100], [R20.64], !P4 ;  /* 0x1e1000001492afae */ /* 0x0007e6000e101d4c */
[--C-:B----4-:R-:W-:Y:S01]  /*0950*/  @!P0 IMAD.WIDE R14, R199, 0x2, R12.reuse ;  /* 0x00000002c70e8825 */ /* 0x110fe200078e020c */
[----:B------:R4:W-:Y:S03]  /*0960*/  @!P2 LDGSTS.E.BYPASS.LTC128B.128 [R146+0x22100], [R16.64], !P3 ;  /* 0x221000001092afae */ /* 0x0009e6000d901d4c */
[--C-:B--2---:R-:W-:Y:S01]  /*0970*/  @!P0 IMAD.WIDE R10, R192, 0x2, R12.reuse ;  /* 0x00000002c00a8825 */ /* 0x104fe200078e020c */
[----:B------:R2:W-:Y:S03]  /*0980*/  @!P0 LDGSTS.E.BYPASS.LTC128B.128 [R146+0x1b100], [R14.64], !P5 ;  /* 0x1b1000000e928fae */ /* 0x0005e6000e901d4c */
[----:B------:R-:W-:Y:S01]  /*0990*/  @!P0 IMAD.WIDE R12, R191, 0x2, R12 ;  /* 0x00000002bf0c8825 */ /* 0x000fe200078e020c */
[----:B------:R1:W-:Y:S03]  /*09a0*/  @!P0 LDGSTS.E.BYPASS.LTC128B.128 [R146+0x1f100], [R10.64], !P4 ;  /* 0x1f1000000a928fae */ /* 0x0003e6000e101d4c */
[----:B------:R-:W-:Y:S01]  /*09b0*/  IMAD.IADD R9, R9, 0x1, R200 ;  /* 0x0000000109097824 */ /* 0x000fe200078e02c8 */
[----:B------:R1:W-:Y:S03]  /*09c0*/  @!P0 LDGSTS.E.BYPASS.LTC128B.128 [R146+0x23100], [R12.64], !P3 ;  /* 0x231000000c928fae */ /* 0x0003e6000d901d4c */
[----:B------:R-:W-:Y:S01]  /*09d0*/  @P6 IMAD.HI.U32 R6, R9, c[0x0][0x2bc], RZ ;  /* 0x0000af0009066a27 */ /* 0x000fe200078e00ff */
[----:B------:R-:W0:Y:S03]  /*09e0*/  LDGDEPBAR ;  /* 0x00000000000079af */ /* 0x000e260000000000 */
[----:B------:R-:W-:Y:S01]  /*09f0*/  IMAD.MOV.U32 R4, RZ, RZ, R9 ;  /* 0x000000ffff047224 */ /* 0x000fe200078e0009 */
[----:B------:R-:W-:-:S04]  /*0a00*/  @P6 SHF.R.U32.HI R4, RZ, c[0x0][0x2c0], R6 ;  /* 0x0000b000ff046a19 */ /* 0x000fc80000011606 */
[----:B------:R-:W-:-:S04]  /*0a10*/  @!P1 IADD3 R7, P2, R4, UR8, RZ ;  /* 0x0000000804079c10 */ /* 0x000fc8000ff5e0ff */
[----:B------:R-:W-:Y:S02]  /*0a20*/  @!P1 LEA.HI.X.SX32 R0, R4, UR6, 0x1, P2 ;  /* 0x0000000604009c11 */ /* 0x000fe400090f0eff */
[----:B------:R-:W-:-:S04]  /*0a30*/  @!P1 LEA R6, P2, R7, c[0x0][0x2a0], 0x2 ;  /* 0x0000a80007069a11 */ /* 0x000fc800078410ff */
[----:B------:R-:W-:Y:S01]  /*0a40*/  @!P1 LEA.HI.X R7, R7, c[0x0][0x2a4], R0, 0x2, P2 ;  /* 0x0000a90007079a11 */ /* 0x000fe200010f1400 */
[----:B------:R-:W-:Y:S06]  /*0a50*/  BAR.SYNC.DEFER_BLOCKING 0x0 ;  /* 0x0000000000007b1d */ /* 0x000fec0000010000 */
[----:B------:R-:W2:Y:S01]  /*0a60*/  @!P1 LDG.E R189, [R6.64] ;  /* 0x0000000c06bd9981 */ /* 0x000ea2000c1e1900 */
[----:B------:R-:W-:Y:S01]  /*0a70*/  IMAD.MOV R190, RZ, RZ, -R4 ;  /* 0x000000ffffbe7224 */ /* 0x000fe200078e0a04 */
[----:B------:R-:W-:Y:S01]  /*0a80*/  UIMAD UR7, UR10, UR4, URZ ;  /* 0x000000040a0772a4 */ /* 0x000fe2000f8e023f */
[----:B------:R-:W-:Y:S01]  /*0a90*/  LEA R131, R147, 0xffffffc0, 0x6 ;  /* 0xffffffc093837811 */ /* 0x000fe200078e30ff */
[----:B------:R-:W-:Y:S01]  /*0aa0*/  UIMAD.WIDE.U32 UR14, UR11, UR4, URZ ;  /* 0x000000040b0e72a5 */ /* 0x000fe2000f8e003f */
[----:B------:R-:W-:Y:S01]  /*0ab0*/  IMAD R190, R190, c[0x0][0x2b8], R9 ;  /* 0x0000ae00bebe7a24 */ /* 0x000fe200078e0209 */
[----:B------:R-:W-:Y:S01]  /*0ac0*/  UIMAD UR7, UR11, UR5, UR7 ;  /* 0x000000050b0772a4 */ /* 0x000fe2000f8e0207 */
[----:B------:R-:W-:Y:S01]  /*0ad0*/  ISETP.GE.AND P5, PT, R199, c[0x0][0x1d4], PT ;  /* 0x00007500c7007a0c */ /* 0x000fe20003fa6270 */
[----:B------:R-:W-:Y:S01]  /*0ae0*/  IMAD.IADD R131, R148, 0x1, -R131 ;  /* 0x0000000194837824 */ /* 0x000fe200078e0a83 */
[----:B------:R-:W-:Y:S01]  /*0af0*/  ULDC.64 UR4, c[0x0][0x210] ;  /* 0x0000840000047ab9 */ /* 0x000fe20000000a00 */
[----:B------:R-:W-:Y:S01]  /*0b00*/  SHF.R.S32.HI R29, RZ, 0x1f, R190 ;  /* 0x0000001fff1d7819 */ /* 0x000fe200000114be */
[----:B------:R-:W-:Y:S01]  /*0b10*/  IMAD.WIDE.U32 R8, R190, c[0x0][0x1e0], RZ ;  /* 0x00007800be087a25 */ /* 0x000fe200078e00ff */
[----:B------:R-:W-:Y:S01]  /*0b20*/  UIADD3 UR7, UR15, UR7, URZ ;  /* 0x000000070f077290 */ /* 0x000fe2000fffe03f */
[----:B------:R-:W-:Y:S01]  /*0b30*/  ISETP.GE.AND P4, PT, R198, c[0x0][0x1d4], PT ;  /* 0x00007500c6007a0c */ /* 0x000fe20003f86270 */
[----:B------:R-:W-:Y:S01]  /*0b40*/  UIMAD UR10, UR10, UR4, URZ ;  /* 0x000000040a0a72a4 */ /* 0x000fe2000f8e023f */
[----:B----4-:R-:W-:Y:S01]  /*0b50*/  IMAD R17, R29, c[0x0][0x1e0], RZ ;  /* 0x000078001d117a24 */ /* 0x010fe200078e02ff */
[----:B------:R-:W-:Y:S01]  /*0b60*/  UIMAD.WIDE.U32 UR16, UR11, UR4, URZ ;  /* 0x000000040b1072a5 */ /* 0x000fe2000f8e003f */
[----:B-1----:R-:W-:Y:S01]  /*0b70*/  IMAD.WIDE.U32 R12, R190, c[0x0][0x208], RZ ;  /* 0x00008200be0c7a25 */ /* 0x002fe200078e00ff */
[----:B------:R-:W-:Y:S01]  /*0b80*/  UIMAD UR10, UR11, UR5, UR10 ;  /* 0x000000050b0a72a4 */ /* 0x000fe2000f8e020a */
[----:B------:R-:W-:-:S02]  /*0b90*/  ISETP.GE.AND P6, PT, R197, c[0x0][0x1d4], PT ;  /* 0x00007500c5007a0c */ /* 0x000fc40003fc6270 */
[----:B------:R-:W-:Y:S01]  /*0ba0*/  IMAD R10, R190, c[0x0][0x1e4], R17 ;  /* 0x00007900be0a7a24 */ /* 0x000fe200078e0211 */
[----:B------:R-:W-:Y:S01]  /*0bb0*/  UIADD3 UR10, UR17, UR10, URZ ;  /* 0x0000000a110a7290 */ /* 0x000fe2000fffe03f */
[----:B------:R-:W-:Y:S01]  /*0bc0*/  IMAD.IADD R0, R131, 0x1, -R18 ;  /* 0x0000000183007824 */ /* 0x000fe200078e0a12 */
[----:B------:R-:W-:Y:S01]  /*0bd0*/  ISETP.GE.AND P3, PT, R199, c[0x0][0x1d4], PT ;  /* 0x00007500c7007a0c */ /* 0x000fe20003f66270 */
[----:B------:R-:W-:Y:S01]  /*0be0*/  IMAD.IADD R11, R9, 0x1, R10 ;  /* 0x00000001090b7824 */ /* 0x000fe200078e020a */
[----:B------:R-:W-:Y:S01]  /*0bf0*/  ISETP.GE.AND P2, PT, R198, c[0x0][0x1d4], PT ;  /* 0x00007500c6007a0c */ /* 0x000fe20003f46270 */
[----:B------:R-:W-:Y:S01]  /*0c00*/  IMAD.MOV.U32 R10, RZ, RZ, R8 ;  /* 0x000000ffff0a7224 */ /* 0x000fe200078e0008 */
[----:B------:R-:W-:Y:S01]  /*0c10*/  ISETP.GE.AND P1, PT, R0, 0x1, PT ;  /* 0x000000010000780c */ /* 0x000fe20003f26270 */
[----:B------:R-:W-:Y:S01]  /*0c20*/  IMAD R9, R29, c[0x0][0x208], RZ ;  /* 0x000082001d097a24 */ /* 0x000fe200078e02ff */
[----:B------:R-:W-:Y:S01]  /*0c30*/  LEA.HI R19, R5, R132, RZ, 0x4 ;  /* 0x0000008405137211 */ /* 0x000fe200078f20ff */
[----:B------:R-:W-:Y:S01]  /*0c40*/  IMAD.WIDE R202, R199, 0x2, RZ ;  /* 0x00000002c7ca7825 */ /* 0x000fe200078e02ff */
[----:B------:R-:W-:-:S02]  /*0c50*/  SHF.R.S32.HI R144, RZ, 0x1f, R199 ;  /* 0x0000001fff907819 */ /* 0x000fc400000114c7 */
[----:B------:R-:W-:Y:S01]  /*0c60*/  SEL R145, RZ, 0x10, P6 ;  /* 0x00000010ff917807 */ /* 0x000fe20003000000 */
[----:B------:R-:W-:Y:S01]  /*0c70*/  IMAD R9, R190, c[0x0][0x20c], R9 ;  /* 0x00008300be097a24 */ /* 0x000fe200078e0209 */
[----:B------:R-:W-:Y:S01]  /*0c80*/  SHF.R.S32.HI R133, RZ, 0x1f, R192 ;  /* 0x0000001fff857819 */ /* 0x000fe200000114c0 */
[----:B------:R-:W-:Y:S01]  /*0c90*/  IMAD.MOV.U32 R182, RZ, RZ, 0x10 ;  /* 0x00000010ffb67424 */ /* 0x000fe200078e00ff */
[----:B------:R-:W-:Y:S01]  /*0ca0*/  SHF.R.S32.HI R134, RZ, 0x1f, R191 ;  /* 0x0000001fff867819 */ /* 0x000fe200000114bf */
[----:B------:R-:W-:Y:S01]  /*0cb0*/  IMAD.IADD R13, R13, 0x1, R9 ;  /* 0x000000010d0d7824 */ /* 0x000fe200078e0209 */
[----:B------:R-:W-:Y:S02]  /*0cc0*/  IADD3 R188, R146, 0x100, RZ ;  /* 0x0000010092bc7810 */ /* 0x000fe40007ffe0ff */
[----:B--2---:R-:W-:Y:S01]  /*0cd0*/  SHF.R.S32.HI R2, RZ, 0x1f, R189 ;  /* 0x0000001fff027819 */ /* 0x004fe200000114bd */
[----:B------:R-:W-:-:S04]  /*0ce0*/  IMAD.WIDE.U32 R10, R189, c[0x0][0x1f0], R10 ;  /* 0x00007c00bd0a7a25 */ /* 0x000fc800078e000a */
[----:B------:R-:W-:Y:S01]  /*0cf0*/  IMAD R4, R2, c[0x0][0x1f0], RZ ;  /* 0x00007c0002047a24 */ /* 0x000fe200078e02ff */
[----:B------:R-:W-:Y:S01]  /*0d00*/  IADD3 R7, P0, R10, UR14, RZ ;  /* 0x0000000e0a077c10 */ /* 0x000fe2000ff1e0ff */
[----:B------:R-:W-:-:S04]  /*0d10*/  IMAD.WIDE.U32 R12, R189, c[0x0][0x218], R12 ;  /* 0x00008600bd0c7a25 */ /* 0x000fc800078e000c */
[----:B------:R-:W-:Y:S02]  /*0d20*/  IMAD R4, R189, c[0x0][0x1f4], R4 ;  /* 0x00007d00bd047a24 */ /* 0x000fe400078e0204 */
[----:B------:R-:W-:-:S03]  /*0d30*/  IMAD R6, R2, c[0x0][0x218], RZ ;  /* 0x0000860002067a24 */ /* 0x000fc600078e02ff */
[----:B------:R-:W-:Y:S01]  /*0d40*/  IADD3.X R4, R11, UR7, R4, P0, !PT ;  /* 0x000000070b047c10 */ /* 0x000fe200087fe404 */
[----:B------:R-:W-:Y:S01]  /*0d50*/  IMAD R6, R189, c[0x0][0x21c], R6 ;  /* 0x00008700bd067a24 */ /* 0x000fe200078e0206 */
        /* <DEDUP_REMOVED lines=9> */
[----:B------:R-:W2:Y:S01]  /*0df0*/  SHFL.IDX PT, R11, R4, 0x1, 0x181f ;  /* 0x00381f00040b7f89 */ /* 0x000ea200000e0000 */
[----:B------:R-:W-:-:S03]  /*0e00*/  ISETP.GT.AND P0, PT, R0, 0x20, PT ;  /* 0x000000200000780c */ /* 0x000fc60003f04270 */
[----:B------:R-:W4:Y:S04]  /*0e10*/  SHFL.IDX PT, R13, R7, RZ, 0x181f ;  /* 0x00181fff070d7589 */ /* 0x000f2800000e0000 */
[----:B------:R-:W4:Y:S04]  /*0e20*/  SHFL.IDX PT, R15, R9, RZ, 0x181f ;  /* 0x00181fff090f7589 */ /* 0x000f2800000e0000 */
[----:B------:R-:W4:Y:S01]  /*0e30*/  SHFL.IDX PT, R7, R7, 0x1, 0x181f ;  /* 0x00381f0007077f89 */ /* 0x000f2200000e0000 */
[----:B-1----:R-:W-:-:S03]  /*0e40*/  @P1 IMAD.WIDE R22, R199, 0x2, R16 ;  /* 0x00000002c7161825 */ /* 0x002fc600078e0210 */
[----:B------:R-:W1:Y:S01]  /*0e50*/  SHFL.IDX PT, R9, R9, 0x1, 0x181f ;  /* 0x00381f0009097f89 */ /* 0x000e6200000e0000 */
[----:B---3--:R-:W-:-:S03]  /*0e60*/  @P1 IMAD.WIDE R20, R192, 0x2, R16 ;  /* 0x00000002c0141825 */ /* 0x008fc600078e0210 */
[----:B------:R4:W-:Y:S01]  /*0e70*/  @P1 LDGSTS.E.BYPASS.LTC128B.128 [R146+0xc100], [R22.64], !P5 ;  /* 0x0c10000016921fae */ /* 0x0009e2000e901d4c */
[----:B------:R-:W-:-:S03]  /*0e80*/  @P1 IMAD.WIDE R16, R191, 0x2, R16 ;  /* 0x00000002bf101825 */ /* 0x000fc600078e0210 */
[----:B------:R3:W-:Y:S01]  /*0e90*/  @P1 LDGSTS.E.BYPASS.LTC128B.128 [R146+0xe100], [R20.64], !P4 ;  /* 0x0e10000014921fae */ /* 0x0007e2000e101d4c */
[----:B--2---:R-:W-:-:S03]  /*0ea0*/  @P0 IMAD.WIDE R26, R199, 0x2, R10 ;  /* 0x00000002c71a0825 */ /* 0x004fc600078e020a */
[----:B------:R2:W-:Y:S01]  /*0eb0*/  @P1 LDGSTS.E.BYPASS.LTC128B.128 [R146+0x10100], [R16.64], !P6 ;  /* 0x1010000010921fae */ /* 0x0005e2000f101d4c */
[----:B------:R-:W-:Y:S01]  /*0ec0*/  ISETP.LT.OR P1, PT, R0, 0x1, P3 ;  /* 0x000000010000780c */ /* 0x000fe20001f21670 */
[--C-:B-----5:R-:W-:Y:S02]  /*0ed0*/  @P0 IMAD.WIDE R24, R192, 0x2, R10.reuse ;  /* 0x00000002c0180825 */ /* 0x120fe400078e020a */
[----:B------:R1:W-:Y:S02]  /*0ee0*/  @P0 LDGSTS.E.BYPASS.LTC128B.128 [R146+0xd100], [R26.64], !P5 ;  /* 0x0d1000001a920fae */ /* 0x0003e4000e901d4c */
[----:B------:R-:W-:Y:S02]  /*0ef0*/  @P0 IMAD.WIDE R10, R191, 0x2, R10 ;  /* 0x00000002bf0a0825 */ /* 0x000fe400078e020a */
[----:B------:R5:W-:Y:S04]  /*0f00*/  @P0 LDGSTS.E.BYPASS.LTC128B.128 [R146+0xf100], [R24.64], !P4 ;  /* 0x0f10000018920fae */ /* 0x000be8000e101d4c */
[----:B------:R1:W-:Y:S04]  /*0f10*/  @P0 LDGSTS.E.BYPASS.LTC128B.128 [R146+0x11100], [R10.64], !P6 ;  /* 0x111000000a920fae */ /* 0x0003e8000f101d4c */
[----:B------:R-:W0:Y:S01]  /*0f20*/  LDGDEPBAR ;  /* 0x00000000000079af */ /* 0x000e220000000000 */
[----:B----4-:R-:W-:-:S05]  /*0f30*/  IADD3 R22, P0, R13, R202, RZ ;  /* 0x000000ca0d167210 */ /* 0x010fca0007f1e0ff */
[----:B------:R-:W-:Y:S02]  /*0f40*/  IMAD.X R23, R15, 0x1, R203, P0 ;  /* 0x000000010f177824 */ /* 0x000fe400000e06cb */
[----:B--2---:R-:W-:-:S03]  /*0f50*/  IMAD.WIDE R16, R192, 0x2, RZ ;  /* 0x00000002c0107825 */ /* 0x004fc600078e02ff */
[----:B------:R2:W-:Y:S01]  /*0f60*/  LDGSTS.E.BYPASS.LTC128B.128 [R146+0x100], [R22.64], !P1 ;  /* 0x0010000016927fae */ /* 0x0005e2000c901d4c */
[----:B------:R-:W-:Y:S02]  /*0f70*/  ISETP.GE.AND P1, PT, R197, c[0x0][0x1d4], PT ;  /* 0x00007500c5007a0c */ /* 0x000fe40003f26270 */
[----:B---3--:R-:W-:-:S05]  /*0f80*/  IADD3 R20, P0, R13, R16, RZ ;  /* 0x000000100d147210 */ /* 0x008fca0007f1e0ff */
[----:B------:R-:W-:Y:S01]  /*0f90*/  IMAD.X R21, R15, 0x1, R17, P0 ;  /* 0x000000010f157824 */ /* 0x000fe200000e0611 */
[C---:B------:R-:W-:Y:S01]  /*0fa0*/  ISETP.LT.OR P0, PT, R0.reuse, 0x1, P2 ;  /* 0x000000010000780c */ /* 0x040fe20001701670 */
[----:B-1----:R-:W-:Y:S01]  /*0fb0*/  IMAD.WIDE R10, R191, 0x2, RZ ;  /* 0x00000002bf0a7825 */ /* 0x002fe200078e02ff */
[----:B------:R-:W-:-:S11]  /*0fc0*/  ISETP.LT.OR P2, PT, R0, 0x21, P2 ;  /* 0x000000210000780c */ /* 0x000fd60001741670 */
[----:B------:R2:W-:Y:S01]  /*0fd0*/  LDGSTS.E.BYPASS.LTC128B.128 [R146+0x2100], [R20.64], !P0 ;  /* 0x0210000014927fae */ /* 0x0005e2000c101d4c */
[----:B-----5:R-:W-:Y:S02]  /*0fe0*/  IADD3 R24, P0, R13, R10, RZ ;  /* 0x0000000a0d187210 */ /* 0x020fe40007f1e0ff */
[----:B------:R-:W-:-:S03]  /*0ff0*/  LOP3.LUT R13, R19, 0xfffffff0, RZ, 0xc0, !PT ;  /* 0xfffffff0130d7812 */ /* 0x000fc600078ec0ff */
[----:B------:R-:W-:Y:S01]  /*1000*/  IMAD.X R25, R15, 0x1, R11, P0 ;  /* 0x000000010f197824 */ /* 0x000fe200000e060b */
[----:B------:R-:W-:Y:S01]  /*1010*/  IADD3 R14, P0, R202, R7, RZ ;  /* 0x00000007ca0e7210 */ /* 0x000fe20007f1e0ff */
[----:B------:R-:W-:-:S04]  /*1020*/  IMAD.IADD R28, R132, 0x1, -R13 ;  /* 0x00000001841c7824 */ /* 0x000fc800078e0a0d */
[----:B------:R-:W-:Y:S01]  /*1030*/  IMAD.X R15, R203, 0x1, R9, P0 ;  /* 0x00000001cb0f7824 */ /* 0x000fe200000e0609 */
[C---:B------:R-:W-:Y:S02]  /*1040*/  ISETP.LT.OR P0, PT, R0.reuse, 0x1, P1 ;  /* 0x000000010000780c */ /* 0x040fe40000f01670 */
[----:B------:R-:W-:-:S11]  /*1050*/  ISETP.LT.OR P1, PT, R0, 0x21, P1 ;  /* 0x000000210000780c */ /* 0x000fd60000f21670 */
[----:B------:R2:W-:Y:S01]  /*1060*/  LDGSTS.E.BYPASS.LTC128B.128 [R146+0x4100], [R24.64], !P0 ;  /* 0x0410000018927fae */ /* 0x0005e2000c101d4c */
[----:B------:R-:W-:Y:S02]  /*1070*/  ISETP.LT.OR P0, PT, R0, 0x21, P3 ;  /* 0x000000210000780c */ /* 0x000fe40001f01670 */
[----:B------:R-:W-:Y:S02]  /*1080*/  LEA.HI R0, R5, R132, RZ, 0x5 ;  /* 0x0000008405007211 */ /* 0x000fe400078f28ff */
[----:B------:R-:W-:-:S09]  /*1090*/  ISETP.GT.AND P3, PT, R196, 0x3f, PT ;  /* 0x0000003fc400780c */ /* 0x000fd20003f64270 */
[----:B------:R2:W-:Y:S01]  /*10a0*/  LDGSTS.E.BYPASS.LTC128B.128 [R146+0x1100], [R14.64], !P0 ;  /* 0x011000000e927fae */ /* 0x0005e2000c101d4c */
[----:B------:R-:W-:-:S05]  /*10b0*/  IADD3 R12, P0, R16, R7, RZ ;  /* 0x00000007100c7210 */ /* 0x000fca0007f1e0ff */
[--C-:B------:R-:W-:Y:S01]  /*10c0*/  IMAD.X R13, R17, 0x1, R9.reuse, P0 ;  /* 0x00000001110d7824 */ /* 0x100fe200000e0609 */
[----:B------:R-:W-:Y:S02]  /*10d0*/  IADD3 R8, P0, R10, R7, RZ ;  /* 0x000000070a087210 */ /* 0x000fe40007f1e0ff */
[----:B------:R-:W-:Y:S02]  /*10e0*/  SHF.R.S32.HI R7, RZ, 0x1f, R28 ;  /* 0x0000001fff077819 */ /* 0x000fe4000001141c */
[----:B------:R2:W-:Y:S01]  /*10f0*/  LDGSTS.E.BYPASS.LTC128B.128 [R146+0x3100], [R12.64], !P2 ;  /* 0x031000000c927fae */ /* 0x0005e2000d101d4c */
[----:B------:R-:W-:Y:S01]  /*1100*/  ISETP.GE.AND P2, PT, R148, 0x41, PT ;  /* 0x000000419400780c */ /* 0x000fe20003f46270 */
[----:B------:R-:W-:Y:S01]  /*1110*/  IMAD.X R9, R11, 0x1, R9, P0 ;  /* 0x000000010b097824 */ /* 0x000fe200000e0609 */
[----:B------:R-:W-:-:S04]  /*1120*/  LEA.HI R4, R7, R28, RZ, 0x3 ;  /* 0x0000001c07047211 */ /* 0x000fc800078f18ff */
[----:B------:R-:W-:Y:S01]  /*1130*/  LOP3.LUT R5, R4, 0xfffffff8, RZ, 0xc0, !PT ;  /* 0xfffffff804057812 */ /* 0x000fe200078ec0ff */
[----:B------:R2:W-:Y:S01]  /*1140*/  LDGSTS.E.BYPASS.LTC128B.128 [R146+0x5100], [R8.64], !P1 ;  /* 0x0510000008927fae */ /* 0x0005e2000c901d4c */
[----:B------:R-:W-:-:S03]  /*1150*/  LOP3.LUT P1, RZ, R3, 0x2, RZ, 0xc0, !PT ;  /* 0x0000000203ff7812 */ /* 0x000fc6000782c0ff */
[----:B------:R-:W-:Y:S01]  /*1160*/  IMAD.IADD R28, R28, 0x1, -R5 ;  /* 0x000000011c1c7824 */ /* 0x000fe200078e0a05 */
[----:B------:R-:W-:Y:S01]  /*1170*/  LOP3.LUT R5, R0, 0xffffffe0, RZ, 0xc0, !PT ;  /* 0xffffffe000057812 */ /* 0x000fe200078ec0ff */
[----:B------:R-:W0:Y:S01]  /*1180*/  LDGDEPBAR ;  /* 0x00000000000079af */ /* 0x000e220000000000 */
[----:B------:R-:W-:Y:S02]  /*1190*/  SHF.R.S32.HI R0, RZ, 0x5, R0 ;  /* 0x00000005ff007819 */ /* 0x000fe40000011400 */
[----:B------:R-:W-:Y:S01]  /*11a0*/  LOP3.LUT P0, RZ, R28, 0x2, RZ, 0xc0, !PT ;  /* 0x000000021cff7812 */ /* 0x000fe2000780c0ff */
[----:B------:R-:W-:Y:S01]  /*11b0*/  IMAD.IADD R132, R132, 0x1, -R5 ;  /* 0x0000000184847824 */ /* 0x000fe200078e0a05 */
[----:B------:R-:W-:Y:S02]  /*11c0*/  P2R R5, PR, RZ, 0x4 ;  /* 0x00000004ff057803 */ /* 0x000fe40000000000 */
[----:B------:R-:W-:Y:S01]  /*11d0*/  SEL R182, R182, 0xfffffff0, !P0 ;  /* 0xfffffff0b6b67807 */ /* 0x000fe20004000000 */
        /* <DEDUP_REMOVED lines=12> */
[----:B------:R1:W3:Y:S01]  /*12a0*/  @!P3 LDG.E R189, [R10.64] ;  /* 0x0000000c0abdb981 */ /* 0x0002e2000c1e1900 */
[----:B------:R-:W-:Y:S01]  /*12b0*/  IMAD.MOV R5, RZ, RZ, -R2 ;  /* 0x000000ffff057224 */ /* 0x000fe200078e0a02 */
[----:B------:R-:W-:Y:S01]  /*12c0*/  SEL R17, RZ, 0x10, P5 ;  /* 0x00000010ff117807 */ /* 0x000fe20002800000 */
[----:B--2---:R-:W-:Y:S01]  /*12d0*/  IMAD.SHL.U32 R12, R191, 0x2, RZ ;  /* 0x00000002bf0c7824 */ /* 0x004fe200078e00ff */
[----:B------:R-:W-:Y:S01]  /*12e0*/  SEL R16, RZ, 0x10, P4 ;  /* 0x00000010ff107807 */ /* 0x000fe20002000000 */
[----:B------:R-:W-:Y:S01]  /*12f0*/  IMAD R190, R5, c[0x0][0x2b8], R190 ;  /* 0x0000ae0005be7a24 */ /* 0x000fe200078e02be */
[----:B------:R-:W-:Y:S02]  /*1300*/  IADD3 R22, -R17, 0x10, RZ ;  /* 0x0000001011167810 */ /* 0x000fe40007ffe1ff */
[----:B------:R-:W-:Y:S01]  /*1310*/  IADD3 R20, -R16, 0x10, RZ ;  /* 0x0000001010147810 */ /* 0x000fe20007ffe1ff */
[----:B------:R-:W-:Y:S01]  /*1320*/  IMAD.WIDE.U32 R6, R190, c[0x0][0x1e0], RZ ;  /* 0x00007800be067a25 */ /* 0x000fe200078e00ff */
[----:B------:R-:W-:-:S02]  /*1330*/  SHF.R.S32.HI R29, RZ, 0x1f, R190 ;  /* 0x0000001fff1d7819 */ /* 0x000fc400000114be */
[----:B------:R-:W-:Y:S01]  /*1340*/  LOP3.LUT R22, R22, 0xf, RZ, 0xc0, !PT ;  /* 0x0000000f16167812 */ /* 0x000fe200078ec0ff */
[----:B------:R-:W-:Y:S01]  /*1350*/  IMAD.MOV.U32 R8, RZ, RZ, R6 ;  /* 0x000000ffff087224 */ /* 0x000fe200078e0006 */
[----:B------:R-:W-:Y:S01]  /*1360*/  LOP3.LUT R20, R20, 0xf, RZ, 0xc0, !PT ;  /* 0x0000000f14147812 */ /* 0x000fe200078ec0ff */
[----:B------:R-:W-:Y:S01]  /*1370*/  IMAD R5, R29, c[0x0][0x1e0], RZ ;  /* 0x000078001d057a24 */ /* 0x000fe200078e02ff */
[----:B------:R-:W-:-:S03]  /*1380*/  IADD3 R13, -R145, 0x10, RZ ;  /* 0x00000010910d7810 */ /* 0x000fc60007ffe1ff */
[----:B------:R-:W-:Y:S01]  /*1390*/  IMAD R2, R190, c[0x0][0x1e4], R5 ;  /* 0x00007900be027a24 */ /* 0x000fe200078e0205 */
[----:B------:R-:W-:-:S03]  /*13a0*/  LOP3.LUT R13, R13, 0xf, RZ, 0xc0, !PT ;  /* 0x0000000f0d0d7812 */ /* 0x000fc600078ec0ff */
[----:B------:R-:W-:Y:S01]  /*13b0*/  IMAD.IADD R9, R7, 0x1, R2 ;  /* 0x0000000107097824 */ /* 0x000fe200078e0202 */
[----:B------:R-:W-:Y:S01]  /*13c0*/  SHF.L.U64.HI R7, R199, 0x1, R144 ;  /* 0x00000001c7077819 */ /* 0x000fe20000010290 */
[----:B-1----:R-:W-:Y:S01]  /*13d0*/  IMAD.SHL.U32 R10, R192, 0x2, RZ ;  /* 0x00000002c00a7824 */ /* 0x002fe200078e00ff */
[----:B------:R-:W-:Y:S02]  /*13e0*/  SHF.L.U64.HI R11, R191, 0x1, R134 ;  /* 0x00000001bf0b7819 */ /* 0x000fe40000010286 */
[----:B---3--:R-:W-:Y:S01]  /*13f0*/  SHF.R.S32.HI R2, RZ, 0x1f, R189 ;  /* 0x0000001fff027819 */ /* 0x008fe200000114bd */
[----:B------:R-:W-:-:S04]  /*1400*/  IMAD.WIDE.U32 R8, R189, c[0x0][0x1f0], R8 ;  /* 0x00007c00bd087a25 */ /* 0x000fc800078e0008 */
[----:B------:R-:W-:Y:S01]  /*1410*/  IMAD R6, R2, c[0x0][0x1f0], RZ ;  /* 0x00007c0002067a24 */ /* 0x000fe200078e02ff */
[----:B------:R-:W-:-:S03]  /*1420*/  IADD3 R5, P0, R8, UR14, RZ ;  /* 0x0000000e08057c10 */ /* 0x000fc6000ff1e0ff */
[----:B------:R-:W-:-:S05]  /*1430*/  IMAD R6, R189, c[0x0][0x1f4], R6 ;  /* 0x00007d00bd067a24 */ /* 0x000fca00078e0206 */
[----:B------:R-:W-:Y:S02]  /*1440*/  IADD3.X R8, R9, UR7, R6, P0, !PT ;  /* 0x0000000709087c10 */ /* 0x000fe400087fe406 */
[C---:B------:R-:W-:Y:S02]  /*1450*/  LEA R6, P0, R5.reuse, c[0x0][0x1c8], 0x1 ;  /* 0x0000720005067a11 */ /* 0x040fe400078008ff */
[----:B------:R-:W-:Y:S02]  /*1460*/  SHF.L.U64.HI R9, R192, 0x1, R133 ;  /* 0x00000001c0097819 */ /* 0x000fe40000010285 */
[----:B------:R-:W-:Y:S01]  /*1470*/  LEA.HI.X R5, R5, c[0x0][0x1cc], R8, 0x1, P0 ;  /* 0x0000730005057a11 */ /* 0x000fe200000f0c08 */
[----:B------:R-:W1:Y:S01]  /*1480*/  SHFL.IDX PT, R15, R6, 0x1, 0x181f ;  /* 0x00381f00060f7f89 */ /* 0x000e6200000e0000 */
[----:B------:R-:W-:-:S03]  /*1490*/  IMAD.SHL.U32 R8, R199, 0x2, RZ ;  /* 0x00000002c7087824 */ /* 0x000fc600078e00ff */
[----:B------:R-:W2:Y:S02]  /*14a0*/  SHFL.IDX PT, R14, R5, 0x1, 0x181f ;  /* 0x00381f00050e7f89 */ /* 0x000ea400000e0000 */
[----:B-1----:R-:W-:-:S04]  /*14b0*/  IADD3 R22, P2, P0, R22, R15, R8 ;  /* 0x0000000f16167210 */ /* 0x002fc8000785e008 */
[----:B--2---:R-:W-:Y:S02]  /*14c0*/  IADD3.X R23, RZ, R14, R7, P2, P0 ;  /* 0x0000000eff177210 */ /* 0x004fe400017e0407 */
[----:B------:R-:W-:-:S04]  /*14d0*/  IADD3 R20, P2, P0, R20, R15, R10 ;  /* 0x0000000f14147210 */ /* 0x000fc8000785e00a */
[-C--:B------:R-:W-:Y:S02]  /*14e0*/  IADD3.X R21, RZ, R14.reuse, R9, P2, P0 ;  /* 0x0000000eff157210 */ /* 0x080fe400017e0409 */
[----:B------:R-:W-:Y:S02]  /*14f0*/  IADD3 R24, P2, P0, R13, R15, R12 ;  /* 0x0000000f0d187210 */ /* 0x000fe4000785e00c */
[----:B------:R-:W1:Y:S02]  /*1500*/  SHFL.IDX PT, R13, R6, RZ, 0x181f ;  /* 0x00181fff060d7589 */ /* 0x000e6400000e0000 */
[----:B------:R-:W-:Y:S02]  /*1510*/  IADD3.X R25, RZ, R14, R11, P2, P0 ;  /* 0x0000000eff197210 */ /* 0x000fe400017e040b */
[----:B------:R-:W2:Y:S01]  /*1520*/  SHFL.IDX PT, R14, R5, RZ, 0x181f ;  /* 0x00181fff050e7589 */ /* 0x000ea200000e0000 */
[----:B-1----:R-:W-:-:S05]  /*1530*/  IADD3 R26, P0, R13, R8, RZ ;  /* 0x000000080d1a7210 */ /* 0x002fca0007f1e0ff */
[----:B--2---:R-:W-:Y:S01]  /*1540*/  IMAD.X R27, R14, 0x1, R7, P0 ;  /* 0x000000010e1b7824 */ /* 0x004fe200000e0607 */
        /* <DEDUP_REMOVED lines=13> */
.L_x_843:
[----:B------:R-:W0:Y:S01]  /*1620*/  LDGDEPBAR ;  /* 0x00000000000079af */ /* 0x000e220000000000 */
[----:B------:R-:W-:Y:S01]  /*1630*/  SHF.R.S32.HI R6, RZ, 0x4, R19 ;  /* 0x00000004ff067819 */ /* 0x000fe20000011413 */
[----:B------:R-:W-:Y:S01]  /*1640*/  IMAD.SHL.U32 R5, R3, 0x40, RZ ;  /* 0x0000004003057824 */ /* 0x000fe200078e00ff */
[----:B------:R-:W-:Y:S01]  /*1650*/  ISETP.GE.AND P0, PT, R148, 0x41, PT ;  /* 0x000000419400780c */ /* 0x000fe20003f06270 */
[----:B------:R-:W-:Y:S01]  /*1660*/  IMAD.SHL.U32 R18, R18, 0x8, RZ ;  /* 0x0000000812127824 */ /* 0x000fe200078e00ff */
[----:B-12---:R-:W-:Y:S01]  /*1670*/  LEA.HI R9, R19, R6, RZ, 0x1 ;  /* 0x0000000613097211 */ /* 0x006fe200078f08ff */
[----:B------:R-:W-:Y:S01]  /*1680*/  IMAD.SHL.U32 R7, R28, 0x40, RZ ;  /* 0x000000401c077824 */ /* 0x000fe200078e00ff */
[----:B------:R-:W-:Y:S01]  /*1690*/  LOP3.LUT R5, R5, 0x1c0, RZ, 0xc0, !PT ;  /* 0x000001c005057812 */ /* 0x000fe200078ec0ff */
[----:B------:R-:W-:Y:S01]  /*16a0*/  IMAD.SHL.U32 R129, R4, 0x40, RZ ;  /* 0x0000004004817824 */ /* 0x000fe200078e00ff */
[----:B------:R-:W-:Y:S01]  /*16b0*/  LOP3.LUT R9, R9, 0xfffffffe, RZ, 0xc0, !PT ;  /* 0xfffffffe09097812 */ /* 0x000fe200078ec0ff */
[----:B------:R-:W-:Y:S01]  /*16c0*/  IMAD.MOV.U32 R135, RZ, RZ, 0x20 ;  /* 0x00000020ff877424 */ /* 0x000fe200078e00ff */
[----:B------:R-:W-:Y:S01]  /*16d0*/  LOP3.LUT R18, R5, 0x8, R18, 0xf8, !PT ;  /* 0x0000000805127812 */ /* 0x000fe200078ef812 */
[----:B------:R-:W-:Y:S01]  /*16e0*/  IMAD.SHL.U32 R182, R182, 0x2, RZ ;  /* 0x00000002b6b67824 */ /* 0x000fe200078e00ff */
[----:B------:R-:W-:Y:S01]  /*16f0*/  SHF.R.U32.HI R5, RZ, 0x3, R5 ;  /* 0x00000003ff057819 */ /* 0x000fe20000011605 */
[----:B------:R-:W-:Y:S01]  /*1700*/  IMAD.IADD R9, R6, 0x1, -R9 ;  /* 0x0000000106097824 */ /* 0x000fe200078e0a09 */
[----:B------:R-:W-:-:S02]  /*1710*/  LOP3.LUT R7, R7, 0x1c0, RZ, 0xc0, !PT ;  /* 0x000001c007077812 */ /* 0x000fc400078ec0ff */
[----:B------:R-:W-:Y:S01]  /*1720*/  LOP3.LUT R184, R18, R5, RZ, 0x3c, !PT ;  /* 0x0000000512b87212 */ /* 0x000fe200078e3cff */
[----:B------:R-:W-:Y:S01]  /*1730*/  IMAD.SHL.U32 R6, R9, 0x8, RZ ;  /* 0x0000000809067824 */ /* 0x000fe200078e00ff */
[----:B------:R-:W-:Y:S02]  /*1740*/  SHF.R.U32.HI R128, RZ, 0x3, R7 ;  /* 0x00000003ff807819 */ /* 0x000fe40000011607 */
[----:B------:R-:W-:Y:S01]  /*1750*/  LOP3.LUT R129, R129, 0xfffffe00, RZ, 0xc0, !PT ;  /* 0xfffffe0081817812 */ /* 0x000fe200078ec0ff */
[----:B------:R-:W-:Y:S01]  /*1760*/  IMAD R184, R9, 0x200, R184 ;  /* 0x0000020009b87824 */ /* 0x000fe200078e02b8 */
[----:B------:R-:W-:Y:S01]  /*1770*/  LOP3.LUT R5, R7, 0x8, R6, 0xf8, !PT ;  /* 0x0000000807057812 */ /* 0x000fe200078ef806 */
[----:B------:R-:W-:-:S04]  /*1780*/  DEPBAR.LE SB0, 0x3 ;  /* 0x000080c00000791a */ /* 0x000fc80000000000 */
[----:B------:R-:W-:-:S04]  /*1790*/  DEPBAR.LE SB0, 0x2 ;  /* 0x000080800000791a */ /* 0x000fc80000000000 */
[----:B------:R-:W-:Y:S01]  /*17a0*/  LOP3.LUT R128, R5, R128, RZ, 0x3c, !PT ;  /* 0x0000008005807212 */ /* 0x000fe200078e3cff */
[----:B------:R-:W-:Y:S01]  /*17b0*/  IMAD R7, R0, 0x400, R129 ;  /* 0x0000040000077824 */ /* 0x000fe200078e0281 */
[----:B------:R-:W-:Y:S01]  /*17c0*/  SEL R5, R135, 0xffffffe0, !P1 ;  /* 0xffffffe087057807 */ /* 0x000fe20004800000 */
[----:B------:R-:W-:Y:S01]  /*17d0*/  IMAD.SHL.U32 R184, R184, 0x2, RZ ;  /* 0x00000002b8b87824 */ /* 0x000fe200078e00ff */
[----:B------:R-:W-:Y:S01]  /*17e0*/  BAR.SYNC.DEFER_BLOCKING 0x0 ;  /* 0x0000000000007b1d */ /* 0x000fe20000010000 */
[----:B------:R-:W-:Y:S02]  /*17f0*/  IMAD.IADD R0, R128, 0x1, R7 ;  /* 0x0000000180007824 */ /* 0x000fe400078e0207 */
[----:B------:R-:W-:Y:S02]  /*1800*/  IMAD.IADD R130, R184, 0x1, R5 ;  /* 0x00000001b8827824 */ /* 0x000fe400078e0205 */
[C---:B------:R-:W-:Y:S01]  /*1810*/  IMAD.SHL.U32 R24, R0.reuse, 0x2, RZ ;  /* 0x0000000200187824 */ /* 0x040fe200078e00ff */
[----:B------:R-:W-:-:S05]  /*1820*/  LEA R183, R0, 0x18100, 0x1 ;  /* 0x0001810000b77811 */ /* 0x000fca00078e08ff */
[----:B------:R-:W-:Y:S01]  /*1830*/  IMAD.IADD R181, R183, 0x1, R182 ;  /* 0x00000001b7b57824 */ /* 0x000fe200078e02b6 */
[----:B------:R1:W2:Y:S04]  /*1840*/  LDSM.16.M88.4 R124, [R184+0xc100] ;  /* 0x00c10000b87c783b */ /* 0x0002a80000000200 */
[----:B------:R1:W3:Y:S04]  /*1850*/  LDSM.16.M88.4 R116, [R184+0xc900] ;  /* 0x00c90000b874783b */ /* 0x0002e80000000200 */
[----:B------:R1:W4:Y:S04]  /*1860*/  LDSM.16.M88.4 R8, [R184+0xd100] ;  /* 0x00d10000b808783b */ /* 0x0003280000000200 */
[----:B------:R1:W1:Y:S04]  /*1870*/  LDSM.16.M88.4 R4, [R184+0xd900] ;  /* 0x00d90000b804783b */ /* 0x0002680000000200 */
[----:B------:R1:W1:Y:S04]  /*1880*/  LDSM.16.M88.4 R120, [R130+0xc100] ;  /* 0x00c100008278783b */ /* 0x0002680000000200 */
[----:B------:R1:W1:Y:S04]  /*1890*/  LDSM.16.M88.4 R112, [R130+0xc900] ;  /* 0x00c900008270783b */ /* 0x0002680000000200 */
[----:B------:R1:W1:Y:S04]  /*18a0*/  LDSM.16.M88.4 R16, [R130+0xd100] ;  /* 0x00d100008210783b */ /* 0x0002680000000200 */
[----:B------:R1:W1:Y:S04]  /*18b0*/  LDSM.16.M88.4 R12, [R130+0xd900] ;  /* 0x00d90000820c783b */ /* 0x0002680000000200 */
[----:B------:R-:W1:Y:S04]  /*18c0*/  LDSM.16.M88.4 R24, [R24+0x18100] ;  /* 0x018100001818783b */ /* 0x000e680000000200 */
[----:B------:R1:W1:Y:S01]  /*18d0*/  LDSM.16.M88.4 R20, [R181] ;  /* 0x00000000b514783b */ /* 0x0002620000000200 */
[----:B------:R-:W-:Y:S05]  /*18e0*/  @!P0 BRA `(.L_x_844) ;  /* 0x0000032000008947 */ /* 0x000fea0003800000 */
[----:B------:R-:W-:Y:S01]  /*18f0*/  IMAD R29, R29, c[0x0][0x208], RZ ;  /* 0x000082001d1d7a24 */ /* 0x000fe200078e02ff */
[----:B------:R-:W-:Y:S01]  /*1900*/  SEL R33, RZ, 0x10, P5 ;  /* 0x00000010ff217807 */ /* 0x000fe20002800000 */
[----:B------:R-:W-:Y:S01]  /*1910*/  IMAD.WIDE.U32 R30, R190, c[0x0][0x208], RZ ;  /* 0x00008200be1e7a25 */ /* 0x000fe200078e00ff */
[----:B------:R-:W-:-:S02]  /*1920*/  SHF.L.U64.HI R35, R199, 0x1, R144 ;  /* 0x00000001c7237819 */ /* 0x000fc40000010290 */
[----:B------:R-:W-:Y:S01]  /*1930*/  IADD3 R43, -R33, 0x10, RZ ;  /* 0x00000010212b7810 */ /* 0x000fe20007ffe1ff */
[----:B------:R-:W-:Y:S01]  /*1940*/  IMAD R0, R190, c[0x0][0x20c], R29 ;  /* 0x00008300be007a24 */ /* 0x000fe200078e021d */
[----:B------:R-:W-:Y:S01]  /*1950*/  SHF.L.U64.HI R32, R192, 0x1, R133 ;  /* 0x00000001c0207819 */ /* 0x000fe20000010285 */
[----:B------:R-:W-:Y:S01]  /*1960*/  IMAD R2, R2, c[0x0][0x218], RZ ;  /* 0x0000860002027a24 */ /* 0x000fe200078e02ff */
[----:B------:R-:W-:Y:S01]  /*1970*/  LOP3.LUT R43, R43, 0xf, RZ, 0xc0, !PT ;  /* 0x0000000f2b2b7812 */ /* 0x000fe200078ec0ff */
[----:B------:R-:W-:Y:S01]  /*1980*/  IMAD.IADD R31, R31, 0x1, R0 ;  /* 0x000000011f1f7824 */ /* 0x000fe200078e0200 */
[----:B------:R-:W-:Y:S01]  /*1990*/  IADD3 R0, -R145, 0x10, RZ ;  /* 0x0000001091007810 */ /* 0x000fe20007ffe1ff */
[C---:B------:R-:W-:Y:S02]  /*19a0*/  IMAD R2, R189.reuse, c[0x0][0x21c], R2 ;  /* 0x00008700bd027a24 */ /* 0x040fe400078e0202 */
[----:B------:R-:W-:Y:S01]  /*19b0*/  IMAD.WIDE.U32 R30, R189, c[0x0][0x218], R30 ;  /* 0x00008600bd1e7a25 */ /* 0x000fe200078e001e */
[----:B------:R-:W-:-:S03]  /*19c0*/  LOP3.LUT R0, R0, 0xf, RZ, 0xc0, !PT ;  /* 0x0000000f00007812 */ /* 0x000fc600078ec0ff */
[----:B------:R-:W-:Y:S01]  /*19d0*/  IMAD.SHL.U32 R34, R199, 0x2, RZ ;  /* 0x00000002c7227824 */ /* 0x000fe200078e00ff */
[----:B------:R-:W-:Y:S01]  /*19e0*/  IADD3 R36, P0, R30, UR16, RZ ;  /* 0x000000101e247c10 */ /* 0x000fe2000ff1e0ff */
[----:B------:R-:W-:Y:S01]  /*19f0*/  IMAD.SHL.U32 R29, R191, 0x2, RZ ;  /* 0x00000002bf1d7824 */ /* 0x000fe200078e00ff */
[----:B------:R-:W-:Y:S02]  /*1a00*/  SEL R30, RZ, 0x10, P4 ;  /* 0x00000010ff1e7807 */ /* 0x000fe40002000000 */
[----:B------:R-:W-:Y:S02]  /*1a10*/  IADD3.X R31, R31, UR10, R2, P0, !PT ;  /* 0x0000000a1f1f7c10 */ /* 0x000fe400087fe402 */
[----:B------:R-:W-:Y:S02]  /*1a20*/  LEA R37, P0, R36, c[0x0][0x1f8], 0x1 ;  /* 0x00007e0024257a11 */ /* 0x000fe400078008ff */
[----:B------:R-:W-:Y:S02]  /*1a30*/  IADD3 R40, -R30, 0x10, RZ ;  /* 0x000000101e287810 */ /* 0x000fe40007ffe1ff */
[----:B------:R-:W-:Y:S01]  /*1a40*/  LEA.HI.X R36, R36, c[0x0][0x1fc], R31, 0x1, P0 ;  /* 0x00007f0024247a11 */ /* 0x000fe200000f0c1f */
[----:B------:R-:W5:Y:S01]  /*1a50*/  SHFL.IDX PT, R38, R37, 0x1, 0x181f ;  /* 0x00381f0025267f89 */ /* 0x000f6200000e0000 */
[----:B------:R-:W-:Y:S01]  /*1a60*/  IMAD.SHL.U32 R31, R192, 0x2, RZ ;  /* 0x00000002c01f7824 */ /* 0x000fe200078e00ff */
[----:B------:R-:W-:-:S02]  /*1a70*/  LOP3.LUT R40, R40, 0xf, RZ, 0xc0, !PT ;  /* 0x0000000f28287812 */ /* 0x000fc400078ec0ff */
[----:B------:R-:W4:Y:S01]  /*1a80*/  SHFL.IDX PT, R39, R36, 0x1, 0x181f ;  /* 0x00381f0024277f89 */ /* 0x000f2200000e0000 */
[----:B------:R-:W-:Y:S02]  /*1a90*/  SHF.L.U64.HI R2, R191, 0x1, R134 ;  /* 0x00000001bf027819 */ /* 0x000fe40000010286 */
[----:B-----5:R-:W-:-:S04]  /*1aa0*/  IADD3 R42, P2, P0, R43, R38, R34 ;  /* 0x000000262b2a7210 */ /* 0x020fc8000785e022 */
[----:B----4-:R-:W-:Y:S02]  /*1ab0*/  IADD3.X R43, RZ, R39, R35, P2, P0 ;  /* 0x00000027ff2b7210 */ /* 0x010fe400017e0423 */
[----:B------:R-:W-:-:S04]  /*1ac0*/  IADD3 R40, P2, P0, R40, R38, R31 ;  /* 0x0000002628287210 */ /* 0x000fc8000785e01f */
[-C--:B------:R-:W-:Y:S02]  /*1ad0*/  IADD3.X R41, RZ, R39.reuse, R32, P2, P0 ;  /* 0x00000027ff297210 */ /* 0x080fe400017e0420 */
[----:B------:R-:W-:Y:S02]  /*1ae0*/  IADD3 R44, P2, P0, R0, R38, R29 ;  /* 0x00000026002c7210 */ /* 0x000fe4000785e01d */
[----:B------:R-:W4:Y:S02]  /*1af0*/  SHFL.IDX PT, R0, R37, RZ, 0x181f ;  /* 0x00181fff25007589 */ /* 0x000f2400000e0000 */
[----:B------:R-:W-:Y:S02]  /*1b00*/  IADD3.X R45, RZ, R39, R2, P2, P0 ;  /* 0x00000027ff2d7210 */ /* 0x000fe400017e0402 */
[----:B------:R-:W5:Y:S01]  /*1b10*/  SHFL.IDX PT, R39, R36, RZ, 0x181f ;  /* 0x00181fff24277589 */ /* 0x000f6200000e0000 */
[----:B----4-:R-:W-:-:S05]  /*1b20*/  IADD3 R34, P0, R0, R34, RZ ;  /* 0x0000002200227210 */ /* 0x010fca0007f1e0ff */
[----:B-----5:R-:W-:Y:S01]  /*1b30*/  IMAD.X R35, R39, 0x1, R35, P0 ;  /* 0x0000000127237824 */ /* 0x020fe200000e0623 */
        /* <DEDUP_REMOVED lines=13> */
.L_x_844:
[----:B------:R-:W-:Y:S01]  /*1c10*/  IMAD.MOV.U32 R2, RZ, RZ, 0x40 ;  /* 0x00000040ff027424 */ /* 0x000fe200078e00ff */
[----:B------:R-:W-:Y:S01]  /*1c20*/  LOP3.LUT P0, RZ, R28, 0x4, RZ, 0xc0, !PT ;  /* 0x000000041cff7812 */ /* 0x000fe2000780c0ff */
[----:B-12-4-:R-:W-:Y:S01]  /*1c30*/  HMMA.16816.F32.BF16 R40, R24, R124, RZ ;  /* 0x0000007c1828723c */ /* 0x016fe200000418ff */
[----:B------:R-:W-:Y:S01]  /*1c40*/  LDSM.16.M88.4 R68, [R183+0x4000] ;  /* 0x00400000b744783b */ /* 0x000fe20000000200 */
[----:B------:R-:W-:Y:S01]  /*1c50*/  SHF.R.S32.HI R201, RZ, 0x1f, R132 ;  /* 0x0000001fffc97819 */ /* 0x000fe20000011484 */
[----:B------:R-:W-:Y:S01]  /*1c60*/  IMAD.IADD R177, R129, 0x1, R128 ;  /* 0x0000000181b17824 */ /* 0x000fe200078e0280 */
[C---:B------:R-:W-:Y:S01]  /*1c70*/  SEL R0, R2.reuse, 0xffffffc0, !P0 ;  /* 0xffffffc002007807 */ /* 0x040fe20004000000 */
[----:B------:R-:W-:Y:S01]  /*1c80*/  LDSM.16.M88.4 R100, [R184+0xe100] ;  /* 0x00e10000b864783b */ /* 0x000fe20000000200 */
[----:B------:R-:W-:Y:S01]  /*1c90*/  LOP3.LUT P0, RZ, R3, 0x4, RZ, 0xc0, !PT ;  /* 0x0000000403ff7812 */ /* 0x000fe2000780c0ff */
[----:B------:R-:W-:Y:S01]  /*1ca0*/  IMAD.SHL.U32 R177, R177, 0x2, RZ ;  /* 0x00000002b1b17824 */ /* 0x000fe200078e00ff */
[----:B------:R-:W-:Y:S01]  /*1cb0*/  LEA.HI R201, R201, R132, RZ, 0x2 ;  /* 0x00000084c9c97211 */ /* 0x000fe200078f10ff */
[--C-:B------:R-:W-:Y:S01]  /*1cc0*/  IMAD.IADD R180, R183, 0x1, R0.reuse ;  /* 0x00000001b7b47824 */ /* 0x100fe200078e0200 */
[----:B------:R-:W-:Y:S01]  /*1cd0*/  SEL R179, R2, 0xffffffc0, !P0 ;  /* 0xffffffc002b37807 */ /* 0x000fe20004000000 */
[----:B------:R-:W-:Y:S01]  /*1ce0*/  IMAD.IADD R178, R181, 0x1, R0 ;  /* 0x00000001b5b27824 */ /* 0x000fe200078e0200 */
[----:B------:R-:W-:Y:S01]  /*1cf0*/  LDSM.16.M88.4 R64, [R181+0x4000] ;  /* 0x00400000b540783b */ /* 0x000fe20000000200 */
[----:B------:R-:W-:-:S02]  /*1d00*/  IMAD.IADD R176, R0, 0x1, R177 ;  /* 0x0000000100b07824 */ /* 0x000fc400078e02b1 */
[----:B------:R-:W-:Y:S01]  /*1d10*/  IMAD.IADD R3, R184, 0x1, R179 ;  /* 0x00000001b8037824 */ /* 0x000fe200078e02b3 */
[----:B------:R-:W-:Y:S01]  /*1d20*/  LDSM.16.M88.4 R76, [R180] ;  /* 0x00000000b44c783b */ /* 0x000fe20000000200 */
[----:B------:R-:W-:Y:S02]  /*1d30*/  IMAD.IADD R2, R179, 0x1, R130 ;  /* 0x00000001b3027824 */ /* 0x000fe400078e0282 */
[C---:B------:R-:W-:Y:S01]  /*1d40*/  IMAD.IADD R171, R182.reuse, 0x1, R177 ;  /* 0x00000001b6ab7824 */ /* 0x040fe200078e02b1 */
[----:B------:R-:W1:Y:S01]  /*1d50*/  LDSM.16.M88.4 R108, [R3+0xc100] ;  /* 0x00c10000036c783b */ /* 0x000e620000000200 */
[----:B------:R-:W-:Y:S02]  /*1d60*/  IMAD.IADD R162, R182, 0x1, R176 ;  /* 0x00000001b6a27824 */ /* 0x000fe400078e02b0 */
[----:B------:R-:W-:Y:S01]  /*1d70*/  IMAD.IADD R0, R0, 0x1, R171 ;  /* 0x0000000100007824 */ /* 0x000fe200078e02ab */
[----:B------:R-:W-:Y:S01]  /*1d80*/  HMMA.16816.F32.BF16 R40, R20, R120, R40 ;  /* 0x000000781428723c */ /* 0x000fe20000041828 */
[----:B------:R-:W-:Y:S04]  /*1d90*/  LDSM.16.M88.4 R72, [R178] ;  /* 0x00000000b248783b */ /* 0x000fe80000000200 */
[----:B------:R-:W2:Y:S04]  /*1da0*/  LDSM.16.M88.4 R104, [R2+0xc100] ;  /* 0x00c100000268783b */ /* 0x000ea80000000200 */
[----:B------:R-:W4:Y:S04]  /*1db0*/  LDSM.16.M88.4 R96, [R130+0xe100] ;  /* 0x00e100008260783b */ /* 0x000f280000000200 */
[----:B------:R-:W-:Y:S04]  /*1dc0*/  LDSM.16.M88.4 R60, [R180+0x4000] ;  /* 0x00400000b43c783b */ /* 0x000fe80000000200 */
[----:B------:R-:W5:Y:S04]  /*1dd0*/  LDSM.16.M88.4 R92, [R3+0xe100] ;  /* 0x00e10000035c783b */ /* 0x000f680000000200 */
[----:B------:R-:W-:Y:S04]  /*1de0*/  LDSM.16.M88.4 R56, [R178+0x4000] ;  /* 0x00400000b238783b */ /* 0x000fe80000000200 */
[----:B------:R-:W3:Y:S04]  /*1df0*/  LDSM.16.M88.4 R88, [R2+0xe100] ;  /* 0x00e100000258783b */ /* 0x000ee80000000200 */
[----:B------:R-:W-:Y:S04]  /*1e00*/  LDSM.16.M88.4 R52, [R183+0x8000] ;  /* 0x00800000b734783b */ /* 0x000fe80000000200 */
[----:B------:R-:W3:Y:S01]  /*1e10*/  LDSM.16.M88.4 R84, [R184+0x10100] ;  /* 0x01010000b854783b */ /* 0x000ee20000000200 */
[----:B-1----:R-:W-:Y:S03]  /*1e20*/  HMMA.16816.F32.BF16 R40, R76, R108, R40 ;  /* 0x0000006c4c28723c */ /* 0x002fe60000041828 */
[----:B------:R-:W-:Y:S04]  /*1e30*/  LDSM.16.M88.4 R48, [R181+0x8000] ;  /* 0x00800000b530783b */ /* 0x000fe80000000200 */
[----:B------:R-:W1:Y:S04]  /*1e40*/  LDSM.16.M88.4 R80, [R130+0x10100] ;  /* 0x010100008250783b */ /* 0x000e680000000200 */
[----:B------:R-:W-:Y:S04]  /*1e50*/  LDSM.16.M88.4 R44, [R180+0x8000] ;  /* 0x00800000b42c783b */ /* 0x000fe80000000200 */
[----:B------:R-:W1:Y:S04]  /*1e60*/  LDSM.16.M88.4 R36, [R3+0x10100] ;  /* 0x010100000324783b */ /* 0x000e680000000200 */
[----:B------:R-:W-:Y:S04]  /*1e70*/  LDSM.16.M88.4 R32, [R178+0x8000] ;  /* 0x00800000b220783b */ /* 0x000fe80000000200 */
[----:B------:R-:W1:Y:S01]  /*1e80*/  LDSM.16.M88.4 R28, [R2+0x10100] ;  /* 0x01010000021c783b */ /* 0x000e620000000200 */
[----:B--2---:R-:W-:Y:S03]  /*1e90*/  HMMA.16816.F32.BF16 R40, R72, R104, R40 ;  /* 0x000000684828723c */ /* 0x004fe60000041828 */
[----:B------:R-:W0:Y:S11]  /*1ea0*/  LDGDEPBAR ;  /* 0x00000000000079af */ /* 0x000e360000000000 */
[----:B------:R-:W-:Y:S10]  /*1eb0*/  @!UPT UIADD3 URZ, URZ, URZ, URZ ;  /* 0x0000003f3f3ff290 */ /* 0x000ff4000fffe03f */
[----:B------:R-:W-:Y:S11]  /*1ec0*/  HMMA.16816.F32.BF16 R40, R68, R100, R40 ;  /* 0x000000644428723c */ /* 0x000ff60000041828 */
[----:B------:R-:W-:Y:S11]  /*1ed0*/  @!UPT UIADD3 URZ, URZ, URZ, URZ ;  /* 0x0000003f3f3ff290 */ /* 0x000ff6000fffe03f */
[----:B------:R-:W-:Y:S02]  /*1ee0*/  @!UPT UIADD3 URZ, URZ, URZ, URZ ;  /* 0x0000003f3f3ff290 */ /* 0x000fe4000fffe03f */
[----:B----4-:R-:W-:Y:S11]  /*1ef0*/  HMMA.16816.F32.BF16 R40, R64, R96, R40 ;  /* 0x000000604028723c */ /* 0x010ff60000041828 */
[----:B------:R-:W-:Y:S11]  /*1f00*/  @!UPT UIADD3 URZ, URZ, URZ, URZ ;  /* 0x0000003f3f3ff290 */ /* 0x000ff6000fffe03f */
[----:B------:R-:W-:Y:S02]  /*1f10*/  @!UPT UIADD3 URZ, URZ, URZ, URZ ;  /* 0x0000003f3f3ff290 */ /* 0x000fe4000fffe03f */
[----:B-----5:R-:W-:Y:S11]  /*1f20*/  HMMA.16816.F32.BF16 R40, R60, R92, R40 ;  /* 0x0000005c3c28723c */ /* 0x020ff60000041828 */
[----:B------:R-:W-:Y:S11]  /*1f30*/  @!UPT UIADD3 URZ, URZ, URZ, URZ ;  /* 0x0000003f3f3ff290 */ /* 0x000ff6000fffe03f */
[----:B------:R-:W-:Y:S02]  /*1f40*/  @!UPT UIADD3 URZ, URZ, URZ, URZ ;  /* 0x0000003f3f3ff290 */ /* 0x000fe4000fffe03f */
[----:B---3--:R-:W-:Y:S11]  /*1f50*/  HMMA.16816.F32.BF16 R40, R56, R88, R40 ;  /* 0x000000583828723c */ /* 0x008ff60000041828 */
[----:B------:R-:W-:Y:S11]  /*1f60*/  @!UPT UIADD3 URZ, URZ, URZ, URZ ;  /* 0x0000003f3f3ff290 */ /* 0x000ff6000fffe03f */
[----:B------:R-:W-:Y:S02]  /*1f70*/  @!UPT UIADD3 URZ, URZ, URZ, URZ ;  /* 0x0000003f3f3ff290 */ /* 0x000fe4000fffe03f */
[----:B------:R-:W-:Y:S11]  /*1f80*/  HMMA.16816.F32.BF16 R40, R52, R84, R40 ;  /* 0x000000543428723c */ /* 0x000ff60000041828 */
[----:B------:R-:W-:Y:S11]  /*1f90*/  @!UPT UIADD3 URZ, URZ, URZ, URZ ;  /* 0x0000003f3f3ff290 */ /* 0x000ff6000fffe03f */
[----:B------:R-:W-:Y:S02]  /*1fa0*/  @!UPT UIADD3 URZ, URZ, URZ, URZ ;  /* 0x0000003f3f3ff290 */ /* 0x000fe4000fffe03f */
[----:B-1----:R-:W-:Y:S11]  /*1fb0*/  HMMA.16816.F32.BF16 R40, R48, R80, R40 ;  /* 0x000000503028723c */ /* 0x002ff60000041828 */
[----:B------:R-:W-:Y:S11]  /*1fc0*/  @!UPT UIADD3 URZ, URZ, URZ, URZ ;  /* 0x0000003f3f3ff290 */ /* 0x000ff6000fffe03f */
[----:B------:R-:W-:Y:S02]  /*1fd0*/  @!UPT UIADD3 URZ, URZ, URZ, URZ ;  /* 0x0000003f3f3ff290 */ /* 0x000fe4000fffe03f */
[----:B------:R-:W-:Y:S11]  /*1fe0*/  HMMA.16816.F32.BF16 R40, R44, R36, R40 ;  /* 0x000000242c28723c */ /* 0x000ff60000041828 */
[----:B------:R-:W-:Y:S11]  /*1ff0*/  @!UPT UIADD3 URZ, URZ, URZ, URZ ;  /* 0x0000003f3f3ff290 */ /* 0x000ff6000fffe03f */
[----:B------:R-:W-:Y:S02]  /*2000*/  @!UPT UIADD3 URZ, URZ, URZ, URZ ;  /* 0x0000003f3f3ff290 */ /* 0x000fe4000fffe03f */
[----:B------:R-:W-:Y:S07]  /*2010*/  HMMA.16816.F32.BF16 R40, R32, R28, R40 ;  /* 0x0000001c2028723c */ /* 0x000fee0000041828 */
[----:B------:R-:W-:-:S05]  /*2020*/  LOP3.LUT R29, R201, 0x7ffffffc, RZ, 0xc0, !PT ;  /* 0x7ffffffcc91d7812 */ /* 0x000fca00078ec0ff */
[----:B------:R-:W-:-:S04]  /*2030*/  IMAD.IADD R132, R132, 0x1, -R29 ;  /* 0x0000000184847824 */ /* 0x000fc800078e0a1d */
[----:B------:R-:W-:-:S05]  /*2040*/  IMAD R131, R132, -0x2, R131 ;  /* 0xfffffffe84837824 */ /* 0x000fca00078e0283 */
[----:B------:R-:W-:-:S04]  /*2050*/  ISETP.GT.AND P0, PT, R131, RZ, PT ;  /* 0x000000ff8300720c */ /* 0x000fc80003f04270 */
[----:B------:R-:W-:Y:S02]  /*2060*/  FSEL R120, R42, -INF , P0 ;  /* 0xff8000002a787808 */ /* 0x000fe40000000000 */
[----:B------:R-:W-:Y:S02]  /*2070*/  FSEL R125, R40, -INF , P0 ;  /* 0xff800000287d7808 */ /* 0x000fe40000000000 */
[----:B------:R-:W-:-:S04]  /*2080*/  ISETP.GT.AND P0, PT, R131, 0x1, PT ;  /* 0x000000018300780c */ /* 0x000fc80003f04270 */
[----:B------:R-:W-:Y:S02]  /*2090*/  FSEL R121, R43, -INF , P0 ;  /* 0xff8000002b797808 */ /* 0x000fe40000000000 */
[----:B------:R-:W-:Y:S02]  /*20a0*/  FSEL R124, R41, -INF , P0 ;  /* 0xff800000297c7808 */ /* 0x000fe40000000000 */
[----:B------:R-:W-:Y:S01]  /*20b0*/  HMMA.16816.F32.BF16 R40, R24, R126, RZ ;  /* 0x0000007e1828723c */ /* 0x000fe200000418ff */
[----:B------:R-:W-:Y:S11]  /*20c0*/  ISETP.GT.AND P0, PT, R131, 0x8, PT ;  /* 0x000000088300780c */ /* 0x000ff60003f04270 */
[----:B------:R-:W-:Y:S11]  /*20d0*/  @!UPT UIADD3 URZ, URZ, URZ, URZ ;  /* 0x0000003f3f3ff290 */ /* 0x000ff6000fffe03f */
[----:B------:R-:W-:Y:S01]  /*20e0*/  @!UPT UIADD3 URZ, URZ, URZ, URZ ;  /* 0x0000003f3f3ff290 */ /* 0x000fe2000fffe03f */
[----:B------:R-:W-:Y:S11]  /*20f0*/  HMMA.16816.F32.BF16 R40, R20, R122, R40 ;  /* 0x0000007a1428723c */ /* 0x000ff60000041828 */
[----:B------:R-:W-:Y:S11]  /*2100*/  @!UPT UIADD3 URZ, URZ, URZ, URZ ;  /* 0x0000003f3f3ff290 */ /* 0x000ff6000fffe03f */
[----:B------:R-:W-:Y:S02]  /*2110*/  @!UPT UIADD3 URZ, URZ, URZ, URZ ;  /* 0x0000003f3f3ff290 */ /* 0x000fe4000fffe03f */
[----:B------:R-:W-:Y:S01]  /*2120*/  HMMA.16816.F32.BF16 R40, R76, R110, R40 ;  /* 0x0000006e4c28723c */ /* 0x000fe20000041828 */
[----:B------:R-:W1:Y:S11]  /*2130*/  LDSM.16.M88.4 R108, [R3+0xc900] ;  /* 0x00c90000036c783b */ /* 0x000e760000000200 */
[----:B------:R-:W-:Y:S11]  /*2140*/  @!UPT UIADD3 URZ, URZ, URZ, URZ ;  /* 0x0000003f3f3ff290 */ /* 0x000ff6000fffe03f */
[----:B------:R-:W-:Y:S01]  /*2150*/  @!UPT UIADD3 URZ, URZ, URZ, URZ ;  /* 0x0000003f3f3ff290 */ /* 0x000fe2000fffe03f */
[----:B------:R-:W-:Y:S01]  /*2160*/  HMMA.16816.F32.BF16 R40, R72, R106, R40 ;  /* 0x0000006a4828723c */ /* 0x000fe20000041828 */
[----:B------:R-:W2:Y:S11]  /*2170*/  LDSM.16.M88.4 R104, [R2+0xc900] ;  /* 0x00c900000268783b */ /* 0x000eb60000000200 */
[----:B------:R-:W-:Y:S11]  /*2180*/  @!UPT UIADD3 URZ, URZ, URZ, URZ ;  /* 0x0000003f3f3ff290 */ /* 0x000ff6000fffe03f */
[----:B------:R-:W-:Y:S01]  /*2190*/  @!UPT UIADD3 URZ, URZ, URZ, URZ ;  /* 0x0000003f3f3ff290 */ /* 0x000fe2000fffe03f */
[----:B------:R-:W-:Y:S01]  /*21a0*/  HMMA.16816.F32.BF16 R40, R68, R102, R40 ;  /* 0x000000664428723c */ /* 0x000fe20000041828 */
[----:B------:R-:W3:Y:S11]  /*21b0*/  LDSM.16.M88.4 R100, [R184+0xe900] ;  /* 0x00e90000b864783b */ /* 0x000ef60000000200 */
[----:B------:R-:W-:Y:S11]  /*21c0*/  @!UPT UIADD3 URZ, URZ, URZ, URZ ;  /* 0x0000003f3f3ff290 */ /* 0x000ff6000fffe03f */
[----:B------:R-:W-:Y:S01]  /*21d0*/  @!UPT UIADD3 URZ, URZ, URZ, URZ ;  /* 0x0000003f3f3ff290 */ /* 0x000fe2000fffe03f */
[----:B------:R-:W-:Y:S01]  /*21e0*/  HMMA.16816.F32.BF16 R40, R64, R98, R40 ;  /* 0x000000624028723c */ /* 0x000fe20000041828 */
[----:B------:R-:W4:Y:S11]  /*21f0*/  LDSM.16.M88.4 R96, [R130+0xe900] ;  /* 0x00e900008260783b */ /* 0x000f360000000200 */
[----:B------:R-:W-:Y:S11]  /*2200*/  @!UPT UIADD3 URZ, URZ, URZ, URZ ;  /* 0x0000003f3f3ff290 */ /* 0x000ff6000fffe03f */
[----:B------:R-:W-:Y:S01]  /*2210*/  @!UPT UIADD3 URZ, URZ, URZ, URZ ;  /* 0x0000003f3f3ff290 */ /* 0x000fe2000fffe03f */
[----:B------:R-:W-:Y:S01]  /*2220*/  HMMA.16816.F32.BF16 R40, R60, R94, R40 ;  /* 0x0000005e3c28723c */ /* 0x000fe20000041828 */
[----:B------:R-:W5:Y:S11]  /*2230*/  LDSM.16.M88.4 R92, [R3+0xe900] ;  /* 0x00e90000035c783b */ /* 0x000f760000000200 */
[----:B------:R-:W-:Y:S11]  /*2240*/  @!UPT UIADD3 URZ, URZ, URZ, URZ ;  /* 0x0000003f3f3ff290 */ /* 0x000ff6000fffe03f */
[----:B------:R-:W-:Y:S01]  /*2250*/  @!UPT UIADD3 URZ, URZ, URZ, URZ ;  /* 0x0000003f3f3ff290 */ /* 0x000fe2000fffe03f */
[----:B------:R-:W-:Y:S01]  /*2260*/  HMMA.16816.F32.BF16 R40, R56, R90, R40 ;  /* 0x0000005a3828723c */ /* 0x000fe20000041828 */
[----:B------:R-:W1:Y:S11]  /*2270*/  LDSM.16.M88.4 R88, [R2+0xe900] ;  /* 0x00e900000258783b */ /* 0x000e760000000200 */
        /* <DEDUP_REMOVED lines=10> */
[----:B------:R-:W-:Y:S08]  /*2320*/  HMMA.16816.F32.BF16 R40, R44, R38, R40 ;  /* 0x000000262c28723c */ /* 0x000ff00000041828 */
[C---:B------:R-:W-:Y:S08]  /*2330*/  HMMA.16816.F32.BF16 R36, R24.reuse, R116, RZ ;  /* 0x000000741824723c */ /* 0x040ff000000418ff */
[----:B------:R-:W-:Y:S08]  /*2340*/  HMMA.16816.F32.BF16 R116, R24, R118, RZ ;  /* 0x000000761874723c */ /* 0x000ff000000418ff */
[----:B------:R-:W-:Y:S01]  /*2350*/  HMMA.16816.F32.BF16 R40, R32, R30, R40 ;  /* 0x0000001e2028723c */ /* 0x000fe20000041828 */
[----:B------:R-:W-:Y:S07]  /*2360*/  LDSM.16.M88.4 R28, [R2+0x10900] ;  /* 0x01090000021c783b */ /* 0x000fee0000000200 */
[C---:B------:R-:W-:Y:S08]  /*2370*/  HMMA.16816.F32.BF16 R36, R20.reuse, R112, R36 ;  /* 0x000000701424723c */ /* 0x040ff00000041824 */
[----:B------:R-:W-:Y:S08]  /*2380*/  HMMA.16816.F32.BF16 R116, R20, R114, R116 ;  /* 0x000000721474723c */ /* 0x000ff00000041874 */
[----:B------:R-:W-:-:S02]  /*2390*/  FSEL R151, R42, -INF , P0 ;  /* 0xff8000002a977808 */ /* 0x000fc40000000000 */
[----:B------:R-:W-:Y:S02]  /*23a0*/  FSEL R155, R40, -INF , P0 ;  /* 0xff800000289b7808 */ /* 0x000fe40000000000 */
[----:B------:R-:W-:-:S04]  /*23b0*/  ISETP.GT.AND P0, PT, R131, 0x9, PT ;  /* 0x000000098300780c */ /* 0x000fc80003f04270 */
[C---:B-1----:R-:W-:Y:S01]  /*23c0*/  HMMA.16816.F32.BF16 R36, R76.reuse, R108, R36 ;  /* 0x0000006c4c24723c */ /* 0x042fe20000041824 */
[----:B------:R-:W-:Y:S02]  /*23d0*/  FSEL R127, R43, -INF , P0 ;  /* 0xff8000002b7f7808 */ /* 0x000fe40000000000 */
[----:B------:R-:W-:Y:S02]  /*23e0*/  FSEL R153, R41, -INF , P0 ;  /* 0xff80000029997808 */ /* 0x000fe40000000000 */
[----:B------:R-:W1:Y:S01]  /*23f0*/  LDSM.16.M88.4 R40, [R3+0x10900] ;  /* 0x010900000328783b */ /* 0x000e620000000200 */
[C---:B------:R-:W-:Y:S02]  /*2400*/  ISETP.GT.AND P0, PT, R131.reuse, 0x10, PT ;  /* 0x000000108300780c */ /* 0x040fe40003f04270 */
[----:B------:R-:W-:Y:S01]  /*2410*/  HMMA.16816.F32.BF16 R116, R76, R110, R116 ;  /* 0x0000006e4c74723c */ /* 0x000fe20000041874 */
[----:B------:R-:W1:Y:S11]  /*2420*/  LDSM.16.M88.4 R108, [R3+0xd100] ;  /* 0x00d10000036c783b */ /* 0x000e760000000200 */
[----:B------:R-:W-:Y:S04]  /*2430*/  @!UPT UIADD3 URZ, URZ, URZ, URZ ;  /* 0x0000003f3f3ff290 */ /* 0x000fe8000fffe03f */
[C---:B--2---:R-:W-:Y:S08]  /*2440*/  HMMA.16816.F32.BF16 R36, R72.reuse, R104, R36 ;  /* 0x000000684824723c */ /* 0x044ff00000041824 */
[----:B------:R-:W-:Y:S01]  /*2450*/  HMMA.16816.F32.BF16 R116, R72, R106, R116 ;  /* 0x0000006a4874723c */ /* 0x000fe20000041874 */
[----:B------:R-:W2:Y:S11]  /*2460*/  LDSM.16.M88.4 R104, [R2+0xd100] ;  /* 0x00d100000268783b */ /* 0x000eb60000000200 */
[----:B------:R-:W-:Y:S04]  /*2470*/  @!UPT UIADD3 URZ, URZ, URZ, URZ ;  /* 0x0000003f3f3ff290 */ /* 0x000fe8000fffe03f */
[C---:B---3--:R-:W-:Y:S08]  /*2480*/  HMMA.16816.F32.BF16 R36, R68.reuse, R100, R36 ;  /* 0x000000644424723c */ /* 0x048ff00000041824 */
[----:B------:R-:W-:Y:S01]  /*2490*/  HMMA.16816.F32.BF16 R116, R68, R102, R116 ;  /* 0x000000664474723c */ /* 0x000fe20000041874 */
[----:B------:R-:W3:Y:S11]  /*24a0*/  LDSM.16.M88.4 R100, [R184+0xf100] ;  /* 0x00f10000b864783b */ /* 0x000ef60000000200 */
[----:B------:R-:W-:Y:S04]  /*24b0*/  @!UPT UIADD3 URZ, URZ, URZ, URZ ;  /* 0x0000003f3f3ff290 */ /* 0x000fe8000fffe03f */
[C---:B----4-:R-:W-:Y:S08]  /*24c0*/  HMMA.16816.F32.BF16 R36, R64.reuse, R96, R36 ;  /* 0x000000604024723c */ /* 0x050ff00000041824 */
[----:B------:R-:W-:Y:S01]  /*24d0*/  HMMA.16816.F32.BF16 R116, R64, R98, R116 ;  /* 0x000000624074723c */ /* 0x000fe20000041874 */
[----:B------:R-:W4:Y:S11]  /*24e0*/  LDSM.16.M88.4 R96, [R130+0xf100] ;  /* 0x00f100008260783b */ /* 0x000f360000000200 */
[----:B------:R-:W-:Y:S04]  /*24f0*/  @!UPT UIADD3 URZ, URZ, URZ, URZ ;  /* 0x0000003f3f3ff290 */ /* 0x000fe8000fffe03f */
[C---:B-----5:R-:W-:Y:S08]  /*2500*/  HMMA.16816.F32.BF16 R36, R60.reuse, R92, R36 ;  /* 0x0000005c3c24723c */ /* 0x060ff00000041824 */
[----:B------:R-:W-:Y:S01]  /*2510*/  HMMA.16816.F32.BF16 R116, R60, R94, R116 ;  /* 0x0000005e3c74723c */ /* 0x000fe20000041874 */
[----:B------:R-:W5:Y:S11]  /*2520*/  LDSM.16.M88.4 R92, [R3+0xf100] ;  /* 0x00f10000035c783b */ /* 0x000f760000000200 */
[----:B------:R-:W-:Y:S04]  /*2530*/  @!UPT UIADD3 URZ, URZ, URZ, URZ ;  /* 0x0000003f3f3ff290 */ /* 0x000fe8000fffe03f */
[C---:B------:R-:W-:Y:S08]  /*2540*/  HMMA.16816.F32.BF16 R36, R56.reuse, R88, R36 ;  /* 0x000000583824723c */ /* 0x040ff00000041824 */
[----:B------:R-:W-:Y:S01]  /*2550*/  HMMA.16816.F32.BF16 R116, R56, R90, R116 ;  /* 0x0000005a3874723c */ /* 0x000fe20000041874 */
[----:B------:R-:W1:Y:S11]  /*2560*/  LDSM.16.M88.4 R88, [R2+0xf100] ;  /* 0x00f100000258783b */ /* 0x000e760000000200 */
[----:B------:R-:W-:Y:S04]  /*2570*/  @!UPT UIADD3 URZ, URZ, URZ, URZ ;  /* 0x0000003f3f3ff290 */ /* 0x000fe8000fffe03f */
[C---:B------:R-:W-:Y:S08]  /*2580*/  HMMA.16816.F32.BF16 R36, R52.reuse, R84, R36 ;  /* 0x000000543424723c */ /* 0x040ff00000041824 */
[----:B------:R-:W-:Y:S01]  /*2590*/  HMMA.16816.F32.BF16 R116, R52, R86, R116 ;  /* 0x000000563474723c */ /* 0x000fe20000041874 */
[----:B------:R-:W2:Y:S11]  /*25a0*/  LDSM.16.M88.4 R84, [R184+0x11100] ;  /* 0x01110000b854783b */ /* 0x000eb60000000200 */
[----:B------:R-:W-:Y:S04]  /*25b0*/  @!UPT UIADD3 URZ, URZ, URZ, URZ ;  /* 0x0000003f3f3ff290 */ /* 0x000fe8000fffe03f */
[C---:B------:R-:W-:Y:S08]  /*25c0*/  HMMA.16816.F32.BF16 R36, R48.reuse, R80, R36 ;  /* 0x000000503024723c */ /* 0x040ff00000041824 */
[----:B------:R-:W-:Y:S01]  /*25d0*/  HMMA.16816.F32.BF16 R116, R48, R82, R116 ;  /* 0x000000523074723c */ /* 0x000fe20000041874 */
[----:B------:R-:W2:Y:S11]  /*25e0*/  LDSM.16.M88.4 R80, [R130+0x11100] ;  /* 0x011100008250783b */ /* 0x000eb60000000200 */
[----:B------:R-:W-:Y:S04]  /*25f0*/  @!UPT UIADD3 URZ, URZ, URZ, URZ ;  /* 0x0000003f3f3ff290 */ /* 0x000fe8000fffe03f */
[C---:B-1----:R-:W-:Y:S08]  /*2600*/  HMMA.16816.F32.BF16 R36, R44.reuse, R40, R36 ;  /* 0x000000282c24723c */ /* 0x042ff00000041824 */
[----:B------:R-:W-:Y:S01]  /*2610*/  HMMA.16816.F32.BF16 R116, R44, R42, R116 ;  /* 0x0000002a2c74723c */ /* 0x000fe20000041874 */
[----:B------:R-:W1:Y:S11]  /*2620*/  LDSM.16.M88.4 R40, [R3+0x11100] ;  /* 0x011100000328783b */ /* 0x000e760000000200 */
[----:B------:R-:W-:Y:S04]  /*2630*/  @!UPT UIADD3 URZ, URZ, URZ, URZ ;  /* 0x0000003f3f3ff290 */ /* 0x000fe8000fffe03f */
[C---:B------:R-:W-:Y:S08]  /*2640*/  HMMA.16816.F32.BF16 R36, R32.reuse, R28, R36 ;  /* 0x0000001c2024723c */ /* 0x040ff00000041824 */
[----:B------:R-:W-:Y:S11]  /*2650*/  HMMA.16816.F32.BF16 R28, R32, R30, R116 ;  /* 0x0000001e201c723c */ /* 0x000ff60000041874 */
[----:B------:R-:W-:Y:S05]  /*2660*/  @!UPT UIADD3 URZ, URZ, URZ, URZ ;  /* 0x0000003f3f3ff290 */ /* 0x000fea000fffe03f */
[----:B------:R-:W-:Y:S02]  /*2670*/  FSEL R137, R38, -INF , P0 ;  /* 0xff80000026897808 */ /* 0x000fe40000000000 */
[----:B------:R-:W-:Y:S02]  /*2680*/  FSEL R149, R36, -INF , P0 ;  /* 0xff80000024957808 */ /* 0x000fe40000000000 */
[----:B------:R-:W-:-:S04]  /*2690*/  ISETP.GT.AND P0, PT, R131, 0x11, PT ;  /* 0x000000118300780c */ /* 0x000fc80003f04270 */
[----:B------:R-:W-:Y:S02]  /*26a0*/  FSEL R123, R39, -INF , P0 ;  /* 0xff800000277b7808 */ /* 0x000fe40000000000 */
[----:B------:R-:W-:Y:S02]  /*26b0*/  FSEL R139, R37, -INF , P0 ;  /* 0xff800000258b7808 */ /* 0x000fe40000000000 */
[----:B------:R-:W-:Y:S01]  /*26c0*/  HMMA.16816.F32.BF16 R36, R24, R8, RZ ;  /* 0x000000081824723c */ /* 0x000fe200000418ff */
[----:B------:R-:W-:-:S04]  /*26d0*/  ISETP.GT.AND P0, PT, R131, 0x18, PT ;  /* 0x000000188300780c */ /* 0x000fc80003f04270 */
[----:B------:R-:W-:Y:S02]  /*26e0*/  FSEL R119, R30, -INF , P0 ;  /* 0xff8000001e777808 */ /* 0x000fe40000000000 */
[----:B------:R-:W-:Y:S01]  /*26f0*/  FSEL R219, R28, -INF , P0 ;  /* 0xff8000001cdb7808 */ /* 0x000fe20000000000 */
[----:B------:R-:W-:Y:S01]  /*2700*/  HMMA.16816.F32.BF16 R8, R24, R10, RZ ;  /* 0x0000000a1808723c */ /* 0x000fe200000418ff */
[----:B------:R-:W-:-:S04]  /*2710*/  ISETP.GT.AND P0, PT, R131, 0x19, PT ;  /* 0x000000198300780c */ /* 0x000fc80003f04270 */
[----:B------:R-:W-:Y:S02]  /*2720*/  FSEL R117, R31, -INF , P0 ;  /* 0xff8000001f757808 */ /* 0x000fe40000000000 */
[----:B------:R-:W-:Y:S02]  /*2730*/  FSEL R217, R29, -INF , P0 ;  /* 0xff8000001dd97808 */ /* 0x000fe40000000000 */
[----:B------:R-:W1:Y:S01]  /*2740*/  LDSM.16.M88.4 R28, [R2+0x11100] ;  /* 0x01110000021c783b */ /* 0x000e620000000200 */
[----:B------:R-:W-:-:S06]  /*2750*/  ISETP.GT.AND P0, PT, R131, 0x20, PT ;  /* 0x000000208300780c */ /* 0x000fcc0003f04270 */
[C---:B------:R-:W-:Y:S08]  /*2760*/  HMMA.16816.F32.BF16 R36, R20.reuse, R16, R36 ;  /* 0x000000101424723c */ /* 0x040ff00000041824 */
[----:B------:R-:W-:Y:S01]  /*2770*/  HMMA.16816.F32.BF16 R8, R20, R18, R8 ;  /* 0x000000121408723c */ /* 0x000fe20000041808 */
[----:B------:R-:W-:Y:S11]  /*2780*/  LDSM.16.M88.4 R16, [R2+0xd900] ;  /* 0x00d900000210783b */ /* 0x000ff60000000200 */
[----:B------:R-:W-:Y:S04]  /*2790*/  @!UPT UIADD3 URZ, URZ, URZ, URZ ;  /* 0x0000003f3f3ff290 */ /* 0x000fe8000fffe03f */
[C---:B------:R-:W-:Y:S08]  /*27a0*/  HMMA.16816.F32.BF16 R36, R76.reuse, R108, R36 ;  /* 0x0000006c4c24723c */ /* 0x040ff00000041824 */
[----:B------:R-:W-:Y:S11]  /*27b0*/  HMMA.16816.F32.BF16 R8, R76, R110, R8 ;  /* 0x0000006e4c08723c */ /* 0x000ff60000041808 */
[----:B------:R-:W-:Y:S05]  /*27c0*/  @!UPT UIADD3 URZ, URZ, URZ, URZ ;  /* 0x0000003f3f3ff290 */ /* 0x000fea000fffe03f */
[C---:B--2---:R-:W-:Y:S08]  /*27d0*/  HMMA.16816.F32.BF16 R36, R72.reuse, R104, R36 ;  /* 0x000000684824723c */ /* 0x044ff00000041824 */
[----:B------:R-:W-:Y:S11]  /*27e0*/  HMMA.16816.F32.BF16 R8, R72, R106, R8 ;  /* 0x0000006a4808723c */ /* 0x000ff60000041808 */
[----:B------:R-:W-:Y:S05]  /*27f0*/  @!UPT UIADD3 URZ, URZ, URZ, URZ ;  /* 0x0000003f3f3ff290 */ /* 0x000fea000fffe03f */
[C---:B---3--:R-:W-:Y:S08]  /*2800*/  HMMA.16816.F32.BF16 R36, R68.reuse, R100, R36 ;  /* 0x000000644424723c */ /* 0x048ff00000041824 */
[----:B------:R-:W-:Y:S08]  /*2810*/  HMMA.16816.F32.BF16 R8, R68, R102, R8 ;  /* 0x000000664408723c */ /* 0x000ff00000041808 */
[----:B------:R-:W-:Y:S08]  /*2820*/  HMMA.16816.F32.BF16 R100, R24, R4, RZ ;  /* 0x000000041864723c */ /* 0x000ff000000418ff */
[C---:B----4-:R-:W-:Y:S08]  /*2830*/  HMMA.16816.F32.BF16 R36, R64.reuse, R96, R36 ;  /* 0x000000604024723c */ /* 0x050ff00000041824 */
[----:B------:R-:W-:Y:S01]  /*2840*/  HMMA.16816.F32.BF16 R8, R64, R98, R8 ;  /* 0x000000624008723c */ /* 0x000fe20000041808 */
[----:B------:R-:W-:Y:S07]  /*2850*/  LDSM.16.M88.4 R96, [R2+0x11900] ;  /* 0x011900000260783b */ /* 0x000fee0000000200 */
[----:B------:R-:W-:Y:S08]  /*2860*/  HMMA.16816.F32.BF16 R4, R24, R6, RZ ;  /* 0x000000061804723c */ /* 0x000ff000000418ff */
[C---:B-----5:R-:W-:Y:S08]  /*2870*/  HMMA.16816.F32.BF16 R36, R60.reuse, R92, R36 ;  /* 0x0000005c3c24723c */ /* 0x060ff00000041824 */
[----:B------:R-:W-:Y:S01]  /*2880*/  HMMA.16816.F32.BF16 R8, R60, R94, R8 ;  /* 0x0000005e3c08723c */ /* 0x000fe20000041808 */
[----:B------:R-:W-:Y:S07]  /*2890*/  LDSM.16.M88.4 R92, [R3+0x11900] ;  /* 0x01190000035c783b */ /* 0x000fee0000000200 */
[----:B------:R-:W-:Y:S08]  /*28a0*/  HMMA.16816.F32.BF16 R100, R20, R12, R100 ;  /* 0x0000000c1464723c */ /* 0x000ff00000041864 */
[C---:B------:R-:W-:Y:S08]  /*28b0*/  HMMA.16816.F32.BF16 R36, R56.reuse, R88, R36 ;  /* 0x000000583824723c */ /* 0x040ff00000041824 */
[----:B------:R-:W-:Y:S01]  /*28c0*/  HMMA.16816.F32.BF16 R8, R56, R90, R8 ;  /* 0x0000005a3808723c */ /* 0x000fe20000041808 */
[----:B------:R-:W-:Y:S07]  /*28d0*/  LDSM.16.M88.4 R88, [R130+0x11900] ;  /* 0x011900008258783b */ /* 0x000fee0000000200 */
[----:B------:R-:W-:Y:S08]  /*28e0*/  HMMA.16816.F32.BF16 R4, R20, R14, R4 ;  /* 0x0000000e1404723c */ /* 0x000ff00000041804 */
[C---:B------:R-:W-:Y:S08]  /*28f0*/  HMMA.16816.F32.BF16 R36, R52.reuse, R84, R36 ;  /* 0x000000543424723c */ /* 0x040ff00000041824 */
[----:B------:R-:W-:Y:S01]  /*2900*/  HMMA.16816.F32.BF16 R8, R52, R86, R8 ;  /* 0x000000563408723c */ /* 0x000fe20000041808 */
[----:B------:R-:W-:Y:S11]  /*2910*/  LDSM.16.M88.4 R84, [R184+0x11900] ;  /* 0x01190000b854783b */ /* 0x000ff60000000200 */
[----:B------:R-:W-:Y:S04]  /*2920*/  @!UPT UIADD3 URZ, URZ, URZ, URZ ;  /* 0x0000003f3f3ff290 */ /* 0x000fe8000fffe03f */
[C---:B------:R-:W-:Y:S08]  /*2930*/  HMMA.16816.F32.BF16 R36, R48.reuse, R80, R36 ;  /* 0x000000503024723c */ /* 0x040ff00000041824 */
[----:B------:R-:W-:Y:S01]  /*2940*/  HMMA.16816.F32.BF16 R8, R48, R82, R8 ;  /* 0x000000523008723c */ /* 0x000fe20000041808 */
[----:B------:R2:W-:Y:S11]  /*2950*/  LDSM.16.M88.4 R80, [R2+0xf900] ;  /* 0x00f900000250783b */ /* 0x0005f60000000200 */
[----:B------:R-:W-:Y:S04]  /*2960*/  @!UPT UIADD3 URZ, URZ, URZ, URZ ;  /* 0x0000003f3f3ff290 */ /* 0x000fe8000fffe03f */
[C---:B-1----:R-:W-:Y:S08]  /*2970*/  HMMA.16816.F32.BF16 R36, R44.reuse, R40, R36 ;  /* 0x000000282c24723c */ /* 0x042ff00000041824 */
[----:B------:R-:W-:Y:S01]  /*2980*/  HMMA.16816.F32.BF16 R8, R44, R42, R8 ;  /* 0x0000002a2c08723c */ /* 0x000fe20000041808 */
[----:B------:R-:W-:Y:S01]  /*2990*/  LDSM.16.M88.4 R40, [R3+0xf900] ;  /* 0x00f900000328783b */ /* 0x000fe20000000200 */
[----:B--2---:R-:W-:-:S04]  /*29a0*/  FMNMX.FTZ R2, R125, R124, !PT ;  /* 0x0000007c7d027209 */ /* 0x004fc80007810000 */
[----:B------:R-:W-:-:S04]  /*29b0*/  FMNMX.FTZ R2, R155, R2, !PT ;  /* 0x000000029b027209 */ /* 0x000fc80007810000 */
[----:B------:R-:W-:-:S04]  /*29c0*/  FMNMX.FTZ R2, R153, R2, !PT ;  /* 0x0000000299027209 */ /* 0x000fc80007810000 */
[----:B------:R-:W-:Y:S02]  /*29d0*/  FMNMX.FTZ R2, R149, R2, !PT ;  /* 0x0000000295027209 */ /* 0x000fe40007810000 */
[----:B------:R-:W-:Y:S02]  /*29e0*/  HMMA.16816.F32.BF16 R36, R32, R28, R36 ;  /* 0x0000001c2024723c */ /* 0x000fe40000041824 */
[----:B------:R-:W-:-:S04]  /*29f0*/  FMNMX.FTZ R2, R139, R2, !PT ;  /* 0x000000028b027209 */ /* 0x000fc80007810000 */
[----:B------:R-:W-:Y:S02]  /*2a00*/  FMNMX.FTZ R2, R219, R2, !PT ;  /* 0x00000002db027209 */ /* 0x000fe40007810000 */
[----:B------:R-:W-:Y:S01]  /*2a10*/  HMMA.16816.F32.BF16 R8, R32, R30, R8 ;  /* 0x0000001e2008723c */ /* 0x000fe20000041808 */
[----:B------:R-:W-:Y:S01]  /*2a20*/  LDSM.16.M88.4 R28, [R184+0xf900] ;  /* 0x00f90000b81c783b */ /* 0x000fe20000000200 */
[----:B------:R-:W-:Y:S11]  /*2a30*/  FMNMX.FTZ R2, R217, R2, !PT ;  /* 0x00000002d9027209 */ /* 0x000ff60007810000 */
[----:B------:R-:W-:Y:S03]  /*2a40*/  @!UPT UIADD3 URZ, URZ, URZ, URZ ;  /* 0x0000003f3f3ff290 */ /* 0x000fe6000fffe03f */
[----:B------:R-:W-:Y:S02]  /*2a50*/  FSEL R207, R38, -INF , P0 ;  /* 0xff80000026cf7808 */ /* 0x000fe40000000000 */
[----:B------:R-:W-:Y:S02]  /*2a60*/  FSEL R165, R36, -INF , P0 ;  /* 0xff80000024a57808 */ /* 0x000fe40000000000 */
[----:B------:R-:W-:Y:S02]  /*2a70*/  ISETP.GT.AND P0, PT, R131, 0x21, PT ;  /* 0x000000218300780c */ /* 0x000fe40003f04270 */
[----:B------:R-:W-:Y:S02]  /*2a80*/  FMNMX.FTZ R2, R165, R2, !PT ;  /* 0x00000002a5027209 */ /* 0x000fe40007810000 */
[----:B------:R-:W-:Y:S02]  /*2a90*/  FSEL R205, R39, -INF , P0 ;  /* 0xff80000027cd7808 */ /* 0x000fe40000000000 */
[----:B------:R-:W-:-:S02]  /*2aa0*/  FSEL R167, R37, -INF , P0 ;  /* 0xff80000025a77808 */ /* 0x000fc40000000000 */
[----:B------:R-:W-:Y:S01]  /*2ab0*/  ISETP.GT.AND P0, PT, R131, 0x28, PT ;  /* 0x000000288300780c */ /* 0x000fe20003f04270 */
[----:B------:R-:W-:Y:S01]  /*2ac0*/  LDSM.16.M88.4 R36, [R130+0xf900] ;  /* 0x00f900008224783b */ /* 0x000fe20000000200 */
[----:B------:R-:W-:Y:S02]  /*2ad0*/  FMNMX.FTZ R2, R167, R2, !PT ;  /* 0x00000002a7027209 */ /* 0x000fe40007810000 */
[----:B------:R-:W-:Y:S02]  /*2ae0*/  FSEL R211, R10, -INF , P0 ;  /* 0xff8000000ad37808 */ /* 0x000fe40000000000 */
[----:B------:R-:W-:Y:S02]  /*2af0*/  FSEL R215, R8, -INF , P0 ;  /* 0xff80000008d77808 */ /* 0x000fe40000000000 */
[----:B------:R-:W-:Y:S02]  /*2b00*/  ISETP.GT.AND P0, PT, R131, 0x29, PT ;  /* 0x000000298300780c */ /* 0x000fe40003f04270 */
[----:B------:R-:W-:-:S02]  /*2b10*/  FMNMX.FTZ R2, R215, R2, !PT ;  /* 0x00000002d7027209 */ /* 0x000fc40007810000 */
[----:B------:R-:W-:Y:S02]  /*2b20*/  FSEL R209, R11, -INF , P0 ;  /* 0xff8000000bd17808 */ /* 0x000fe40000000000 */
[----:B------:R-:W-:Y:S02]  /*2b30*/  FSEL R213, R9, -INF , P0 ;  /* 0xff80000009d57808 */ /* 0x000fe40000000000 */
[----:B------:R-:W1:Y:S01]  /*2b40*/  LDSM.16.M88.4 R8, [R3+0xd900] ;  /* 0x00d900000308783b */ /* 0x000e620000000200 */
[----:B------:R-:W-:Y:S01]  /*2b50*/  ISETP.GT.AND P0, PT, R131, 0x30, PT ;  /* 0x000000308300780c */ /* 0x000fe20003f04270 */
[----:B------:R-:W-:-:S04]  /*2b60*/  DEPBAR.LE SB0, 0x2 ;  /* 0x000080800000791a */ /* 0x000fc80000000000 */
[----:B------:R-:W-:Y:S01]  /*2b70*/  FMNMX.FTZ R2, R213, R2, !PT ;  /* 0x00000002d5027209 */ /* 0x000fe20007810000 */
[----:B------:R-:W-:Y:S06]  /*2b80*/  BAR.SYNC.DEFER_BLOCKING 0x0 ;  /* 0x0000000000007b1d */ /* 0x000fec0000010000 */
[----:B------:R-:W-:Y:S04]  /*2b90*/  LDSM.16.MT88.4 R108, [R176+0x4100] ;  /* 0x00410000b06c783b */ /* 0x000fe80000004200 */
[----:B------:R-:W-:Y:S04]  /*2ba0*/  LDSM.16.MT88.4 R20, [R177+0x900] ;  /* 0x00090000b114783b */ /* 0x000fe80000004200 */
[----:B------:R-:W-:Y:S01]  /*2bb0*/  LDSM.16.MT88.4 R12, [R162+0x2900] ;  /* 0x00290000a20c783b */ /* 0x000fe20000004200 */
[C---:B-1----:R-:W-:Y:S03]  /*2bc0*/  HMMA.16816.F32.BF16 R100, R76.reuse, R8, R100 ;  /* 0x000000084c64723c */ /* 0x042fe60000041864 */
[----:B------:R-:W-:Y:S05]  /*2bd0*/  LDSM.16.MT88.4 R24, [R171+0x2900] ;  /* 0x00290000ab18783b */ /* 0x000fea0000004200 */
[----:B------:R-:W-:Y:S01]  /*2be0*/  HMMA.16816.F32.BF16 R4, R76, R10, R4 ;  /* 0x0000000a4c04723c */ /* 0x000fe20000041804 */
[----:B------:R-:W-:Y:S11]  /*2bf0*/  LDSM.16.MT88.4 R8, [R177+0x2900] ;  /* 0x00290000b108783b */ /* 0x000ff60000004200 */
[----:B------:R-:W-:Y:S04]  /*2c00*/  @!UPT UIADD3 URZ, URZ, URZ, URZ ;  /* 0x0000003f3f3ff290 */ /* 0x000fe8000fffe03f */
[C---:B------:R-:W-:Y:S08]  /*2c10*/  HMMA.16816.F32.BF16 R100, R72.reuse, R16, R100 ;  /* 0x000000104864723c */ /* 0x040ff00000041864 */
[----:B------:R-:W-:Y:S01]  /*2c20*/  HMMA.16816.F32.BF16 R4, R72, R18, R4 ;  /* 0x000000124804723c */ /* 0x000fe20000041804 */
[----:B------:R-:W-:Y:S04]  /*2c30*/  LDSM.16.MT88.4 R72, [R171+0x2100] ;  /* 0x00210000ab48783b */ /* 0x000fe80000004200 */
[----:B------:R-:W-:Y:S11]  /*2c40*/  LDSM.16.MT88.4 R16, [R176+0x2900] ;  /* 0x00290000b010783b */ /* 0x000ff60000004200 */
[C---:B------:R-:W-:Y:S08]  /*2c50*/  HMMA.16816.F32.BF16 R100, R68.reuse, R28, R100 ;  /* 0x0000001c4464723c */ /* 0x040ff00000041864 */
[----:B------:R-:W-:Y:S01]  /*2c60*/  HMMA.16816.F32.BF16 R4, R68, R30, R4 ;  /* 0x0000001e4404723c */ /* 0x000fe20000041804 */
[----:B------:R-:W-:Y:S11]  /*2c70*/  LDSM.16.MT88.4 R28, [R162+0x900] ;  /* 0x00090000a21c783b */ /* 0x000ff60000004200 */
[----:B------:R-:W-:Y:S04]  /*2c80*/  @!UPT UIADD3 URZ, URZ, URZ, URZ ;  /* 0x0000003f3f3ff290 */ /* 0x000fe8000fffe03f */
        /* <DEDUP_REMOVED lines=13> */
[----:B------:R-:W-:Y:S11]  /*2d60*/  HMMA.16816.F32.BF16 R4, R52, R86, R4 ;  /* 0x000000563404723c */ /* 0x000ff60000041804 */
[----:B------:R-:W-:Y:S05]  /*2d70*/  @!UPT UIADD3 URZ, URZ, URZ, URZ ;  /* 0x0000003f3f3ff290 */ /* 0x000fea000fffe03f */
        /* <DEDUP_REMOVED lines=11> */
[----:B------:R-:W-:-:S02]  /*2e30*/  FSEL R141, R102, -INF , P0 ;  /* 0xff800000668d7808 */ /* 0x000fc40000000000 */
[----:B------:R-:W-:Y:S02]  /*2e40*/  FSEL R143, R100, -INF , P0 ;  /* 0xff800000648f7808 */ /* 0x000fe40000000000 */
[----:B------:R-:W-:Y:S02]  /*2e50*/  ISETP.GT.AND P0, PT, R131, 0x31, PT ;  /* 0x000000318300780c */ /* 0x000fe40003f04270 */
[----:B------:R-:W-:Y:S02]  /*2e60*/  FMNMX.FTZ R3, R143, R2, !PT ;  /* 0x000000028f037209 */ /* 0x000fe40007810000 */
[----:B------:R-:W-:Y:S02]  /*2e70*/  FSEL R140, R103, -INF , P0 ;  /* 0xff800000678c7808 */ /* 0x000fe40000000000 */
[----:B------:R-:W-:Y:S02]  /*2e80*/  FSEL R142, R101, -INF , P0 ;  /* 0xff800000658e7808 */ /* 0x000fe40000000000 */
[----:B------:R-:W-:Y:S01]  /*2e90*/  ISETP.GT.AND P0, PT, R131, 0x38, PT ;  /* 0x000000388300780c */ /* 0x000fe20003f04270 */
[----:B------:R-:W-:Y:S01]  /*2ea0*/  LDSM.16.MT88.4 R100, [R171+0x4100] ;  /* 0x00410000ab64783b */ /* 0x000fe20000004200 */
[----:B------:R-:W-:-:S02]  /*2eb0*/  FMNMX.FTZ R2, R120, R121, !PT ;  /* 0x0000007978027209 */ /* 0x000fc40007810000 */
[----:B------:R-:W-:Y:S02]  /*2ec0*/  FSEL R173, R6, -INF , P0 ;  /* 0xff80000006ad7808 */ /* 0x000fe40000000000 */
[----:B------:R-:W-:Y:S02]  /*2ed0*/  FSEL R185, R4, -INF , P0 ;  /* 0xff80000004b97808 */ /* 0x000fe40000000000 */
[----:B------:R-:W-:Y:S02]  /*2ee0*/  ISETP.GT.AND P0, PT, R131, 0x39, PT ;  /* 0x000000398300780c */ /* 0x000fe40003f04270 */
[----:B------:R-:W-:Y:S02]  /*2ef0*/  FMNMX.FTZ R4, R142, R3, !PT ;  /* 0x000000038e047209 */ /* 0x000fe40007810000 */
[----:B------:R-:W-:Y:S02]  /*2f00*/  FSEL R175, R5, -INF , P0 ;  /* 0xff80000005af7808 */ /* 0x000fe40000000000 */
[----:B------:R-:W-:-:S02]  /*2f10*/  FMNMX.FTZ R4, R185, R4, !PT ;  /* 0x00000004b9047209 */ /* 0x000fc40007810000 */
[----:B------:R-:W-:Y:S02]  /*2f20*/  FMNMX.FTZ R2, R151, R2, !PT ;  /* 0x0000000297027209 */ /* 0x000fe40007810000 */
[----:B------:R-:W-:Y:S02]  /*2f30*/  FMNMX.FTZ R4, R175, R4, !PT ;  /* 0x00000004af047209 */ /* 0x000fe40007810000 */
[----:B------:R-:W-:Y:S02]  /*2f40*/  FMNMX.FTZ R2, R127, R2, !PT ;  /* 0x000000027f027209 */ /* 0x000fe40007810000 */
[----:B------:R-:W-:Y:S01]  /*2f50*/  FSEL R169, R7, -INF , P0 ;  /* 0xff80000007a97808 */ /* 0x000fe20000000000 */
[----:B------:R-:W1:Y:S01]  /*2f60*/  SHFL.BFLY PT, R3, R4, 0x2, 0x1f ;  /* 0x0c401f0004037f89 */ /* 0x000e6200000e0000 */
[----:B------:R-:W-:-:S04]  /*2f70*/  FMNMX.FTZ R2, R137, R2, !PT ;  /* 0x0000000289027209 */ /* 0x000fc80007810000 */
[----:B------:R-:W-:-:S04]  /*2f80*/  FMNMX.FTZ R2, R123, R2, !PT ;  /* 0x000000027b027209 */ /* 0x000fc80007810000 */
[----:B------:R-:W-:-:S04]  /*2f90*/  FMNMX.FTZ R2, R119, R2, !PT ;  /* 0x0000000277027209 */ /* 0x000fc80007810000 */
[----:B------:R-:W-:-:S04]  /*2fa0*/  FMNMX.FTZ R2, R117, R2, !PT ;  /* 0x0000000275027209 */ /* 0x000fc80007810000 */
[----:B------:R-:W-:-:S04]  /*2fb0*/  FMNMX.FTZ R2, R207, R2, !PT ;  /* 0x00000002cf027209 */ /* 0x000fc80007810000 */
[----:B------:R-:W-:Y:S02]  /*2fc0*/  FMNMX.FTZ R2, R205, R2, !PT ;  /* 0x00000002cd027209 */ /* 0x000fe40007810000 */
[----:B-1----:R-:W-:Y:S02]  /*2fd0*/  FMNMX.FTZ R3, R4, R3, !PT ;  /* 0x0000000304037209 */ /* 0x002fe40007810000 */
[----:B------:R-:W-:-:S03]  /*2fe0*/  FMNMX.FTZ R2, R211, R2, !PT ;  /* 0x00000002d3027209 */ /* 0x000fc60007810000 */
[----:B------:R-:W1:Y:S01]  /*2ff0*/  SHFL.BFLY PT, R132, R3, 0x1, 0x1f ;  /* 0x0c201f0003847f89 */ /* 0x000e6200000e0000 */
[----:B------:R-:W-:Y:S02]  /*3000*/  FMNMX.FTZ R2, R209, R2, !PT ;  /* 0x00000002d1027209 */ /* 0x000fe40007810000 */
[----:B-1----:R-:W-:Y:S02]  /*3010*/  FMNMX.FTZ R132, R3, R132, !PT ;  /* 0x0000008403847209 */ /* 0x002fe40007810000 */
[----:B------:R-:W-:Y:S02]  /*3020*/  FMNMX.FTZ R3, R141, R2, !PT ;  /* 0x000000028d037209 */ /* 0x000fe40007810000 */
[C---:B------:R-:W-:Y:S01]  /*3030*/  FSETP.NEU.FTZ.AND P0, PT, R132.reuse, -INF , PT ;  /* 0xff8000008400780b */ /* 0x040fe20003f1d000 */
[----:B------:R-:W-:Y:S01]  /*3040*/  FMUL.FTZ R170, R132, c[0x0][0x2d0] ;  /* 0x0000b40084aa7a20 */ /* 0x000fe20000410000 */
[----:B------:R-:W-:-:S04]  /*3050*/  FMNMX.FTZ R2, R140, R3, !PT ;  /* 0x000000038c027209 */ /* 0x000fc80007810000 */
[----:B------:R-:W-:Y:S02]  /*3060*/  FMNMX.FTZ R2, R173, R2, !PT ;  /* 0x00000002ad027209 */ /* 0x000fe40007810000 */
[----:B------:R-:W-:Y:S02]  /*3070*/  FSEL R170, R170, RZ, P0 ;  /* 0x000000ffaaaa7208 */ /* 0x000fe40000000000 */
[----:B------:R-:W-:-:S03]  /*3080*/  FMNMX.FTZ R5, R169, R2, !PT ;  /* 0x00000002a9057209 */ /* 0x000fc60007810000 */
[--C-:B------:R-:W-:Y:S02]  /*3090*/  FFMA.FTZ R159, R125, c[0x0][0x2d0], -R170.reuse ;  /* 0x0000b4007d9f7a23 */ /* 0x100fe400000108aa */
[----:B------:R-:W1:Y:S01]  /*30a0*/  SHFL.BFLY PT, R2, R5, 0x2, 0x1f ;  /* 0x0c401f0005027f89 */ /* 0x000e6200000e0000 */
[--C-:B------:R-:W-:Y:S02]  /*30b0*/  FFMA.FTZ R158, R124, c[0x0][0x2d0], -R170.reuse ;  /* 0x0000b4007c9e7a23 */ /* 0x100fe400000108aa */
[--C-:B------:R-:W-:Y:S01]  /*30c0*/  FFMA.FTZ R156, R155, c[0x0][0x2d0], -R170.reuse ;  /* 0x0000b4009b9c7a23 */ /* 0x100fe200000108aa */
[----:B------:R-:W-:Y:S01]  /*30d0*/  MUFU.EX2 R159, R159 ;  /* 0x0000009f009f7308 */ /* 0x000fe20000000800 */
[--C-:B------:R-:W-:Y:S02]  /*30e0*/  FFMA.FTZ R153, R153, c[0x0][0x2d0], -R170.reuse ;  /* 0x0000b40099997a23 */ /* 0x100fe400000108aa */
[--C-:B------:R-:W-:Y:S02]  /*30f0*/  FFMA.FTZ R157, R149, c[0x0][0x2d0], -R170.reuse ;  /* 0x0000b400959d7a23 */ /* 0x100fe400000108aa */
[----:B------:R-:W-:-:S02]  /*3100*/  FFMA.FTZ R152, R139, c[0x0][0x2d0], -R170 ;  /* 0x0000b4008b987a23 */ /* 0x000fc400000108aa */
[--C-:B------:R-:W-:Y:S01]  /*3110*/  FFMA.FTZ R164, R165, c[0x0][0x2d0], -R170.reuse ;  /* 0x0000b400a5a47a23 */ /* 0x100fe200000108aa */
[----:B------:R-:W2:Y:S01]  /*3120*/  MUFU.EX2 R158, R158 ;  /* 0x0000009e009e7308 */ /* 0x000ea20000000800 */
[--C-:B------:R-:W-:Y:S02]  /*3130*/  FFMA.FTZ R167, R167, c[0x0][0x2d0], -R170.reuse ;  /* 0x0000b400a7a77a23 */ /* 0x100fe400000108aa */
[--C-:B------:R-:W-:Y:S02]  /*3140*/  FFMA.FTZ R165, R215, c[0x0][0x2d0], -R170.reuse ;  /* 0x0000b400d7a57a23 */ /* 0x100fe400000108aa */
[--C-:B------:R-:W-:Y:S02]  /*3150*/  FFMA.FTZ R166, R213, c[0x0][0x2d0], -R170.reuse ;  /* 0x0000b400d5a67a23 */ /* 0x100fe400000108aa */
[--C-:B------:R-:W-:Y:S01]  /*3160*/  FFMA.FTZ R186, R143, c[0x0][0x2d0], -R170.reuse ;  /* 0x0000b4008fba7a23 */ /* 0x100fe200000108aa */
[----:B------:R-:W-:Y:S01]  /*3170*/  MUFU.EX2 R156, R156 ;  /* 0x0000009c009c7308 */ /* 0x000fe20000000800 */
[----:B------:R-:W-:Y:S01]  /*3180*/  FFMA.FTZ R185, R185, c[0x0][0x2d0], -R170 ;  /* 0x0000b400b9b97a23 */ /* 0x000fe200000108aa */
[----:B-1----:R-:W-:-:S02]  /*3190*/  FMNMX.FTZ R2, R5, R2, !PT ;  /* 0x0000000205027209 */ /* 0x002fc40007810000 */
[----:B------:R-:W-:Y:S04]  /*31a0*/  LDSM.16.MT88.4 R4, [R177+0x100] ;  /* 0x00010000b104783b */ /* 0x000fe80000004200 */
[----:B------:R-:W1:Y:S01]  /*31b0*/  MUFU.EX2 R153, R153 ;  /* 0x0000009900997308 */ /* 0x000e620000000800 */
[----:B--2---:R-:W-:Y:S01]  /*31c0*/  F2FP.BF16.PACK_AB R112, R158, R159 ;  /* 0x0000009f9e70723e */ /* 0x004fe200000010ff */
[----:B------:R-:W2:Y:S01]  /*31d0*/  SHFL.BFLY PT, R3, R2, 0x1, 0x1f ;  /* 0x0c201f0002037f89 */ /* 0x000ea200000e0000 */
[----:B------:R-:W-:-:S05]  /*31e0*/  FADD.FTZ R159, R159, R158 ;  /* 0x0000009e9f9f7221 */ /* 0x000fca0000010000 */
[----:B------:R-:W-:Y:S01]  /*31f0*/  MUFU.EX2 R157, R157 ;  /* 0x0000009d009d7308 */ /* 0x000fe20000000800 */
[----:B-1----:R-:W-:-:S07]  /*3200*/  F2FP.BF16.PACK_AB R114, R153, R156 ;  /* 0x0000009c9972723e */ /* 0x002fce00000010ff */
[----:B------:R-:W-:Y:S01]  /*3210*/  MUFU.EX2 R152, R152 ;  /* 0x0000009800987308 */ /* 0x000fe20000000800 */
[----:B------:R-:W-:-:S04]  /*3220*/  FADD.FTZ R156, R156, R159 ;  /* 0x0000009f9c9c7221 */ /* 0x000fc80000010000 */
[----:B------:R-:W-:-:S03]  /*3230*/  FADD.FTZ R156, R153, R156 ;  /* 0x0000009c999c7221 */ /* 0x000fc60000010000 */
[----:B------:R-:W-:Y:S01]  /*3240*/  MUFU.EX2 R164, R164 ;  /* 0x000000a400a47308 */ /* 0x000fe20000000800 */
[----:B--2---:R-:W-:Y:S01]  /*3250*/  FMNMX.FTZ R3, R2, R3, !PT ;  /* 0x0000000302037209 */ /* 0x004fe20007810000 */
[----:B------:R-:W-:-:S03]  /*3260*/  FFMA.FTZ R2, R217, c[0x0][0x2d0], -R170 ;  /* 0x0000b400d9027a23 */ /* 0x000fc600000108aa */
[C---:B------:R-:W-:Y:S01]  /*3270*/  FSETP.NEU.FTZ.AND P0, PT, R3.reuse, -INF , PT ;  /* 0xff8000000300780b */ /* 0x040fe20003f1d000 */
[----:B------:R-:W-:Y:S02]  /*3280*/  FMUL.FTZ R168, R3, c[0x0][0x2d0] ;  /* 0x0000b40003a87a20 */ /* 0x000fe40000410000 */
[----:B------:R-:W-:Y:S03]  /*3290*/  MUFU.EX2 R2, R2 ;  /* 0x0000000200027308 */ /* 0x000fe60000000800 */
[----:B------:R-:W-:Y:S02]  /*32a0*/  FSEL R168, R168, RZ, P0 ;  /* 0x000000ffa8a87208 */ /* 0x000fe40000000000 */
[----:B------:R-:W-:-:S03]  /*32b0*/  ISETP.GE.AND P0, PT, R148, 0x81, PT ;  /* 0x000000819400780c */ /* 0x000fc60003f06270 */
[--C-:B------:R-:W-:Y:S01]  /*32c0*/  FFMA.FTZ R161, R120, c[0x0][0x2d0], -R168.reuse ;  /* 0x0000b40078a17a23 */ /* 0x100fe200000108a8 */
[----:B------:R-:W-:Y:S01]  /*32d0*/  MUFU.EX2 R167, R167 ;  /* 0x000000a700a77308 */ /* 0x000fe20000000800 */
[--C-:B------:R-:W-:Y:S02]  /*32e0*/  FFMA.FTZ R160, R121, c[0x0][0x2d0], -R168.reuse ;  /* 0x0000b40079a07a23 */ /* 0x100fe400000108a8 */
[--C-:B------:R-:W-:Y:S02]  /*32f0*/  FFMA.FTZ R163, R151, c[0x0][0x2d0], -R168.reuse ;  /* 0x0000b40097a37a23 */ /* 0x100fe400000108a8 */
[----:B------:R-:W-:Y:S02]  /*3300*/  FFMA.FTZ R154, R127, c[0x0][0x2d0], -R168 ;  /* 0x0000b4007f9a7a23 */ /* 0x000fe400000108a8 */
        /* <DEDUP_REMOVED lines=8> */
[--C-:B------:R-:W-:Y:S02]  /*3390*/  FFMA.FTZ R205, R205, c[0x0][0x2d0], -R168.reuse ;  /* 0x0000b400cdcd7a23 */ /* 0x100fe400000108a8 */
[--C-:B------:R-:W-:Y:S02]  /*33a0*/  FFMA.FTZ R174, R211, c[0x0][0x2d0], -R168.reuse ;  /* 0x0000b400d3ae7a23 */ /* 0x100fe400000108a8 */
[----:B------:R-:W-:-:S02]  /*33b0*/  FFMA.FTZ R207, R209, c[0x0][0x2d0], -R168 ;  /* 0x0000b400d1cf7a23 */ /* 0x000fc400000108a8 */
[--C-:B------:R-:W-:Y:S01]  /*33c0*/  FFMA.FTZ R209, R142, c[0x0][0x2d0], -R170.reuse ;  /* 0x0000b4008ed17a23 */ /* 0x100fe200000108aa */
[----:B------:R-:W-:Y:S01]  /*33d0*/  MUFU.EX2 R163, R163 ;  /* 0x000000a300a37308 */ /* 0x000fe20000000800 */
[----:B------:R-:W-:Y:S02]  /*33e0*/  FFMA.FTZ R170, R175, c[0x0][0x2d0], -R170 ;  /* 0x0000b400afaa7a23 */ /* 0x000fe400000108aa */
[--C-:B------:R-:W-:Y:S02]  /*33f0*/  FFMA.FTZ R175, R141, c[0x0][0x2d0], -R168.reuse ;  /* 0x0000b4008daf7a23 */ /* 0x100fe400000108a8 */
[--C-:B------:R-:W-:Y:S02]  /*3400*/  FFMA.FTZ R204, R140, c[0x0][0x2d0], -R168.reuse ;  /* 0x0000b4008ccc7a23 */ /* 0x100fe400000108a8 */
[----:B------:R-:W-:Y:S01]  /*3410*/  FFMA.FTZ R173, R173, c[0x0][0x2d0], -R168 ;  /* 0x0000b400adad7a23 */ /* 0x000fe200000108a8 */
[----:B------:R-:W2:Y:S01]  /*3420*/  MUFU.EX2 R154, R154 ;  /* 0x0000009a009a7308 */ /* 0x000ea20000000800 */
[----:B-1----:R-:W-:Y:S01]  /*3430*/  F2FP.BF16.PACK_AB R113, R160, R161 ;  /* 0x000000a1a071723e */ /* 0x002fe200000010ff */
[----:B------:R-:W-:Y:S01]  /*3440*/  FADD.FTZ R160, R161, R160 ;  /* 0x000000a0a1a07221 */ /* 0x000fe20000010000 */
[----:B------:R-:W-:Y:S05]  /*3450*/  LDSM.16.MT88.4 R140, [R171+0x3900] ;  /* 0x00390000ab8c783b */ /* 0x000fea0000004200 */
[----:B------:R-:W-:Y:S01]  /*3460*/  MUFU.EX2 R151, R151 ;  /* 0x0000009700977308 */ /* 0x000fe20000000800 */
[----:B--2---:R-:W-:-:S07]  /*3470*/  F2FP.BF16.PACK_AB R115, R154, R163 ;  /* 0x000000a39a73723e */ /* 0x004fce00000010ff */
[----:B------:R-:W-:Y:S01]  /*3480*/  MUFU.EX2 R155, R155 ;  /* 0x0000009b009b7308 */ /* 0x000fe20000000800 */
[----:B------:R-:W-:-:S04]  /*3490*/  FADD.FTZ R163, R163, R160 ;  /* 0x000000a0a3a37221 */ /* 0x000fc80000010000 */
[----:B------:R-:W-:Y:S01]  /*34a0*/  FADD.FTZ R154, R154, R163 ;  /* 0x000000a39a9a7221 */ /* 0x000fe20000010000 */
[C---:B------:R-:W-:Y:S02]  /*34b0*/  HMMA.16816.F32.BF16 R128, R112.reuse, R4, RZ ;  /* 0x000000047080723c */ /* 0x040fe400000418ff */
[----:B------:R-:W1:Y:S06]  /*34c0*/  MUFU.EX2 R150, R150 ;  /* 0x0000009600967308 */ /* 0x000e6c0000000800 */
[C---:B------:R-:W-:Y:S01]  /*34d0*/  HMMA.16816.F32.BF16 R124, R112.reuse, R6, RZ ;  /* 0x00000006707c723c */ /* 0x040fe200000418ff */
[----:B------:R2:W3:Y:S01]  /*34e0*/  LDSM.16.MT88.4 R4, [R0+0x4100] ;  /* 0x004100000004783b */ /* 0x0004e20000004200 */
[----:B------:R-:W-:Y:S06]  /*34f0*/  MUFU.EX2 R149, R149 ;  /* 0x0000009500957308 */ /* 0x000fec0000000800 */
[C---:B------:R-:W-:Y:S02]  /*3500*/  HMMA.16816.F32.BF16 R60, R112.reuse, R64, RZ ;  /* 0x00000040703c723c */ /* 0x040fe400000418ff */
[----:B------:R-:W-:Y:S06]  /*3510*/  MUFU.EX2 R165, R165 ;  /* 0x000000a500a57308 */ /* 0x000fec0000000800 */
[----:B------:R-:W-:Y:S02]  /*3520*/  HMMA.16816.F32.BF16 R76, R112, R80, RZ ;  /* 0x00000050704c723c */ /* 0x000fe400000418ff */
[----:B------:R-:W-:Y:S01]  /*3530*/  MUFU.EX2 R166, R166 ;  /* 0x000000a600a67308 */ /* 0x000fe20000000800 */
[----:B--2---:R-:W-:-:S05]  /*3540*/  FFMA.FTZ R0, R117, c[0x0][0x2d0], -R168 ;  /* 0x0000b40075007a23 */ /* 0x004fca00000108a8 */
[----:B------:R-:W-:Y:S02]  /*3550*/  HMMA.16816.F32.BF16 R64, R112, R66, RZ ;  /* 0x000000427040723c */ /* 0x000fe400000418ff */
[----:B------:R-:W-:Y:S01]  /*3560*/  MUFU.EX2 R172, R172 ;  /* 0x000000ac00ac7308 */ /* 0x000fe20000000800 */
[----:B------:R-:W-:-:S05]  /*3570*/  FFMA.FTZ R168, R169, c[0x0][0x2d0], -R168 ;  /* 0x0000b400a9a87a23 */ /* 0x000fca00000108a8 */
[C---:B------:R-:W-:Y:S02]  /*3580*/  HMMA.16816.F32.BF16 R80, R112.reuse, R82, RZ ;  /* 0x000000527050723c */ /* 0x040fe400000418ff */
[----:B------:R-:W2:Y:S06]  /*3590*/  MUFU.EX2 R0, R0 ;  /* 0x0000000000007308 */ /* 0x000eac0000000800 */
        /* <DEDUP_REMOVED lines=22> */
[C---:B------:R-:W-:Y:S08]  /*3700*/  HMMA.16816.F32.BF16 R72, R112.reuse, R74, RZ ;  /* 0x0000004a7048723c */ /* 0x040ff000000418ff */
[C---:B------:R-:W-:Y:S08]  /*3710*/  HMMA.16816.F32.BF16 R88, R112.reuse, R90, RZ ;  /* 0x0000005a7058723c */ /* 0x040ff000000418ff */
[C---:B------:R-:W-:Y:S08]  /*3720*/  HMMA.16816.F32.BF16 R96, R112.reuse, R98, RZ ;  /* 0x000000627060723c */ /* 0x040ff000000418ff */
[C---:B------:R-:W-:Y:S08]  /*3730*/  HMMA.16816.F32.BF16 R100, R112.reuse, R102, RZ ;  /* 0x000000667064723c */ /* 0x040ff000000418ff */
[C---:B------:R-:W-:Y:S08]  /*3740*/  HMMA.16816.F32.BF16 R108, R112.reuse, R110, RZ ;  /* 0x0000006e706c723c */ /* 0x040ff000000418ff */
[C---:B---3--:R-:W-:Y:S07]  /*3750*/  HMMA.16816.F32.BF16 R116, R112.reuse, R4, RZ ;  /* 0x000000047074723c */ /* 0x048fee00000418ff */
[----:B------:R-:W-:Y:S01]  /*3760*/  F2FP.BF16.PACK_AB R4, R152, R157 ;  /* 0x0000009d9804723e */ /* 0x000fe200000010ff */
[----:B------:R-:W-:Y:S01]  /*3770*/  HMMA.16816.F32.BF16 R112, R112, R6, RZ ;  /* 0x000000067070723c */ /* 0x000fe200000418ff */
[----:B-1----:R-:W-:Y:S01]  /*3780*/  F2FP.BF16.PACK_AB R5, R150, R155 ;  /* 0x0000009b9605723e */ /* 0x002fe200000010ff */
[----:B------:R-:W-:-:S02]  /*3790*/  FADD.FTZ R157, R157, R156 ;  /* 0x0000009c9d9d7221 */ /* 0x000fc40000010000 */
[----:B------:R-:W-:Y:S02]  /*37a0*/  FADD.FTZ R155, R155, R154 ;  /* 0x0000009a9b9b7221 */ /* 0x000fe40000010000 */
[----:B------:R-:W-:Y:S01]  /*37b0*/  FADD.FTZ R152, R152, R157 ;  /* 0x0000009d98987221 */ /* 0x000fe20000010000 */
[----:B------:R-:W-:Y:S01]  /*37c0*/  F2FP.BF16.PACK_AB R6, R2, R151 ;  /* 0x000000970206723e */ /* 0x000fe200000010ff */
[----:B------:R-:W-:Y:S01]  /*37d0*/  FADD.FTZ R150, R150, R155 ;  /* 0x0000009b96967221 */ /* 0x000fe20000010000 */
[----:B--2---:R-:W-:Y:S01]  /*37e0*/  F2FP.BF16.PACK_AB R7, R0, R149 ;  /* 0x000000950007723e */ /* 0x004fe200000010ff */
        /* <DEDUP_REMOVED lines=37> */
[C---:B------:R-:W-:Y:S08]  /*3a40*/  HMMA.16816.F32.BF16 R116, R4.reuse, R12, R116 ;  /* 0x0000000c0474723c */ /* 0x040ff00000041874 */
[----:B------:R-:W-:Y:S01]  /*3a50*/  HMMA.16816.F32.BF16 R112, R4, R14, R112 ;  /* 0x0000000e0470723c */ /* 0x000fe20000041870 */
[----:B------:R-:W3:Y:S06]  /*3a60*/  LDSM.16.MT88.4 R12, [R177+0x3100] ;  /* 0x00310000b10c783b */ /* 0x000eec0000004200 */
[----:B------:R-:W-:Y:S01]  /*3a70*/  F2FP.BF16.PACK_AB R4, R167, R164 ;  /* 0x000000a4a704723e */ /* 0x000fe200000010ff */
[----:B------:R-:W-:Y:S01]  /*3a80*/  FADD.FTZ R164, R164, R151 ;  /* 0x00000097a4a47221 */ /* 0x000fe20000010000 */
[----:B----4-:R-:W-:Y:S01]  /*3a90*/  F2FP.BF16.PACK_AB R5, R205, R172 ;  /* 0x000000accd05723e */ /* 0x010fe200000010ff */
[----:B------:R-:W-:Y:S01]  /*3aa0*/  FADD.FTZ R172, R172, R149 ;  /* 0x00000095acac7221 */ /* 0x000fe20000010000 */
[----:B------:R-:W-:Y:S01]  /*3ab0*/  F2FP.BF16.PACK_AB R6, R166, R165 ;  /* 0x000000a5a606723e */ /* 0x000fe200000010ff */
[----:B------:R-:W-:Y:S01]  /*3ac0*/  FADD.FTZ R164, R167, R164 ;  /* 0x000000a4a7a47221 */ /* 0x000fe20000010000 */
[----:B-----5:R-:W-:Y:S01]  /*3ad0*/  F2FP.BF16.PACK_AB R7, R207, R174 ;  /* 0x000000aecf07723e */ /* 0x020fe200000010ff */
        /* <DEDUP_REMOVED lines=94> */
[----:B------:R-:W-:Y:S01]  /*40c0*/  SEL R10, RZ, 0x10, P4 ;  /* 0x00000010ff0a7807 */ /* 0x000fe20002000000 */
[C---:B------:R-:W-:Y:S01]  /*40d0*/  IMAD.SHL.U32 R2, R199.reuse, 0x2, RZ ;  /* 0x00000002c7027824 */ /* 0x040fe200078e00ff */
[----:B------:R-:W-:Y:S01]  /*40e0*/  SHF.L.U64.HI R15, R199, 0x1, R144 ;  /* 0x00000001c70f7819 */ /* 0x000fe20000010290 */
[----:B------:R-:W-:Y:S01]  /*40f0*/  IMAD R190, R5, c[0x0][0x2b8], R190 ;  /* 0x0000ae0005be7a24 */ /* 0x000fe200078e02be */
[----:B------:R-:W-:Y:S01]  /*4100*/  IADD3 R16, -R10, 0x10, RZ ;  /* 0x000000100a107810 */ /* 0x000fe20007ffe1ff */
[C---:B------:R-:W-:Y:S01]  /*4110*/  IMAD.SHL.U32 R12, R192.reuse, 0x2, RZ ;  /* 0x00000002c00c7824 */ /* 0x040fe200078e00ff */
[----:B------:R-:W-:Y:S01]  /*4120*/  SHF.L.U64.HI R13, R192, 0x1, R133 ;  /* 0x00000001c00d7819 */ /* 0x000fe20000010285 */
[----:B------:R-:W-:Y:S01]  /*4130*/  IMAD.WIDE.U32 R6, R190, c[0x0][0x1e0], RZ ;  /* 0x00007800be067a25 */ /* 0x000fe200078e00ff */
[----:B------:R-:W-:-:S02]  /*4140*/  SHF.R.S32.HI R5, RZ, 0x1f, R190 ;  /* 0x0000001fff057819 */ /* 0x000fc400000114be */
[----:B------:R-:W-:Y:S02]  /*4150*/  LOP3.LUT R16, R16, 0xf, RZ, 0xc0, !PT ;  /* 0x0000000f10107812 */ /* 0x000fe400078ec0ff */
[----:B------:R-:W-:Y:S01]  /*4160*/  SHF.L.U64.HI R11, R191, 0x1, R134 ;  /* 0x00000001bf0b7819 */ /* 0x000fe20000010286 */
[----:B------:R-:W-:-:S04]  /*4170*/  IMAD R5, R5, c[0x0][0x1e0], RZ ;  /* 0x0000780005057a24 */ /* 0x000fc800078e02ff */
[----:B------:R-:W-:-:S04]  /*4180*/  IMAD R0, R190, c[0x0][0x1e4], R5 ;  /* 0x00007900be007a24 */ /* 0x000fc800078e0205 */
[----:B------:R-:W-:Y:S01]  /*4190*/  IMAD.IADD R7, R7, 0x1, R0 ;  /* 0x0000000107077824 */ /* 0x000fe200078e0200 */
[----:B------:R-:W-:-:S04]  /*41a0*/  SEL R0, RZ, 0x10, P5 ;  /* 0x00000010ff007807 */ /* 0x000fc80002800000 */
[----:B------:R-:W-:-:S04]  /*41b0*/  IADD3 R18, -R0, 0x10, RZ ;  /* 0x0000001000127810 */ /* 0x000fc80007ffe1ff */
[----:B------:R-:W-:Y:S02]  /*41c0*/  LOP3.LUT R18, R18, 0xf, RZ, 0xc0, !PT ;  /* 0x0000000f12127812 */ /* 0x000fe400078ec0ff */
[----:B--2---:R-:W-:Y:S01]  /*41d0*/  SHF.R.S32.HI R4, RZ, 0x1f, R189 ;  /* 0x0000001fff047819 */ /* 0x004fe200000114bd */
[----:B------:R-:W-:-:S04]  /*41e0*/  IMAD.WIDE.U32 R8, R189, c[0x0][0x1f0], R6 ;  /* 0x00007c00bd087a25 */ /* 0x000fc800078e0006 */
[----:B------:R-:W-:Y:S01]  /*41f0*/  IMAD R4, R4, c[0x0][0x1f0], RZ ;  /* 0x00007c0004047a24 */ /* 0x000fe200078e02ff */
[----:B------:R-:W-:Y:S02]  /*4200*/  IADD3 R7, P0, R8, UR14, RZ ;  /* 0x0000000e08077c10 */ /* 0x000fe4000ff1e0ff */
[----:B------:R-:W-:Y:S01]  /*4210*/  IADD3 R8, -R145, 0x10, RZ ;  /* 0x0000001091087810 */ /* 0x000fe20007ffe1ff */
[----:B------:R-:W-:-:S03]  /*4220*/  IMAD R4, R189, c[0x0][0x1f4], R4 ;  /* 0x00007d00bd047a24 */ /* 0x000fc600078e0204 */
[----:B------:R-:W-:Y:S02]  /*4230*/  LOP3.LUT R8, R8, 0xf, RZ, 0xc0, !PT ;  /* 0x0000000f08087812 */ /* 0x000fe400078ec0ff */
[----:B------:R-:W-:Y:S01]  /*4240*/  IADD3.X R4, R9, UR7, R4, P0, !PT ;  /* 0x0000000709047c10 */ /* 0x000fe200087fe404 */
[----:B------:R-:W-:Y:S01]  /*4250*/  IMAD.SHL.U32 R9, R191, 0x2, RZ ;  /* 0x00000002bf097824 */ /* 0x000fe200078e00ff */
[----:B------:R-:W-:-:S04]  /*4260*/  LEA R5, P0, R7, c[0x0][0x1c8], 0x1 ;  /* 0x0000720007057a11 */ /* 0x000fc800078008ff */
[----:B------:R-:W-:Y:S02]  /*4270*/  LEA.HI.X R4, R7, c[0x0][0x1cc], R4, 0x1, P0 ;  /* 0x0000730007047a11 */ /* 0x000fe400000f0c04 */
[----:B------:R-:W1:Y:S04]  /*4280*/  SHFL.IDX PT, R7, R5, 0x1, 0x181f ;  /* 0x00381f0005077f89 */ /* 0x000e6800000e0000 */
[----:B------:R-:W2:Y:S04]  /*4290*/  SHFL.IDX PT, R6, R4, 0x1, 0x181f ;  /* 0x00381f0004067f89 */ /* 0x000ea800000e0000 */
        /* <DEDUP_REMOVED lines=23> */
.L_x_845:
[----:B------:R-:W-:Y:S01]  /*4410*/  ISETP.GE.AND P0, PT, R148, 0x41, PT ;  /* 0x000000419400780c */ /* 0x000fe20003f06270 */
[----:B------:R-:W0:-:S12]  /*4420*/  LDGDEPBAR ;  /* 0x00000000000079af */ /* 0x000e180000000000 */
[----:B------:R-:W-:Y:S05]  /*4430*/  @!P0 BRA `(.L_x_846) ;  /* 0x00002c6000008947 */ /* 0x000fea0003800000 */
[C---:B------:R-:W-:Y:S01]  /*4440*/  SHF.L.U64.HI R207, R192.reuse, 0x1, R133 ;  /* 0x00000001c0cf7819 */ /* 0x040fe20000010285 */
[----:B------:R-:W-:Y:S01]  /*4450*/  IMAD.MOV.U32 R0, RZ, RZ, R3 ;  /* 0x000000ffff007224 */ /* 0x000fe200078e0003 */
[----:B------:R-:W-:Y:S01]  /*4460*/  IADD3 R209, R147, -0x2, RZ ;  /* 0xfffffffe93d17810 */ /* 0x000fe20007ffe0ff */
[----:B------:R-:W-:Y:S01]  /*4470*/  IMAD.MOV.U32 R133, RZ, RZ, R132 ;  /* 0x000000ffff857224 */ /* 0x000fe200078e0084 */
[C---:B------:R-:W-:Y:S01]  /*4480*/  SHF.L.U64.HI R205, R191.reuse, 0x1, R134 ;  /* 0x00000001bfcd7819 */ /* 0x040fe20000010286 */
[----:B------:R-:W-:Y:S01]  /*4490*/  IMAD.SHL.U32 R204, R191, 0x2, RZ ;  /* 0x00000002bfcc7824 */ /* 0x000fe200078e00ff */
[----:B------:R-:W-:Y:S01]  /*44a0*/  SHF.L.U32 R206, R192, 0x1, RZ ;  /* 0x00000001c0ce7819 */ /* 0x000fe200000006ff */
[----:B------:R-:W-:Y:S02]  /*44b0*/  UMOV UR11, URZ ;  /* 0x0000003f000b7c82 */ /* 0x000fe40008000000 */
[----:B------:R-:W-:Y:S02]  /*44c0*/  UMOV UR5, 0x1 ;  /* 0x0000000100057882 */ /* 0x000fe40000000000 */
[----:B------:R-:W-:-:S03]  /*44d0*/  SEL R134, R135, 0xffffffe0, !P1 ;  /* 0xffffffe087867807 */ /* 0x000fc60004800000 */
.L_x_849:
[----:B------:R-:W-:Y:S04]  /*44e0*/  DEPBAR.LE SB0, 0x2 ;  /* 0x000080800000791a */ /* 0x000fe80000000000 */
[----:B------:R-:W-:Y:S01]  /*44f0*/  BAR.SYNC.DEFER_BLOCKING 0x0 ;  /* 0x0000000000007b1d */ /* 0x000fe20000010000 */
[----:B------:R-:W-:Y:S01]  /*4500*/  UIMAD UR4, UR5, 0x6000, URZ ;  /* 0x00006000050478a4 */ /* 0x000fe2000f8e023f */
[----:B------:R-:W-:Y:S05]  /*4510*/  ISETP.NE.AND P0, PT, R209, RZ, PT ;  /* 0x000000ffd100720c */ /* 0x000fea0003f05270 */
[----:B------:R-:W-:Y:S05]  /*4520*/  IADD3 R186, R184, UR4, RZ ;  /* 0x00000004b8ba7c10 */ /* 0x000fea000fffe0ff */
[----:B------:R-:W-:Y:S01]  /*4530*/  IMAD.IADD R132, R134, 0x1, R186 ;  /* 0x0000000186847824 */ /* 0x000fe200078e02ba */
[----:B------:R2:W3:Y:S04]  /*4540*/  LDSM.16.M88.4 R136, [R183] ;  /* 0x00000000b788783b */ /* 0x0004e80000000200 */
[----:B------:R2:W4:Y:S04]  /*4550*/  LDSM.16.M88.4 R140, [R184+UR4+0xc100] ;  /* 0x00c10004b88c783b */ /* 0x0005280008000200 */
[----:B-1----:R2:W1:Y:S04]  /*4560*/  LDSM.16.M88.4 R144, [R184+UR4+0xc900] ;  /* 0x00c90004b890783b */ /* 0x0024680008000200 */
[----:B------:R2:W1:Y:S04]  /*4570*/  LDSM.16.M88.4 R148, [R184+UR4+0xd100] ;  /* 0x00d10004b894783b */ /* 0x0004680008000200 */
[----:B------:R2:W1:Y:S04]  /*4580*/  LDSM.16.M88.4 R152, [R184+UR4+0xd900] ;  /* 0x00d90004b898783b */ /* 0x0004680008000200 */
[----:B------:R2:W1:Y:S04]  /*4590*/  LDSM.16.M88.4 R156, [R181] ;  /* 0x00000000b59c783b */ /* 0x0004680000000200 */
[----:B------:R2:W1:Y:S04]  /*45a0*/  LDSM.16.M88.4 R160, [R132+0xc100] ;  /* 0x00c1000084a0783b */ /* 0x0004680000000200 */
[----:B------:R2:W1:Y:S04]  /*45b0*/  LDSM.16.M88.4 R164, [R132+0xc900] ;  /* 0x00c9000084a4783b */ /* 0x0004680000000200 */
[----:B------:R2:W1:Y:S04]  /*45c0*/  LDSM.16.M88.4 R168, [R132+0xd100] ;  /* 0x00d1000084a8783b */ /* 0x0004680000000200 */
[----:B------:R2:W1:Y:S01]  /*45d0*/  LDSM.16.M88.4 R172, [R132+0xd900] ;  /* 0x00d9000084ac783b */ /* 0x0004620000000200 */
[----:B------:R-:W-:-:S05]  /*45e0*/  @!P0 BRA `(.L_x_847) ;  /* 0x0000031000008947 */ /* 0x000fca0003800000 */
[----:B------:R-:W-:Y:S01]  /*45f0*/  SHF.R.S32.HI R3, RZ, 0x1f, R190 ;  /* 0x0000001fff037819 */ /* 0x000fe200000114be */
[----:B------:R-:W-:Y:S01]  /*4600*/  IMAD.WIDE.U32 R4, R190, c[0x0][0x208], RZ ;  /* 0x00008200be047a25 */ /* 0x000fe200078e00ff */
[----:B------:R-:W-:Y:S02]  /*4610*/  SHF.R.S32.HI R2, RZ, 0x1f, R189 ;  /* 0x0000001fff027819 */ /* 0x000fe400000114bd */
[----:B------:R-:W-:Y:S01]  /*4620*/  SEL R6, RZ, 0x10, P5 ;  /* 0x00000010ff067807 */ /* 0x000fe20002800000 */
[----:B------:R-:W-:Y:S02]  /*4630*/  IMAD R3, R3, c[0x0][0x208], RZ ;  /* 0x0000820003037a24 */ /* 0x000fe400078e02ff */
[----:B------:R-:W-:Y:S01]  /*4640*/  IMAD R2, R2, c[0x0][0x218], RZ ;  /* 0x0000860002027a24 */ /* 0x000fe200078e02ff */
[----:B------:R-:W-:Y:S01]  /*4650*/  IADD3 R12, -R6, 0x10, RZ ;  /* 0x00000010060c7810 */ /* 0x000fe20007ffe1ff */
[----:B------:R-:W-:Y:S01]  /*4660*/  IMAD R3, R190, c[0x0][0x20c], R3 ;  /* 0x00008300be037a24 */ /* 0x000fe200078e0203 */
[----:B------:R-:W-:Y:S01]  /*4670*/  ISETP.NE.U32.AND P2, PT, R6, RZ, PT ;  /* 0x000000ff0600720c */ /* 0x000fe20003f45070 */
[----:B------:R-:W-:Y:S01]  /*4680*/  IMAD R2, R189, c[0x0][0x21c], R2 ;  /* 0x00008700bd027a24 */ /* 0x000fe200078e0202 */
[----:B------:R-:W-:Y:S01]  /*4690*/  LOP3.LUT R12, R12, 0xf, RZ, 0xc0, !PT ;  /* 0x0000000f0c0c7812 */ /* 0x000fe200078ec0ff */
[----:B------:R-:W-:Y:S04]  /*46a0*/  IMAD.IADD R5, R5, 0x1, R3 ;  /* 0x0000000105057824 */ /* 0x000fe800078e0203 */
[----:B------:R-:W-:Y:S05]  /*46b0*/  IMAD.WIDE.U32 R4, R189, c[0x0][0x218], R4 ;  /* 0x00008600bd047a25 */ /* 0x000fea00078e0004 */
[----:B------:R-:W-:Y:S02]  /*46c0*/  IADD3 R3, P0, R4, UR16, RZ ;  /* 0x0000001004037c10 */ /* 0x000fe4000ff1e0ff */
[----:B------:R-:W-:Y:S02]  /*46d0*/  SEL R4, RZ, 0x10, P6 ;  /* 0x00000010ff047807 */ /* 0x000fe40003000000 */
[----:B------:R-:W-:Y:S02]  /*46e0*/  IADD3.X R2, R5, UR10, R2, P0, !PT ;  /* 0x0000000a05027c10 */ /* 0x000fe400087fe402 */
[C---:B------:R-:W-:Y:S02]  /*46f0*/  LEA R14, P0, R3.reuse, c[0x0][0x1f8], 0x1 ;  /* 0x00007e00030e7a11 */ /* 0x040fe400078008ff */
[----:B------:R-:W-:Y:S02]  /*4700*/  SEL R5, RZ, 0x10, P4 ;  /* 0x00000010ff057807 */ /* 0x000fe40002000000 */
[----:B------:R-:W-:Y:S01]  /*4710*/  LEA.HI.X R11, R3, c[0x0][0x1fc], R2, 0x1, P0 ;  /* 0x00007f00030b7a11 */ /* 0x000fe200000f0c02 */
[----:B------:R-:W5:Y:S01]  /*4720*/  SHFL.IDX PT, R7, R14, 0x1, 0x181f ;  /* 0x00381f000e077f89 */ /* 0x000f6200000e0000 */
[----:B------:R-:W-:Y:S02]  /*4730*/  IADD3 R3, -R5, 0x10, RZ ;  /* 0x0000001005037810 */ /* 0x000fe40007ffe1ff */
[----:B------:R-:W-:Y:S01]  /*4740*/  IADD3 R2, -R4, 0x10, RZ ;  /* 0x0000001004027810 */ /* 0x000fe20007ffe1ff */
[----:B------:R-:W2:Y:S01]  /*4750*/  SHFL.IDX PT, R8, R11, 0x1, 0x181f ;  /* 0x00381f000b087f89 */ /* 0x000ea200000e0000 */
[----:B------:R-:W-:Y:S02]  /*4760*/  LOP3.LUT R3, R3, 0xf, RZ, 0xc0, !PT ;  /* 0x0000000f03037812 */ /* 0x000fe400078ec0ff */
[----:B------:R-:W-:Y:S01]  /*4770*/  LOP3.LUT R2, R2, 0xf, RZ, 0xc0, !PT ;  /* 0x0000000f02027812 */ /* 0x000fe200078ec0ff */
[----:B------:R4:W3:Y:S04]  /*4780*/  SHFL.IDX PT, R9, R14, RZ, 0x181f ;  /* 0x00181fff0e097589 */ /* 0x0008e800000e0000 */
[----:B------:R-:W1:Y:S01]  /*4790*/  SHFL.IDX PT, R10, R11, RZ, 0x181f ;  /* 0x00181fff0b0a7589 */ /* 0x000e6200000e0000 */
[-C--:B-----5:R-:W-:Y:S04]  /*47a0*/  IADD3 R12, P1, P0, R12, R7.reuse, R202 ;  /* 0x000000070c0c7210 */ /* 0x0a0fe8000783e0ca */
[-C--:B--2---:R-:W-:Y:S02]  /*47b0*/  IADD3.X R13, RZ, R8.reuse, R203, P1, P0 ;  /* 0x00000008ff0d7210 */ /* 0x084fe40000fe04cb */
[-C--:B----4-:R-:W-:Y:S01]  /*47c0*/  IADD3 R14, P1, P0, R3, R7.reuse, R206 ;  /* 0x00000007030e7210 */ /* 0x090fe2000783e0ce */
[----:B------:R-:W-:Y:S03]  /*47d0*/  IMAD.U32 R3, RZ, RZ, UR11 ;  /* 0x0000000bff037e24 */ /* 0x000fe6000f8e00ff */
[-C--:B------:R-:W-:Y:S02]  /*47e0*/  IADD3.X R15, RZ, R8.reuse, R207, P1, P0 ;  /* 0x00000008ff0f7210 */ /* 0x080fe40000fe04cf */
[----:B------:R-:W-:Y:S01]  /*47f0*/  IADD3 R16, P1, P0, R2, R7, R204 ;  /* 0x0000000702107210 */ /* 0x000fe2000783e0cc */
[----:B------:R-:W-:Y:S03]  /*4800*/  IMAD R7, R3, 0x6000, R188 ;  /* 0x0000600003077824 */ /* 0x000fe600078e02bc */
[----:B------:R-:W-:Y:S02]  /*4810*/  IADD3.X R17, RZ, R8, R205, P1, P0 ;  /* 0x00000008ff117210 */ /* 0x000fe40000fe04cd */
[----:B---3--:R-:W-:Y:S02]  /*4820*/  IADD3 R20, P1, R202, R9, RZ ;  /* 0x00000009ca147210 */ /* 0x008fe40007f3e0ff */
[----:B------:R-:W-:Y:S03]  /*4830*/  IADD3 R18, P0, R9, R206, RZ ;  /* 0x000000ce09127210 */ /* 0x000fe60007f1e0ff */
[----:B-1----:R-:W-:Y:S01]  /*4840*/  IMAD.X R21, R203, 0x1, R10, P1 ;  /* 0x00000001cb157824 */ /* 0x002fe200008e060a */
[----:B------:R-:W-:Y:S01]  /*4850*/  ISETP.NE.U32.AND P1, PT, R5, RZ, PT ;  /* 0x000000ff0500720c */ /* 0x000fe20003f25070 */
[C---:B------:R-:W-:Y:S01]  /*4860*/  IMAD.X R19, R10.reuse, 0x1, R207, P0 ;  /* 0x000000010a137824 */ /* 0x040fe200000e06cf */
[----:B------:R-:W-:Y:S02]  /*4870*/  IADD3 R8, P0, R9, R204, RZ ;  /* 0x000000cc09087210 */ /* 0x000fe40007f1e0ff */
[----:B------:R1:W-:Y:S03]  /*4880*/  LDGSTS.E.BYPASS.LTC128B.128 [R7], [R20.64], !P5 ;  /* 0x0000000014077fae */ /* 0x0003e6000e901d4c */
[----:B------:R-:W-:Y:S01]  /*4890*/  IMAD.X R9, R10, 0x1, R205, P0 ;  /* 0x000000010a097824 */ /* 0x000fe200000e06cd */
[----:B------:R1:W-:Y:S01]  /*48a0*/  LDGSTS.E.BYPASS.LTC128B.128 [R7+0x2000], [R18.64], !P4 ;  /* 0x0200000012077fae */ /* 0x0003e2000e101d4c */
[----:B------:R-:W-:Y:S03]  /*48b0*/  ISETP.NE.U32.AND P0, PT, R4, RZ, PT ;  /* 0x000000ff0400720c */ /* 0x000fe60003f05070 */
[----:B------:R1:W-:Y:S04]  /*48c0*/  LDGSTS.E.BYPASS.LTC128B.128 [R7+0x4000], [R8.64], !P6 ;  /* 0x0400000008077fae */ /* 0x0003e8000f101d4c */
[----:B------:R1:W-:Y:S04]  /*48d0*/  LDGSTS.E.BYPASS.LTC128B.128.ZFILL [R7+0x1000], [R12.64], P2 ;  /* 0x010000000c077fae */ /* 0x0003e80009141d4c */
[----:B------:R1:W-:Y:S04]  /*48e0*/  LDGSTS.E.BYPASS.LTC128B.128.ZFILL [R7+0x3000], [R14.64], P1 ;  /* 0x030000000e077fae */ /* 0x0003e80008941d4c */
[----:B------:R1:W-:Y:S02]  /*48f0*/  LDGSTS.E.BYPASS.LTC128B.128.ZFILL [R7+0x5000], [R16.64], P0 ;  /* 0x0500000010077fae */ /* 0x0003e40008141d4c */
.L_x_847:
[C---:B-1-34-:R-:W-:Y:S01]  /*4900*/  HMMA.16816.F32.BF16 R4, R136.reuse, R140, RZ ;  /* 0x0000008c8804723c */ /* 0x05afe200000418ff */
[----:B------:R-:W0:Y:S01]  /*4910*/  LDGDEPBAR ;  /* 0x00000000000079af */ /* 0x000e220000000000 */
[----:B------:R-:W-:Y:S01]  /*4920*/  UIADD3 UR18, UR11, 0x1, URZ ;  /* 0x000000010b127890 */ /* 0x000fe2000fffe03f */
[----:B------:R-:W-:Y:S01]  /*4930*/  ISETP.GE.AND P0, PT, R209, 0x2, PT ;  /* 0x00000002d100780c */ /* 0x000fe20003f06270 */
[----:B------:R-:W-:Y:S01]  /*4940*/  UISETP.GE.AND UP0, UPT, UR11, 0x1, UPT ;  /* 0x000000010b00788c */ /* 0x000fe2000bf06270 */
[C---:B------:R-:W-:Y:S02]  /*4950*/  IADD3 R185, R179.reuse, R186, RZ ;  /* 0x000000bab3b97210 */ /* 0x040fe40007ffe0ff */
[----:B------:R-:W-:Y:S01]  /*4960*/  IADD3 R2, R179, R132, RZ ;  /* 0x00000084b3027210 */ /* 0x000fe20007ffe0ff */
[C---:B------:R-:W-:Y:S01]  /*4970*/  HMMA.16816.F32.BF16 R8, R136.reuse, R142, RZ ;  /* 0x0000008e8808723c */ /* 0x040fe200000418ff */
[----:B------:R-:W-:Y:S01]  /*4980*/  IADD3 R186, R134, R186, R179 ;  /* 0x000000ba86ba7210 */ /* 0x000fe20007ffe0b3 */
[----:B------:R-:W-:Y:S01]  /*4990*/  LDSM.16.M88.4 R140, [R185+0xc100] ;  /* 0x00c10000b98c783b */ /* 0x000fe20000000200 */
[----:B------:R-:W-:Y:S05]  /*49a0*/  USEL UR11, UR18, URZ, !UP0 ;  /* 0x0000003f120b7287 */ /* 0x000fea000c000000 */
[C---:B------:R-:W-:Y:S08]  /*49b0*/  HMMA.16816.F32.BF16 R12, R136.reuse, R144, RZ ;  /* 0x00000090880c723c */ /* 0x040ff000000418ff */
[C---:B------:R-:W-:Y:S01]  /*49c0*/  HMMA.16816.F32.BF16 R16, R136.reuse, R146, RZ ;  /* 0x000000928810723c */ /* 0x040fe200000418ff */
[----:B------:R-:W-:Y:S07]  /*49d0*/  LDSM.16.M88.4 R144, [R185+0xc900] ;  /* 0x00c90000b990783b */ /* 0x000fee0000000200 */
[C---:B------:R-:W-:Y:S08]  /*49e0*/  HMMA.16816.F32.BF16 R20, R136.reuse, R148, RZ ;  /* 0x000000948814723c */ /* 0x040ff000000418ff */
[C---:B------:R-:W-:Y:S01]  /*49f0*/  HMMA.16816.F32.BF16 R24, R136.reuse, R150, RZ ;  /* 0x000000968818723c */ /* 0x040fe200000418ff */
[----:B------:R-:W-:Y:S07]  /*4a00*/  LDSM.16.M88.4 R148, [R185+0xd100] ;  /* 0x00d10000b994783b */ /* 0x000fee0000000200 */
[C---:B------:R-:W-:Y:S08]  /*4a10*/  HMMA.16816.F32.BF16 R28, R136.reuse, R152, RZ ;  /* 0x00000098881c723c */ /* 0x040ff000000418ff */
[----:B------:R-:W-:Y:S01]  /*4a20*/  HMMA.16816.F32.BF16 R32, R136, R154, RZ ;  /* 0x0000009a8820723c */ /* 0x000fe200000418ff */
[----:B------:R-:W1:Y:S07]  /*4a30*/  LDSM.16.M88.4 R136, [R180] ;  /* 0x00000000b488783b */ /* 0x000e6e0000000200 */
[C---:B------:R-:W-:Y:S01]  /*4a40*/  HMMA.16816.F32.BF16 R4, R156.reuse, R160, R4 ;  /* 0x000000a09c04723c */ /* 0x040fe20000041804 */
[----:B------:R-:W3:Y:S07]  /*4a50*/  LDSM.16.M88.4 R152, [R185+0xd900] ;  /* 0x00d90000b998783b */ /* 0x000eee0000000200 */
[C---:B------:R-:W-:Y:S01]  /*4a60*/  HMMA.16816.F32.BF16 R8, R156.reuse, R162, R8 ;  /* 0x000000a29c08723c */ /* 0x040fe20000041808 */
[----:B------:R-:W-:Y:S07]  /*4a70*/  LDSM.16.M88.4 R160, [R178] ;  /* 0x00000000b2a0783b */ /* 0x000fee0000000200 */
[C---:B------:R-:W-:Y:S08]  /*4a80*/  HMMA.16816.F32.BF16 R12, R156.reuse, R164, R12 ;  /* 0x000000a49c0c723c */ /* 0x040ff0000004180c */
[C---:B------:R-:W-:Y:S01]  /*4a90*/  HMMA.16816.F32.BF16 R16, R156.reuse, R166, R16 ;  /* 0x000000a69c10723c */ /* 0x040fe20000041810 */
[----:B------:R-:W4:Y:S07]  /*4aa0*/  LDSM.16.M88.4 R164, [R2+0xc100] ;  /* 0x00c1000002a4783b */ /* 0x000f2e0000000200 */
[C---:B------:R-:W-:Y:S08]  /*4ab0*/  HMMA.16816.F32.BF16 R20, R156.reuse, R168, R20 ;  /* 0x000000a89c14723c */ /* 0x040ff00000041814 */
[C---:B------:R-:W-:Y:S01]  /*4ac0*/  HMMA.16816.F32.BF16 R24, R156.reuse, R170, R24 ;  /* 0x000000aa9c18723c */ /* 0x040fe20000041818 */
[----:B------:R-:W-:Y:S07]  /*4ad0*/  LDSM.16.M88.4 R168, [R2+0xd100] ;  /* 0x00d1000002a8783b */ /* 0x000fee0000000200 */
[C---:B------:R-:W-:Y:S08]  /*4ae0*/  HMMA.16816.F32.BF16 R28, R156.reuse, R172, R28 ;  /* 0x000000ac9c1c723c */ /* 0x040ff0000004181c */
[----:B------:R-:W-:Y:S01]  /*4af0*/  HMMA.16816.F32.BF16 R32, R156, R174, R32 ;  /* 0x000000ae9c20723c */ /* 0x000fe20000041820 */
[----:B------:R-:W5:Y:S07]  /*4b00*/  LDSM.16.M88.4 R156, [R2+0xc900] ;  /* 0x00c90000029c783b */ /* 0x000f6e0000000200 */
[C---:B-1----:R-:W-:Y:S01]  /*4b10*/  HMMA.16816.F32.BF16 R4, R136.reuse, R140, R4 ;  /* 0x0000008c8804723c */ /* 0x042fe20000041804 */
[----:B------:R-:W-:Y:S07]  /*4b20*/  LDSM.16.M88.4 R172, [R2+0x10100] ;  /* 0x0101000002ac783b */ /* 0x000fee0000000200 */
[C---:B------:R-:W-:Y:S01]  /*4b30*/  HMMA.16816.F32.BF16 R8, R136.reuse, R142, R8 ;  /* 0x0000008e8808723c */ /* 0x040fe20000041808 */
[----:B------:R-:W1:Y:S07]  /*4b40*/  LDSM.16.M88.4 R140, [R2+0xd900] ;  /* 0x00d90000028c783b */ /* 0x000e6e0000000200 */
[C---:B------:R-:W-:Y:S08]  /*4b50*/  HMMA.16816.F32.BF16 R12, R136.reuse, R144, R12 ;  /* 0x00000090880c723c */ /* 0x040ff0000004180c */
[C---:B------:R-:W-:Y:S01]  /*4b60*/  HMMA.16816.F32.BF16 R16, R136.reuse, R146, R16 ;  /* 0x000000928810723c */ /* 0x040fe20000041810 */
[----:B------:R-:W-:Y:S07]  /*4b70*/  LDSM.16.M88.4 R144, [R184+UR4+0xe100] ;  /* 0x00e10004b890783b */ /* 0x000fee0008000200 */
[C---:B------:R-:W-:Y:S08]  /*4b80*/  HMMA.16816.F32.BF16 R20, R136.reuse, R148, R20 ;  /* 0x000000948814723c */ /* 0x040ff00000041814 */
[C---:B------:R-:W-:Y:S01]  /*4b90*/  HMMA.16816.F32.BF16 R24, R136.reuse, R150, R24 ;  /* 0x000000968818723c */ /* 0x040fe20000041818 */
[----:B------:R-:W-:Y:S07]  /*4ba0*/  LDSM.16.M88.4 R148, [R184+UR4+0xe900] ;  /* 0x00e90004b894783b */ /* 0x000fee0008000200 */
[C---:B---3--:R-:W-:Y:S08]  /*4bb0*/  HMMA.16816.F32.BF16 R28, R136.reuse, R152, R28 ;  /* 0x00000098881c723c */ /* 0x048ff0000004181c */
[----:B------:R-:W-:Y:S01]  /*4bc0*/  HMMA.16816.F32.BF16 R32, R136, R154, R32 ;  /* 0x0000009a8820723c */ /* 0x000fe20000041820 */
[----:B------:R-:W3:Y:S07]  /*4bd0*/  LDSM.16.M88.4 R136, [R183+0x4000] ;  /* 0x00400000b788783b */ /* 0x000eee0000000200 */
[C---:B----4-:R-:W-:Y:S01]  /*4be0*/  HMMA.16816.F32.BF16 R4, R160.reuse, R164, R4 ;  /* 0x000000a4a004723c */ /* 0x050fe20000041804 */
[----:B------:R-:W4:Y:S07]  /*4bf0*/  LDSM.16.M88.4 R152, [R184+UR4+0xf100] ;  /* 0x00f10004b898783b */ /* 0x000f2e0008000200 */
[C---:B------:R-:W-:Y:S01]  /*4c00*/  HMMA.16816.F32.BF16 R8, R160.reuse, R166, R8 ;  /* 0x000000a6a008723c */ /* 0x040fe20000041808 */
[----:B------:R-:W-:Y:S07]  /*4c10*/  LDSM.16.M88.4 R164, [R181+0x4000] ;  /* 0x00400000b5a4783b */ /* 0x000fee0000000200 */
[C---:B-----5:R-:W-:Y:S08]  /*4c20*/  HMMA.16816.F32.BF16 R12, R160.reuse, R156, R12 ;  /* 0x0000009ca00c723c */ /* 0x060ff0000004180c */
[C---:B------:R-:W-:Y:S01]  /*4c30*/  HMMA.16816.F32.BF16 R16, R160.reuse, R158, R16 ;  /* 0x0000009ea010723c */ /* 0x040fe20000041810 */
[----:B------:R-:W5:Y:S07]  /*4c40*/  LDSM.16.M88.4 R156, [R184+UR4+0xf900] ;  /* 0x00f90004b89c783b */ /* 0x000f6e0008000200 */
[C---:B------:R-:W-:Y:S08]  /*4c50*/  HMMA.16816.F32.BF16 R20, R160.reuse, R168, R20 ;  /* 0x000000a8a014723c */ /* 0x040ff00000041814 */
[C---:B------:R-:W-:Y:S01]  /*4c60*/  HMMA.16816.F32.BF16 R24, R160.reuse, R170, R24 ;  /* 0x000000aaa018723c */ /* 0x040fe20000041818 */
[----:B------:R-:W2:Y:S07]  /*4c70*/  LDSM.16.M88.4 R168, [R132+0xe100] ;  /* 0x00e1000084a8783b */ /* 0x000eae0000000200 */
[C---:B-1----:R-:W-:Y:S08]  /*4c80*/  HMMA.16816.F32.BF16 R28, R160.reuse, R140, R28 ;  /* 0x0000008ca01c723c */ /* 0x042ff0000004181c */
[----:B------:R-:W-:Y:S01]  /*4c90*/  HMMA.16816.F32.BF16 R32, R160, R142, R32 ;  /* 0x0000008ea020723c */ /* 0x000fe20000041820 */
[----:B------:R-:W1:Y:S07]  /*4ca0*/  LDSM.16.M88.4 R140, [R132+0xe900] ;  /* 0x00e90000848c783b */ /* 0x000e6e0000000200 */
[C---:B---3--:R-:W-:Y:S01]  /*4cb0*/  HMMA.16816.F32.BF16 R4, R136.reuse, R144, R4 ;  /* 0x000000908804723c */ /* 0x048fe20000041804 */
[----:B------:R-:W-:Y:S07]  /*4cc0*/  LDSM.16.M88.4 R160, [R132+0xf900] ;  /* 0x00f9000084a0783b */ /* 0x000fee0000000200 */
[C---:B------:R-:W-:Y:S01]  /*4cd0*/  HMMA.16816.F32.BF16 R8, R136.reuse, R146, R8 ;  /* 0x000000928808723c */ /* 0x040fe20000041808 */
[----:B------:R-:W3:Y:S07]  /*4ce0*/  LDSM.16.M88.4 R144, [R132+0xf100] ;  /* 0x00f100008490783b */ /* 0x000eee0000000200 */
[C---:B------:R-:W-:Y:S08]  /*4cf0*/  HMMA.16816.F32.BF16 R12, R136.reuse, R148, R12 ;  /* 0x00000094880c723c */ /* 0x040ff0000004180c */
[C---:B------:R-:W-:Y:S01]  /*4d00*/  HMMA.16816.F32.BF16 R16, R136.reuse, R150, R16 ;  /* 0x000000968810723c */ /* 0x040fe20000041810 */
[----:B------:R-:W-:Y:S07]  /*4d10*/  LDSM.16.M88.4 R148, [R180+0x4000] ;  /* 0x00400000b494783b */ /* 0x000fee0000000200 */
[C---:B----4-:R-:W-:Y:S08]  /*4d20*/  HMMA.16816.F32.BF16 R20, R136.reuse, R152, R20 ;  /* 0x000000988814723c */ /* 0x050ff00000041814 */
[C---:B------:R-:W-:Y:S01]  /*4d30*/  HMMA.16816.F32.BF16 R24, R136.reuse, R154, R24 ;  /* 0x0000009a8818723c */ /* 0x040fe20000041818 */
[----:B------:R-:W4:Y:S07]  /*4d40*/  LDSM.16.M88.4 R152, [R185+0xe100] ;  /* 0x00e10000b998783b */ /* 0x000f2e0000000200 */
[C---:B-----5:R-:W-:Y:S08]  /*4d50*/  HMMA.16816.F32.BF16 R28, R136.reuse, R156, R28 ;  /* 0x0000009c881c723c */ /* 0x060ff0000004181c */
[----:B------:R-:W-:Y:S01]  /*4d60*/  HMMA.16816.F32.BF16 R32, R136, R158, R32 ;  /* 0x0000009e8820723c */ /* 0x000fe20000041820 */
[----:B------:R-:W5:Y:S07]  /*4d70*/  LDSM.16.M88.4 R136, [R185+0xe900] ;  /* 0x00e90000b988783b */ /* 0x000f6e0000000200 */
[C---:B--2---:R-:W-:Y:S01]  /*4d80*/  HMMA.16816.F32.BF16 R4, R164.reuse, R168, R4 ;  /* 0x000000a8a404723c */ /* 0x044fe20000041804 */
[----:B------:R-:W-:Y:S07]  /*4d90*/  LDSM.16.M88.4 R156, [R178+0x4000] ;  /* 0x00400000b29c783b */ /* 0x000fee0000000200 */
[C---:B------:R-:W-:Y:S01]  /*4da0*/  HMMA.16816.F32.BF16 R8, R164.reuse, R170, R8 ;  /* 0x000000aaa408723c */ /* 0x040fe20000041808 */
[----:B------:R-:W-:Y:S07]  /*4db0*/  LDSM.16.M88.4 R168, [R2+0xe100] ;  /* 0x00e1000002a8783b */ /* 0x000fee0000000200 */
[C---:B-1----:R-:W-:Y:S08]  /*4dc0*/  HMMA.16816.F32.BF16 R12, R164.reuse, R140, R12 ;  /* 0x0000008ca40c723c */ /* 0x042ff0000004180c */
[C---:B------:R-:W-:Y:S01]  /*4dd0*/  HMMA.16816.F32.BF16 R16, R164.reuse, R142, R16 ;  /* 0x0000008ea410723c */ /* 0x040fe20000041810 */
[----:B------:R-:W1:Y:S07]  /*4de0*/  LDSM.16.M88.4 R140, [R185+0xf100] ;  /* 0x00f10000b98c783b */ /* 0x000e6e0000000200 */
[C---:B---3--:R-:W-:Y:S08]  /*4df0*/  HMMA.16816.F32.BF16 R20, R164.reuse, R144, R20 ;  /* 0x00000090a414723c */ /* 0x048ff00000041814 */
[C---:B------:R-:W-:Y:S01]  /*4e00*/  HMMA.16816.F32.BF16 R24, R164.reuse, R146, R24 ;  /* 0x00000092a418723c */ /* 0x040fe20000041818 */
[----:B------:R-:W2:Y:S07]  /*4e10*/  LDSM.16.M88.4 R144, [R185+0xf900] ;  /* 0x00f90000b990783b */ /* 0x000eae0000000200 */
[C---:B------:R-:W-:Y:S08]  /*4e20*/  HMMA.16816.F32.BF16 R28, R164.reuse, R160, R28 ;  /* 0x000000a0a41c723c */ /* 0x040ff0000004181c */
[----:B------:R-:W-:Y:S01]  /*4e30*/  HMMA.16816.F32.BF16 R32, R164, R162, R32 ;  /* 0x000000a2a420723c */ /* 0x000fe20000041820 */
[----:B------:R-:W3:Y:S07]  /*4e40*/  LDSM.16.M88.4 R160, [R186+0xe900] ;  /* 0x00e90000baa0783b */ /* 0x000eee0000000200 */
[C---:B----4-:R-:W-:Y:S01]  /*4e50*/  HMMA.16816.F32.BF16 R4, R148.reuse, R152, R4 ;  /* 0x000000989404723c */ /* 0x050fe20000041804 */
[----:B------:R-:W-:Y:S07]  /*4e60*/  LDSM.16.M88.4 R164, [R184+UR4+0x11100] ;  /* 0x01110004b8a4783b */ /* 0x000fee0008000200 */
[C---:B------:R-:W-:Y:S01]  /*4e70*/  HMMA.16816.F32.BF16 R8, R148.reuse, R154, R8 ;  /* 0x0000009a9408723c */ /* 0x040fe20000041808 */
[----:B------:R-:W-:Y:S07]  /*4e80*/  LDSM.16.M88.4 R152, [R184+UR4+0x10900] ;  /* 0x01090004b898783b */ /* 0x000fee0008000200 */
[C---:B-----5:R-:W-:Y:S08]  /*4e90*/  HMMA.16816.F32.BF16 R12, R148.reuse, R136, R12 ;  /* 0x00000088940c723c */ /* 0x060ff0000004180c */
[C---:B------:R-:W-:Y:S01]  /*4ea0*/  HMMA.16816.F32.BF16 R16, R148.reuse, R138, R16 ;  /* 0x0000008a9410723c */ /* 0x040fe20000041810 */
[----:B------:R-:W4:Y:S07]  /*4eb0*/  LDSM.16.M88.4 R136, [R186+0xf100] ;  /* 0x00f10000ba88783b */ /* 0x000f2e0000000200 */
[C---:B-1----:R-:W-:Y:S08]  /*4ec0*/  HMMA.16816.F32.BF16 R20, R148.reuse, R140, R20 ;  /* 0x0000008c9414723c */ /* 0x042ff00000041814 */
[C---:B------:R-:W-:Y:S01]  /*4ed0*/  HMMA.16816.F32.BF16 R24, R148.reuse, R142, R24 ;  /* 0x0000008e9418723c */ /* 0x040fe20000041818 */
[----:B------:R-:W1:Y:S07]  /*4ee0*/  LDSM.16.M88.4 R140, [R186+0xf900] ;  /* 0x00f90000ba8c783b */ /* 0x000e6e0000000200 */
[C---:B--2---:R-:W-:Y:S08]  /*4ef0*/  HMMA.16816.F32.BF16 R28, R148.reuse, R144, R28 ;  /* 0x00000090941c723c */ /* 0x044ff0000004181c */
[----:B------:R-:W-:Y:S01]  /*4f00*/  HMMA.16816.F32.BF16 R32, R148, R146, R32 ;  /* 0x000000929420723c */ /* 0x000fe20000041820 */
[----:B------:R-:W-:Y:S07]  /*4f10*/  LDSM.16.M88.4 R144, [R183+0x8000] ;  /* 0x00800000b790783b */ /* 0x000fee0000000200 */
[C---:B------:R-:W-:Y:S01]  /*4f20*/  HMMA.16816.F32.BF16 R4, R156.reuse, R168, R4 ;  /* 0x000000a89c04723c */ /* 0x040fe20000041804 */
[----:B------:R-:W2:Y:S07]  /*4f30*/  LDSM.16.M88.4 R148, [R184+UR4+0x10100] ;  /* 0x01010004b894783b */ /* 0x000eae0008000200 */
[C---:B------:R-:W-:Y:S01]  /*4f40*/  HMMA.16816.F32.BF16 R8, R156.reuse, R170, R8 ;  /* 0x000000aa9c08723c */ /* 0x040fe20000041808 */
[----:B------:R-:W-:Y:S07]  /*4f50*/  LDSM.16.M88.4 R168, [R132+0x10100] ;  /* 0x0101000084a8783b */ /* 0x000fee0000000200 */
[C---:B---3--:R-:W-:Y:S08]  /*4f60*/  HMMA.16816.F32.BF16 R12, R156.reuse, R160, R12 ;  /* 0x000000a09c0c723c */ /* 0x048ff0000004180c */
[C---:B------:R-:W-:Y:S01]  /*4f70*/  HMMA.16816.F32.BF16 R16, R156.reuse, R162, R16 ;  /* 0x000000a29c10723c */ /* 0x040fe20000041810 */
[----:B------:R-:W3:Y:S07]  /*4f80*/  LDSM.16.M88.4 R160, [R184+UR4+0x11900] ;  /* 0x01190004b8a0783b */ /* 0x000eee0008000200 */
[C---:B----4-:R-:W-:Y:S08]  /*4f90*/  HMMA.16816.F32.BF16 R20, R156.reuse, R136, R20 ;  /* 0x000000889c14723c */ /* 0x050ff00000041814 */
[C---:B------:R-:W-:Y:S01]  /*4fa0*/  HMMA.16816.F32.BF16 R24, R156.reuse, R138, R24 ;  /* 0x0000008a9c18723c */ /* 0x040fe20000041818 */
[----:B------:R-:W4:Y:S07]  /*4fb0*/  LDSM.16.M88.4 R136, [R181+0x8000] ;  /* 0x00800000b588783b */ /* 0x000f2e0000000200 */
[C---:B-1----:R-:W-:Y:S08]  /*4fc0*/  HMMA.16816.F32.BF16 R28, R156.reuse, R140, R28 ;  /* 0x0000008c9c1c723c */ /* 0x042ff0000004181c */
[----:B------:R-:W-:Y:S01]  /*4fd0*/  HMMA.16816.F32.BF16 R32, R156, R142, R32 ;  /* 0x0000008e9c20723c */ /* 0x000fe20000041820 */
[----:B------:R-:W1:Y:S07]  /*4fe0*/  LDSM.16.M88.4 R140, [R132+0x10900] ;  /* 0x01090000848c783b */ /* 0x000e6e0000000200 */
[C---:B--2---:R-:W-:Y:S01]  /*4ff0*/  HMMA.16816.F32.BF16 R4, R144.reuse, R148, R4 ;  /* 0x000000949004723c */ /* 0x044fe20000041804 */
[----:B------:R-:W-:Y:S07]  /*5000*/  LDSM.16.M88.4 R156, [R180+0x8000] ;  /* 0x00800000b49c783b */ /* 0x000fee0000000200 */
[C---:B------:R-:W-:Y:S01]  /*5010*/  HMMA.16816.F32.BF16 R8, R144.reuse, R150, R8 ;  /* 0x000000969008723c */ /* 0x040fe20000041808 */
[----:B------:R-:W2:Y:S07]  /*5020*/  LDSM.16.M88.4 R148, [R132+0x11100] ;  /* 0x011100008494783b */ /* 0x000eae0000000200 */
[C---:B------:R-:W-:Y:S08]  /*5030*/  HMMA.16816.F32.BF16 R12, R144.reuse, R152, R12 ;  /* 0x00000098900c723c */ /* 0x040ff0000004180c */
[C---:B------:R-:W-:Y:S01]  /*5040*/  HMMA.16816.F32.BF16 R16, R144.reuse, R154, R16 ;  /* 0x0000009a9010723c */ /* 0x040fe20000041810 */
[----:B------:R-:W5:Y:S07]  /*5050*/  LDSM.16.M88.4 R152, [R132+0x11900] ;  /* 0x011900008498783b */ /* 0x000f6e0000000200 */
[C---:B------:R-:W-:Y:S08]  /*5060*/  HMMA.16816.F32.BF16 R20, R144.reuse, R164, R20 ;  /* 0x000000a49014723c */ /* 0x040ff00000041814 */
[C---:B------:R-:W-:Y:S01]  /*5070*/  HMMA.16816.F32.BF16 R24, R144.reuse, R166, R24 ;  /* 0x000000a69018723c */ /* 0x040fe20000041818 */
[----:B------:R-:W2:Y:S07]  /*5080*/  LDSM.16.M88.4 R164, [R185+0x10100] ;  /* 0x01010000b9a4783b */ /* 0x000eae0000000200 */
[C---:B---3--:R-:W-:Y:S08]  /*5090*/  HMMA.16816.F32.BF16 R28, R144.reuse, R160, R28 ;  /* 0x000000a0901c723c */ /* 0x048ff0000004181c */
[----:B------:R-:W-:Y:S01]  /*50a0*/  HMMA.16816.F32.BF16 R32, R144, R162, R32 ;  /* 0x000000a29020723c */ /* 0x000fe20000041820 */
[----:B------:R-:W3:Y:S07]  /*50b0*/  LDSM.16.M88.4 R144, [R185+0x10900] ;  /* 0x01090000b990783b */ /* 0x000eee0000000200 */
[C---:B----4-:R-:W-:Y:S01]  /*50c0*/  HMMA.16816.F32.BF16 R4, R136.reuse, R168, R4 ;  /* 0x000000a88804723c */ /* 0x050fe20000041804 */
[----:B------:R-:W4:Y:S07]  /*50d0*/  LDSM.16.M88.4 R160, [R185+0x11100] ;  /* 0x01110000b9a0783b */ /* 0x000f2e0000000200 */
[C---:B------:R-:W-:Y:S01]  /*50e0*/  HMMA.16816.F32.BF16 R8, R136.reuse, R170, R8 ;  /* 0x000000aa8808723c */ /* 0x040fe20000041808 */
[----:B------:R-:W-:Y:S07]  /*50f0*/  LDSM.16.M88.4 R168, [R178+0x8000] ;  /* 0x00800000b2a8783b */ /* 0x000fee0000000200 */
[C---:B-1----:R-:W-:Y:S08]  /*5100*/  HMMA.16816.F32.BF16 R12, R136.reuse, R140, R12 ;  /* 0x0000008c880c723c */ /* 0x042ff0000004180c */
[C---:B------:R-:W-:Y:S01]  /*5110*/  HMMA.16816.F32.BF16 R16, R136.reuse, R142, R16 ;  /* 0x0000008e8810723c */ /* 0x040fe20000041810 */
[----:B------:R-:W1:Y:S07]  /*5120*/  LDSM.16.M88.4 R140, [R185+0x11900] ;  /* 0x01190000b98c783b */ /* 0x000e6e0000000200 */
[C---:B--2---:R-:W-:Y:S08]  /*5130*/  HMMA.16816.F32.BF16 R20, R136.reuse, R148, R20 ;  /* 0x000000948814723c */ /* 0x044ff00000041814 */
[C---:B------:R-:W-:Y:S08]  /*5140*/  HMMA.16816.F32.BF16 R24, R136.reuse, R150, R24 ;  /* 0x000000968818723c */ /* 0x040ff00000041818 */
[C---:B-----5:R-:W-:Y:S08]  /*5150*/  HMMA.16816.F32.BF16 R28, R136.reuse, R152, R28 ;  /* 0x00000098881c723c */ /* 0x060ff0000004181c */
[----:B------:R-:W-:Y:S01]  /*5160*/  HMMA.16816.F32.BF16 R32, R136, R154, R32 ;  /* 0x0000009a8820723c */ /* 0x000fe20000041820 */
[----:B------:R-:W2:Y:S07]  /*5170*/  LDSM.16.M88.4 R136, [R186+0x10900] ;  /* 0x01090000ba88783b */ /* 0x000eae0000000200 */
[C---:B------:R-:W-:Y:S08]  /*5180*/  HMMA.16816.F32.BF16 R4, R156.reuse, R164, R4 ;  /* 0x000000a49c04723c */ /* 0x040ff00000041804 */
[C---:B------:R-:W-:Y:S08]  /*5190*/  HMMA.16816.F32.BF16 R8, R156.reuse, R166, R8 ;  /* 0x000000a69c08723c */ /* 0x040ff00000041808 */
[C---:B---3--:R-:W-:Y:S08]  /*51a0*/  HMMA.16816.F32.BF16 R12, R156.reuse, R144, R12 ;  /* 0x000000909c0c723c */ /* 0x048ff0000004180c */
[C---:B------:R-:W-:Y:S01]  /*51b0*/  HMMA.16816.F32.BF16 R16, R156.reuse, R146, R16 ;  /* 0x000000929c10723c */ /* 0x040fe20000041810 */
[----:B------:R-:W3:Y:S07]  /*51c0*/  LDSM.16.M88.4 R144, [R186+0x11100] ;  /* 0x01110000ba90783b */ /* 0x000eee0000000200 */
[C---:B----4-:R-:W-:Y:S08]  /*51d0*/  HMMA.16816.F32.BF16 R20, R156.reuse, R160, R20 ;  /* 0x000000a09c14723c */ /* 0x050ff00000041814 */
[C---:B------:R-:W-:Y:S08]  /*51e0*/  HMMA.16816.F32.BF16 R24, R156.reuse, R162, R24 ;  /* 0x000000a29c18723c */ /* 0x040ff00000041818 */
[C---:B-1----:R-:W-:Y:S08]  /*51f0*/  HMMA.16816.F32.BF16 R28, R156.reuse, R140, R28 ;  /* 0x0000008c9c1c723c */ /* 0x042ff0000004181c */
[----:B------:R-:W-:Y:S01]  /*5200*/  HMMA.16816.F32.BF16 R32, R156, R142, R32 ;  /* 0x0000008e9c20723c */ /* 0x000fe20000041820 */
[----:B------:R-:W1:Y:S01]  /*5210*/  LDSM.16.M88.4 R140, [R186+0x11900] ;  /* 0x01190000ba8c783b */ /* 0x000e620000000200 */
[----:B------:R-:W-:Y:S06]  /*5220*/  DEPBAR.LE SB0, 0x2 ;  /* 0x000080800000791a */ /* 0x000fec0000000000 */
[C---:B------:R-:W-:Y:S01]  /*5230*/  HMMA.16816.F32.BF16 R4, R168.reuse, R172, R4 ;  /* 0x000000aca804723c */ /* 0x040fe20000041804 */
[----:B------:R-:W-:Y:S07]  /*5240*/  BAR.SYNC.DEFER_BLOCKING 0x0 ;  /* 0x0000000000007b1d */ /* 0x000fee0000010000 */
[C---:B------:R-:W-:Y:S08]  /*5250*/  HMMA.16816.F32.BF16 R8, R168.reuse, R174, R8 ;  /* 0x000000aea808723c */ /* 0x040ff00000041808 */
[C---:B--2---:R-:W-:Y:S08]  /*5260*/  HMMA.16816.F32.BF16 R12, R168.reuse, R136, R12 ;  /* 0x00000088a80c723c */ /* 0x044ff0000004180c */
[C---:B------:R-:W-:Y:S01]  /*5270*/  HMMA.16816.F32.BF16 R16, R168.reuse, R138, R16 ;  /* 0x0000008aa810723c */ /* 0x040fe20000041810 */
[----:B------:R-:W-:Y:S03]  /*5280*/  LDSM.16.MT88.4 R136, [R177+UR4+0x100] ;  /* 0x00010004b188783b */ /* 0x000fe60008004200 */
[----:B------:R-:W-:Y:S02]  /*5290*/  FMNMX.FTZ R2, R4, R133, !PT ;  /* 0x0000008504027209 */ /* 0x000fe40007810000 */
[----:B------:R-:W-:Y:S02]  /*52a0*/  FMNMX.FTZ R132, R6, R0, !PT ;  /* 0x0000000006847209 */ /* 0x000fe40007810000 */
[C---:B---3--:R-:W-:Y:S01]  /*52b0*/  HMMA.16816.F32.BF16 R20, R168.reuse, R144, R20 ;  /* 0x00000090a814723c */ /* 0x048fe20000041814 */
[----:B------:R-:W-:Y:S03]  /*52c0*/  LDSM.16.MT88.4 R148, [R177+UR4+0x2900] ;  /* 0x00290004b194783b */ /* 0x000fe60008004200 */
[----:B------:R-:W-:Y:S02]  /*52d0*/  FMNMX.FTZ R3, R5, R2, !PT ;  /* 0x0000000205037209 */ /* 0x000fe40007810000 */
[----:B------:R-:W-:Y:S02]  /*52e0*/  FMNMX.FTZ R163, R7, R132, !PT ;  /* 0x0000008407a37209 */ /* 0x000fe40007810000 */
[C---:B------:R-:W-:Y:S01]  /*52f0*/  HMMA.16816.F32.BF16 R24, R168.reuse, R146, R24 ;  /* 0x00000092a818723c */ /* 0x040fe20000041818 */
[----:B------:R-:W-:Y:S03]  /*5300*/  LDSM.16.MT88.4 R156, [R176+UR4+0x2900] ;  /* 0x00290004b09c783b */ /* 0x000fe60008004200 */
[----:B------:R-:W-:Y:S02]  /*5310*/  FMNMX.FTZ R2, R8, R3, !PT ;  /* 0x0000000308027209 */ /* 0x000fe40007810000 */
[----:B------:R-:W-:Y:S02]  /*5320*/  FMNMX.FTZ R132, R10, R163, !PT ;  /* 0x000000a30a847209 */ /* 0x000fe40007810000 */
[C---:B-1----:R-:W-:Y:S04]  /*5330*/  HMMA.16816.F32.BF16 R28, R168.reuse, R140, R28 ;  /* 0x0000008ca81c723c */ /* 0x042fe8000004181c */
[----:B------:R-:W-:Y:S02]  /*5340*/  FMNMX.FTZ R3, R9, R2, !PT ;  /* 0x0000000209037209 */ /* 0x000fe40007810000 */
[----:B------:R-:W-:Y:S02]  /*5350*/  FMNMX.FTZ R163, R11, R132, !PT ;  /* 0x000000840ba37209 */ /* 0x000fe40007810000 */
[----:B------:R-:W-:Y:S04]  /*5360*/  HMMA.16816.F32.BF16 R32, R168, R142, R32 ;  /* 0x0000008ea820723c */ /* 0x000fe80000041820 */
[----:B------:R-:W-:Y:S02]  /*5370*/  FMNMX.FTZ R2, R12, R3, !PT ;  /* 0x000000030c027209 */ /* 0x000fe40007810000 */
[----:B------:R-:W-:Y:S02]  /*5380*/  FMNMX.FTZ R132, R14, R163, !PT ;  /* 0x000000a30e847209 */ /* 0x000fe40007810000 */
[----:B------:R-:W-:Y:S04]  /*5390*/  FMNMX.FTZ R3, R13, R2, !PT ;  /* 0x000000020d037209 */ /* 0x000fe80007810000 */
        /* <DEDUP_REMOVED lines=16> */
[----:B------:R-:W-:Y:S02]  /*54a0*/  IADD3 R141, R177, UR4, RZ ;  /* 0x00000004b18d7c10 */ /* 0x000fe4000fffe0ff */
[----:B------:R-:W-:Y:S02]  /*54b0*/  FMNMX.FTZ R2, R32, R3, !PT ;  /* 0x0000000320027209 */ /* 0x000fe40007810000 */
[----:B------:R-:W-:Y:S02]  /*54c0*/  FMNMX.FTZ R3, R31, R132, !PT ;  /* 0x000000841f037209 */ /* 0x000fe40007810000 */
[----:B------:R-:W-:Y:S02]  /*54d0*/  FMNMX.FTZ R165, R33, R2, !PT ;  /* 0x0000000221a57209 */ /* 0x000fe40007810000 */
[----:B------:R-:W-:Y:S03]  /*54e0*/  FMNMX.FTZ R132, R34, R3, !PT ;  /* 0x0000000322847209 */ /* 0x000fe60007810000 */
[----:B------:R-:W1:Y:S01]  /*54f0*/  SHFL.BFLY PT, R2, R165, 0x2, 0x1f ;  /* 0x0c401f00a5027f89 */ /* 0x000e6200000e0000 */
[----:B------:R-:W-:Y:S07]  /*5500*/  FMNMX.FTZ R164, R35, R132, !PT ;  /* 0x0000008423a47209 */ /* 0x000fee0007810000 */
[----:B------:R-:W2:Y:S01]  /*5510*/  SHFL.BFLY PT, R3, R164, 0x2, 0x1f ;  /* 0x0c401f00a4037f89 */ /* 0x000ea200000e0000 */
[----:B-1----:R-:W-:Y:S07]  /*5520*/  FMNMX.FTZ R163, R165, R2, !PT ;  /* 0x00000002a5a37209 */ /* 0x002fee0007810000 */
[----:B------:R-:W1:Y:S01]  /*5530*/  SHFL.BFLY PT, R132, R163, 0x1, 0x1f ;  /* 0x0c201f00a3847f89 */ /* 0x000e6200000e0000 */
[----:B--2---:R-:W-:Y:S07]  /*5540*/  FMNMX.FTZ R162, R164, R3, !PT ;  /* 0x00000003a4a27209 */ /* 0x004fee0007810000 */
[----:B------:R-:W2:Y:S08]  /*5550*/  SHFL.BFLY PT, R3, R162, 0x1, 0x1f ;  /* 0x0c201f00a2037f89 */ /* 0x000eb000000e0000 */
[----:B------:R-:W-:Y:S01]  /*5560*/  LDSM.16.MT88.4 R164, [R177+UR4+0x5900] ;  /* 0x00590004b1a4783b */ /* 0x000fe20008004200 */
[----:B-1----:R-:W-:Y:S05]  /*5570*/  FMNMX.FTZ R132, R163, R132, !PT ;  /* 0x00000084a3847209 */ /* 0x002fea0007810000 */
[C---:B------:R-:W-:Y:S02]  /*5580*/  FADD.FTZ R133, -R132.reuse, R133 ;  /* 0x0000008584857221 */ /* 0x040fe40000010100 */
[----:B------:R-:W-:Y:S01]  /*5590*/  FMUL.FTZ R163, R132, c[0x0][0x2d0] ;  /* 0x0000b40084a37a20 */ /* 0x000fe20000410000 */
[----:B--2---:R-:W-:Y:S01]  /*55a0*/  FMNMX.FTZ R3, R162, R3, !PT ;  /* 0x00000003a2037209 */ /* 0x004fe20007810000 */
[----:B------:R-:W-:Y:S02]  /*55b0*/  FMUL.FTZ R2, R133, c[0x0][0x2d0] ;  /* 0x0000b40085027a20 */ /* 0x000fe40000410000 */
[--C-:B------:R-:W-:Y:S02]  /*55c0*/  FFMA.FTZ R173, R4, c[0x0][0x2d0], -R163.reuse ;  /* 0x0000b40004ad7a23 */ /* 0x100fe400000108a3 */
[C---:B------:R-:W-:Y:S02]  /*55d0*/  FADD.FTZ R133, -R3.reuse, R0 ;  /* 0x0000000003857221 */ /* 0x040fe40000010100 */
[----:B------:R-:W-:Y:S01]  /*55e0*/  FMUL.FTZ R162, R3, c[0x0][0x2d0] ;  /* 0x0000b40003a27a20 */ /* 0x000fe20000410000 */
[----:B------:R-:W1:Y:S01]  /*55f0*/  MUFU.EX2 R2, R2 ;  /* 0x0000000200027308 */ /* 0x000e620000000800 */
[----:B------:R-:W-:Y:S01]  /*5600*/  FMUL.FTZ R0, R133, c[0x0][0x2d0] ;  /* 0x0000b40085007a20 */ /* 0x000fe20000410000 */
[----:B------:R-:W-:Y:S01]  /*5610*/  IADD3 R133, R182, R141, RZ ;  /* 0x0000008db6857210 */ /* 0x000fe20007ffe0ff */
[--C-:B------:R-:W-:Y:S02]  /*5620*/  FFMA.FTZ R174, R5, c[0x0][0x2d0], -R163.reuse ;  /* 0x0000b40005ae7a23 */ /* 0x100fe400000108a3 */
[--C-:B------:R-:W-:Y:S02]  /*5630*/  FFMA.FTZ R175, R8, c[0x0][0x2d0], -R163.reuse ;  /* 0x0000b40008af7a23 */ /* 0x100fe400000108a3 */
[--C-:B------:R-:W-:Y:S01]  /*5640*/  FFMA.FTZ R208, R9, c[0x0][0x2d0], -R163.reuse ;  /* 0x0000b40009d07a23 */ /* 0x100fe200000108a3 */
[----:B------:R-:W2:Y:S01]  /*5650*/  LDSM.16.MT88.4 R140, [R133+0x100] ;  /* 0x00010000858c783b */ /* 0x000ea20000004200 */
[--C-:B------:R-:W-:Y:S01]  /*5660*/  FFMA.FTZ R210, R6, c[0x0][0x2d0], -R162.reuse ;  /* 0x0000b40006d27a23 */ /* 0x100fe200000108a2 */
[----:B------:R-:W3:Y:S01]  /*5670*/  MUFU.EX2 R0, R0 ;  /* 0x0000000000007308 */ /* 0x000ee20000000800 */
[--C-:B------:R-:W-:Y:S02]  /*5680*/  FFMA.FTZ R215, R7, c[0x0][0x2d0], -R162.reuse ;  /* 0x0000b40007d77a23 */ /* 0x100fe400000108a2 */
[--C-:B------:R-:W-:Y:S02]  /*5690*/  FFMA.FTZ R212, R10, c[0x0][0x2d0], -R162.reuse ;  /* 0x0000b4000ad47a23 */ /* 0x100fe400000108a2 */
[--C-:B------:R-:W-:Y:S01]  /*56a0*/  FFMA.FTZ R217, R11, c[0x0][0x2d0], -R162.reuse ;  /* 0x0000b4000bd97a23 */ /* 0x100fe200000108a2 */
[----:B------:R-:W-:Y:S01]  /*56b0*/  LDSM.16.MT88.4 R152, [R133+0x2900] ;  /* 0x002900008598783b */ /* 0x000fe20000004200 */
[--C-:B------:R-:W-:Y:S02]  /*56c0*/  FFMA.FTZ R214, R12, c[0x0][0x2d0], -R163.reuse ;  /* 0x0000b4000cd67a23 */ /* 0x100fe400000108a3 */
[--C-:B------:R-:W-:Y:S01]  /*56d0*/  FFMA.FTZ R219, R13, c[0x0][0x2d0], -R163.reuse ;  /* 0x0000b4000ddb7a23 */ /* 0x100fe200000108a3 */
[----:B------:R-:W-:Y:S01]  /*56e0*/  MUFU.EX2 R173, R173 ;  /* 0x000000ad00ad7308 */ /* 0x000fe20000000800 */
[--C-:B------:R-:W-:Y:S02]  /*56f0*/  FFMA.FTZ R216, R14, c[0x0][0x2d0], -R162.reuse ;  /* 0x0000b4000ed87a23 */ /* 0x100fe400000108a2 */
[--C-:B------:R-:W-:Y:S01]  /*5700*/  FFMA.FTZ R221, R15, c[0x0][0x2d0], -R162.reuse ;  /* 0x0000b4000fdd7a23 */ /* 0x100fe200000108a2 */
[----:B------:R-:W-:Y:S01]  /*5710*/  LDSM.16.MT88.4 R168, [R133+0x5900] ;  /* 0x0059000085a8783b */ /* 0x000fe20000004200 */
[C---:B-1----:R-:W-:Y:S02]  /*5720*/  FMUL.FTZ R4, R2.reuse, R128 ;  /* 0x0000008002047220 */ /* 0x042fe40000410000 */
[C---:B------:R-:W-:Y:S02]  /*5730*/  FMUL.FTZ R5, R2.reuse, R129 ;  /* 0x0000008102057220 */ /* 0x040fe40000410000 */
[C---:B------:R-:W-:Y:S01]  /*5740*/  FMUL.FTZ R8, R2.reuse, R124 ;  /* 0x0000007c02087220 */ /* 0x040fe20000410000 */
[----:B------:R-:W1:Y:S01]  /*5750*/  MUFU.EX2 R174, R174 ;  /* 0x000000ae00ae7308 */ /* 0x000e620000000800 */
[C---:B------:R-:W-:Y:S02]  /*5760*/  FMUL.FTZ R9, R2.reuse, R125 ;  /* 0x0000007d02097220 */ /* 0x040fe40000410000 */
[----:B------:R-:W-:Y:S02]  /*5770*/  FMUL.FTZ R36, R2, R36 ;  /* 0x0000002402247220 */ /* 0x000fe40000410000 */
[C---:B---3--:R-:W-:Y:S02]  /*5780*/  FMUL.FTZ R6, R0.reuse, R130 ;  /* 0x0000008200067220 */ /* 0x048fe40000410000 */
[C---:B------:R-:W-:Y:S02]  /*5790*/  FMUL.FTZ R7, R0.reuse, R131 ;  /* 0x0000008300077220 */ /* 0x040fe40000410000 */
[C---:B------:R-:W-:Y:S01]  /*57a0*/  FMUL.FTZ R10, R0.reuse, R126 ;  /* 0x0000007e000a7220 */ /* 0x040fe20000410000 */
[----:B------:R-:W-:Y:S01]  /*57b0*/  MUFU.EX2 R175, R175 ;  /* 0x000000af00af7308 */ /* 0x000fe20000000800 */
[----:B------:R-:W-:Y:S02]  /*57c0*/  FMUL.FTZ R11, R0, R127 ;  /* 0x0000007f000b7220 */ /* 0x000fe40000410000 */
[----:B------:R-:W3:Y:S01]  /*57d0*/  LDSM.16.MT88.4 R124, [R176+UR4+0x100] ;  /* 0x00010004b07c783b */ /* 0x000ee20008004200 */
[----:B------:R-:W-:Y:S02]  /*57e0*/  FMUL.FTZ R37, R2, R37 ;  /* 0x0000002502257220 */ /* 0x000fe40000410000 */
[C---:B------:R-:W-:Y:S02]  /*57f0*/  FMUL.FTZ R38, R0.reuse, R38 ;  /* 0x0000002600267220 */ /* 0x040fe40000410000 */
[----:B------:R-:W-:Y:S02]  /*5800*/  FMUL.FTZ R39, R0, R39 ;  /* 0x0000002700277220 */ /* 0x000fe40000410000 */
[----:B------:R-:W4:Y:S01]  /*5810*/  MUFU.EX2 R208, R208 ;  /* 0x000000d000d07308 */ /* 0x000f220000000800 */
[C---:B------:R-:W-:Y:S02]  /*5820*/  FMUL.FTZ R40, R2.reuse, R40 ;  /* 0x0000002802287220 */ /* 0x040fe40000410000 */
[----:B------:R-:W-:Y:S01]  /*5830*/  FMUL.FTZ R41, R2, R41 ;  /* 0x0000002902297220 */ /* 0x000fe20000410000 */
[----:B-1----:R-:W-:Y:S01]  /*5840*/  F2FP.BF16.PACK_AB R128, R174, R173 ;  /* 0x000000adae80723e */ /* 0x002fe200000010ff */
        /* <DEDUP_REMOVED lines=9> */
[----:B------:R-:W1:Y:S01]  /*58e0*/  MUFU.EX2 R215, R215 ;  /* 0x000000d700d77308 */ /* 0x000e620000000800 */
[C---:B------:R-:W-:Y:S02]  /*58f0*/  FMUL.FTZ R46, R0.reuse, R46 ;  /* 0x0000002e002e7220 */ /* 0x040fe40000410000 */
[----:B------:R-:W-:Y:S01]  /*5900*/  FMUL.FTZ R47, R0, R47 ;  /* 0x0000002f002f7220 */ /* 0x000fe20000410000 */
[----:B----4-:R-:W-:Y:S01]  /*5910*/  F2FP.BF16.PACK_AB R130, R208, R175 ;  /* 0x000000afd082723e */ /* 0x010fe200000010ff */
        /* <DEDUP_REMOVED lines=30> */
[C---:B------:R-:W-:Y:S05]  /*5b00*/  HMMA.16816.F32.BF16 R4, R128.reuse, R136, R4 ;  /* 0x000000888004723c */ /* 0x040fea0000041804 */
[----:B------:R-:W-:Y:S02]  /*5b10*/  FMUL.FTZ R71, R0, R71 ;  /* 0x0000004700477220 */ /* 0x000fe40000410000 */
[----:B------:R-:W-:Y:S01]  /*5b20*/  IADD3 R137, R176, UR4, RZ ;  /* 0x00000004b0897c10 */ /* 0x000fe2000fffe0ff */
[C---:B------:R-:W-:Y:S01]  /*5b30*/  HMMA.16816.F32.BF16 R8, R128.reuse, R138, R8 ;  /* 0x0000008a8008723c */ /* 0x040fe20000041808 */
[----:B------:R-:W4:Y:S03]  /*5b40*/  MUFU.EX2 R221, R221 ;  /* 0x000000dd00dd7308 */ /* 0x000f260000000800 */
[----:B------:R-:W-:Y:S01]  /*5b50*/  IADD3 R172, R182, R137, RZ ;  /* 0x00000089b6ac7210 */ /* 0x000fe20007ffe0ff */
[C---:B------:R-:W-:Y:S02]  /*5b60*/  FMUL.FTZ R72, R2.reuse, R72 ;  /* 0x0000004802487220 */ /* 0x040fe40000410000 */
[----:B------:R-:W-:Y:S01]  /*5b70*/  FMUL.FTZ R73, R2, R73 ;  /* 0x0000004902497220 */ /* 0x000fe20000410000 */
[C---:B--2---:R-:W-:Y:S01]  /*5b80*/  HMMA.16816.F32.BF16 R36, R128.reuse, R140, R36 ;  /* 0x0000008c8024723c */ /* 0x044fe20000041824 */
[----:B------:R-:W2:Y:S03]  /*5b90*/  LDSM.16.MT88.4 R136, [R172+0x100] ;  /* 0x00010000ac88783b */ /* 0x000ea60000004200 */
[C---:B------:R-:W-:Y:S02]  /*5ba0*/  FMUL.FTZ R74, R0.reuse, R74 ;  /* 0x0000004a004a7220 */ /* 0x040fe40000410000 */
[----:B------:R-:W-:Y:S02]  /*5bb0*/  FMUL.FTZ R75, R0, R75 ;  /* 0x0000004b004b7220 */ /* 0x000fe40000410000 */
[C---:B------:R-:W-:Y:S01]  /*5bc0*/  HMMA.16816.F32.BF16 R40, R128.reuse, R142, R40 ;  /* 0x0000008e8028723c */ /* 0x040fe20000041828 */
[----:B------:R-:W5:Y:S03]  /*5bd0*/  LDSM.16.MT88.4 R140, [R177+UR4+0x2100] ;  /* 0x00210004b18c783b */ /* 0x000f660008004200 */
[C---:B------:R-:W-:Y:S02]  /*5be0*/  FMUL.FTZ R76, R2.reuse, R76 ;  /* 0x0000004c024c7220 */ /* 0x040fe40000410000 */
[----:B------:R-:W-:Y:S02]  /*5bf0*/  FMUL.FTZ R77, R2, R77 ;  /* 0x0000004d024d7220 */ /* 0x000fe40000410000 */
[C---:B---3--:R-:W-:Y:S01]  /*5c00*/  HMMA.16816.F32.BF16 R44, R128.reuse, R124, R44 ;  /* 0x0000007c802c723c */ /* 0x048fe2000004182c */
[----:B------:R-:W-:Y:S03]  /*5c10*/  LDSM.16.MT88.4 R120, [R172+0x4100] ;  /* 0x00410000ac78783b */ /* 0x000fe60000004200 */
[C---:B------:R-:W-:Y:S02]  /*5c20*/  FMUL.FTZ R78, R0.reuse, R78 ;  /* 0x0000004e004e7220 */ /* 0x040fe40000410000 */
[----:B------:R-:W-:Y:S02]  /*5c30*/  FMUL.FTZ R79, R0, R79 ;  /* 0x0000004f004f7220 */ /* 0x000fe40000410000 */
[C---:B------:R-:W-:Y:S01]  /*5c40*/  HMMA.16816.F32.BF16 R48, R128.reuse, R126, R48 ;  /* 0x0000007e8030723c */ /* 0x040fe20000041830 */
[----:B------:R-:W3:Y:S03]  /*5c50*/  LDSM.16.MT88.4 R124, [R133+0x2100] ;  /* 0x00210000857c783b */ /* 0x000ee60000004200 */
[C---:B------:R-:W-:Y:S02]  /*5c60*/  FMUL.FTZ R80, R2.reuse, R80 ;  /* 0x0000005002507220 */ /* 0x040fe40000410000 */
[----:B------:R-:W-:Y:S02]  /*5c70*/  FMUL.FTZ R81, R2, R81 ;  /* 0x0000005102517220 */ /* 0x000fe40000410000 */
[C---:B------:R-:W-:Y:S01]  /*5c80*/  FMUL.FTZ R82, R0.reuse, R82 ;  /* 0x0000005200527220 */ /* 0x040fe20000410000 */
[----:B------:R-:W-:Y:S03]  /*5c90*/  LDSM.16.MT88.4 R144, [R172+0x900] ;  /* 0x00090000ac90783b */ /* 0x000fe60000004200 */
[----:B------:R-:W-:Y:S02]  /*5ca0*/  FMUL.FTZ R83, R0, R83 ;  /* 0x0000005300537220 */ /* 0x000fe40000410000 */
[C---:B------:R-:W-:Y:S02]  /*5cb0*/  FMUL.FTZ R84, R2.reuse, R84 ;  /* 0x0000005402547220 */ /* 0x040fe40000410000 */
[----:B------:R-:W-:Y:S01]  /*5cc0*/  FMUL.FTZ R85, R2, R85 ;  /* 0x0000005502557220 */ /* 0x000fe20000410000 */
[C---:B--2---:R-:W-:Y:S03]  /*5cd0*/  HMMA.16816.F32.BF16 R52, R128.reuse, R136, R52 ;  /* 0x000000888034723c */ /* 0x044fe60000041834 */
[C---:B------:R-:W-:Y:S02]  /*5ce0*/  FMUL.FTZ R86, R0.reuse, R86 ;  /* 0x0000005600567220 */ /* 0x040fe40000410000 */
[----:B------:R-:W-:Y:S02]  /*5cf0*/  FMUL.FTZ R87, R0, R87 ;  /* 0x0000005700577220 */ /* 0x000fe40000410000 */
[C---:B------:R-:W-:Y:S01]  /*5d00*/  FMUL.FTZ R88, R2.reuse, R88 ;  /* 0x0000005802587220 */ /* 0x040fe20000410000 */
[C---:B------:R-:W-:Y:S01]  /*5d10*/  HMMA.16816.F32.BF16 R56, R128.reuse, R138, R56 ;  /* 0x0000008a8038723c */ /* 0x040fe20000041838 */
[----:B------:R-:W2:Y:S03]  /*5d20*/  LDSM.16.MT88.4 R136, [R176+UR4+0x2100] ;  /* 0x00210004b088783b */ /* 0x000ea60008004200 */
[----:B------:R-:W-:Y:S02]  /*5d30*/  FMUL.FTZ R89, R2, R89 ;  /* 0x0000005902597220 */ /* 0x000fe40000410000 */
[C---:B------:R-:W-:Y:S02]  /*5d40*/  FMUL.FTZ R90, R0.reuse, R90 ;  /* 0x0000005a005a7220 */ /* 0x040fe40000410000 */
[C---:B-----5:R-:W-:Y:S04]  /*5d50*/  HMMA.16816.F32.BF16 R60, R128.reuse, R140, R60 ;  /* 0x0000008c803c723c */ /* 0x060fe8000004183c */
[----:B------:R-:W-:Y:S02]  /*5d60*/  FMUL.FTZ R91, R0, R91 ;  /* 0x0000005b005b7220 */ /* 0x000fe40000410000 */
[C---:B------:R-:W-:Y:S02]  /*5d70*/  FMUL.FTZ R92, R2.reuse, R92 ;  /* 0x0000005c025c7220 */ /* 0x040fe40000410000 */
[C---:B------:R-:W-:Y:S01]  /*5d80*/  HMMA.16816.F32.BF16 R64, R128.reuse, R142, R64 ;  /* 0x0000008e8040723c */ /* 0x040fe20000041840 */
[----:B------:R-:W5:Y:S03]  /*5d90*/  LDSM.16.MT88.4 R140, [R172+0x2100] ;  /* 0x00210000ac8c783b */ /* 0x000f660000004200 */
[----:B------:R-:W-:Y:S02]  /*5da0*/  FMUL.FTZ R93, R2, R93 ;  /* 0x0000005d025d7220 */ /* 0x000fe40000410000 */
[C---:B------:R-:W-:Y:S02]  /*5db0*/  FMUL.FTZ R94, R0.reuse, R94 ;  /* 0x0000005e005e7220 */ /* 0x040fe40000410000 */
[C---:B---3--:R-:W-:Y:S04]  /*5dc0*/  HMMA.16816.F32.BF16 R68, R128.reuse, R124, R68 ;  /* 0x0000007c8044723c */ /* 0x048fe80000041844 */
[----:B------:R-:W-:Y:S02]  /*5dd0*/  FMUL.FTZ R95, R0, R95 ;  /* 0x0000005f005f7220 */ /* 0x000fe40000410000 */
[C---:B------:R-:W-:Y:S02]  /*5de0*/  FMUL.FTZ R96, R2.reuse, R96 ;  /* 0x0000006002607220 */ /* 0x040fe40000410000 */
[C---:B------:R-:W-:Y:S01]  /*5df0*/  HMMA.16816.F32.BF16 R72, R128.reuse, R126, R72 ;  /* 0x0000007e8048723c */ /* 0x040fe20000041848 */
[----:B------:R-:W3:Y:S03]  /*5e00*/  LDSM.16.MT88.4 R124, [R177+UR4+0x4100] ;  /* 0x00410004b17c783b */ /* 0x000ee60008004200 */
        /* <DEDUP_REMOVED lines=8> */
[----:B------:R-:W2:Y:S03]  /*5e90*/  LDSM.16.MT88.4 R136, [R133+0x4100] ;  /* 0x004100008588783b */ /* 0x000ea60000004200 */
[----:B------:R-:W-:Y:S02]  /*5ea0*/  FMUL.FTZ R103, R0, R103 ;  /* 0x0000006700677220 */ /* 0x000fe40000410000 */
[C---:B------:R-:W-:Y:S02]  /*5eb0*/  FMUL.FTZ R104, R2.reuse, R104 ;  /* 0x0000006802687220 */ /* 0x040fe40000410000 */
[C---:B-----5:R-:W-:Y:S04]  /*5ec0*/  HMMA.16816.F32.BF16 R84, R128.reuse, R140, R84 ;  /* 0x0000008c8054723c */ /* 0x060fe80000041854 */
[----:B------:R-:W-:Y:S02]  /*5ed0*/  FMUL.FTZ R105, R2, R105 ;  /* 0x0000006902697220 */ /* 0x000fe40000410000 */
[C---:B------:R-:W-:Y:S02]  /*5ee0*/  FMUL.FTZ R106, R0.reuse, R106 ;  /* 0x0000006a006a7220 */ /* 0x040fe40000410000 */
[C---:B------:R-:W-:Y:S01]  /*5ef0*/  HMMA.16816.F32.BF16 R88, R128.reuse, R142, R88 ;  /* 0x0000008e8058723c */ /* 0x040fe20000041858 */
[----:B------:R-:W5:Y:S03]  /*5f00*/  LDSM.16.MT88.4 R140, [R176+UR4+0x4100] ;  /* 0x00410004b08c783b */ /* 0x000f660008004200 */
[----:B------:R-:W-:Y:S02]  /*5f10*/  FMUL.FTZ R107, R0, R107 ;  /* 0x0000006b006b7220 */ /* 0x000fe40000410000 */
[--C-:B------:R-:W-:Y:S02]  /*5f20*/  FFMA.FTZ R218, R16, c[0x0][0x2d0], -R163.reuse ;  /* 0x0000b40010da7a23 */ /* 0x100fe400000108a3 */
[C---:B---3--:R-:W-:Y:S04]  /*5f30*/  HMMA.16816.F32.BF16 R92, R128.reuse, R124, R92 ;  /* 0x0000007c805c723c */ /* 0x048fe8000004185c */
[--C-:B------:R-:W-:Y:S01]  /*5f40*/  FFMA.FTZ R223, R17, c[0x0][0x2d0], -R163.reuse ;  /* 0x0000b40011df7a23 */ /* 0x100fe200000108a3 */
[----:B------:R-:W-:Y:S01]  /*5f50*/  MUFU.EX2 R218, R218 ;  /* 0x000000da00da7308 */ /* 0x000fe20000000800 */
[--C-:B------:R-:W-:Y:S02]  /*5f60*/  FFMA.FTZ R220, R18, c[0x0][0x2d0], -R162.reuse ;  /* 0x0000b40012dc7a23 */ /* 0x100fe400000108a2 */
[C---:B------:R-:W-:Y:S01]  /*5f70*/  HMMA.16816.F32.BF16 R96, R128.reuse, R126, R96 ;  /* 0x0000007e8060723c */ /* 0x040fe20000041860 */
[----:B------:R-:W3:Y:S03]  /*5f80*/  LDSM.16.MT88.4 R124, [R177+UR4+0x900] ;  /* 0x00090004b17c783b */ /* 0x000ee60008004200 */
[--C-:B------:R-:W-:Y:S02]  /*5f90*/  FFMA.FTZ R225, R19, c[0x0][0x2d0], -R162.reuse ;  /* 0x0000b40013e17a23 */ /* 0x100fe400000108a2 */
[C---:B------:R-:W-:Y:S01]  /*5fa0*/  FMUL.FTZ R108, R2.reuse, R108 ;  /* 0x0000006c026c7220 */ /* 0x040fe20000410000 */
[----:B------:R-:W5:Y:S01]  /*5fb0*/  MUFU.EX2 R223, R223 ;  /* 0x000000df00df7308 */ /* 0x000f620000000800 */
[----:B------:R-:W-:Y:S01]  /*5fc0*/  FMUL.FTZ R109, R2, R109 ;  /* 0x0000006d026d7220 */ /* 0x000fe20000410000 */
[C---:B--2---:R-:W-:Y:S03]  /*5fd0*/  HMMA.16816.F32.BF16 R12, R128.reuse, R136, R12 ;  /* 0x00000088800c723c */ /* 0x044fe6000004180c */
[C---:B------:R-:W-:Y:S02]  /*5fe0*/  FMUL.FTZ R110, R0.reuse, R110 ;  /* 0x0000006e006e7220 */ /* 0x040fe40000410000 */
[----:B------:R-:W-:Y:S02]  /*5ff0*/  FMUL.FTZ R111, R0, R111 ;  /* 0x0000006f006f7220 */ /* 0x000fe40000410000 */
[C---:B------:R-:W-:Y:S01]  /*6000*/  FMUL.FTZ R16, R2.reuse, R116 ;  /* 0x0000007402107220 */ /* 0x040fe20000410000 */
[C---:B------:R-:W-:Y:S01]  /*6010*/  HMMA.16816.F32.BF16 R100, R128.reuse, R138, R100 ;  /* 0x0000008a8064723c */ /* 0x040fe20000041864 */
[----:B------:R-:W2:Y:S01]  /*6020*/  LDSM.16.MT88.4 R136, [R133+0x900] ;  /* 0x000900008588783b */ /* 0x000ea20000004200 */
[----:B------:R-:W-:Y:S02]  /*6030*/  MUFU.EX2 R220, R220 ;  /* 0x000000dc00dc7308 */ /* 0x000fe40000000800 */
[----:B------:R-:W-:Y:S01]  /*6040*/  FMUL.FTZ R17, R2, R117 ;  /* 0x0000007502117220 */ /* 0x000fe20000410000 */
[----:B-1----:R-:W-:Y:S01]  /*6050*/  F2FP.BF16.PACK_AB R116, R219, R214 ;  /* 0x000000d6db74723e */ /* 0x002fe200000010ff */
[C---:B------:R-:W-:Y:S01]  /*6060*/  FMUL.FTZ R18, R0.reuse, R118 ;  /* 0x0000007600127220 */ /* 0x040fe20000410000 */
[----:B----4-:R-:W-:Y:S01]  /*6070*/  F2FP.BF16.PACK_AB R117, R221, R216 ;  /* 0x000000d8dd75723e */ /* 0x010fe200000010ff */
[C---:B-----5:R-:W-:Y:S04]  /*6080*/  HMMA.16816.F32.BF16 R104, R128.reuse, R140, R104 ;  /* 0x0000008c8068723c */ /* 0x060fe80000041868 */
[----:B------:R-:W1:Y:S01]  /*6090*/  MUFU.EX2 R225, R225 ;  /* 0x000000e100e17308 */ /* 0x000e620000000800 */
[----:B------:R-:W-:Y:S01]  /*60a0*/  FMUL.FTZ R19, R0, R119 ;  /* 0x0000007700137220 */ /* 0x000fe20000410000 */
[----:B------:R-:W-:Y:S01]  /*60b0*/  F2FP.BF16.PACK_AB R118, R223, R218 ;  /* 0x000000dadf76723e */ /* 0x000fe200000010ff */
[C---:B------:R-:W-:Y:S01]  /*60c0*/  FMUL.FTZ R112, R2.reuse, R112 ;  /* 0x0000007002707220 */ /* 0x040fe20000410000 */
[C---:B------:R-:W-:Y:S01]  /*60d0*/  HMMA.16816.F32.BF16 R108, R128.reuse, R142, R108 ;  /* 0x0000008e806c723c */ /* 0x040fe2000004186c */
[----:B------:R-:W4:Y:S03]  /*60e0*/  LDSM.16.MT88.4 R140, [R176+UR4+0x900] ;  /* 0x00090004b08c783b */ /* 0x000f260008004200 */
[----:B------:R-:W-:Y:S02]  /*60f0*/  FMUL.FTZ R113, R2, R113 ;  /* 0x0000007102717220 */ /* 0x000fe40000410000 */
[C---:B------:R-:W-:Y:S02]  /*6100*/  FMUL.FTZ R114, R0.reuse, R114 ;  /* 0x0000007200727220 */ /* 0x040fe40000410000 */
[C---:B------:R-:W-:Y:S04]  /*6110*/  HMMA.16816.F32.BF16 R16, R128.reuse, R120, R16 ;  /* 0x000000788010723c */ /* 0x040fe80000041810 */
[----:B------:R-:W-:Y:S02]  /*6120*/  FMUL.FTZ R115, R0, R115 ;  /* 0x0000007300737220 */ /* 0x000fe40000410000 */
[--C-:B------:R-:W-:Y:S02]  /*6130*/  FFMA.FTZ R222, R20, c[0x0][0x2d0], -R163.reuse ;  /* 0x0000b40014de7a23 */ /* 0x100fe400000108a3 */
[--C-:B------:R-:W-:Y:S03]  /*6140*/  FFMA.FTZ R227, R21, c[0x0][0x2d0], -R163.reuse ;  /* 0x0000b40015e37a23 */ /* 0x100fe600000108a3 */
[----:B------:R-:W-:Y:S01]  /*6150*/  HMMA.16816.F32.BF16 R112, R128, R122, R112 ;  /* 0x0000007a8070723c */ /* 0x000fe20000041870 */
[----:B------:R-:W5:Y:S01]  /*6160*/  LDSM.16.MT88.4 R120, [R172+0x2900] ;  /* 0x00290000ac78783b */ /* 0x000f620000004200 */
[----:B------:R-:W-:Y:S01]  /*6170*/  MUFU.EX2 R222, R222 ;  /* 0x000000de00de7308 */ /* 0x000fe20000000800 */
[----:B-1----:R-:W-:Y:S01]  /*6180*/  F2FP.BF16.PACK_AB R119, R225, R220 ;  /* 0x000000dce177723e */ /* 0x002fe200000010ff */
[--C-:B------:R-:W-:Y:S02]  /*6190*/  FFMA.FTZ R224, R22, c[0x0][0x2d0], -R162.reuse ;  /* 0x0000b40016e07a23 */ /* 0x100fe400000108a2 */
[--C-:B------:R-:W-:Y:S02]  /*61a0*/  FFMA.FTZ R229, R23, c[0x0][0x2d0], -R162.reuse ;  /* 0x0000b40017e57a23 */ /* 0x100fe400000108a2 */
[--C-:B------:R-:W-:Y:S01]  /*61b0*/  FFMA.FTZ R226, R24, c[0x0][0x2d0], -R163.reuse ;  /* 0x0000b40018e27a23 */ /* 0x100fe200000108a3 */
[----:B------:R-:W-:Y:S01]  /*61c0*/  LDSM.16.MT88.4 R128, [R133+0x4900] ;  /* 0x004900008580783b */ /* 0x000fe20000004200 */
[C---:B---3--:R-:W-:Y:S02]  /*61d0*/  HMMA.16816.F32.BF16 R4, R116.reuse, R124, R4 ;  /* 0x0000007c7404723c */ /* 0x048fe40000041804 */
[----:B------:R-:W1:Y:S03]  /*61e0*/  MUFU.EX2 R227, R227 ;  /* 0x000000e300e37308 */ /* 0x000e660000000800 */
[--C-:B------:R-:W-:Y:S02]  /*61f0*/  FFMA.FTZ R231, R25, c[0x0][0x2d0], -R163.reuse ;  /* 0x0000b40019e77a23 */ /* 0x100fe400000108a3 */
[--C-:B------:R-:W-:Y:S01]  /*6200*/  FFMA.FTZ R228, R26, c[0x0][0x2d0], -R162.reuse ;  /* 0x0000b4001ae47a23 */ /* 0x100fe200000108a2 */
[C---:B------:R-:W-:Y:S01]  /*6210*/  HMMA.16816.F32.BF16 R8, R116.reuse, R126, R8 ;  /* 0x0000007e7408723c */ /* 0x040fe20000041808 */
[----:B------:R-:W3:Y:S03]  /*6220*/  LDSM.16.MT88.4 R124, [R177+UR4+0x4900] ;  /* 0x00490004b17c783b */ /* 0x000ee60008004200 */
[--C-:B------:R-:W-:Y:S01]  /*6230*/  FFMA.FTZ R233, R27, c[0x0][0x2d0], -R162.reuse ;  /* 0x0000b4001be97a23 */ /* 0x100fe200000108a2 */
[----:B------:R-:W-:Y:S01]  /*6240*/  MUFU.EX2 R224, R224 ;  /* 0x000000e000e07308 */ /* 0x000fe20000000800 */
[--C-:B------:R-:W-:Y:S02]  /*6250*/  FFMA.FTZ R230, R28, c[0x0][0x2d0], -R163.reuse ;  /* 0x0000b4001ce67a23 */ /* 0x100fe400000108a3 */
[C---:B--2---:R-:W-:Y:S04]  /*6260*/  HMMA.16816.F32.BF16 R36, R116.reuse, R136, R36 ;  /* 0x000000887424723c */ /* 0x044fe80000041824 */
[--C-:B------:R-:W-:Y:S02]  /*6270*/  FFMA.FTZ R235, R29, c[0x0][0x2d0], -R163.reuse ;  /* 0x0000b4001deb7a23 */ /* 0x100fe400000108a3 */
[--C-:B------:R-:W-:Y:S01]  /*6280*/  FFMA.FTZ R232, R30, c[0x0][0x2d0], -R162.reuse ;  /* 0x0000b4001ee87a23 */ /* 0x100fe200000108a2 */
[----:B------:R-:W2:Y:S01]  /*6290*/  MUFU.EX2 R229, R229 ;  /* 0x000000e500e57308 */ /* 0x000ea20000000800 */
[C---:B------:R-:W-:Y:S01]  /*62a0*/  HMMA.16816.F32.BF16 R40, R116.reuse, R138, R40 ;  /* 0x0000008a7428723c */ /* 0x040fe20000041828 */
[----:B------:R-:W1:Y:S03]  /*62b0*/  LDSM.16.MT88.4 R136, [R176+UR4+0x4900] ;  /* 0x00490004b088783b */ /* 0x000e660008004200 */
[--C-:B------:R-:W-:Y:S02]  /*62c0*/  FFMA.FTZ R237, R31, c[0x0][0x2d0], -R162.reuse ;  /* 0x0000b4001fed7a23 */ /* 0x100fe400000108a2 */
[--C-:B------:R-:W-:Y:S02]  /*62d0*/  FFMA.FTZ R234, R32, c[0x0][0x2d0], -R163.reuse ;  /* 0x0000b40020ea7a23 */ /* 0x100fe400000108a3 */
[C---:B----4-:R-:W-:Y:S01]  /*62e0*/  HMMA.16816.F32.BF16 R44, R116.reuse, R140, R44 ;  /* 0x0000008c742c723c */ /* 0x050fe2000004182c */
[----:B------:R-:W-:Y:S03]  /*62f0*/  MUFU.EX2 R226, R226 ;  /* 0x000000e200e27308 */ /* 0x000fe60000000800 */
[----:B------:R-:W-:Y:S02]  /*6300*/  FFMA.FTZ R163, R33, c[0x0][0x2d0], -R163 ;  /* 0x0000b40021a37a23 */ /* 0x000fe400000108a3 */
[--C-:B------:R-:W-:Y:S02]  /*6310*/  FFMA.FTZ R236, R34, c[0x0][0x2d0], -R162.reuse ;  /* 0x0000b40022ec7a23 */ /* 0x100fe400000108a2 */
[C---:B------:R-:W-:Y:S01]  /*6320*/  HMMA.16816.F32.BF16 R48, R116.reuse, R142, R48 ;  /* 0x0000008e7430723c */ /* 0x040fe20000041830 */
[----:B------:R-:W-:Y:S02]  /*6330*/  LDSM.16.MT88.4 R140, [R133+0x1100] ;  /* 0x00110000858c783b */ /* 0x000fe40000004200 */
[----:B------:R-:W-:Y:S01]  /*6340*/  MUFU.EX2 R239, R163 ;  /* 0x000000a300ef7308 */ /* 0x000fe20000000800 */
[----:B------:R-:W-:Y:S02]  /*6350*/  FFMA.FTZ R162, R35, c[0x0][0x2d0], -R162 ;  /* 0x0000b40023a27a23 */ /* 0x000fe400000108a2 */
[----:B------:R-:W-:Y:S02]  /*6360*/  FFMA.FTZ R173, R2, R213, R173 ;  /* 0x000000d502ad7223 */ /* 0x000fe400000100ad */
[C---:B------:R-:W-:Y:S04]  /*6370*/  HMMA.16816.F32.BF16 R52, R116.reuse, R144, R52 ;  /* 0x000000907434723c */ /* 0x040fe80000041834 */
[----:B------:R-:W-:Y:S01]  /*6380*/  FFMA.FTZ R210, R0, R211, R210 ;  /* 0x000000d300d27223 */ /* 0x000fe200000100d2 */
[----:B------:R4:W-:Y:S01]  /*6390*/  MUFU.EX2 R241, R162 ;  /* 0x000000a200f17308 */ /* 0x0009e20000000800 */
[----:B------:R-:W-:Y:S02]  /*63a0*/  FADD.FTZ R174, R174, R173 ;  /* 0x000000adaeae7221 */ /* 0x000fe40000010000 */
[C---:B------:R-:W-:Y:S01]  /*63b0*/  HMMA.16816.F32.BF16 R56, R116.reuse, R146, R56 ;  /* 0x000000927438723c */ /* 0x040fe20000041838 */
[----:B------:R-:W-:Y:S03]  /*63c0*/  LDSM.16.MT88.4 R144, [R176+UR4+0x1100] ;  /* 0x00110004b090783b */ /* 0x000fe60008004200 */
[----:B------:R-:W-:Y:S03]  /*63d0*/  FADD.FTZ R215, R215, R210 ;  /* 0x000000d2d7d77221 */ /* 0x000fe60000010000 */
[----:B------:R-:W1:Y:S01]  /*63e0*/  MUFU.EX2 R231, R231 ;  /* 0x000000e700e77308 */ /* 0x000e620000000800 */
[C---:B------:R-:W-:Y:S04]  /*63f0*/  HMMA.16816.F32.BF16 R60, R116.reuse, R148, R60 ;  /* 0x00000094743c723c */ /* 0x040fe8000004183c */
[----:B------:R-:W-:Y:S04]  /*6400*/  FADD.FTZ R212, R212, R215 ;  /* 0x000000d7d4d47221 */ /* 0x000fe80000010000 */
[C---:B------:R-:W-:Y:S01]  /*6410*/  HMMA.16816.F32.BF16 R64, R116.reuse, R150, R64 ;  /* 0x000000967440723c */ /* 0x040fe20000041840 */
[----:B------:R-:W-:Y:S01]  /*6420*/  LDSM.16.MT88.4 R148, [R172+0x1900] ;  /* 0x00190000ac94783b */ /* 0x000fe20000004200 */
[----:B------:R-:W-:Y:S02]  /*6430*/  MUFU.EX2 R228, R228 ;  /* 0x000000e400e47308 */ /* 0x000fe40000000800 */
[----:B------:R-:W-:Y:S04]  /*6440*/  FADD.FTZ R217, R217, R212 ;  /* 0x000000d4d9d97221 */ /* 0x000fe80000010000 */
[C---:B------:R-:W-:Y:S01]  /*6450*/  HMMA.16816.F32.BF16 R68, R116.reuse, R152, R68 ;  /* 0x000000987444723c */ /* 0x040fe20000041844 */
[----:B----4-:R-:W-:Y:S03]  /*6460*/  LDSM.16.MT88.4 R160, [R172+0x3900] ;  /* 0x00390000aca0783b */ /* 0x010fe60000004200 */
[----:B------:R-:W4:Y:S01]  /*6470*/  MUFU.EX2 R233, R233 ;  /* 0x000000e900e97308 */ /* 0x000f220000000800 */
[----:B------:R-:W-:Y:S03]  /*6480*/  FADD.FTZ R216, R216, R217 ;  /* 0x000000d9d8d87221 */ /* 0x000fe60000010000 */
[C---:B------:R-:W-:Y:S01]  /*6490*/  HMMA.16816.F32.BF16 R72, R116.reuse, R154, R72 ;  /* 0x0000009a7448723c */ /* 0x040fe20000041848 */
[----:B------:R-:W-:Y:S03]  /*64a0*/  LDSM.16.MT88.4 R152, [R177+UR4+0x3900] ;  /* 0x00390004b198783b */ /* 0x000fe60008004200 */
[----:B------:R-:W-:Y:S02]  /*64b0*/  FADD.FTZ R221, R221, R216 ;  /* 0x000000d8dddd7221 */ /* 0x000fe40000010000 */
[----:B------:R-:W-:Y:S02]  /*64c0*/  MUFU.EX2 R230, R230 ;  /* 0x000000e600e67308 */ /* 0x000fe40000000800 */
[C---:B------:R-:W-:Y:S04]  /*64d0*/  HMMA.16816.F32.BF16 R76, R116.reuse, R156, R76 ;  /* 0x0000009c744c723c */ /* 0x040fe8000004184c */
[----:B------:R-:W-:Y:S04]  /*64e0*/  FADD.FTZ R220, R220, R221 ;  /* 0x000000dddcdc7221 */ /* 0x000fe80000010000 */
[C---:B------:R-:W-:Y:S01]  /*64f0*/  HMMA.16816.F32.BF16 R80, R116.reuse, R158, R80 ;  /* 0x0000009e7450723c */ /* 0x040fe20000041850 */
[----:B------:R-:W-:Y:S01]  /*6500*/  LDSM.16.MT88.4 R156, [R176+UR4+0x3900] ;  /* 0x00390004b09c783b */ /* 0x000fe20008004200 */
[----:B------:R-:W1:Y:S02]  /*6510*/  MUFU.EX2 R235, R235 ;  /* 0x000000eb00eb7308 */ /* 0x000e640000000800 */
[----:B------:R-:W-:Y:S04]  /*6520*/  FADD.FTZ R225, R225, R220 ;  /* 0x000000dce1e17221 */ /* 0x000fe80000010000 */
[C---:B-----5:R-:W-:Y:S04]  /*6530*/  HMMA.16816.F32.BF16 R84, R116.reuse, R120, R84 ;  /* 0x000000787454723c */ /* 0x060fe80000041854 */
[----:B------:R-:W-:Y:S04]  /*6540*/  MUFU.EX2 R232, R232 ;  /* 0x000000e800e87308 */ /* 0x000fe80000000800 */
[C---:B------:R-:W-:Y:S01]  /*6550*/  HMMA.16816.F32.BF16 R88, R116.reuse, R122, R88 ;  /* 0x0000007a7458723c */ /* 0x040fe20000041858 */
[----:B------:R-:W5:Y:S05]  /*6560*/  LDSM.16.MT88.4 R120, [R172+0x4900] ;  /* 0x00490000ac78783b */ /* 0x000f6a0000004200 */
[----:B------:R-:W1:Y:S02]  /*6570*/  MUFU.EX2 R237, R237 ;  /* 0x000000ed00ed7308 */ /* 0x000e640000000800 */
[C---:B---3--:R-:W-:Y:S08]  /*6580*/  HMMA.16816.F32.BF16 R92, R116.reuse, R124, R92 ;  /* 0x0000007c745c723c */ /* 0x048ff0000004185c */
[C---:B------:R-:W-:Y:S01]  /*6590*/  HMMA.16816.F32.BF16 R96, R116.reuse, R126, R96 ;  /* 0x0000007e7460723c */ /* 0x040fe20000041860 */
[----:B------:R-:W3:Y:S01]  /*65a0*/  LDSM.16.MT88.4 R124, [R177+UR4+0x1100] ;  /* 0x00110004b17c783b */ /* 0x000ee20008004200 */
[----:B------:R-:W2:Y:S06]  /*65b0*/  MUFU.EX2 R234, R234 ;  /* 0x000000ea00ea7308 */ /* 0x000eac0000000800 */
[C---:B------:R-:W-:Y:S04]  /*65c0*/  HMMA.16816.F32.BF16 R12, R116.reuse, R128, R12 ;  /* 0x00000080740c723c */ /* 0x040fe8000004180c */
[----:B------:R-:W2:Y:S04]  /*65d0*/  MUFU.EX2 R236, R236 ;  /* 0x000000ec00ec7308 */ /* 0x000ea80000000800 */
[C---:B------:R-:W-:Y:S01]  /*65e0*/  HMMA.16816.F32.BF16 R100, R116.reuse, R130, R100 ;  /* 0x000000827464723c */ /* 0x040fe20000041864 */
[----:B------:R-:W2:Y:S07]  /*65f0*/  LDSM.16.MT88.4 R128, [R172+0x1100] ;  /* 0x00110000ac80783b */ /* 0x000eae0000004200 */
[C---:B-1----:R-:W-:Y:S08]  /*6600*/  HMMA.16816.F32.BF16 R104, R116.reuse, R136, R104 ;  /* 0x000000887468723c */ /* 0x042ff00000041868 */
[C---:B------:R-:W-:Y:S01]  /*6610*/  HMMA.16816.F32.BF16 R108, R116.reuse, R138, R108 ;  /* 0x0000008a746c723c */ /* 0x040fe2000004186c */
[----:B------:R-:W1:Y:S07]  /*6620*/  LDSM.16.MT88.4 R136, [R177+UR4+0x3100] ;  /* 0x00310004b188783b */ /* 0x000e6e0008004200 */
[C---:B-----5:R-:W-:Y:S08]  /*6630*/  HMMA.16816.F32.BF16 R16, R116.reuse, R120, R16 ;  /* 0x000000787410723c */ /* 0x060ff00000041810 */
[----:B------:R-:W-:Y:S01]  /*6640*/  HMMA.16816.F32.BF16 R112, R116, R122, R112 ;  /* 0x0000007a7470723c */ /* 0x000fe20000041870 */
[----:B------:R-:W5:Y:S06]  /*6650*/  LDSM.16.MT88.4 R120, [R133+0x3100] ;  /* 0x003100008578783b */ /* 0x000f6c0000004200 */
[----:B------:R-:W-:Y:S02]  /*6660*/  F2FP.BF16.PACK_AB R116, R227, R222 ;  /* 0x000000dee374723e */ /* 0x000fe400000010ff */
[----:B--2---:R-:W-:Y:S03]  /*6670*/  F2FP.BF16.PACK_AB R117, R229, R224 ;  /* 0x000000e0e575723e */ /* 0x004fe600000010ff */
[----:B------:R-:W-:Y:S01]  /*6680*/  F2FP.BF16.PACK_AB R118, R231, R226 ;  /* 0x000000e2e776723e */ /* 0x000fe200000010ff */
[----:B------:R-:W-:Y:S01]  /*6690*/  FADD.FTZ R224, R224, R225 ;  /* 0x000000e1e0e07221 */ /* 0x000fe20000010000 */
[----:B----4-:R-:W-:Y:S03]  /*66a0*/  F2FP.BF16.PACK_AB R119, R233, R228 ;  /* 0x000000e4e977723e */ /* 0x010fe600000010ff */
[----:B------:R-:W-:Y:S04]  /*66b0*/  FADD.FTZ R229, R229, R224 ;  /* 0x000000e0e5e57221 */ /* 0x000fe80000010000 */
[C---:B---3--:R-:W-:Y:S03]  /*66c0*/  HMMA.16816.F32.BF16 R4, R116.reuse, R124, R4 ;  /* 0x0000007c7404723c */ /* 0x048fe60000041804 */
[----:B------:R-:W-:Y:S04]  /*66d0*/  FADD.FTZ R228, R228, R229 ;  /* 0x000000e5e4e47221 */ /* 0x000fe80000010000 */
[----:B------:R-:W-:Y:S01]  /*66e0*/  FADD.FTZ R233, R233, R228 ;  /* 0x000000e4e9e97221 */ /* 0x000fe20000010000 */
[C---:B------:R-:W-:Y:S01]  /*66f0*/  HMMA.16816.F32.BF16 R8, R116.reuse, R126, R8 ;  /* 0x0000007e7408723c */ /* 0x040fe20000041808 */
[----:B------:R-:W2:Y:S07]  /*6700*/  LDSM.16.MT88.4 R124, [R176+UR4+0x3100] ;  /* 0x00310004b07c783b */ /* 0x000eae0008004200 */
[C---:B------:R-:W-:Y:S08]  /*6710*/  HMMA.16816.F32.BF16 R36, R116.reuse, R140, R36 ;  /* 0x0000008c7424723c */ /* 0x040ff00000041824 */
[C---:B------:R-:W-:Y:S01]  /*6720*/  HMMA.16816.F32.BF16 R40, R116.reuse, R142, R40 ;  /* 0x0000008e7428723c */ /* 0x040fe20000041828 */
[----:B------:R-:W-:Y:S07]  /*6730*/  LDSM.16.MT88.4 R140, [R133+0x1900] ;  /* 0x00190000858c783b */ /* 0x000fee0000004200 */
[C---:B------:R-:W-:Y:S08]  /*6740*/  HMMA.16816.F32.BF16 R44, R116.reuse, R144, R44 ;  /* 0x00000090742c723c */ /* 0x040ff0000004182c */
[C---:B------:R-:W-:Y:S01]  /*6750*/  HMMA.16816.F32.BF16 R48, R116.reuse, R146, R48 ;  /* 0x000000927430723c */ /* 0x040fe20000041830 */
[----:B------:R-:W-:Y:S07]  /*6760*/  LDSM.16.MT88.4 R144, [R176+UR4+0x1900] ;  /* 0x00190004b090783b */ /* 0x000fee0008004200 */
[C---:B------:R-:W-:Y:S08]  /*6770*/  HMMA.16816.F32.BF16 R52, R116.reuse, R128, R52 ;  /* 0x000000807434723c */ /* 0x040ff00000041834 */
[C---:B------:R-:W-:Y:S01]  /*6780*/  HMMA.16816.F32.BF16 R56, R116.reuse, R130, R56 ;  /* 0x000000827438723c */ /* 0x040fe20000041838 */
[----:B------:R-:W3:Y:S07]  /*6790*/  LDSM.16.MT88.4 R128, [R172+0x3100] ;  /* 0x00310000ac80783b */ /* 0x000eee0000004200 */
[C---:B-1----:R-:W-:Y:S08]  /*67a0*/  HMMA.16816.F32.BF16 R60, R116.reuse, R136, R60 ;  /* 0x00000088743c723c */ /* 0x042ff0000004183c */
[C---:B------:R-:W-:Y:S01]  /*67b0*/  HMMA.16816.F32.BF16 R64, R116.reuse, R138, R64 ;  /* 0x0000008a7440723c */ /* 0x040fe20000041840 */
[----:B------:R-:W1:Y:S07]  /*67c0*/  LDSM.16.MT88.4 R136, [R177+UR4+0x5100] ;  /* 0x00510004b188783b */ /* 0x000e6e0008004200 */
[C---:B-----5:R-:W-:Y:S08]  /*67d0*/  HMMA.16816.F32.BF16 R68, R116.reuse, R120, R68 ;  /* 0x000000787444723c */ /* 0x060ff00000041844 */
[C---:B------:R-:W-:Y:S01]  /*67e0*/  HMMA.16816.F32.BF16 R72, R116.reuse, R122, R72 ;  /* 0x0000007a7448723c */ /* 0x040fe20000041848 */
[----:B------:R-:W4:Y:S07]  /*67f0*/  LDSM.16.MT88.4 R120, [R133+0x5100] ;  /* 0x005100008578783b */ /* 0x000f2e0000004200 */
[C---:B--2---:R-:W-:Y:S08]  /*6800*/  HMMA.16816.F32.BF16 R76, R116.reuse, R124, R76 ;  /* 0x0000007c744c723c */ /* 0x044ff0000004184c */
[C---:B------:R-:W-:Y:S01]  /*6810*/  HMMA.16816.F32.BF16 R80, R116.reuse, R126, R80 ;  /* 0x0000007e7450723c */ /* 0x040fe20000041850 */
[----:B------:R-:W2:Y:S07]  /*6820*/  LDSM.16.MT88.4 R124, [R176+UR4+0x5100] ;  /* 0x00510004b07c783b */ /* 0x000eae0008004200 */
[C---:B---3--:R-:W-:Y:S08]  /*6830*/  HMMA.16816.F32.BF16 R84, R116.reuse, R128, R84 ;  /* 0x000000807454723c */ /* 0x048ff00000041854 */
[C---:B------:R-:W-:Y:S01]  /*6840*/  HMMA.16816.F32.BF16 R88, R116.reuse, R130, R88 ;  /* 0x000000827458723c */ /* 0x040fe20000041858 */
[----:B------:R-:W3:Y:S07]  /*6850*/  LDSM.16.MT88.4 R128, [R172+0x5100] ;  /* 0x00510000ac80783b */ /* 0x000eee0000004200 */
[C---:B-1----:R-:W-:Y:S07]  /*6860*/  HMMA.16816.F32.BF16 R92, R116.reuse, R136, R92 ;  /* 0x00000088745c723c */ /* 0x042fee000004185c */
[----:B------:R-:W-:Y:S01]  /*6870*/  F2FP.BF16.PACK_AB R136, R235, R230 ;  /* 0x000000e6eb88723e */ /* 0x000fe200000010ff */
[C---:B------:R-:W-:Y:S04]  /*6880*/  HMMA.16816.F32.BF16 R96, R116.reuse, R138, R96 ;  /* 0x0000008a7460723c */ /* 0x040fe80000041860 */
[----:B------:R-:W-:Y:S01]  /*6890*/  F2FP.BF16.PACK_AB R137, R237, R232 ;  /* 0x000000e8ed89723e */ /* 0x000fe200000010ff */
[----:B------:R-:W-:Y:S02]  /*68a0*/  FADD.FTZ R232, R232, R233 ;  /* 0x000000e9e8e87221 */ /* 0x000fe40000010000 */
[----:B------:R-:W-:Y:S01]  /*68b0*/  F2FP.BF16.PACK_AB R138, R239, R234 ;  /* 0x000000eaef8a723e */ /* 0x000fe200000010ff */
[C---:B----4-:R-:W-:Y:S04]  /*68c0*/  HMMA.16816.F32.BF16 R12, R116.reuse, R120, R12 ;  /* 0x00000078740c723c */ /* 0x050fe8000004180c */
[----:B------:R-:W-:Y:S01]  /*68d0*/  F2FP.BF16.PACK_AB R139, R241, R236 ;  /* 0x000000ecf18b723e */ /* 0x000fe200000010ff */
[----:B------:R-:W-:Y:S03]  /*68e0*/  FADD.FTZ R237, R237, R232 ;  /* 0x000000e8eded7221 */ /* 0x000fe60000010000 */
[C---:B------:R-:W-:Y:S01]  /*68f0*/  HMMA.16816.F32.BF16 R100, R116.reuse, R122, R100 ;  /* 0x0000007a7464723c */ /* 0x040fe20000041864 */
[----:B------:R-:W1:Y:S03]  /*6900*/  LDSM.16.MT88.4 R120, [R177+UR4+0x1900] ;  /* 0x00190004b178783b */ /* 0x000e660008004200 */
[----:B------:R-:W-:Y:S04]  /*6910*/  FADD.FTZ R236, R236, R237 ;  /* 0x000000edecec7221 */ /* 0x000fe80000010000 */
[C---:B--2---:R-:W-:Y:S04]  /*6920*/  HMMA.16816.F32.BF16 R104, R116.reuse, R124, R104 ;  /* 0x0000007c7468723c */ /* 0x044fe80000041868 */
[----:B------:R-:W-:Y:S04]  /*6930*/  FADD.FTZ R211, R241, R236 ;  /* 0x000000ecf1d37221 */ /* 0x000fe80000010000 */
[C---:B------:R-:W-:Y:S08]  /*6940*/  HMMA.16816.F32.BF16 R108, R116.reuse, R126, R108 ;  /* 0x0000007e746c723c */ /* 0x040ff0000004186c */
[C---:B---3--:R-:W-:Y:S08]  /*6950*/  HMMA.16816.F32.BF16 R16, R116.reuse, R128, R16 ;  /* 0x000000807410723c */ /* 0x048ff00000041810 */
[----:B------:R-:W-:Y:S01]  /*6960*/  HMMA.16816.F32.BF16 R112, R116, R130, R112 ;  /* 0x000000827470723c */ /* 0x000fe20000041870 */
[----:B------:R-:W2:Y:S07]  /*6970*/  LDSM.16.MT88.4 R116, [R133+0x3900] ;  /* 0x003900008574783b */ /* 0x000eae0000004200 */
[C---:B-1----:R-:W-:Y:S08]  /*6980*/  HMMA.16816.F32.BF16 R128, R136.reuse, R120, R4 ;  /* 0x000000788880723c */ /* 0x042ff00000041804 */
[C---:B------:R-:W-:Y:S08]  /*6990*/  HMMA.16816.F32.BF16 R124, R136.reuse, R122, R8 ;  /* 0x0000007a887c723c */ /* 0x040ff00000041808 */
[C---:B------:R-:W-:Y:S08]  /*69a0*/  HMMA.16816.F32.BF16 R36, R136.reuse, R140, R36 ;  /* 0x0000008c8824723c */ /* 0x040ff00000041824 */
[C---:B------:R-:W-:Y:S01]  /*69b0*/  HMMA.16816.F32.BF16 R40, R136.reuse, R142, R40 ;  /* 0x0000008e8828723c */ /* 0x040fe20000041828 */
[----:B------:R-:W1:Y:S07]  /*69c0*/  LDSM.16.MT88.4 R140, [R176+UR4+0x5900] ;  /* 0x00590004b08c783b */ /* 0x000e6e0008004200 */
[C---:B------:R-:W-:Y:S08]  /*69d0*/  HMMA.16816.F32.BF16 R44, R136.reuse, R144, R44 ;  /* 0x00000090882c723c */ /* 0x040ff0000004182c */
[C---:B------:R-:W-:Y:S01]  /*69e0*/  HMMA.16816.F32.BF16 R48, R136.reuse, R146, R48 ;  /* 0x000000928830723c */ /* 0x040fe20000041830 */
[----:B------:R-:W3:Y:S07]  /*69f0*/  LDSM.16.MT88.4 R144, [R172+0x5900] ;  /* 0x00590000ac90783b */ /* 0x000eee0000004200 */
[C---:B------:R-:W-:Y:S08]  /*6a00*/  HMMA.16816.F32.BF16 R52, R136.reuse, R148, R52 ;  /* 0x000000948834723c */ /* 0x040ff00000041834 */
[C---:B------:R-:W-:Y:S08]  /*6a10*/  HMMA.16816.F32.BF16 R56, R136.reuse, R150, R56 ;  /* 0x000000968838723c */ /* 0x040ff00000041838 */
[C---:B------:R-:W-:Y:S08]  /*6a20*/  HMMA.16816.F32.BF16 R60, R136.reuse, R152, R60 ;  /* 0x00000098883c723c */ /* 0x040ff0000004183c */
[C---:B------:R-:W-:Y:S08]  /*6a30*/  HMMA.16816.F32.BF16 R64, R136.reuse, R154, R64 ;  /* 0x0000009a8840723c */ /* 0x040ff00000041840 */
[C---:B--2---:R-:W-:Y:S07]  /*6a40*/  HMMA.16816.F32.BF16 R68, R136.reuse, R116, R68 ;  /* 0x000000748844723c */ /* 0x044fee0000041844 */
[----:B------:R-:W-:Y:S01]  /*6a50*/  FADD.FTZ R117, R175, R174 ;  /* 0x000000aeaf757221 */ /* 0x000fe20000010000 */
[C---:B------:R-:W-:Y:S04]  /*6a60*/  HMMA.16816.F32.BF16 R72, R136.reuse, R118, R72 ;  /* 0x000000768848723c */ /* 0x040fe80000041848 */
[----:B------:R-:W-:Y:S04]  /*6a70*/  FADD.FTZ R117, R208, R117 ;  /* 0x00000075d0757221 */ /* 0x000fe80000010000 */
        /* <DEDUP_REMOVED lines=16> */
[C---:B-1----:R-:W-:Y:S04]  /*6b80*/  HMMA.16816.F32.BF16 R104, R136.reuse, R140, R104 ;  /* 0x0000008c8868723c */ /* 0x042fe80000041868 */
[----:B------:R-:W-:Y:S04]  /*6b90*/  FADD.FTZ R230, R230, R231 ;  /* 0x000000e7e6e67221 */ /* 0x000fe80000010000 */
[C---:B------:R-:W-:Y:S04]  /*6ba0*/  HMMA.16816.F32.BF16 R108, R136.reuse, R142, R108 ;  /* 0x0000008e886c723c */ /* 0x040fe8000004186c */
[----:B------:R-:W-:Y:S04]  /*6bb0*/  FADD.FTZ R235, R235, R230 ;  /* 0x000000e6ebeb7221 */ /* 0x000fe80000010000 */
[C---:B---3--:R-:W-:Y:S04]  /*6bc0*/  HMMA.16816.F32.BF16 R116, R136.reuse, R144, R16 ;  /* 0x000000908874723c */ /* 0x048fe80000041810 */
[----:B------:R-:W-:Y:S04]  /*6bd0*/  FADD.FTZ R234, R234, R235 ;  /* 0x000000ebeaea7221 */ /* 0x000fe80000010000 */
[----:B------:R-:W-:Y:S04]  /*6be0*/  HMMA.16816.F32.BF16 R112, R136, R146, R112 ;  /* 0x000000928870723c */ /* 0x000fe80000041870 */
[----:B------:R-:W-:Y:S04]  /*6bf0*/  FADD.FTZ R213, R239, R234 ;  /* 0x000000eaefd57221 */ /* 0x000fe80000010000 */
[----:B------:R-:W-:-:S05]  /*6c00*/  @!P0 BRA `(.L_x_848) ;  /* 0x0000040000008947 */ /* 0x000fca0003800000 */
[----:B------:R-:W-:Y:S01]  /*6c10*/  ISETP.NE.AND P1, PT, R187, 0x1, PT ;  /* 0x00000001bb00780c */ /* 0x000fe20003f25270 */
[----:B------:R-:W-:Y:S01]  /*6c20*/  IMAD R5, R209, 0x40, R200 ;  /* 0x00000040d1057824 */ /* 0x000fe200078e02c8 */
[----:B------:R-:W-:Y:S01]  /*6c30*/  SEL R4, RZ, 0x10, P5 ;  /* 0x00000010ff047807 */ /* 0x000fe20002800000 */
[----:B------:R-:W-:Y:S03]  /*6c40*/  IMAD.MOV.U32 R189, RZ, RZ, RZ ;  /* 0x000000ffffbd7224 */ /* 0x000fe600078e00ff */
[----:B------:R-:W-:Y:S02]  /*6c50*/  IADD3 R190, R5, -0x80, R196 ;  /* 0xffffff8005be7810 */ /* 0x000fe40007ffe0c4 */
[C---:B------:R-:W-:Y:S02]  /*6c60*/  IADD3 R12, -R4.reuse, 0x10, RZ ;  /* 0x00000010040c7810 */ /* 0x040fe40007ffe1ff */
[----:B------:R-:W-:Y:S01]  /*6c70*/  ISETP.NE.U32.AND P2, PT, R4, RZ, PT ;  /* 0x000000ff0400720c */ /* 0x000fe20003f45070 */
[----:B------:R-:W-:Y:S01]  /*6c80*/  IMAD.MOV.U32 R0, RZ, RZ, R190 ;  /* 0x000000ffff007224 */ /* 0x000fe200078e00be */
[----:B------:R-:W-:Y:S01]  /*6c90*/  LOP3.LUT R12, R12, 0xf, RZ, 0xc0, !PT ;  /* 0x0000000f0c0c7812 */ /* 0x000fe200078ec0ff */
[----:B------:R-:W-:Y:S05]  /*6ca0*/  @P1 IMAD.HI.U32 R2, R190, c[0x0][0x2bc], RZ ;  /* 0x0000af00be021a27 */ /* 0x000fea00078e00ff */
[----:B------:R-:W-:Y:S04]  /*6cb0*/  @P1 SHF.R.U32.HI R0, RZ, c[0x0][0x2c0], R2 ;  /* 0x0000b000ff001a19 */ /* 0x000fe80000011602 */
[C---:B------:R-:W-:Y:S04]  /*6cc0*/  @!P3 IADD3 R5, P0, R0.reuse, UR8, RZ ;  /* 0x000000080005bc10 */ /* 0x040fe8000ff1e0ff */
[----:B------:R-:W-:Y:S02]  /*6cd0*/  @!P3 LEA.HI.X.SX32 R2, R0, UR6, 0x1, P0 ;  /* 0x000000060002bc11 */ /* 0x000fe400080f0eff */
[C---:B------:R-:W-:Y:S04]  /*6ce0*/  @!P3 LEA R8, P0, R5.reuse, c[0x0][0x2a0], 0x2 ;  /* 0x0000a8000508ba11 */ /* 0x040fe800078010ff */
[----:B------:R-:W-:Y:S01]  /*6cf0*/  @!P3 LEA.HI.X R9, R5, c[0x0][0x2a4], R2, 0x2, P0 ;  /* 0x0000a9000509ba11 */ /* 0x000fe200000f1402 */
[----:B------:R-:W-:Y:S01]  /*6d00*/  IMAD.MOV R5, RZ, RZ, -R0 ;  /* 0x000000ffff057224 */ /* 0x000fe200078e0a00 */
[----:B------:R-:W-:Y:S03]  /*6d10*/  SEL R2, RZ, 0x10, P4 ;  /* 0x00000010ff027807 */ /* 0x000fe60002000000 */
[----:B------:R-:W2:Y:S01]  /*6d20*/  @!P3 LDG.E R189, [R8.64] ;  /* 0x0000000c08bdb981 */ /* 0x000ea2000c1e1900 */
[----:B------:R-:W-:Y:S01]  /*6d30*/  IADD3 R10, -R2, 0x10, RZ ;  /* 0x00000010020a7810 */ /* 0x000fe20007ffe1ff */
[----:B------:R-:W-:Y:S03]  /*6d40*/  IMAD R190, R5, c[0x0][0x2b8], R190 ;  /* 0x0000ae0005be7a24 */ /* 0x000fe600078e02be */
[----:B------:R-:W-:Y:S01]  /*6d50*/  LOP3.LUT R10, R10, 0xf, RZ, 0xc0, !PT ;  /* 0x0000000f0a0a7812 */ /* 0x000fe200078ec0ff */
        /* <DEDUP_REMOVED lines=13> */
[----:B------:R-:W1:Y:S01]  /*6e30*/  SHFL.IDX PT, R7, R11, 0x1, 0x181f ;  /* 0x00381f000b077f89 */ /* 0x000e6200000e0000 */
[----:B------:R-:W-:Y:S03]  /*6e40*/  SEL R0, RZ, 0x10, P6 ;  /* 0x00000010ff007807 */ /* 0x000fe60003000000 */
[----:B------:R-:W2:Y:S01]  /*6e50*/  SHFL.IDX PT, R6, R14, 0x1, 0x181f ;  /* 0x00381f000e067f89 */ /* 0x000ea200000e0000 */
[----:B------:R-:W-:Y:S03]  /*6e60*/  IADD3 R5, -R0, 0x10, RZ ;  /* 0x0000001000057810 */ /* 0x000fe60007ffe1ff */
[----:B------:R3:W4:Y:S01]  /*6e70*/  SHFL.IDX PT, R9, R11, RZ, 0x181f ;  /* 0x00181fff0b097589 */ /* 0x00072200000e0000 */
[----:B------:R-:W-:Y:S03]  /*6e80*/  LOP3.LUT R5, R5, 0xf, RZ, 0xc0, !PT ;  /* 0x0000000f05057812 */ /* 0x000fe600078ec0ff */
[----:B------:R5:W4:Y:S01]  /*6e90*/  SHFL.IDX PT, R8, R14, RZ, 0x181f ;  /* 0x00181fff0e087589 */ /* 0x000b2200000e0000 */
[-C--:B-1----:R-:W-:Y:S04]  /*6ea0*/  IADD3 R12, P1, P0, R12, R7.reuse, R202 ;  /* 0x000000070c0c7210 */ /* 0x082fe8000783e0ca */
[-C--:B--2---:R-:W-:Y:S02]  /*6eb0*/  IADD3.X R13, RZ, R6.reuse, R203, P1, P0 ;  /* 0x00000006ff0d7210 */ /* 0x084fe40000fe04cb */
[-C--:B------:R-:W-:Y:S04]  /*6ec0*/  IADD3 R10, P1, P0, R10, R7.reuse, R206 ;  /* 0x000000070a0a7210 */ /* 0x080fe8000783e0ce */
[-C--:B---3--:R-:W-:Y:S02]  /*6ed0*/  IADD3.X R11, RZ, R6.reuse, R207, P1, P0 ;  /* 0x00000006ff0b7210 */ /* 0x088fe40000fe04cf */
[----:B-----5:R-:W-:Y:S01]  /*6ee0*/  IADD3 R14, P1, P0, R5, R7, R204 ;  /* 0x00000007050e7210 */ /* 0x020fe2000783e0cc */
[----:B------:R-:W-:Y:S03]  /*6ef0*/  IMAD.U32 R5, RZ, RZ, UR11 ;  /* 0x0000000bff057e24 */ /* 0x000fe6000f8e00ff */
[----:B------:R-:W-:Y:S01]  /*6f00*/  IADD3.X R15, RZ, R6, R205, P1, P0 ;  /* 0x00000006ff0f7210 */ /* 0x000fe20000fe04cd */
[----:B------:R-:W-:Y:S01]  /*6f10*/  IMAD R5, R5, 0x3000, R194 ;  /* 0x0000300005057824 */ /* 0x000fe200078e02c2 */
[----:B----4-:R-:W-:Y:S02]  /*6f20*/  IADD3 R18, P1, R202, R9, RZ ;  /* 0x00000009ca127210 */ /* 0x010fe40007f3e0ff */
[----:B------:R-:W-:Y:S01]  /*6f30*/  IADD3 R16, P0, R9, R206, RZ ;  /* 0x000000ce09107210 */ /* 0x000fe20007f1e0ff */
[----:B------:R-:W-:Y:S02]  /*6f40*/  IMAD.SHL.U32 R7, R5, 0x2, RZ ;  /* 0x0000000205077824 */ /* 0x000fe400078e00ff */
[----:B------:R-:W-:Y:S01]  /*6f50*/  IMAD.X R19, R203, 0x1, R8, P1 ;  /* 0x00000001cb137824 */ /* 0x000fe200008e0608 */
[----:B------:R-:W-:Y:S01]  /*6f60*/  ISETP.NE.U32.AND P1, PT, R2, RZ, PT ;  /* 0x000000ff0200720c */ /* 0x000fe20003f25070 */
[C---:B------:R-:W-:Y:S01]  /*6f70*/  IMAD.X R17, R8.reuse, 0x1, R207, P0 ;  /* 0x0000000108117824 */ /* 0x040fe200000e06cf */
[----:B------:R-:W-:Y:S02]  /*6f80*/  IADD3 R20, P0, R9, R204, RZ ;  /* 0x000000cc09147210 */ /* 0x000fe40007f1e0ff */
[----:B------:R1:W-:Y:S03]  /*6f90*/  LDGSTS.E.BYPASS.LTC128B.128 [R7+0xc100], [R18.64], !P5 ;  /* 0x0c10000012077fae */ /* 0x0003e6000e901d4c */
[----:B------:R-:W-:Y:S01]  /*6fa0*/  IMAD.X R21, R8, 0x1, R205, P0 ;  /* 0x0000000108157824 */ /* 0x000fe200000e06cd */
[----:B------:R1:W-:Y:S01]  /*6fb0*/  LDGSTS.E.BYPASS.LTC128B.128 [R7+0xe100], [R16.64], !P4 ;  /* 0x0e10000010077fae */ /* 0x0003e2000e101d4c */
[----:B------:R-:W-:Y:S03]  /*6fc0*/  ISETP.NE.U32.AND P0, PT, R0, RZ, PT ;  /* 0x000000ff0000720c */ /* 0x000fe60003f05070 */
[----:B------:R1:W-:Y:S04]  /*6fd0*/  LDGSTS.E.BYPASS.LTC128B.128 [R7+0x10100], [R20.64], !P6 ;  /* 0x1010000014077fae */ /* 0x0003e8000f101d4c */
[----:B------:R1:W-:Y:S04]  /*6fe0*/  LDGSTS.E.BYPASS.LTC128B.128.ZFILL [R7+0xd100], [R12.64], P2 ;  /* 0x0d1000000c077fae */ /* 0x0003e80009141d4c */
[----:B------:R1:W-:Y:S04]  /*6ff0*/  LDGSTS.E.BYPASS.LTC128B.128.ZFILL [R7+0xf100], [R10.64], P1 ;  /* 0x0f1000000a077fae */ /* 0x0003e80008941d4c */
[----:B------:R1:W-:Y:S02]  /*7000*/  LDGSTS.E.BYPASS.LTC128B.128.ZFILL [R7+0x11100], [R14.64], P0 ;  /* 0x111000000e077fae */ /* 0x0003e40008141d4c */
.L_x_848:
[----:B------:R-:W-:Y:S01]  /*7010*/  UIADD3 UR4, UR5, 0x1, URZ ;  /* 0x0000000105047890 */ /* 0x000fe2000fffe03f */
[----:B------:R-:W0:Y:S01]  /*7020*/  LDGDEPBAR ;  /* 0x00000000000079af */ /* 0x000e220000000000 */
[----:B------:R-:W-:Y:S01]  /*7030*/  UISETP.GE.AND UP0, UPT, UR5, 0x1, UPT ;  /* 0x000000010500788c */ /* 0x000fe2000bf06270 */
[C---:B------:R-:W-:Y:S01]  /*7040*/  ISETP.GT.AND P0, PT, R209.reuse, RZ, PT ;  /* 0x000000ffd100720c */ /* 0x040fe20003f04270 */
[----:B------:R-:W-:Y:S01]  /*7050*/  IMAD.MOV.U32 R0, RZ, RZ, R3 ;  /* 0x000000ffff007224 */ /* 0x000fe200078e0003 */
[----:B------:R-:W-:Y:S01]  /*7060*/  IADD3 R209, R209, -0x1, RZ ;  /* 0xffffffffd1d17810 */ /* 0x000fe20007ffe0ff */
[----:B------:R-:W-:Y:S01]  /*7070*/  USEL UR5, UR4, URZ, !UP0 ;  /* 0x0000003f04057287 */ /* 0x000fe2000c000000 */
[----:B------:R-:W-:Y:S09]  /*7080*/  IMAD.MOV.U32 R133, RZ, RZ, R132 ;  /* 0x000000ffff857224 */ /* 0x000ff200078e0084 */
[----:B------:R-:W-:-:S05]  /*7090*/  @P0 BRA `(.L_x_849) ;  /* 0xffffd44000000947 */ /* 0x000fca000383ffff */
.L_x_846:
[----:B------:R-:W2:Y:S01]  /*70a0*/  SHFL.BFLY PT, R0, R211, 0x2, 0x1f ;  /* 0x0c401f00d3007f89 */ /* 0x000ea200000e0000 */
[----:B------:R-:W-:Y:S01]  /*70b0*/  MOV R5, c[0x0][0x4e8] ;  /* 0x00013a0000057a02 */ /* 0x000fe20000000f00 */
[----:B------:R-:W3:Y:S01]  /*70c0*/  S2UR UR7, SR_CTAID.Y ;  /* 0x00000000000779c3 */ /* 0x000ee20000002600 */
[----:B-1----:R-:W-:Y:S01]  /*70d0*/  MOV R6, R195 ;  /* 0x000000c300067202 */ /* 0x002fe20000000f00 */
[----:B------:R-:W1:Y:S01]  /*70e0*/  SHFL.BFLY PT, R2, R213, 0x2, 0x1f ;  /* 0x0c401f00d5027f89 */ /* 0x000e6200000e0000 */
[----:B------:R-:W-:Y:S01]  /*70f0*/  ISETP.NE.AND P4, PT, R5, 0x1, PT ;  /* 0x000000010500780c */ /* 0x000fe20003f85270 */
[----:B------:R-:W-:Y:S01]  /*7100*/  ULDC.64 UR4, c[0x0][0x490] ;  /* 0x0001240000047ab9 */ /* 0x000fe20000000a00 */
[----:B------:R-:W-:Y:S01]  /*7110*/  MOV R10, RZ ;  /* 0x000000ff000a7202 */ /* 0x000fe20000000f00 */
[----:B------:R-:W4:Y:S01]  /*7120*/  S2R R7, SR_TID.X ;  /* 0x0000000000077919 */ /* 0x000f220000002100 */
[----:B------:R-:W-:Y:S01]  /*7130*/  SHF.R.S32.HI R20, RZ, 0x2, R201 ;  /* 0x00000002ff147819 */ /* 0x000fe200000114c9 */
[----:B------:R-:W-:Y:S01]  /*7140*/  BSSY B0, `(.L_x_850) ;  /* 0x000016a000007945 */ /* 0x000fe20003800000 */
[----:B------:R-:W-:Y:S01]  /*7150*/  SHF.L.U32 R194, R194, 0x1, RZ ;  /* 0x00000001c2c27819 */ /* 0x000fe200000006ff */
[----:B--2---:R-:W-:Y:S01]  /*7160*/  FADD.FTZ R11, R0, R211 ;  /* 0x000000d3000b7221 */ /* 0x004fe20000010000 */
[----:B---3--:R-:W-:Y:S01]  /*7170*/  USHF.R.S32.HI UR6, URZ, 0x1f, UR7 ;  /* 0x0000001f3f067899 */ /* 0x008fe20008011407 */
[----:B-1----:R-:W-:Y:S01]  /*7180*/  FADD.FTZ R9, R2, R213 ;  /* 0x000000d502097221 */ /* 0x002fe20000010000 */
[----:B------:R-:W-:-:S02]  /*7190*/  UIMAD.WIDE.U32 UR10, UR7, UR4, URZ ;  /* 0x00000004070a72a5 */ /* 0x000fc4000f8e003f */
[----:B------:R-:W1:Y:S01]  /*71a0*/  SHFL.BFLY PT, R2, R11, 0x1, 0x1f ;  /* 0x0c201f000b027f89 */ /* 0x000e6200000e0000 */
[----:B------:R-:W-:Y:S01]  /*71b0*/  UIMAD UR8, UR6, UR4, URZ ;  /* 0x00000004060872a4 */ /* 0x000fe2000f8e023f */
[----:B----4-:R-:W-:Y:S02]  /*71c0*/  SHF.R.S32.HI R8, RZ, 0x1f, R7 ;  /* 0x0000001fff087819 */ /* 0x010fe40000011407 */
[----:B------:R-:W2:Y:S01]  /*71d0*/  SHFL.BFLY PT, R4, R9, 0x1, 0x1f ;  /* 0x0c201f0009047f89 */ /* 0x000ea200000e0000 */
[----:B------:R-:W-:Y:S01]  /*71e0*/  UIMAD UR8, UR7, UR5, UR8 ;  /* 0x00000005070872a4 */ /* 0x000fe2000f8e0208 */
[CC--:B------:R-:W-:Y:S02]  /*71f0*/  LEA.HI R0, R8.reuse, R7.reuse, RZ, 0x5 ;  /* 0x0000000708007211 */ /* 0x0c0fe400078f28ff */
[----:B------:R-:W-:Y:S01]  /*7200*/  LEA.HI R8, R8, R7, RZ, 0x2 ;  /* 0x0000000708087211 */ /* 0x000fe200078f10ff */
[----:B------:R-:W-:Y:S01]  /*7210*/  ULDC.64 UR4, c[0x0][0x3e8] ;  /* 0x0000fa0000047ab9 */ /* 0x000fe20000000a00 */
[----:B------:R-:W-:Y:S01]  /*7220*/  LOP3.LUT R12, R0, 0xffffffe0, RZ, 0xc0, !PT ;  /* 0xffffffe0000c7812 */ /* 0x000fe200078ec0ff */
[----:B------:R-:W-:Y:S01]  /*7230*/  UIMAD UR6, UR6, UR4, URZ ;  /* 0x00000004060672a4 */ /* 0x000fe2000f8e023f */
[----:B------:R-:W-:Y:S01]  /*7240*/  LOP3.LUT R14, R8, 0xfffffffc, RZ, 0xc0, !PT ;  /* 0xfffffffc080e7812 */ /* 0x000fe200078ec0ff */
[----:B------:R-:W-:Y:S01]  /*7250*/  UIMAD.WIDE.U32 UR14, UR7, UR4, URZ ;  /* 0x00000004070e72a5 */ /* 0x000fe2000f8e003f */
[--C-:B------:R-:W-:Y:S01]  /*7260*/  SHF.R.S32.HI R13, RZ, 0x2, R8.reuse ;  /* 0x00000002ff0d7819 */ /* 0x100fe20000011408 */
[----:B------:R-:W-:Y:S01]  /*7270*/  UIMAD UR5, UR7, UR5, UR6 ;  /* 0x00000005070572a4 */ /* 0x000fe2000f8e0206 */
[----:B------:R-:W-:Y:S01]  /*7280*/  SHF.R.S32.HI R8, RZ, 0x1f, R8 ;  /* 0x0000001fff087819 */ /* 0x000fe20000011408 */
[----:B------:R-:W-:Y:S01]  /*7290*/  UIADD3 UR8, UR11, UR8, URZ ;  /* 0x000000080b087290 */ /* 0x000fe2000fffe03f */
[----:B------:R-:W-:Y:S01]  /*72a0*/  SHF.R.S32.HI R0, RZ, 0x5, R0 ;  /* 0x00000005ff007819 */ /* 0x000fe20000011400 */
[----:B------:R-:W-:Y:S01]  /*72b0*/  UIADD3 UR5, UR15, UR5, URZ ;  /* 0x000000050f057290 */ /* 0x000fe2000fffe03f */
[----:B------:R-:W-:Y:S01]  /*72c0*/  LEA.HI R8, R8, R13, RZ, 0x3 ;  /* 0x0000000d08087211 */ /* 0x000fe200078f18ff */
[----:B------:R-:W-:Y:S01]  /*72d0*/  IMAD.U32 R16, RZ, RZ, UR14 ;  /* 0x0000000eff107e24 */ /* 0x000fe2000f8e00ff */
[----:B------:R-:W-:Y:S01]  /*72e0*/  MOV R17, UR15 ;  /* 0x0000000f00117c02 */ /* 0x000fe20008000f00 */
[----:B-1----:R-:W-:Y:S01]  /*72f0*/  FADD.FTZ R2, R11, R2 ;  /* 0x000000020b027221 */ /* 0x002fe20000010000 */
[----:B------:R-:W-:Y:S01]  /*7300*/  IADD3 R11, -R12, R7, RZ ;  /* 0x000000070c0b7210 */ /* 0x000fe20007ffe1ff */
[----:B------:R-:W-:Y:S01]  /*7310*/  IMAD.IADD R7, R7, 0x1, -R14 ;  /* 0x0000000107077824 */ /* 0x000fe200078e0a0e */
[----:B------:R-:W-:Y:S01]  /*7320*/  LOP3.LUT R8, R8, 0xfffffff8, RZ, 0xc0, !PT ;  /* 0xfffffff808087812 */ /* 0x000fe200078ec0ff */
[----:B--2---:R-:W-:Y:S01]  /*7330*/  FADD.FTZ R4, R9, R4 ;  /* 0x0000000409047221 */ /* 0x004fe20000010000 */
[----:B------:R-:W-:Y:S01]  /*7340*/  FSETP.NE.FTZ.AND P0, PT, R2, RZ, PT ;  /* 0x000000ff0200720b */ /* 0x000fe20003f15000 */
[----:B------:R-:W-:Y:S01]  /*7350*/  @P4 IMAD.HI.U32 R9, R195, c[0x0][0x4ec], RZ ;  /* 0x00013b00c3094a27 */ /* 0x000fe200078e00ff */
[----:B------:R-:W-:Y:S01]  /*7360*/  BAR.SYNC.DEFER_BLOCKING 0x1, 0x100 ;  /* 0x0044000000007b1d */ /* 0x000fe20000010000 */
[----:B------:R-:W-:-:S02]  /*7370*/  LOP3.LUT P3, RZ, R11, 0x3, RZ, 0xc0, !PT ;  /* 0x000000030bff7812 */ /* 0x000fc4000786c0ff */
[----:B------:R-:W-:Y:S02]  /*7380*/  FSETP.NE.FTZ.AND P1, PT, R4, RZ, PT ;  /* 0x000000ff0400720b */ /* 0x000fe40003f35000 */
[----:B------:R-:W-:Y:S02]  /*7390*/  @P4 SHF.R.U32.HI R6, RZ, c[0x0][0x4f0], R9 ;  /* 0x00013c00ff064a19 */ /* 0x000fe40000011609 */
[----:B------:R-:W-:Y:S02]  /*73a0*/  MOV R9, RZ ;  /* 0x000000ff00097202 */ /* 0x000fe40000000f00 */
[----:B------:R-:W-:Y:S02]  /*73b0*/  IADD3 R12, -R6, RZ, RZ ;  /* 0x000000ff060c7210 */ /* 0x000fe40007ffe1ff */
[----:B------:R-:W-:Y:S02]  /*73c0*/  MOV R14, 0xff800000 ;  /* 0xff800000000e7802 */ /* 0x000fe40000000f00 */
[----:B------:R-:W1:Y:S01]  /*73d0*/  @P0 MUFU.RCP R9, R2 ;  /* 0x0000000200090308 */ /* 0x000e620000001000 */
[----:B------:R-:W-:Y:S01]  /*73e0*/  IMAD R11, R12, c[0x0][0x4e8], R195 ;  /* 0x00013a000c0b7a24 */ /* 0x000fe200078e02c3 */
[----:B------:R-:W-:-:S02]  /*73f0*/  MOV R17, UR5 ;  /* 0x0000000500117c02 */ /* 0x000fc40008000f00 */
[----:B------:R-:W-:Y:S02]  /*7400*/  MOV R19, UR11 ;  /* 0x0000000b00137c02 */ /* 0x000fe40008000f00 */
[----:B------:R-:W-:Y:S02]  /*7410*/  MOV R18, UR10 ;  /* 0x0000000a00127c02 */ /* 0x000fe40008000f00 */
[----:B------:R2:W3:Y:S01]  /*7420*/  @P0 MUFU.LG2 R12, R2 ;  /* 0x00000002000c0308 */ /* 0x0004e20000000c00 */
[----:B------:R-:W-:-:S07]  /*7430*/  MOV R19, UR8 ;  /* 0x0000000800137c02 */ /* 0x000fce0008000f00 */
[----:B------:R-:W-:Y:S01]  /*7440*/  @P1 MUFU.RCP R10, R4 ;  /* 0x00000004000a1308 */ /* 0x000fe20000001000 */
[C---:B-1----:R-:W-:Y:S02]  /*7450*/  FMUL.FTZ R131, R9.reuse, R131 ;  /* 0x0000008309837220 */ /* 0x042fe40000410000 */
[C---:B------:R-:W-:Y:S02]  /*7460*/  FMUL.FTZ R130, R9.reuse, R130 ;  /* 0x0000008209827220 */ /* 0x040fe40000410000 */
[C---:B------:R-:W-:Y:S02]  /*7470*/  FMUL.FTZ R127, R9.reuse, R127 ;  /* 0x0000007f097f7220 */ /* 0x040fe40000410000 */
[C---:B------:R-:W-:Y:S01]  /*7480*/  FMUL.FTZ R126, R9.reuse, R126 ;  /* 0x0000007e097e7220 */ /* 0x040fe20000410000 */
[----:B--2---:R-:W-:Y:S01]  /*7490*/  @P0 MOV R2, 0x3f317218 ;  /* 0x3f31721800020802 */ /* 0x004fe20000000f00 */
[----:B---3--:R-:W-:Y:S01]  /*74a0*/  @P0 FMUL.FTZ R12, R12, 0.69314718246459960938 ;  /* 0x3f3172180c0c0820 */ /* 0x008fe20000410000 */
[----:B------:R-:W1:Y:S01]  /*74b0*/  @P1 MUFU.LG2 R4, R4 ;  /* 0x0000000400041308 */ /* 0x000e620000000c00 */
[----:B------:R-:W-:Y:S01]  /*74c0*/  FMUL.FTZ R39, R9, R39 ;  /* 0x0000002709277220 */ /* 0x000fe20000410000 */
[----:B------:R-:W-:Y:S01]  /*74d0*/  F2FP.BF16.PACK_AB R130, R131, R130 ;  /* 0x000000828382723e */ /* 0x000fe200000010ff */
[----:B------:R-:W-:Y:S01]  /*74e0*/  @P0 FMUL.FTZ R2, R2, c[0x0][0x2d0] ;  /* 0x0000b40002020a20 */ /* 0x000fe20000410000 */
[----:B------:R-:W-:Y:S01]  /*74f0*/  F2FP.BF16.PACK_AB R126, R127, R126 ;  /* 0x0000007e7f7e723e */ /* 0x000fe200000010ff */
[----:B------:R-:W-:-:S02]  /*7500*/  FMUL.FTZ R38, R9, R38 ;  /* 0x0000002609267220 */ /* 0x000fc40000410000 */
[C---:B------:R-:W-:Y:S02]  /*7510*/  FMUL.FTZ R43, R9.reuse, R43 ;  /* 0x0000002b092b7220 */ /* 0x040fe40000410000 */
[----:B------:R-:W-:Y:S01]  /*7520*/  FMUL.FTZ R42, R9, R42 ;  /* 0x0000002a092a7220 */ /* 0x000fe20000410000 */
[----:B------:R-:W-:Y:S01]  /*7530*/  F2FP.BF16.PACK_AB R38, R39, R38 ;  /* 0x000000262726723e */ /* 0x000fe200000010ff */
[C---:B------:R-:W-:Y:S02]  /*7540*/  FMUL.FTZ R47, R9.reuse, R47 ;  /* 0x0000002f092f7220 */ /* 0x040fe40000410000 */
[----:B------:R-:W-:Y:S01]  /*7550*/  FMUL.FTZ R46, R9, R46 ;  /* 0x0000002e092e7220 */ /* 0x000fe20000410000 */
[----:B------:R-:W-:Y:S01]  /*7560*/  F2FP.BF16.PACK_AB R42, R43, R42 ;  /* 0x0000002a2b2a723e */ /* 0x000fe200000010ff */
[C---:B------:R-:W-:Y:S02]  /*7570*/  FMUL.FTZ R51, R9.reuse, R51 ;  /* 0x0000003309337220 */ /* 0x040fe40000410000 */
[----:B------:R-:W-:Y:S01]  /*7580*/  FMUL.FTZ R50, R9, R50 ;  /* 0x0000003209327220 */ /* 0x000fe20000410000 */
[----:B------:R-:W-:Y:S01]  /*7590*/  F2FP.BF16.PACK_AB R46, R47, R46 ;  /* 0x0000002e2f2e723e */ /* 0x000fe200000010ff */
[----:B------:R-:W-:-:S02]  /*75a0*/  FMUL.FTZ R55, R9, R55 ;  /* 0x0000003709377220 */ /* 0x000fc40000410000 */
        /* <DEDUP_REMOVED lines=52> */
[----:B------:R-:W-:Y:S01]  /*78f0*/  IADD3 R9, R13, -R8, RZ ;  /* 0x800000080d097210 */ /* 0x000fe20007ffe0ff */
[----:B-1----:R-:W-:Y:S01]  /*7900*/  @P1 FMUL.FTZ R15, R4, 0.69314718246459960938 ;  /* 0x3f317218040f1820 */ /* 0x002fe20000410000 */
[----:B------:R-:W-:Y:S01]  /*7910*/  MOV R13, 0xff800000 ;  /* 0xff800000000d7802 */ /* 0x000fe20000000f00 */
[----:B------:R-:W-:Y:S01]  /*7920*/  @P0 FFMA.FTZ R13, R2, R3, R12 ;  /* 0x00000003020d0223 */ /* 0x000fe2000001000c */
[----:B------:R-:W-:Y:S01]  /*7930*/  @P1 MOV R8, 0x3f317218 ;  /* 0x3f31721800081802 */ /* 0x000fe20000000f00 */
[----:B------:R-:W1:Y:S01]  /*7940*/  S2R R3, SR_CTAID.Z ;  /* 0x0000000000037919 */ /* 0x000e620000002700 */
[----:B------:R-:W-:Y:S01]  /*7950*/  LEA.HI R4, R7, R7, RZ, 0x1 ;  /* 0x0000000707047211 */ /* 0x000fe200078f08ff */
[----:B------:R-:W-:Y:S01]  /*7960*/  FMUL.FTZ R129, R10, R129 ;  /* 0x000000810a817220 */ /* 0x000fe20000410000 */
[----:B------:R-:W-:Y:S01]  /*7970*/  F2FP.BF16.PACK_AB R118, R119, R118 ;  /* 0x000000767776723e */ /* 0x000fe200000010ff */
[----:B------:R-:W-:Y:S01]  /*7980*/  @P1 FMUL.FTZ R8, R8, c[0x0][0x2d0] ;  /* 0x0000b40008081a20 */ /* 0x000fe20000410000 */
[----:B------:R-:W-:Y:S01]  /*7990*/  LOP3.LUT R12, R4, 0x1ffffffe, RZ, 0xc0, !PT ;  /* 0x1ffffffe040c7812 */ /* 0x000fe200078ec0ff */
[----:B------:R-:W-:Y:S01]  /*79a0*/  FMUL.FTZ R128, R10, R128 ;  /* 0x000000800a807220 */ /* 0x000fe20000410000 */
[----:B------:R-:W-:Y:S01]  /*79b0*/  F2FP.BF16.PACK_AB R114, R115, R114 ;  /* 0x000000727372723e */ /* 0x000fe200000010ff */
[----:B------:R-:W-:Y:S01]  /*79c0*/  @P1 FFMA.FTZ R14, R8, R132, R15 ;  /* 0x00000084080e1223 */ /* 0x000fe2000001000f */
[----:B------:R-:W-:Y:S01]  /*79d0*/  SHF.R.S32.HI R15, RZ, 0x1f, R0 ;  /* 0x0000001fff0f7819 */ /* 0x000fe20000011400 */
[----:B------:R-:W2:Y:S01]  /*79e0*/  S2R R8, SR_CTAID.X ;  /* 0x0000000000087919 */ /* 0x000ea20000002500 */
[----:B------:R-:W-:Y:S01]  /*79f0*/  IADD3 R12, R7, -R12, RZ ;  /* 0x8000000c070c7210 */ /* 0x000fe20007ffe0ff */
[C---:B------:R-:W-:Y:S01]  /*7a00*/  FMUL.FTZ R125, R10.reuse, R125 ;  /* 0x0000007d0a7d7220 */ /* 0x040fe20000410000 */
[----:B------:R-:W-:Y:S01]  /*7a10*/  LEA.HI R15, R15, R0, RZ, 0x3 ;  /* 0x000000000f0f7211 */ /* 0x000fe200078f18ff */
[C---:B------:R-:W-:Y:S01]  /*7a20*/  FMUL.FTZ R124, R10.reuse, R124 ;  /* 0x0000007c0a7c7220 */ /* 0x040fe20000410000 */
[----:B------:R-:W-:Y:S01]  /*7a30*/  R2P PR, R9, 0x6 ;  /* 0x0000000609007804 */ /* 0x000fe20000000000 */
[C---:B------:R-:W-:Y:S01]  /*7a40*/  FMUL.FTZ R37, R10.reuse, R37 ;  /* 0x000000250a257220 */ /* 0x040fe20000410000 */
[----:B------:R-:W-:Y:S01]  /*7a50*/  LOP3.LUT R15, R15, 0xffffff8, RZ, 0xc0, !PT ;  /* 0x0ffffff80f0f7812 */ /* 0x000fe200078ec0ff */
[C---:B------:R-:W-:Y:S01]  /*7a60*/  FMUL.FTZ R36, R10.reuse, R36 ;  /* 0x000000240a247220 */ /* 0x040fe20000410000 */
[----:B------:R-:W-:Y:S01]  /*7a70*/  F2FP.BF16.PACK_AB R128, R129, R128 ;  /* 0x000000808180723e */ /* 0x000fe200000010ff */
[----:B------:R-:W-:Y:S01]  /*7a80*/  FMUL.FTZ R41, R10, R41 ;  /* 0x000000290a297220 */ /* 0x000fe20000410000 */
[----:B------:R-:W-:Y:S01]  /*7a90*/  F2FP.BF16.PACK_AB R124, R125, R124 ;  /* 0x0000007c7d7c723e */ /* 0x000fe200000010ff */
[C---:B------:R-:W-:Y:S01]  /*7aa0*/  IMAD.IADD R15, R0.reuse, 0x1, -R15 ;  /* 0x00000001000f7824 */ /* 0x040fe200078e0a0f */
[----:B------:R-:W-:Y:S01]  /*7ab0*/  LEA R0, R0, R7, 0x9 ;  /* 0x0000000700007211 */ /* 0x000fe200078e48ff */
[----:B-1----:R-:W-:Y:S01]  /*7ac0*/  IMAD.WIDE.U32 R16, R3, c[0x0][0x3f0], R16 ;  /* 0x0000fc0003107a25 */ /* 0x002fe200078e0010 */
[----:B------:R-:W-:-:S02]  /*7ad0*/  SHF.R.S32.HI R2, RZ, 0x1f, R3 ;  /* 0x0000001fff027819 */ /* 0x000fc40000011403 */
[----:B------:R-:W-:Y:S01]  /*7ae0*/  LOP3.LUT R7, R9, 0x1, RZ, 0xc0, !PT ;  /* 0x0000000109077812 */ /* 0x000fe200078ec0ff */
[----:B------:R-:W-:Y:S01]  /*7af0*/  IMAD.WIDE.U32 R18, R3, c[0x0][0x498], R18 ;  /* 0x0001260003127a25 */ /* 0x000fe200078e0012 */
[----:B------:R-:W-:Y:S02]  /*7b00*/  SHF.L.U32 R9, R9, 0x6, RZ ;  /* 0x0000000609097819 */ /* 0x000fe400000006ff */
[----:B------:R-:W-:Y:S01]  /*7b10*/  LEA R15, R15, R20, 0x4 ;  /* 0x000000140f0f7211 */ /* 0x000fe200078e20ff */
[C---:B------:R-:W-:Y:S01]  /*7b20*/  IMAD R4, R2.reuse, c[0x0][0x3f0], RZ ;  /* 0x0000fc0002047a24 */ /* 0x040fe200078e02ff */
[----:B------:R-:W-:Y:S01]  /*7b30*/  LOP3.LUT R9, R9, 0x1c0, RZ, 0xc0, !PT ;  /* 0x000001c009097812 */ /* 0x000fe200078ec0ff */
[----:B------:R-:W-:Y:S01]  /*7b40*/  IMAD R2, R2, c[0x0][0x498], RZ ;  /* 0x0001260002027a24 */ /* 0x000fe200078e02ff */
[----:B------:R-:W-:Y:S01]  /*7b50*/  ISETP.NE.U32.AND P0, PT, R7, 0x1, PT ;  /* 0x000000010700780c */ /* 0x000fe20003f05070 */
[----:B------:R-:W-:Y:S01]  /*7b60*/  IMAD R4, R3, c[0x0][0x3f4], R4 ;  /* 0x0000fd0003047a24 */ /* 0x000fe200078e0204 */
[----:B------:R-:W-:Y:S01]  /*7b70*/  LEA.HI R9, R9, R9, RZ, 0x1d ;  /* 0x0000000909097211 */ /* 0x000fe200078fe8ff */
[----:B------:R-:W-:Y:S01]  /*7b80*/  IMAD R2, R3, c[0x0][0x49c], R2 ;  /* 0x0001270003027a24 */ /* 0x000fe200078e0202 */
[----:B------:R-:W-:Y:S01]  /*7b90*/  SHF.R.S32.HI R3, RZ, 0x1f, R6 ;  /* 0x0000001fff037819 */ /* 0x000fe20000011406 */
[----:B------:R-:W-:Y:S01]  /*7ba0*/  FMUL.FTZ R40, R10, R40 ;  /* 0x000000280a287220 */ /* 0x000fe20000410000 */
[----:B------:R-:W-:Y:S01]  /*7bb0*/  IADD3 R17, R17, R4, RZ ;  /* 0x0000000411117210 */ /* 0x000fe20007ffe0ff */
[----:B------:R-:W-:Y:S01]  /*7bc0*/  IMAD R4, R5, c[0x0][0x388], RZ ;  /* 0x0000e20005047a24 */ /* 0x000fe200078e02ff */
[----:B------:R-:W-:Y:S01]  /*7bd0*/  LEA R0, R0, R9, 0x1 ;  /* 0x0000000900007211 */ /* 0x000fe200078e08ff */
[----:B------:R-:W-:Y:S01]  /*7be0*/  IMAD R5, R12, 0x8, R15 ;  /* 0x000000080c057824 */ /* 0x000fe200078e020f */
[----:B--2---:R-:W-:Y:S01]  /*7bf0*/  LEA R15, R8, R15, 0x7 ;  /* 0x0000000f080f7211 */ /* 0x004fe200078e38ff */
[----:B------:R-:W-:Y:S01]  /*7c00*/  IMAD R3, R3, c[0x0][0x3e0], RZ ;  /* 0x0000f80003037a24 */ /* 0x000fe200078e02ff */
[----:B------:R-:W-:Y:S01]  /*7c10*/  SHF.L.U32 R7, R0, 0x1, RZ ;  /* 0x0000000100077819 */ /* 0x000fe200000006ff */
[----:B------:R-:W-:Y:S01]  /*7c20*/  IMAD.WIDE.U32 R16, R6, c[0x0][0x3e0], R16 ;  /* 0x0000f80006107a25 */ /* 0x000fe200078e0010 */
[----:B------:R-:W-:-:S02]  /*7c30*/  LEA R5, R8, R5, 0x7 ;  /* 0x0000000508057211 */ /* 0x000fc400078e38ff */
[CC--:B------:R-:W-:Y:S01]  /*7c40*/  ISETP.GE.OR P5, PT, R15.reuse, R4.reuse, P3 ;  /* 0x000000040f00720c */ /* 0x0c0fe20001fa6670 */
[----:B------:R-:W-:Y:S01]  /*7c50*/  IMAD R3, R6, c[0x0][0x3e4], R3 ;  /* 0x0000f90006037a24 */ /* 0x000fe200078e0203 */
[----:B------:R-:W-:Y:S01]  /*7c60*/  IADD3 R15, R15, 0x8, RZ ;  /* 0x000000080f0f7810 */ /* 0x000fe20007ffe0ff */
[----:B------:R-:W-:Y:S01]  /*7c70*/  @P4 IMAD.HI.U32 R0, R5, c[0x0][0x4ec], RZ ;  /* 0x00013b0005004a27 */ /* 0x000fe200078e00ff */
[----:B------:R-:W-:Y:S01]  /*7c80*/  MOV R9, R5 ;  /* 0x0000000500097202 */ /* 0x000fe20000000f00 */
[----:B------:R-:W-:Y:S01]  /*7c90*/  STS [R7+0x80], R128 ;  /* 0x0000808007007388 */ /* 0x000fe20000000800 */
[----:B------:R-:W-:Y:S01]  /*7ca0*/  IADD3 R6, R7, 0x80, RZ ;  /* 0x0000008007067810 */ /* 0x000fe20007ffe0ff */
[----:B------:R-:W-:Y:S01]  /*7cb0*/  IMAD.IADD R17, R17, 0x1, R3 ;  /* 0x0000000111117824 */ /* 0x000fe200078e0203 */
[----:B------:R-:W-:Y:S01]  /*7cc0*/  @P4 SHF.R.U32.HI R9, RZ, c[0x0][0x4f0], R0 ;  /* 0x00013c00ff094a19 */ /* 0x000fe20000011600 */
[C---:B------:R-:W-:Y:S01]  /*7cd0*/  FMUL.FTZ R45, R10.reuse, R45 ;  /* 0x0000002d0a2d7220 */ /* 0x040fe20000410000 */
[----:B------:R-:W-:Y:S01]  /*7ce0*/  ISETP.GE.OR P3, PT, R15, R4, P3 ;  /* 0x000000040f00720c */ /* 0x000fe20001f66670 */
[C---:B------:R-:W-:Y:S01]  /*7cf0*/  FMUL.FTZ R44, R10.reuse, R44 ;  /* 0x0000002c0a2c7220 */ /* 0x040fe20000410000 */
[----:B------:R-:W-:Y:S01]  /*7d00*/  IADD3 R15, R7, 0x70, RZ ;  /* 0x00000070070f7810 */ /* 0x000fe20007ffe0ff */
[----:B------:R-:W-:Y:S01]  /*7d10*/  FMUL.FTZ R49, R10, R49 ;  /* 0x000000310a317220 */ /* 0x000fe20000410000 */
[----:B------:R-:W-:Y:S01]  /*7d20*/  @P0 IADD3 R15, R6, 0x10, RZ ;  /* 0x00000010060f0810 */ /* 0x000fe20007ffe0ff */
[C---:B------:R-:W-:Y:S01]  /*7d30*/  FMUL.FTZ R48, R10.reuse, R48 ;  /* 0x000000300a307220 */ /* 0x040fe20000410000 */
[C---:B------:R-:W-:Y:S01]  /*7d40*/  IADD3 R6, -R9.reuse, RZ, RZ ;  /* 0x000000ff09067210 */ /* 0x040fe20007ffe1ff */
[C---:B------:R-:W-:Y:S01]  /*7d50*/  FMUL.FTZ R53, R10.reuse, R53 ;  /* 0x000000350a357220 */ /* 0x040fe20000410000 */
[----:B------:R-:W-:Y:S01]  /*7d60*/  SHF.R.S32.HI R3, RZ, 0x1f, R9 ;  /* 0x0000001fff037819 */ /* 0x000fe20000011409 */
[----:B------:R-:W-:Y:S01]  /*7d70*/  FMUL.FTZ R52, R10, R52 ;  /* 0x000000340a347220 */ /* 0x000fe20000410000 */
[----:B------:R-:W-:Y:S01]  /*7d80*/  IADD3 R8, P0, R9, R18, RZ ;  /* 0x0000001209087210 */ /* 0x000fe20007f1e0ff */
[----:B------:R-:W-:Y:S01]  /*7d90*/  IMAD R5, R6, c[0x0][0x4e8], R5 ;  /* 0x00013a0006057a24 */ /* 0x000fe200078e0205 */
[----:B------:R-:W-:Y:S01]  /*7da0*/  SEL R0, R135, 0xffffffe0, !P1 ;  /* 0xffffffe087007807 */ /* 0x000fe20004800000 */
[C---:B------:R-:W-:Y:S01]  /*7db0*/  FMUL.FTZ R57, R10.reuse, R57 ;  /* 0x000000390a397220 */ /* 0x040fe20000410000 */
[----:B------:R-:W-:Y:S01]  /*7dc0*/  IADD3.X R9, R3, R19, R2, P0, !PT ;  /* 0x0000001303097210 */ /* 0x000fe200007fe402 */
[C---:B------:R-:W-:Y:S01]  /*7dd0*/  FMUL.FTZ R56, R10.reuse, R56 ;  /* 0x000000380a387220 */ /* 0x040fe20000410000 */
[----:B------:R-:W-:Y:S01]  /*7de0*/  IADD3 R3, R7, R0, RZ ;  /* 0x0000000007037210 */ /* 0x000fe20007ffe0ff */
[----:B------:R-:W-:Y:S01]  /*7df0*/  FMUL.FTZ R61, R10, R61 ;  /* 0x0000003d0a3d7220 */ /* 0x000fe20000410000 */
[----:B------:R-:W-:Y:S01]  /*7e00*/  IADD3 R19, R0, R15, RZ ;  /* 0x0000000f00137210 */ /* 0x000fe20007ffe0ff */
[C---:B------:R-:W-:Y:S01]  /*7e10*/  FMUL.FTZ R60, R10.reuse, R60 ;  /* 0x0000003c0a3c7220 */ /* 0x040fe20000410000 */
[----:B------:R-:W-:Y:S01]  /*7e20*/  SHF.R.S32.HI R0, RZ, 0x1f, R5 ;  /* 0x0000001fff007819 */ /* 0x000fe20000011405 */
[C---:B------:R-:W-:Y:S01]  /*7e30*/  FMUL.FTZ R65, R10.reuse, R65 ;  /* 0x000000410a417220 */ /* 0x040fe20000410000 */
[----:B------:R-:W-:Y:S01]  /*7e40*/  MOV R2, 0x40 ;  /* 0x0000004000027802 */ /* 0x000fe20000000f00 */
[----:B------:R-:W-:Y:S01]  /*7e50*/  FMUL.FTZ R64, R10, R64 ;  /* 0x000000400a407220 */ /* 0x000fe20000410000 */
[----:B------:R-:W-:Y:S01]  /*7e60*/  F2FP.BF16.PACK_AB R36, R37, R36 ;  /* 0x000000242524723e */ /* 0x000fe200000010ff */
[----:B------:R-:W-:Y:S01]  /*7e70*/  IMAD R0, R0, c[0x0][0x488], RZ ;  /* 0x0001220000007a24 */ /* 0x000fe200078e02ff */
[----:B------:R-:W-:Y:S01]  /*7e80*/  SEL R2, R2, 0xffffffc0, !P2 ;  /* 0xffffffc002027807 */ /* 0x000fe20005000000 */
[----:B------:R-:W-:Y:S01]  /*7e90*/  IMAD.WIDE.U32 R8, R5, c[0x0][0x488], R8 ;  /* 0x0001220005087a25 */ /* 0x000fe200078e0008 */
[----:B------:R-:W-:Y:S01]  /*7ea0*/  F2FP.BF16.PACK_AB R40, R41, R40 ;  /* 0x000000282928723e */ /* 0x000fe200000010ff */
[----:B------:R-:W-:Y:S01]  /*7eb0*/  STS [R7+0x480], R130 ;  /* 0x0004808207007388 */ /* 0x000fe20000000800 */
[----:B------:R-:W-:Y:S01]  /*7ec0*/  F2FP.BF16.PACK_AB R44, R45, R44 ;  /* 0x0000002c2d2c723e */ /* 0x000fe200000010ff */
[----:B------:R-:W-:Y:S01]  /*7ed0*/  IMAD R0, R5, c[0x0][0x48c], R0 ;  /* 0x0001230005007a24 */ /* 0x000fe200078e0200 */
[----:B------:R-:W-:Y:S01]  /*7ee0*/  IADD3 R21, R7, R2, RZ ;  /* 0x0000000207157210 */ /* 0x000fe20007ffe0ff */
[C---:B------:R-:W-:Y:S01]  /*7ef0*/  FMUL.FTZ R69, R10.reuse, R69 ;  /* 0x000000450a457220 */ /* 0x040fe20000410000 */
[----:B------:R-:W-:Y:S01]  /*7f00*/  F2FP.BF16.PACK_AB R48, R49, R48 ;  /* 0x000000303130723e */ /* 0x000fe200000010ff */
[----:B------:R-:W-:Y:S01]  /*7f10*/  FMUL.FTZ R68, R10, R68 ;  /* 0x000000440a447220 */ /* 0x000fe20000410000 */
[----:B------:R-:W-:Y:S01]  /*7f20*/  F2FP.BF16.PACK_AB R52, R53, R52 ;  /* 0x000000343534723e */ /* 0x000fe200000010ff */
[----:B------:R-:W-:Y:S01]  /*7f30*/  IMAD.IADD R5, R2, 0x1, R15 ;  /* 0x0000000102057824 */ /* 0x000fe200078e020f */
[----:B------:R-:W-:Y:S01]  /*7f40*/  STS [R15], R124 ;  /* 0x0000007c0f007388 */ /* 0x000fe20000000800 */
[----:B------:R-:W-:Y:S01]  /*7f50*/  FMUL.FTZ R73, R10, R73 ;  /* 0x000000490a497220 */ /* 0x000fe20000410000 */
[----:B------:R-:W-:Y:S01]  /*7f60*/  IADD3 R23, R2, R3, RZ ;  /* 0x0000000302177210 */ /* 0x000fe20007ffe0ff */
[C---:B------:R-:W-:Y:S01]  /*7f70*/  FMUL.FTZ R72, R10.reuse, R72 ;  /* 0x000000480a487220 */ /* 0x040fe20000410000 */
[----:B------:R-:W-:Y:S01]  /*7f80*/  STS [R15+0x400], R126 ;  /* 0x0004007e0f007388 */ /* 0x000fe20000000800 */
[C---:B------:R-:W-:Y:S01]  /*7f90*/  FMUL.FTZ R77, R10.reuse, R77 ;  /* 0x0000004d0a4d7220 */ /* 0x040fe20000410000 */
[----:B------:R-:W-:Y:S01]  /*7fa0*/  F2FP.BF16.PACK_AB R56, R57, R56 ;  /* 0x000000383938723e */ /* 0x000fe200000010ff */
[C---:B------:R-:W-:Y:S01]  /*7fb0*/  FMUL.FTZ R76, R10.reuse, R76 ;  /* 0x0000004c0a4c7220 */ /* 0x040fe20000410000 */
[----:B------:R-:W-:Y:S01]  /*7fc0*/  STS [R3+0x80], R36 ;  /* 0x0000802403007388 */ /* 0x000fe20000000800 */
[----:B------:R-:W-:Y:S01]  /*7fd0*/  IADD3 R25, R19, R2, RZ ;  /* 0x0000000213197210 */ /* 0x000fe20007ffe0ff */
[C---:B------:R-:W-:Y:S01]  /*7fe0*/  FMUL.FTZ R81, R10.reuse, R81 ;  /* 0x000000510a517220 */ /* 0x040fe20000410000 */
[----:B------:R-:W-:Y:S01]  /*7ff0*/  F2FP.BF16.PACK_AB R60, R61, R60 ;  /* 0x0000003c3d3c723e */ /* 0x000fe200000010ff */
        /* <DEDUP_REMOVED lines=41> */
[----:B------:R-:W-:Y:S01]  /*8290*/  FMUL.FTZ R10, R10, R112 ;  /* 0x000000700a0a7220 */ /* 0x000fe20000410000 */
[----:B------:R-:W-:-:S02]  /*82a0*/  F2FP.BF16.PACK_AB R100, R101, R100 ;  /* 0x000000646564723e */ /* 0x000fc400000010ff */
[----:B------:R-:W-:Y:S01]  /*82b0*/  STS [R7+0x4080], R60 ;  /* 0x0040803c07007388 */ /* 0x000fe20000000800 */
[----:B------:R-:W-:Y:S02]  /*82c0*/  F2FP.BF16.PACK_AB R104, R105, R104 ;  /* 0x000000686968723e */ /* 0x000fe400000010ff */
[C---:B------:R-:W-:Y:S01]  /*82d0*/  LEA R6, P0, R8.reuse, c[0x0][0x450], 0x2 ;  /* 0x0001140008067a11 */ /* 0x040fe200078010ff */
[----:B------:R-:W-:Y:S01]  /*82e0*/  STS [R7+0x4480], R62 ;  /* 0x0044803e07007388 */ /* 0x000fe20000000800 */
[----:B------:R-:W-:Y:S02]  /*82f0*/  IADD3 R9, R9, R0, RZ ;  /* 0x0000000009097210 */ /* 0x000fe40007ffe0ff */
[----:B------:R-:W-:Y:S01]  /*8300*/  F2FP.BF16.PACK_AB R108, R109, R108 ;  /* 0x0000006c6d6c723e */ /* 0x000fe200000010ff */
[----:B------:R-:W-:Y:S01]  /*8310*/  STS [R15+0x4000], R64 ;  /* 0x004000400f007388 */ /* 0x000fe20000000800 */
[----:B------:R-:W-:Y:S02]  /*8320*/  F2FP.BF16.PACK_AB R116, R117, R116 ;  /* 0x000000747574723e */ /* 0x000fe400000010ff */
[----:B------:R-:W-:Y:S01]  /*8330*/  F2FP.BF16.PACK_AB R10, R113, R10 ;  /* 0x0000000a710a723e */ /* 0x000fe200000010ff */
[----:B------:R-:W-:Y:S01]  /*8340*/  STS [R15+0x4400], R66 ;  /* 0x004400420f007388 */ /* 0x000fe20000000800 */
[----:B------:R-:W-:-:S02]  /*8350*/  LEA.HI.X R9, R8, c[0x0][0x454], R9, 0x2, P0 ;  /* 0x0001150008097a11 */ /* 0x000fc400000f1409 */
[----:B------:R-:W-:Y:S01]  /*8360*/  SHF.R.S32.HI R0, RZ, 0x1f, R11 ;  /* 0x0000001fff007819 */ /* 0x000fe2000001140b */
[----:B------:R-:W-:Y:S04]  /*8370*/  STS [R3+0x4080], R68 ;  /* 0x0040804403007388 */ /* 0x000fe80000000800 */
[----:B------:R-:W-:Y:S01]  /*8380*/  STS [R3+0x4480], R70 ;  /* 0x0044804603007388 */ /* 0x000fe20000000800 */
[----:B------:R-:W-:-:S03]  /*8390*/  IMAD R0, R0, c[0x0][0x3d8], RZ ;  /* 0x0000f60000007a24 */ /* 0x000fc600078e02ff */
[----:B------:R-:W-:Y:S01]  /*83a0*/  STS [R19+0x4000], R72 ;  /* 0x0040004813007388 */ /* 0x000fe20000000800 */
[----:B------:R-:W-:-:S03]  /*83b0*/  IMAD R0, R11, c[0x0][0x3dc], R0 ;  /* 0x0000f7000b007a24 */ /* 0x000fc600078e0200 */
        /* <DEDUP_REMOVED lines=21> */
[----:B-1----:R-:W-:-:S03]  /*8510*/  IMAD.WIDE.U32 R2, R11, c[0x0][0x3d8], R16 ;  /* 0x0000f6000b027a25 */ /* 0x002fc600078e0010 */
[----:B------:R-:W-:Y:S02]  /*8520*/  STS [R23+0x8080], R116 ;  /* 0x0080807417007388 */ /* 0x000fe40000000800 */
[----:B------:R-:W-:Y:S02]  /*8530*/  IADD3 R0, R3, R0, RZ ;  /* 0x0000000003007210 */ /* 0x000fe40007ffe0ff */
[----:B------:R-:W-:Y:S01]  /*8540*/  STS [R23+0x8480], R118 ;  /* 0x0084807617007388 */ /* 0x000fe20000000800 */
[----:B------:R-:W-:-:S03]  /*8550*/  SHF.R.S32.HI R3, RZ, 0x1f, R192 ;  /* 0x0000001fff037819 */ /* 0x000fc600000114c0 */
[----:B------:R-:W-:Y:S04]  /*8560*/  STS [R25+0x8000], R10 ;  /* 0x0080000a19007388 */ /* 0x000fe80000000800 */
[----:B------:R-:W-:Y:S04]  /*8570*/  STS [R25+0x8400], R114 ;  /* 0x0084007219007388 */ /* 0x000fe80000000800 */
[----:B------:R-:W-:Y:S04]  /*8580*/  SHFL.IDX PT, R56, R6, RZ, 0x1c1f ;  /* 0x001c1fff06387589 */ /* 0x000fe800000e0000 */
[----:B------:R-:W1:Y:S04]  /*8590*/  SHFL.IDX PT, R57, R9, RZ, 0x1c1f ;  /* 0x001c1fff09397589 */ /* 0x000e6800000e0000 */
[----:B------:R-:W-:Y:S06]  /*85a0*/  BAR.SYNC.DEFER_BLOCKING 0x1, 0x100 ;  /* 0x0044000000007b1d */ /* 0x000fec0000010000 */
[----:B------:R2:W-:Y:S04]  /*85b0*/  SHFL.IDX PT, R58, R6, 0x1, 0x1c1f ;  /* 0x003c1f00063a7f89 */ /* 0x0005e800000e0000 */
[----:B------:R-:W3:Y:S04]  /*85c0*/  SHFL.IDX PT, R59, R9, 0x1, 0x1c1f ;  /* 0x003c1f00093b7f89 */ /* 0x000ee800000e0000 */
[----:B-1----:R1:W-:Y:S01]  /*85d0*/  @!P5 ST.E [R56.64], R14 ;  /* 0x0000000e3800d985 */ /* 0x0023e2000c10190c */
[----:B--2---:R-:W-:-:S04]  /*85e0*/  LEA R6, P0, R2, c[0x0][0x380], 0x1 ;  /* 0x0000e00002067a11 */ /* 0x004fc800078008ff */
[----:B------:R-:W-:Y:S01]  /*85f0*/  LEA.HI.X R2, R2, c[0x0][0x384], R0, 0x1, P0 ;  /* 0x0000e10002027a11 */ /* 0x000fe200000f0c00 */
[----:B---3--:R1:W-:Y:S01]  /*8600*/  @!P3 ST.E [R58.64], R13 ;  /* 0x0000000d3a00b985 */ /* 0x0083e2000c10190c */
[----:B------:R-:W-:Y:S02]  /*8610*/  ISETP.GE.AND P0, PT, R193, R4, PT ;  /* 0x00000004c100720c */ /* 0x000fe40003f06270 */
[----:B------:R-:W-:Y:S01]  /*8620*/  SHF.R.S32.HI R0, RZ, 0x1f, R191 ;  /* 0x0000001fff007819 */ /* 0x000fe200000114bf */
[----:B------:R1:W2:Y:S04]  /*8630*/  LDS.128 R52, [R194+0x1080] ;  /* 0x00108000c2347984 */ /* 0x0002a80000000c00 */
[----:B------:R1:W3:Y:S04]  /*8640*/  LDS.128 R48, [R194+0x2080] ;  /* 0x00208000c2307984 */ /* 0x0002e80000000c00 */
        /* <DEDUP_REMOVED lines=11> */
[----:B------:R-:W-:-:S02]  /*8700*/  ISETP.GE.AND P2, PT, R199, c[0x0][0x3c8], PT ;  /* 0x0000f200c7007a0c */ /* 0x000fc40003f46270 */
[----:B------:R-:W-:Y:S01]  /*8710*/  ISETP.GE.AND P1, PT, R198, c[0x0][0x3c8], PT ;  /* 0x0000f200c6007a0c */ /* 0x000fe20003f26270 */
[----:B-1----:R-:W1:Y:S01]  /*8720*/  LDS.128 R12, [R194+0x4080] ;  /* 0x00408000c20c7984 */ /* 0x002e620000000c00 */
[----:B------:R-:W-:-:S03]  /*8730*/  ISETP.GE.AND P0, PT, R197, c[0x0][0x3c8], PT ;  /* 0x0000f200c5007a0c */ /* 0x000fc60003f06270 */
[----:B------:R-:W5:Y:S06]  /*8740*/  LDS.128 R8, [R194+0x8080] ;  /* 0x00808000c2087984 */ /* 0x000f6c0000000c00 */
[-C--:B------:R-:W-:Y:S02]  /*8750*/  @!P2 IADD3 R58, P5, R202, R5.reuse, RZ ;  /* 0x00000005ca3aa210 */ /* 0x080fe40007fbe0ff */
[CC--:B------:R-:W-:Y:S02]  /*8760*/  @!P1 LEA R56, P4, R192.reuse, R5.reuse, 0x1 ;  /* 0x00000005c0389211 */ /* 0x0c0fe400078808ff */
[----:B------:R-:W-:Y:S01]  /*8770*/  @!P0 LEA R60, P3, R191, R5, 0x1 ;  /* 0x00000005bf3c8211 */ /* 0x000fe200078608ff */
[----:B------:R-:W-:Y:S01]  /*8780*/  @!P2 IMAD.X R59, R203, 0x1, R7, P5 ;  /* 0x00000001cb3ba824 */ /* 0x000fe200028e0607 */
[----:B------:R-:W-:-:S02]  /*8790*/  @!P1 LEA.HI.X R57, R192, R7, R3, 0x1, P4 ;  /* 0x00000007c0399211 */ /* 0x000fc400020f0c03 */
[----:B------:R-:W-:Y:S02]  /*87a0*/  @!P0 LEA.HI.X R61, R191, R7, R0, 0x1, P3 ;  /* 0x00000007bf3d8211 */ /* 0x000fe400018f0c00 */
[----:B--2---:R2:W-:Y:S04]  /*87b0*/  @!P2 ST.E.128 [R58.64], R16 ;  /* 0x000000103a00a985 */ /* 0x0045e8000c101d0c */
[----:B-1----:R2:W-:Y:S04]  /*87c0*/  @!P1 ST.E.128 [R56.64], R12 ;  /* 0x0000000c38009985 */ /* 0x0025e8000c101d0c */
[----:B-----5:R2:W-:Y:S02]  /*87d0*/  @!P0 ST.E.128 [R60.64], R8 ;  /* 0x000000083c008985 */ /* 0x0205e4000c101d0c */
.L_x_851:
[----:B--2---:R-:W-:Y:S05]  /*87e0*/  BSYNC B0 ;  /* 0x0000000000007941 */ /* 0x004fea0003800000 */
.L_x_850:
[----:B-1----:R-:W-:Y:S01]  /*87f0*/  IADD3 R5, R193, 0x20, RZ ;  /* 0x00000020c1057810 */ /* 0x002fe20007ffe0ff */
[----:B------:R1:W2:Y:S01]  /*8800*/  SHFL.IDX PT, R9, R2, 0x1, 0x181f ;  /* 0x00381f0002097f89 */ /* 0x0002a200000e0000 */
[----:B------:R-:W-:Y:S02]  /*8810*/  BSSY B0, `(.L_x_852) ;  /* 0x0000010000007945 */ /* 0x000fe40003800000 */
[----:B------:R-:W-:Y:S01]  /*8820*/  ISETP.GE.AND P0, PT, R5, R4, PT ;  /* 0x000000040500720c */ /* 0x000fe20003f06270 */
[----:B------:R1:W4:-:S12]  /*8830*/  SHFL.IDX PT, R7, R6, 0x1, 0x181f ;  /* 0x00381f0006077f89 */ /* 0x00031800000e0000 */
[----:B------:R-:W-:Y:S05]  /*8840*/  @P0 BRA `(.L_x_853) ;  /* 0x000000c000000947 */ /* 0x000fea0003800000 */
[----:B------:R-:W-:Y:S02]  /*8850*/  ISETP.GE.AND P2, PT, R199, c[0x0][0x3c8], PT ;  /* 0x0000f200c7007a0c */ /* 0x000fe40003f46270 */
[----:B------:R-:W-:Y:S02]  /*8860*/  ISETP.GE.AND P1, PT, R198, c[0x0][0x3c8], PT ;  /* 0x0000f200c6007a0c */ /* 0x000fe40003f26270 */
[----:B------:R-:W-:-:S09]  /*8870*/  ISETP.GE.AND P0, PT, R197, c[0x0][0x3c8], PT ;  /* 0x0000f200c5007a0c */ /* 0x000fd20003f06270 */
[-C--:B----4-:R-:W-:Y:S02]  /*8880*/  @!P2 IADD3 R12, P5, R202, R7.reuse, RZ ;  /* 0x00000007ca0ca210 */ /* 0x090fe40007fbe0ff */
[CC--:B------:R-:W-:Y:S02]  /*8890*/  @!P1 LEA R10, P4, R192.reuse, R7.reuse, 0x1 ;  /* 0x00000007c00a9211 */ /* 0x0c0fe400078808ff */
[----:B------:R-:W-:Y:S01]  /*88a0*/  @!P0 LEA R8, P3, R191, R7, 0x1 ;  /* 0x00000007bf088211 */ /* 0x000fe200078608ff */
[----:B--2---:R-:W-:Y:S01]  /*88b0*/  @!P2 IMAD.X R13, R203, 0x1, R9, P5 ;  /* 0x00000001cb0da824 */ /* 0x004fe200028e0609 */
[-C--:B------:R-:W-:Y:S02]  /*88c0*/  @!P1 LEA.HI.X R11, R192, R9.reuse, R3, 0x1, P4 ;  /* 0x00000009c00b9211 */ /* 0x080fe400020f0c03 */
[----:B------:R-:W-:Y:S02]  /*88d0*/  @!P0 LEA.HI.X R9, R191, R9, R0, 0x1, P3 ;  /* 0x00000009bf098211 */ /* 0x000fe400018f0c00 */
[----:B------:R2:W-:Y:S04]  /*88e0*/  @!P2 ST.E.128 [R12.64], R52 ;  /* 0x000000340c00a985 */ /* 0x0005e8000c101d0c */
[----:B------:R2:W-:Y:S04]  /*88f0*/  @!P1 ST.E.128 [R10.64], R40 ;  /* 0x000000280a009985 */ /* 0x0005e8000c101d0c */
[----:B------:R2:W-:Y:S02]  /*8900*/  @!P0 ST.E.128 [R8.64], R28 ;  /* 0x0000001c08008985 */ /* 0x0005e4000c101d0c */
.L_x_853:
[----:B------:R-:W-:Y:S05]  /*8910*/  BSYNC B0 ;  /* 0x0000000000007941 */ /* 0x000fea0003800000 */
.L_x_852:
[----:B------:R-:W-:Y:S01]  /*8920*/  IADD3 R5, R193, 0x40, RZ ;  /* 0x00000040c1057810 */ /* 0x000fe20007ffe0ff */
[----:B--2---:R2:W1:Y:S01]  /*8930*/  SHFL.IDX PT, R9, R2, 0x2, 0x181f ;  /* 0x00581f0002097f89 */ /* 0x00446200000e0000 */
[----:B------:R-:W-:Y:S02]  /*8940*/  BSSY B0, `(.L_x_854) ;  /* 0x0000010000007945 */ /* 0x000fe40003800000 */
[----:B------:R-:W-:Y:S01]  /*8950*/  ISETP.GE.AND P0, PT, R5, R4, PT ;  /* 0x000000040500720c */ /* 0x000fe20003f06270 */
[----:B----4-:R2:W4:-:S12]  /*8960*/  SHFL.IDX PT, R7, R6, 0x2, 0x181f ;  /* 0x00581f0006077f89 */ /* 0x01051800000e0000 */
[----:B------:R-:W-:Y:S05]  /*8970*/  @P0 BRA `(.L_x_855) ;  /* 0x000000c000000947 */ /* 0x000fea0003800000 */
[----:B------:R-:W-:Y:S02]  /*8980*/  ISETP.GE.AND P2, PT, R199, c[0x0][0x3c8], PT ;  /* 0x0000f200c7007a0c */ /* 0x000fe40003f46270 */
[----:B------:R-:W-:Y:S02]  /*8990*/  ISETP.GE.AND P1, PT, R198, c[0x0][0x3c8], PT ;  /* 0x0000f200c6007a0c */ /* 0x000fe40003f26270 */
[----:B------:R-:W-:-:S09]  /*89a0*/  ISETP.GE.AND P0, PT, R197, c[0x0][0x3c8], PT ;  /* 0x0000f200c5007a0c */ /* 0x000fd20003f06270 */
[-C--:B----4-:R-:W-:Y:S02]  /*89b0*/  @!P2 IADD3 R12, P5, R202, R7.reuse, RZ ;  /* 0x00000007ca0ca210 */ /* 0x090fe40007fbe0ff */
[CC--:B------:R-:W-:Y:S02]  /*89c0*/  @!P1 LEA R10, P4, R192.reuse, R7.reuse, 0x1 ;  /* 0x00000007c00a9211 */ /* 0x0c0fe400078808ff */
[----:B------:R-:W-:Y:S01]  /*89d0*/  @!P0 LEA R8, P3, R191, R7, 0x1 ;  /* 0x00000007bf088211 */ /* 0x000fe200078608ff */
[----:B-1----:R-:W-:Y:S01]  /*89e0*/  @!P2 IMAD.X R13, R203, 0x1, R9, P5 ;  /* 0x00000001cb0da824 */ /* 0x002fe200028e0609 */
[-C--:B------:R-:W-:Y:S02]  /*89f0*/  @!P1 LEA.HI.X R11, R192, R9.reuse, R3, 0x1, P4 ;  /* 0x00000009c00b9211 */ /* 0x080fe400020f0c03 */
[----:B------:R-:W-:Y:S02]  /*8a00*/  @!P0 LEA.HI.X R9, R191, R9, R0, 0x1, P3 ;  /* 0x00000009bf098211 */ /* 0x000fe400018f0c00 */
[----:B---3--:R1:W-:Y:S04]  /*8a10*/  @!P2 ST.E.128 [R12.64], R48 ;  /* 0x000000300c00a985 */ /* 0x0083e8000c101d0c */
[----:B------:R1:W-:Y:S04]  /*8a20*/  @!P1 ST.E.128 [R10.64], R36 ;  /* 0x000000240a009985 */ /* 0x0003e8000c101d0c */
[----:B------:R1:W-:Y:S02]  /*8a30*/  @!P0 ST.E.128 [R8.64], R24 ;  /* 0x0000001808008985 */ /* 0x0003e4000c101d0c */
.L_x_855:
[----:B------:R-:W-:Y:S05]  /*8a40*/  BSYNC B0 ;  /* 0x0000000000007941 */ /* 0x000fea0003800000 */
.L_x_854:
[----:B------:R-:W-:Y:S01]  /*8a50*/  IADD3 R193, R193, 0x60, RZ ;  /* 0x00000060c1c17810 */ /* 0x000fe20007ffe0ff */
[----:B------:R2:W4:Y:S03]  /*8a60*/  SHFL.IDX PT, R5, R2, 0x3, 0x181f ;  /* 0x00781f0002057f89 */ /* 0x00052600000e0000 */
[----:B------:R-:W-:Y:S01]  /*8a70*/  ISETP.GE.AND P0, PT, R193, R4, PT ;  /* 0x00000004c100720c */ /* 0x000fe20003f06270 */
[----:B----4-:R2:W4:-:S12]  /*8a80*/  SHFL.IDX PT, R7, R6, 0x3, 0x181f ;  /* 0x00781f0006077f89 */ /* 0x01051800000e0000 */
[----:B------:R-:W-:Y:S05]  /*8a90*/  @P0 EXIT ;  /* 0x000000000000094d */ /* 0x000fea0003800000 */
[----:B------:R-:W-:Y:S02]  /*8aa0*/  ISETP.GE.AND P1, PT, R199, c[0x0][0x3c8], PT ;  /* 0x0000f200c7007a0c */ /* 0x000fe40003f26270 */
[----:B------:R-:W-:-:S11]  /*8ab0*/  ISETP.GE.AND P0, PT, R198, c[0x0][0x3c8], PT ;  /* 0x0000f200c6007a0c */ /* 0x000fd60003f06270 */
[-C--:B-1--4-:R-:W-:Y:S02]  /*8ac0*/  @!P1 IADD3 R8, P3, R202, R7.reuse, RZ ;  /* 0x00000007ca089210 */ /* 0x092fe40007f7e0ff */
[----:B--2---:R-:W-:-:S03]  /*8ad0*/  @!P0 LEA R2, P2, R192, R7, 0x1 ;  /* 0x00000007c0028211 */ /* 0x004fc600078408ff */
[----:B------:R-:W-:Y:S01]  /*8ae0*/  @!P1 IMAD.X R9, R203, 0x1, R5, P3 ;  /* 0x00000001cb099824 */ /* 0x000fe200018e0605 */
[----:B------:R-:W-:-:S04]  /*8af0*/  @!P0 LEA.HI.X R3, R192, R5, R3, 0x1, P2 ;  /* 0x00000005c0038211 */ /* 0x000fc800010f0c03 */
[----:B------:R1:W-:Y:S04]  /*8b00*/  @!P1 ST.E.128 [R8.64], R44 ;  /* 0x0000002c08009985 */ /* 0x0003e8000c101d0c */
[----:B------:R1:W-:Y:S01]  /*8b10*/  @!P0 ST.E.128 [R2.64], R32 ;  /* 0x0000002002008985 */ /* 0x0003e2000c101d0c */
[----:B------:R-:W-:-:S13]  /*8b20*/  ISETP.GE.AND P0, PT, R197, c[0x0][0x3c8], PT ;  /* 0x0000f200c5007a0c */ /* 0x000fda0003f06270 */
[----:B------:R-:W-:Y:S05]  /*8b30*/  @P0 EXIT ;  /* 0x000000000000094d */ /* 0x000fea0003800000 */
[----:B-1----:R-:W-:-:S04]  /*8b40*/  LEA R2, P0, R191, R7, 0x1 ;  /* 0x00000007bf027211 */ /* 0x002fc800078008ff */
[----:B------:R-:W-:-:S05]  /*8b50*/  LEA.HI.X R3, R191, R5, R0, 0x1, P0 ;  /* 0x00000005bf037211 */ /* 0x000fca00000f0c00 */
[----:B------:R-:W-:Y:S01]  /*8b60*/  ST.E.128 [R2.64], R20 ;  /* 0x0000001402007985 */ /* 0x000fe2000c101d0c */
[----:B------:R-:W-:Y:S05]  /*8b70*/  EXIT ;  /* 0x000000000000794d */ /* 0x000fea0003800000 */
.L_x_856:
        /* <DEDUP_REMOVED lines=16> */
.L_x_1711:


//--------------------- .text._ZN7cutlass13device_kernelIN5flash19enable_sm80_to_sm89INS1_16FlashAttnFwdSm80INS1_25CollectiveMainloopFwdSm80ILi8ELi2ELb0EN4cute5tupleIJNS5_1CILi128EEENS7_ILi64EEENS7_ILi192EEEEEELi192ENS_10bfloat16_tEfNS_4arch4Sm80ELb0ELb0ELb0ELb1ELb1ELb0ELb1ELb0EEENS1_21CollectiveEpilogueFwdINS6_IJS8_SA_S9_EEENS6_IJNS7_ILi1EEESI_SI_EEESC_SE_Li256ELb1ELb1ELb0ELb0EEENS1_19SingleTileSchedulerILb1ELb0ELb1ELi128EEEEEEEEEvNT_6ParamsE --------------------------
	.section	.text._ZN7cutlass13device_kernelIN5flash19enable_sm80_to_sm89INS1_16FlashAttnFwdSm80INS1_25CollectiveMainloopFwdSm80ILi8ELi2ELb0EN4cute5tupleIJNS5_1CILi128EEENS7_ILi64EEENS7_ILi192EEEEEELi192ENS_10bfloat16_tEfNS_4arch4Sm80ELb0ELb0ELb0ELb1ELb1ELb0ELb1ELb0EEENS1_21CollectiveEpilogueFwdINS6_IJS8_SA_S9_EEENS6_IJNS7_ILi1EEESI_SI_EEESC_SE_Li256ELb1ELb1ELb0ELb0EEENS1_19SingleTileSchedulerILb1ELb0ELb1ELi128EEEEEEEEEvNT_6ParamsE,"ax",@progbits
	.sectioninfo	@"SHI_REGISTERS=246"
	.align	128
.text._ZN7cutlass13device_kernelIN5flash19enable_sm80_to_sm89INS1_16FlashAttnFwdSm80INS1_25CollectiveMainloopFwdSm80ILi8ELi2ELb0EN4cute5tupleIJNS5_1CILi128EEENS7_ILi64EEENS7_ILi192EEEEEELi192ENS_10bfloat16_tEfNS_4arch4Sm80ELb0ELb0ELb0ELb1ELb1ELb0ELb1ELb0EEENS1_21CollectiveEpilogueFwdINS6_IJS8_SA_S9_EEENS6_IJNS7_ILi1EEESI_SI_EEESC_SE_Li256ELb1ELb1ELb0ELb0EEENS1_19SingleTileSchedulerILb1ELb0ELb1ELi128EEEEEEEEEvNT_6ParamsE:
        .type           _ZN7cutlass13device_kernelIN5flash19enable_sm80_to_sm89INS1_16FlashAttnFwdSm80INS1_25CollectiveMainloopFwdSm80ILi8ELi2ELb0EN4cute5tupleIJNS5_1CILi128EEENS7_ILi64EEENS7_ILi192EEEEEELi192ENS_10bfloat16_tEfNS_4arch4Sm80ELb0ELb0ELb0ELb1ELb1ELb0ELb1ELb0EEENS1_21CollectiveEpilogueFwdINS6_IJS8_SA_S9_EEENS6_IJNS7_ILi1EEESI_SI_EEESC_SE_Li256ELb1ELb1ELb0ELb0EEENS1_19SingleTileSchedulerILb1ELb0ELb1ELi128EEEEEEEEEvNT_6ParamsE,@function
        .size           _ZN7cutlass13device_kernelIN5flash19enable_sm80_to_sm89INS1_16FlashAttnFwdSm80INS1_25CollectiveMainloopFwdSm80ILi8ELi2ELb0EN4cute5tupleIJNS5_1CILi128EEENS7_ILi64EEENS7_ILi192EEEEEELi192ENS_10bfloat16_tEfNS_4arch4Sm80ELb0ELb0ELb0ELb1ELb1ELb0ELb1ELb0EEENS1_21CollectiveEpilogueFwdINS6_IJS8_SA_S9_EEENS6_IJNS7_ILi1EEESI_SI_EEESC_SE_Li256ELb1ELb1ELb0ELb0EEENS1_19SingleTileSchedulerILb1ELb0ELb1ELi128EEEEEEEEEvNT_6ParamsE,(.L_x_1712 - _ZN7cutlass13device_kernelIN5flash19enable_sm80_to_sm89INS1_16FlashAttnFwdSm80INS1_25CollectiveMainloopFwdSm80ILi8ELi2ELb0EN4cute5tupleIJNS5_1CILi128EEENS7_ILi64EEENS7_ILi192EEEEEELi192ENS_10bfloat16_tEfNS_4arch4Sm80ELb0ELb0ELb0ELb1ELb1ELb0ELb1ELb0EEENS1_21CollectiveEpilogueFwdINS6_IJS8_SA_S9_EEENS6_IJNS7_ILi1EEESI_SI_EEESC_SE_Li256ELb1ELb1ELb0ELb0EEENS1_19SingleTileSchedulerILb1ELb0ELb1ELi128EEEEEEEEEvNT_6ParamsE)
        .other          _ZN7cutlass13device_kernelIN5flash19enable_sm80_to_sm89INS1_16FlashAttnFwdSm80INS1_25CollectiveMainloopFwdSm80ILi8ELi2ELb0EN4cute5tupleIJNS5_1CILi128EEENS7_ILi64EEENS7_ILi192EEEEEELi192ENS_10bfloat16_tEfNS_4arch4Sm80ELb0ELb0ELb0ELb1ELb1ELb0ELb1ELb0EEENS1_21CollectiveEpilogueFwdINS6_IJS8_SA_S9_EEENS6_IJNS7_ILi1EEESI_SI_EEESC_SE_Li256ELb1ELb1ELb0ELb0EEENS1_19SingleTileSchedulerILb1ELb0ELb1ELi128EEEEEEEEEvNT_6ParamsE,@"STO_CUDA_ENTRY STV_DEFAULT"
_ZN7cutlass13device_kernelIN5flash19enable_sm80_to_sm89INS1_16FlashAttnFwdSm80INS1_25CollectiveMainloopFwdSm80ILi8ELi2ELb0EN4cute5tupleIJNS5_1CILi128EEENS7_ILi64EEENS7_ILi192EEEEEELi192ENS_10bfloat16_tEfNS_4arch4Sm80ELb0ELb0ELb0ELb1ELb1ELb0ELb1ELb0EEENS1_21CollectiveEpilogueFwdINS6_IJS8_SA_S9_EEENS6_IJNS7_ILi1EEESI_SI_EEESC_SE_Li256ELb1ELb1ELb0ELb0EEENS1_19SingleTileSchedulerILb1ELb0ELb1ELi128EEEEEEEEEvNT_6ParamsE:
[----:B------:R-:W-:Y:S02]  /*0000*/  MOV R1, c[0x0][0x28] ;  /* 0x00000a0000017a02 */ /* 0x000fe40000000f00 */
[----:B------:R-:W1:Y:S01]  /*0010*/  S2R R6, SR_TID.X ;  /* 0x0000000000067919 */ /* 0x000e620000002100 */
[----:B------:R-:W-:Y:S01]  /*0020*/  MOV R8, 0x4 ;  /* 0x0000000400087802 */ /* 0x000fe20000000f00 */
[----:B------:R-:W-:Y:S02]  /*0030*/  ULDC.64 UR6, c[0x0][0x118] ;  /* 0x0000460000067ab9 */ /* 0x000fe40000000a00 */
        /* <DEDUP_REMOVED lines=12> */
.L_x_858:
        /* <DEDUP_REMOVED lines=8> */
.L_x_860:
[----:B------:R-:W-:-:S05]  /*0180*/  MOV R3, c[0x0][0x54c] ;  /* 0x0001530000037a02 */ /* 0x000fca0000000f00 */
.L_x_859:
[----:B-----5:R-:W-:Y:S01]  /*0190*/  IMAD R3, R3, c[0x0][0x548], RZ ;  /* 0x0001520003037a24 */ /* 0x020fe200078e02ff */
[----:B------:R-:W-:-:S04]  /*01a0*/  SHF.L.U32 R0, R2, 0x7, RZ ;  /* 0x0000000702007819 */ /* 0x000fc800000006ff */
[----:B------:R-:W-:-:S04]  /*01b0*/  ISETP.GE.AND P0, PT, R0, R3, PT ;  /* 0x000000030000720c */ /* 0x000fc80003f06270 */
[----:B------:R-:W-:Y:S01]  /*01c0*/  SEL R197, R197, 0xffffffff, !P0 ;  /* 0xffffffffc5c57807 */ /* 0x000fe20004000000 */
[----:B------:R-:W-:Y:S05]  /*01d0*/  BRA `(.L_x_861) ;  /* 0x0000012000007947 */ /* 0x000fea0003800000 */
.L_x_857:
[----:B---3--:R-:W-:-:S04]  /*01e0*/  ISETP.NE.U32.AND P0, PT, RZ, c[0x0][0x568], PT ;  /* 0x00015a00ff007a0c */ /* 0x008fc80003f05070 */
[----:B------:R-:W-:-:S13]  /*01f0*/  ISETP.NE.AND.EX P0, PT, RZ, c[0x0][0x56c], PT, P0 ;  /* 0x00015b00ff007a0c */ /* 0x000fda0003f05300 */
[----:B------:R-:W-:Y:S05]  /*0200*/  @!P0 BRA `(.L_x_862) ;  /* 0x0000002000008947 */ /* 0x000fea0003800000 */
[----:B------:R1:W5:Y:S01]  /*0210*/  LDG.E R3, [R4.64] ;  /* 0x0000000604037981 */ /* 0x000362000c1e1900 */
[----:B------:R-:W-:Y:S05]  /*0220*/  BRA `(.L_x_863) ;  /* 0x0000009000007947 */ /* 0x000fea0003800000 */
.L_x_862:
        /* <DEDUP_REMOVED lines=8> */
.L_x_864:
[----:B------:R-:W-:-:S05]  /*02b0*/  MOV R3, c[0x0][0x54c] ;  /* 0x0001530000037a02 */ /* 0x000fca0000000f00 */
.L_x_863:
[----:B-----5:R-:W-:Y:S01]  /*02c0*/  IMAD R3, R3, c[0x0][0x548], RZ ;  /* 0x0001520003037a24 */ /* 0x020fe200078e02ff */
[----:B------:R-:W-:-:S04]  /*02d0*/  SHF.L.U32 R0, R2, 0x7, RZ ;  /* 0x0000000702007819 */ /* 0x000fc800000006ff */
[----:B------:R-:W-:-:S04]  /*02e0*/  ISETP.GE.AND P0, PT, R0, R3, PT ;  /* 0x000000030000720c */ /* 0x000fc80003f06270 */
[----:B------:R-:W-:-:S04]  /*02f0*/  SEL R197, R197, 0xffffffff, !P0 ;  /* 0xffffffffc5c57807 */ /* 0x000fc80004000000 */
.L_x_861:
[----:B------:R-:W-:-:S13]  /*0300*/  ISETP.GE.AND P0, PT, R197, RZ, PT ;  /* 0x000000ffc500720c */ /* 0x000fda0003f06270 */
[----:B------:R-:W-:Y:S05]  /*0310*/  @!P0 EXIT ;  /* 0x000000000000894d */ /* 0x000fea0003800000 */
[----:B------:R-:W-:Y:S01]  /*0320*/  ISETP.NE.U32.AND P0, PT, RZ, c[0x0][0x370], PT ;  /* 0x0000dc00ff007a0c */ /* 0x000fe20003f05070 */
[----:B------:R-:W-:Y:S01]  /*0330*/  IMAD.MOV.U32 R196, RZ, RZ, RZ ;  /* 0x000000ffffc47224 */ /* 0x000fe200078e00ff */
[----:B------:R-:W-:Y:S01]  /*0340*/  ISETP.NE.U32.AND P2, PT, RZ, c[0x0][0x360], PT ;  /* 0x0000d800ff007a0c */ /* 0x000fe20003f45070 */
[----:B------:R-:W-:Y:S01]  /*0350*/  IMAD.MOV.U32 R3, RZ, RZ, c[0x0][0x168] ;  /* 0x00005a00ff037624 */ /* 0x000fe200078e00ff */
[----:B------:R-:W-:Y:S01]  /*0360*/  ISETP.NE.AND.EX P1, PT, RZ, c[0x0][0x374], PT, P0 ;  /* 0x0000dd00ff007a0c */ /* 0x000fe20003f25300 */
[----:B-1----:R-:W-:Y:S01]  /*0370*/  IMAD.MOV.U32 R5, RZ, RZ, RZ ;  /* 0x000000ffff057224 */ /* 0x002fe200078e00ff */
[----:B------:R-:W-:Y:S01]  /*0380*/  ISETP.NE.AND.EX P0, PT, RZ, c[0x0][0x364], PT, P2 ;  /* 0x0000d900ff007a0c */ /* 0x000fe20003f05320 */
[----:B------:R-:W-:Y:S01]  /*0390*/  IMAD.WIDE R10, R197, R8, c[0x0][0x348] ;  /* 0x0000d200c50a7625 */ /* 0x000fe200078e0208 */
[----:B------:R-:W-:-:S04]  /*03a0*/  ISETP.NE.U32.AND P3, PT, RZ, c[0x0][0x348], PT ;  /* 0x0000d200ff007a0c */ /* 0x000fc80003f65070 */
[----:B------:R-:W-:-:S05]  /*03b0*/  ISETP.NE.AND.EX P3, PT, RZ, c[0x0][0x34c], PT, P3 ;  /* 0x0000d300ff007a0c */ /* 0x000fca0003f65330 */
[----:B------:R-:W-:-:S04]  /*03c0*/  @P1 IMAD.WIDE R14, R197, R8, c[0x0][0x370] ;  /* 0x0000dc00c50e1625 */ /* 0x000fc800078e0208 */
[----:B------:R-:W-:Y:S01]  /*03d0*/  @P0 IMAD.WIDE R12, R197, R8, c[0x0][0x360] ;  /* 0x0000d800c50c0625 */ /* 0x000fe200078e0208 */
[----:B------:R1:W5:Y:S04]  /*03e0*/  @P1 LDG.E R196, [R14.64] ;  /* 0x000000060ec41981 */ /* 0x000368000c1e1900 */
[----:B------:R1:W5:Y:S04]  /*03f0*/  @P3 LDG.E R5, [R10.64] ;  /* 0x000000060a053981 */ /* 0x000368000c1e1900 */
[----:B------:R1:W5:Y:S01]  /*0400*/  @P0 LDG.E R3, [R12.64] ;  /* 0x000000060c030981 */ /* 0x000362000c1e1900 */
[----:B------:R-:W-:-:S02]  /*0410*/  ULDC UR5, c[0x0][0x2ac] ;  /* 0x0000ab0000057ab9 */ /* 0x000fc40000000800 */
[----:B------:R-:W-:Y:S01]  /*0420*/  ULDC UR4, c[0x0][0x1d0] ;  /* 0x0000740000047ab9 */ /* 0x000fe20000000800 */
[----:B------:R-:W2:Y:S01]  /*0430*/  S2R R190, SR_CTAID.Y ;  /* 0x0000000000be7919 */ /* 0x000ea20000002600 */
[----:B------:R-:W-:-:S06]  /*0440*/  UIMAD UR4, UR5, UR4, URZ ;  /* 0x00000004050472a4 */ /* 0x000fcc000f8e023f */
[----:B------:R-:W-:Y:S01]  /*0450*/  IMAD.U32 R149, RZ, RZ, UR4 ;  /* 0x00000004ff957e24 */ /* 0x000fe2000f8e00ff */
[----:B--2---:R-:W-:Y:S01]  /*0460*/  SHF.R.S32.HI R0, RZ, 0x1f, R190 ;  /* 0x0000001fff007819 */ /* 0x004fe200000114be */
[----:B------:R-:W-:Y:S05]  /*0470*/  @P0 BRA `(.L_x_865) ;  /* 0x0000004000000947 */ /* 0x000fea0003800000 */
[----:B-1----:R-:W-:Y:S05]  /*0480*/  @!P3 BRA `(.L_x_865) ;  /* 0x000000300000b947 */ /* 0x002fea0003800000 */
[----:B-----5:R-:W2:Y:S04]  /*0490*/  LDG.E R3, [R10.64] ;  /* 0x000000060a037981 */ /* 0x020ea8000c1e1900 */
[----:B------:R-:W2:Y:S02]  /*04a0*/  LDG.E R4, [R10.64+0x4] ;  /* 0x000004060a047981 */ /* 0x000ea4000c1e1900 */
[----:B--2---:R-:W-:Y:S02]  /*04b0*/  IADD3 R3, -R3, R4, RZ ;  /* 0x0000000403037210 */ /* 0x004fe40007ffe1ff */
.L_x_865:
[----:B-1----:R-:W-:-:S04]  /*04c0*/  ISETP.NE.U32.AND P0, PT, RZ, c[0x0][0x368], PT ;  /* 0x0000da00ff007a0c */ /* 0x002fc80003f05070 */
[----:B------:R-:W-:-:S13]  /*04d0*/  ISETP.NE.AND.EX P0, PT, RZ, c[0x0][0x36c], PT, P0 ;  /* 0x0000db00ff007a0c */ /* 0x000fda0003f05300 */
[----:B------:R-:W-:Y:S05]  /*04e0*/  @!P0 BRA `(.L_x_866) ;  /* 0x0000003000008947 */ /* 0x000fea0003800000 */
[----:B------:R-:W-:-:S05]  /*04f0*/  IMAD.WIDE R10, R197, R8, c[0x0][0x368] ;  /* 0x0000da00c50a7625 */ /* 0x000fca00078e0208 */
[----:B------:R1:W5:Y:S01]  /*0500*/  LDG.E R149, [R10.64] ;  /* 0x000000060a957981 */ /* 0x000362000c1e1900 */
[----:B------:R-:W-:Y:S05]  /*0510*/  BRA `(.L_x_867) ;  /* 0x0000007000007947 */ /* 0x000fea0003800000 */
.L_x_866:
[----:B------:R-:W-:-:S04]  /*0520*/  ISETP.NE.U32.AND P0, PT, RZ, c[0x0][0x350], PT ;  /* 0x0000d400ff007a0c */ /* 0x000fc80003f05070 */
[----:B------:R-:W-:-:S13]  /*0530*/  ISETP.NE.AND.EX P0, PT, RZ, c[0x0][0x354], PT, P0 ;  /* 0x0000d500ff007a0c */ /* 0x000fda0003f05300 */
[----:B------:R-:W-:Y:S05]  /*0540*/  @!P0 BRA `(.L_x_867) ;  /* 0x0000004000008947 */ /* 0x000fea0003800000 */
[----:B------:R-:W-:-:S05]  /*0550*/  IMAD.WIDE R10, R197, R8, c[0x0][0x350] ;  /* 0x0000d400c50a7625 */ /* 0x000fca00078e0208 */
[----:B------:R-:W2:Y:S04]  /*0560*/  LDG.E R4, [R10.64] ;  /* 0x000000060a047981 */ /* 0x000ea8000c1e1900 */
[----:B------:R-:W2:Y:S02]  /*0570*/  LDG.E R149, [R10.64+0x4] ;  /* 0x000004060a957981 */ /* 0x000ea4000c1e1900 */
[----:B--2---:R-:W-:-:S05]  /*0580*/  IADD3 R149, -R4, R149, RZ ;  /* 0x0000009504957210 */ /* 0x004fca0007ffe1ff */
.L_x_867:
[----:B-----5:R-:W-:Y:S01]  /*0590*/  IMAD.IADD R144, R149, 0x1, -R196 ;  /* 0x0000000195907824 */ /* 0x020fe200078e0ac4 */
[----:B------:R-:W-:Y:S01]  /*05a0*/  PLOP3.LUT P2, PT, PT, PT, PT, 0x80, 0x0 ;  /* 0x000000000000781c */ /* 0x000fe20003f4f070 */
        /* <DEDUP_REMOVED lines=52> */
[----:B------:R-:W-:-:S04]  /*08f0*/  ISETP.NE.U32.AND P2, PT, RZ, c[0x0][0x340], PT ;  /* 0x0000d000ff007a0c */ /* 0x000fc80003f45070 */
[----:B------:R-:W-:-:S13]  /*0900*/  ISETP.NE.AND.EX P2, PT, RZ, c[0x0][0x344], PT, P2 ;  /* 0x0000d100ff007a0c */ /* 0x000fda0003f45320 */
[----:B------:R-:W-:-:S06]  /*0910*/  @P2 IMAD.WIDE R198, R197, R8, c[0x0][0x340] ;  /* 0x0000d000c5c62625 */ /* 0x000fcc00078e0208 */
[----:B------:R2:W5:Y:S01]  /*0920*/  @P2 LDG.E R198, [R198.64] ;  /* 0x00000006c6c62981 */ /* 0x000562000c1e1900 */
[----:B------:R-:W-:Y:S01]  /*0930*/  SHF.R.S32.HI R4, RZ, 0x1f, R5 ;  /* 0x0000001fff047819 */ /* 0x000fe20000011405 */
[----:B------:R-:W-:Y:S01]  /*0940*/  IMAD.WIDE.U32 R18, R5, c[0x0][0x178], RZ ;  /* 0x00005e0005127a25 */ /* 0x000fe200078e00ff */
[----:B------:R-:W-:Y:S01]  /*0950*/  SHF.R.S32.HI R7, RZ, 0x1f, R6 ;  /* 0x0000001fff077819 */ /* 0x000fe20000011406 */
[----:B------:R-:W-:Y:S01]  /*0960*/  BSSY B0, `(.L_x_869) ;  /* 0x0000055000007945 */ /* 0x000fe20003800000 */
[----:B------:R-:W-:Y:S01]  /*0970*/  SHF.R.S32.HI R17, RZ, 0x1f, R197 ;  /* 0x0000001fff117819 */ /* 0x000fe200000114c5 */
[----:B------:R-:W-:Y:S01]  /*0980*/  IMAD R4, R4, c[0x0][0x178], RZ ;  /* 0x00005e0004047a24 */ /* 0x000fe200078e02ff */
[----:B-1----:R-:W-:Y:S01]  /*0990*/  LEA.HI R11, R7, R6, RZ, 0x3 ;  /* 0x00000006070b7211 */ /* 0x002fe200078f18ff */
[----:B------:R-:W-:Y:S01]  /*09a0*/  IMAD R3, R3, c[0x0][0x2c4], RZ ;  /* 0x0000b10003037a24 */ /* 0x000fe200078e02ff */
[----:B------:R-:W-:Y:S01]  /*09b0*/  SEL R17, R17, RZ, !P3 ;  /* 0x000000ff11117207 */ /* 0x000fe20005800000 */
[----:B------:R-:W-:Y:S01]  /*09c0*/  IMAD R9, R5, c[0x0][0x17c], R4 ;  /* 0x00005f0005097a24 */ /* 0x000fe200078e0204 */
[----:B------:R-:W-:Y:S01]  /*09d0*/  LOP3.LUT R5, R11, 0xfffffff8, RZ, 0xc0, !PT ;  /* 0xfffffff80b057812 */ /* 0x000fe200078ec0ff */
[----:B------:R-:W-:Y:S01]  /*09e0*/  IMAD.MOV.U32 R4, RZ, RZ, c[0x0][0x2c4] ;  /* 0x0000b100ff047624 */ /* 0x000fe200078e00ff */
[----:B------:R-:W-:Y:S01]  /*09f0*/  SHF.R.S32.HI R11, RZ, 0x3, R11 ;  /* 0x00000003ff0b7819 */ /* 0x000fe2000001140b */
[----:B------:R-:W-:Y:S01]  /*0a00*/  IMAD.IADD R19, R19, 0x1, R9 ;  /* 0x0000000113137824 */ /* 0x000fe200078e0209 */
[----:B------:R-:W-:Y:S01]  /*0a10*/  SEL R14, R197, RZ, !P3 ;  /* 0x000000ffc50e7207 */ /* 0x000fe20005800000 */
[----:B------:R-:W-:Y:S01]  /*0a20*/  IMAD.IADD R8, R6, 0x1, -R5 ;  /* 0x0000000106087824 */ /* 0x000fe200078e0a05 */
[----:B------:R-:W-:Y:S01]  /*0a30*/  ISETP.NE.AND P0, PT, R4, 0x1, PT ;  /* 0x000000010400780c */ /* 0x000fe20003f05270 */
[----:B------:R-:W-:-:S02]  /*0a40*/  IMAD R5, R0, c[0x0][0x1b8], RZ ;  /* 0x00006e0000057a24 */ /* 0x000fc400078e02ff */
[----:B------:R-:W-:Y:S02]  /*0a50*/  IMAD R195, R8, 0x20, R11 ;  /* 0x0000002008c37824 */ /* 0x000fe400078e020b */
[----:B------:R-:W-:Y:S02]  /*0a60*/  IMAD R5, R190, c[0x0][0x1bc], R5 ;  /* 0x00006f00be057a24 */ /* 0x000fe400078e0205 */
[----:B------:R-:W-:Y:S02]  /*0a70*/  IMAD R13, R2, 0x80, R195 ;  /* 0x00000080020d7824 */ /* 0x000fe400078e02c3 */
[----:B------:R-:W-:-:S04]  /*0a80*/  IMAD.WIDE.U32 R18, R190, c[0x0][0x1b8], R18 ;  /* 0x00006e00be127a25 */ /* 0x000fc800078e0012 */
[----:B------:R-:W-:Y:S01]  /*0a90*/  @P0 IMAD.HI.U32 R4, R13, c[0x0][0x2c8], RZ ;  /* 0x0000b2000d040a27 */ /* 0x000fe200078e00ff */
[----:B------:R-:W-:Y:S02]  /*0aa0*/  IADD3 R5, R19, R5, RZ ;  /* 0x0000000513057210 */ /* 0x000fe40007ffe0ff */
[----:B------:R-:W-:Y:S01]  /*0ab0*/  LEA.HI R19, R7, R6, RZ, 0x6 ;  /* 0x0000000607137211 */ /* 0x000fe200078f30ff */
[----:B------:R-:W-:Y:S01]  /*0ac0*/  IMAD.MOV.U32 R9, RZ, RZ, R13 ;  /* 0x000000ffff097224 */ /* 0x000fe200078e000d */
[----:B------:R-:W-:Y:S01]  /*0ad0*/  @P0 SHF.R.U32.HI R9, RZ, c[0x0][0x2cc], R4 ;  /* 0x0000b300ff090a19 */ /* 0x000fe20000011604 */
[----:B------:R-:W-:Y:S01]  /*0ae0*/  IMAD R17, R17, c[0x0][0x1c0], RZ ;  /* 0x0000700011117a24 */ /* 0x000fe200078e02ff */
[----:B------:R-:W-:Y:S01]  /*0af0*/  SHF.L.U32 R19, R19, 0x3, RZ ;  /* 0x0000000313137819 */ /* 0x000fe200000006ff */
[----:B------:R-:W-:Y:S02]  /*0b00*/  IMAD.MOV.U32 R4, RZ, RZ, R18 ;  /* 0x000000ffff047224 */ /* 0x000fe400078e0012 */
[----:B------:R-:W-:-:S02]  /*0b10*/  IMAD R17, R14, c[0x0][0x1c4], R17 ;  /* 0x000071000e117a24 */ /* 0x000fc400078e0211 */
[----:B------:R-:W-:Y:S01]  /*0b20*/  IMAD.WIDE.U32 R14, R14, c[0x0][0x1c0], R4 ;  /* 0x000070000e0e7a25 */ /* 0x000fe200078e0004 */
[----:B------:R-:W-:-:S03]  /*0b30*/  SHF.R.S32.HI R5, RZ, 0x1f, R9 ;  /* 0x0000001fff057819 */ /* 0x000fc60000011409 */
[----:B------:R-:W-:Y:S01]  /*0b40*/  IMAD.MOV R4, RZ, RZ, -R9 ;  /* 0x000000ffff047224 */ /* 0x000fe200078e0a09 */
[----:B------:R-:W-:Y:S01]  /*0b50*/  IADD3 R15, R15, R17, RZ ;  /* 0x000000110f0f7210 */ /* 0x000fe20007ffe0ff */
[----:B------:R-:W-:Y:S02]  /*0b60*/  IMAD R10, R5, c[0x0][0x1b0], RZ ;  /* 0x00006c00050a7a24 */ /* 0x000fe400078e02ff */
[----:B------:R-:W-:Y:S02]  /*0b70*/  IMAD R4, R4, c[0x0][0x2c4], R13 ;  /* 0x0000b10004047a24 */ /* 0x000fe400078e020d */
[C---:B------:R-:W-:Y:S02]  /*0b80*/  IMAD R10, R9.reuse, c[0x0][0x1b4], R10 ;  /* 0x00006d00090a7a24 */ /* 0x040fe400078e020a */
[----:B------:R-:W-:Y:S01]  /*0b90*/  IMAD.WIDE.U32 R14, R9, c[0x0][0x1b0], R14 ;  /* 0x00006c00090e7a25 */ /* 0x000fe200078e000e */
[----:B------:R-:W-:-:S03]  /*0ba0*/  SHF.R.S32.HI R5, RZ, 0x1f, R4 ;  /* 0x0000001fff057819 */ /* 0x000fc60000011404 */
[----:B------:R-:W-:Y:S02]  /*0bb0*/  IMAD.IADD R13, R15, 0x1, R10 ;  /* 0x000000010f0d7824 */ /* 0x000fe400078e020a */
[----:B------:R-:W-:Y:S02]  /*0bc0*/  IMAD R5, R5, c[0x0][0x1a8], RZ ;  /* 0x00006a0005057a24 */ /* 0x000fe400078e02ff */
[----:B------:R-:W-:Y:S02]  /*0bd0*/  IMAD.MOV.U32 R12, RZ, RZ, R14 ;  /* 0x000000ffff0c7224 */ /* 0x000fe400078e000e */
[C---:B------:R-:W-:Y:S02]  /*0be0*/  IMAD R15, R4.reuse, c[0x0][0x1ac], R5 ;  /* 0x00006b00040f7a24 */ /* 0x040fe400078e0205 */
[----:B------:R-:W-:Y:S01]  /*0bf0*/  IMAD.WIDE.U32 R12, R4, c[0x0][0x1a8], R12 ;  /* 0x00006a00040c7a25 */ /* 0x000fe200078e000c */
[----:B------:R-:W-:-:S03]  /*0c00*/  LEA.HI R4, R7, R6, RZ, 0x4 ;  /* 0x0000000607047211 */ /* 0x000fc600078f20ff */
[----:B------:R-:W-:Y:S01]  /*0c10*/  IMAD R2, R2, 0x80, R11 ;  /* 0x0000008002027824 */ /* 0x000fe200078e020b */
[----:B------:R-:W-:Y:S01]  /*0c20*/  LOP3.LUT R9, R4, 0xfffffff0, RZ, 0xc0, !PT ;  /* 0xfffffff004097812 */ /* 0x000fe200078ec0ff */
[----:B------:R-:W-:Y:S01]  /*0c30*/  IMAD.SHL.U32 R17, R11, 0x40, RZ ;  /* 0x000000400b117824 */ /* 0x000fe200078e00ff */
[----:B------:R-:W-:Y:S01]  /*0c40*/  IADD3 R15, R13, R15, RZ ;  /* 0x0000000f0d0f7210 */ /* 0x000fe20007ffe0ff */
[----:B------:R-:W-:Y:S01]  /*0c50*/  IMAD.SHL.U32 R148, R8, 0x8, RZ ;  /* 0x0000000808947824 */ /* 0x000fe200078e00ff */
[----:B------:R-:W-:Y:S01]  /*0c60*/  ISETP.GE.AND P1, PT, R2, R3, PT ;  /* 0x000000030200720c */ /* 0x000fe20003f26270 */
[----:B------:R-:W-:Y:S01]  /*0c70*/  IMAD.IADD R9, R6, 0x1, -R9 ;  /* 0x0000000106097824 */ /* 0x000fe200078e0a09 */
[----:B------:R-:W-:Y:S02]  /*0c80*/  LOP3.LUT R17, R17, 0x1c0, RZ, 0xc0, !PT ;  /* 0x000001c011117812 */ /* 0x000fe400078ec0ff */
[----:B------:R-:W-:Y:S02]  /*0c90*/  LEA R5, P0, R12, c[0x0][0x160], 0x1 ;  /* 0x000058000c057a11 */ /* 0x000fe400078008ff */
[----:B------:R-:W-:-:S02]  /*0ca0*/  SHF.R.S32.HI R10, RZ, 0x1f, R9 ;  /* 0x0000001fff0a7819 */ /* 0x000fc40000011409 */
[----:B------:R-:W-:Y:S01]  /*0cb0*/  SHF.R.U32.HI R13, RZ, 0x3, R17 ;  /* 0x00000003ff0d7819 */ /* 0x000fe20000011611 */
[----:B------:R2:W1:Y:S01]  /*0cc0*/  SHFL.IDX PT, R16, R5, RZ, 0x181f ;  /* 0x00181fff05107589 */ /* 0x00046200000e0000 */
[----:B------:R-:W-:Y:S02]  /*0cd0*/  LOP3.LUT R194, R17, 0x38, R148, 0xf8, !PT ;  /* 0x0000003811c27812 */ /* 0x000fe400078ef894 */
[----:B------:R-:W-:Y:S02]  /*0ce0*/  LEA.HI R10, R10, R9, RZ, 0x3 ;  /* 0x000000090a0a7211 */ /* 0x000fe400078f18ff */
[----:B------:R-:W-:Y:S02]  /*0cf0*/  LEA.HI.X R15, R12, c[0x0][0x164], R15, 0x1, P0 ;  /* 0x000059000c0f7a11 */ /* 0x000fe400000f0c0f */
[----:B------:R-:W-:Y:S02]  /*0d00*/  LOP3.LUT R194, R194, R13, RZ, 0x3c, !PT ;  /* 0x0000000dc2c27212 */ /* 0x000fe400078e3cff */
[----:B------:R-:W-:Y:S01]  /*0d10*/  LOP3.LUT R12, R10, 0xfffffff8, RZ, 0xc0, !PT ;  /* 0xfffffff80a0c7812 */ /* 0x000fe200078ec0ff */
[----:B------:R2:W3:Y:S01]  /*0d20*/  SHFL.IDX PT, R17, R15, RZ, 0x181f ;  /* 0x00181fff0f117589 */ /* 0x0004e200000e0000 */
[----:B------:R-:W-:-:S02]  /*0d30*/  IADD3 R14, R148, 0x40, RZ ;  /* 0x00000040940e7810 */ /* 0x000fc40007ffe0ff */
[----:B------:R-:W-:Y:S01]  /*0d40*/  IADD3 R13, R148, 0x80, RZ ;  /* 0x00000080940d7810 */ /* 0x000fe20007ffe0ff */
[----:B------:R-:W-:Y:S01]  /*0d50*/  IMAD.IADD R9, R9, 0x1, -R12 ;  /* 0x0000000109097824 */ /* 0x000fe200078e0a0c */
[----:B------:R-:W-:Y:S02]  /*0d60*/  LOP3.LUT P0, RZ, R8, 0x2, RZ, 0xc0, !PT ;  /* 0x0000000208ff7812 */ /* 0x000fe4000780c0ff */
[----:B------:R-:W-:Y:S02]  /*0d70*/  ISETP.GE.AND P5, PT, R148, c[0x0][0x198], PT ;  /* 0x0000660094007a0c */ /* 0x000fe40003fa6270 */
[----:B------:R-:W-:Y:S02]  /*0d80*/  ISETP.GE.AND P4, PT, R14, c[0x0][0x198], PT ;  /* 0x000066000e007a0c */ /* 0x000fe40003f86270 */
[----:B------:R-:W-:Y:S02]  /*0d90*/  ISETP.GE.AND P3, PT, R13, c[0x0][0x198], PT ;  /* 0x000066000d007a0c */ /* 0x000fe40003f66270 */
[----:B------:R-:W-:Y:S01]  /*0da0*/  LOP3.LUT R194, R194, 0xfffffe00, R19, 0xf8, !PT ;  /* 0xfffffe00c2c27812 */ /* 0x000fe200078ef813 */
[----:B------:R-:W-:Y:S01]  /*0db0*/  @!P2 IMAD.MOV.U32 R198, RZ, RZ, R197 ;  /* 0x000000ffffc6a224 */ /* 0x000fe200078e00c5 */
[----:B------:R-:W-:Y:S05]  /*0dc0*/  @P1 BRA `(.L_x_870) ;  /* 0x000000e000001947 */ /* 0x000fea0003800000 */
[----:B-123--:R-:W-:Y:S01]  /*0dd0*/  SHF.R.S32.HI R21, RZ, 0x1f, R14 ;  /* 0x0000001fff157819 */ /* 0x00efe2000001140e */
[----:B------:R-:W-:Y:S01]  /*0de0*/  IMAD.WIDE R22, R148, 0x2, R16 ;  /* 0x0000000294167825 */ /* 0x000fe200078e0210 */
[----:B------:R-:W-:-:S02]  /*0df0*/  SHF.R.S32.HI R12, RZ, 0x1f, R13 ;  /* 0x0000001fff0c7819 */ /* 0x000fc4000001140d */
[----:B------:R-:W-:Y:S02]  /*0e00*/  LEA.HI R21, R21, R14, RZ, 0x3 ;  /* 0x0000000e15157211 */ /* 0x000fe400078f18ff */
[----:B------:R-:W-:Y:S01]  /*0e10*/  LEA.HI R19, R12, R13, RZ, 0x3 ;  /* 0x0000000d0c137211 */ /* 0x000fe200078f18ff */
[----:B------:R-:W-:Y:S01]  /*0e20*/  IMAD.SHL.U32 R12, R194, 0x2, RZ ;  /* 0x00000002c20c7824 */ /* 0x000fe200078e00ff */
[----:B------:R-:W-:Y:S02]  /*0e30*/  LOP3.LUT R21, R21, 0xfffffff8, RZ, 0xc0, !PT ;  /* 0xfffffff815157812 */ /* 0x000fe400078ec0ff */
[----:B------:R-:W-:Y:S02]  /*0e40*/  LOP3.LUT R19, R19, 0xfffffff8, RZ, 0xc0, !PT ;  /* 0xfffffff813137812 */ /* 0x000fe400078ec0ff */
[----:B------:R-:W-:Y:S01]  /*0e50*/  @!PT LDS RZ, [RZ] ;  /* 0x00000000fffff984 */ /* 0x000fe20000000800 */
[----:B------:R1:W-:Y:S01]  /*0e60*/  LDGSTS.E.BYPASS.LTC128B.128 [R12+0x18100], [R22.64], !P5 ;  /* 0x18100000160c7fae */ /* 0x0003e2000e901d46 */
[----:B------:R-:W-:-:S04]  /*0e70*/  IMAD.WIDE R20, R21, 0x2, R16 ;  /* 0x0000000215147825 */ /* 0x000fc800078e0210 */
[----:B------:R-:W-:Y:S01]  /*0e80*/  IMAD.WIDE R16, R19, 0x2, R16 ;  /* 0x0000000213107825 */ /* 0x000fe200078e0210 */
[----:B------:R1:W-:Y:S04]  /*0e90*/  LDGSTS.E.BYPASS.LTC128B.128 [R12+0x1c100], [R20.64], !P4 ;  /* 0x1c100000140c7fae */ /* 0x0003e8000e101d46 */
[----:B------:R1:W-:Y:S02]  /*0ea0*/  LDGSTS.E.BYPASS.LTC128B.128 [R12+0x20100], [R16.64], !P3 ;  /* 0x20100000100c7fae */ /* 0x0003e4000d901d46 */
.L_x_870:
[----:B-123--:R-:W-:Y:S05]  /*0eb0*/  BSYNC B0 ;  /* 0x0000000000007941 */ /* 0x00efea0003800000 */
.L_x_869:
        /* <DEDUP_REMOVED lines=20> */
.L_x_872:
[----:B------:R-:W-:Y:S05]  /*1000*/  BSYNC B0 ;  /* 0x0000000000007941 */ /* 0x000fea0003800000 */
.L_x_871:
        /* <DEDUP_REMOVED lines=20> */
.L_x_874:
[----:B------:R-:W-:Y:S05]  /*1150*/  BSYNC B0 ;  /* 0x0000000000007941 */ /* 0x000fea0003800000 */
.L_x_873:
[----:B---3--:R3:W-:Y:S01]  /*1160*/  SHFL.IDX PT, R18, R5, 0x3, 0x181f ;  /* 0x00781f0005127f89 */ /* 0x0087e200000e0000 */
[----:B------:R-:W-:Y:S01]  /*1170*/  IADD3 R12, R144, 0x3f, RZ ;  /* 0x0000003f900c7810 */ /* 0x000fe20007ffe0ff */
[----:B------:R-:W-:Y:S01]  /*1180*/  IMAD.MOV.U32 R187, RZ, RZ, c[0x0][0x2b8] ;  /* 0x0000ae00ffbb7624 */ /* 0x000fe200078e00ff */
[----:B------:R-:W-:Y:S01]  /*1190*/  IADD3 R2, R2, 0x60, RZ ;  /* 0x0000006002027810 */ /* 0x000fe20007ffe0ff */
[----:B----4-:R-:W4:Y:S01]  /*11a0*/  SHFL.IDX PT, R19, R15, 0x3, 0x181f ;  /* 0x00781f000f137f89 */ /* 0x010f2200000e0000 */
[----:B------:R-:W-:Y:S01]  /*11b0*/  SHF.R.S32.HI R17, RZ, 0x1f, R12 ;  /* 0x0000001fff117819 */ /* 0x000fe2000001140c */
[----:B------:R-:W-:Y:S01]  /*11c0*/  IMAD.MOV.U32 R192, RZ, RZ, RZ ;  /* 0x000000ffffc07224 */ /* 0x000fe200078e00ff */
[----:B------:R-:W-:-:S02]  /*11d0*/  ISETP.NE.AND P6, PT, R187, 0x1, PT ;  /* 0x00000001bb00780c */ /* 0x000fc40003fc5270 */
[----:B------:R-:W-:Y:S02]  /*11e0*/  LEA.HI R12, R17, R12, RZ, 0x6 ;  /* 0x0000000c110c7211 */ /* 0x000fe400078f30ff */
[----:B------:R-:W-:Y:S02]  /*11f0*/  ISETP.GE.AND P1, PT, R2, R3, PT ;  /* 0x000000030200720c */ /* 0x000fe40003f26270 */
[----:B------:R-:W-:Y:S02]  /*1200*/  SHF.R.S32.HI R3, RZ, 0x1f, R14 ;  /* 0x0000001fff037819 */ /* 0x000fe4000001140e */
[----:B------:R-:W-:Y:S02]  /*1210*/  P2R R2, PR, RZ, 0x40 ;  /* 0x00000040ff027803 */ /* 0x000fe40000000000 */
[----:B------:R-:W-:Y:S02]  /*1220*/  SHF.R.S32.HI R12, RZ, 0x6, R12 ;  /* 0x00000006ff0c7819 */ /* 0x000fe4000001140c */
[----:B------:R-:W-:-:S02]  /*1230*/  SHF.R.S32.HI R2, RZ, 0x1f, R13 ;  /* 0x0000001fff027819 */ /* 0x000fc4000001140d */
[----:B------:R-:W-:Y:S01]  /*1240*/  LEA.HI R134, R3, R14, RZ, 0x3 ;  /* 0x0000000e03867211 */ /* 0x000fe200078f18ff */
[----:B------:R-:W-:Y:S01]  /*1250*/  IMAD R193, R12, 0x40, R195 ;  /* 0x000000400cc17824 */ /* 0x000fe200078e02c3 */
[----:B------:R-:W-:Y:S01]  /*1260*/  LEA.HI R2, R2, R13, RZ, 0x3 ;  /* 0x0000000d02027211 */ /* 0x000fe200078f18ff */
[----:B-123--:R-:W-:Y:S01]  /*1270*/  IMAD.SHL.U32 R5, R194, 0x2, RZ ;  /* 0x00000002c2057824 */ /* 0x00efe200078e00ff */
[----:B------:R-:W-:Y:S02]  /*1280*/  LOP3.LUT R134, R134, 0xfffffff8, RZ, 0xc0, !PT ;  /* 0xfffffff886867812 */ /* 0x000fe400078ec0ff */
[----:B------:R-:W-:Y:S01]  /*1290*/  LOP3.LUT R2, R2, 0xfffffff8, RZ, 0xc0, !PT ;  /* 0xfffffff802027812 */ /* 0x000fe200078ec0ff */
[----:B----4-:R-:W-:Y:S01]  /*12a0*/  @!P1 IMAD.WIDE R26, R148, 0x2, R18 ;  /* 0x00000002941a9825 */ /* 0x010fe200078e0212 */
[----:B------:R-:W-:Y:S02]  /*12b0*/  IADD3 R193, R193, -0x40, RZ ;  /* 0xffffffc0c1c17810 */ /* 0x000fe40007ffe0ff */
[----:B-----5:R-:W-:Y:S01]  /*12c0*/  SHF.R.S32.HI R15, RZ, 0x1f, R198 ;  /* 0x0000001fff0f7819 */ /* 0x020fe200000114c6 */
[--C-:B------:R-:W-:Y:S01]  /*12d0*/  @!P1 IMAD.WIDE R24, R134, 0x2, R18.reuse ;  /* 0x0000000286189825 */ /* 0x100fe200078e0212 */
[----:B------:R-:W-:Y:S01]  /*12e0*/  ISETP.GE.AND P2, PT, R193, R144, PT ;  /* 0x00000090c100720c */ /* 0x000fe20003f46270 */
[----:B------:R-:W-:Y:S01]  /*12f0*/  @!PT LDS RZ, [RZ] ;  /* 0x00000000fffff984 */ /* 0x000fe20000000800 */
[----:B------:R1:W-:Y:S02]  /*1300*/  @!P1 LDGSTS.E.BYPASS.LTC128B.128 [R5+0x1b100], [R26.64], !P5 ;  /* 0x1b1000001a059fae */ /* 0x0003e4000e901d46 */
[----:B------:R-:W-:Y:S01]  /*1310*/  @!P1 IMAD.WIDE R22, R2, 0x2, R18 ;  /* 0x0000000202169825 */ /* 0x000fe200078e0212 */
[----:B------:R-:W-:Y:S01]  /*1320*/  ISETP.GT.OR P2, PT, R195, 0x3f, P2 ;  /* 0x0000003fc300780c */ /* 0x000fe20001744670 */
[----:B------:R2:W-:Y:S02]  /*1330*/  @!P1 LDGSTS.E.BYPASS.LTC128B.128 [R5+0x1f100], [R24.64], !P4 ;  /* 0x1f10000018059fae */ /* 0x0005e4000e101d46 */
[----:B------:R-:W-:-:S02]  /*1340*/  IMAD.IADD R193, R193, 0x1, R196 ;  /* 0x00000001c1c17824 */ /* 0x000fc400078e02c4 */
[----:B------:R3:W-:Y:S01]  /*1350*/  @!P1 LDGSTS.E.BYPASS.LTC128B.128 [R5+0x23100], [R22.64], !P3 ;  /* 0x2310000016059fae */ /* 0x0007e2000d901d46 */
[----:B------:R-:W-:Y:S02]  /*1360*/  IMAD R15, R15, c[0x0][0x2b0], RZ ;  /* 0x0000ac000f0f7a24 */ /* 0x000fe400078e02ff */
[----:B------:R-:W-:Y:S01]  /*1370*/  @P6 IMAD.HI.U32 R16, R193, c[0x0][0x2bc], RZ ;  /* 0x0000af00c1106a27 */ /* 0x000fe200078e00ff */
[----:B------:R-:W0:Y:S03]  /*1380*/  LDGDEPBAR ;  /* 0x00000000000079af */ /* 0x000e260000000000 */
[C---:B------:R-:W-:Y:S02]  /*1390*/  IMAD R15, R198.reuse, c[0x0][0x2b4], R15 ;  /* 0x0000ad00c60f7a24 */ /* 0x040fe400078e020f */
[----:B------:R-:W-:Y:S01]  /*13a0*/  IMAD.MOV.U32 R3, RZ, RZ, R193 ;  /* 0x000000ffff037224 */ /* 0x000fe200078e00c1 */
[----:B------:R-:W-:Y:S01]  /*13b0*/  @P6 SHF.R.U32.HI R3, RZ, c[0x0][0x2c0], R16 ;  /* 0x0000b000ff036a19 */ /* 0x000fe20000011610 */
[----:B------:R-:W-:-:S04]  /*13c0*/  IMAD.WIDE.U32 R198, R198, c[0x0][0x2b0], RZ ;  /* 0x0000ac00c6c67a25 */ /* 0x000fc800078e00ff */
[----:B------:R-:W-:Y:S01]  /*13d0*/  IMAD.IADD R186, R199, 0x1, R15 ;  /* 0x00000001c7ba7824 */ /* 0x000fe200078e020f */
[----:B------:R-:W-:-:S04]  /*13e0*/  @!P2 IADD3 R16, P5, R3, R198, RZ ;  /* 0x000000c60310a210 */ /* 0x000fc80007fbe0ff */
[----:B------:R-:W-:Y:S02]  /*13f0*/  @!P2 LEA.HI.X.SX32 R15, R3, R186, 0x1, P5 ;  /* 0x000000ba030fa211 */ /* 0x000fe400028f0eff */
[----:B------:R-:W-:-:S04]  /*1400*/  @!P2 LEA R20, P4, R16, c[0x0][0x2a0], 0x2 ;  /* 0x0000a8001014aa11 */ /* 0x000fc800078810ff */
[----:B------:R-:W-:Y:S01]  /*1410*/  @!P2 LEA.HI.X R21, R16, c[0x0][0x2a4], R15, 0x2, P4 ;  /* 0x0000a9001015aa11 */ /* 0x000fe200020f140f */
[----:B------:R-:W-:Y:S06]  /*1420*/  BAR.SYNC.DEFER_BLOCKING 0x0 ;  /* 0x0000000000007b1d */ /* 0x000fec0000010000 */
[----:B------:R4:W2:Y:S01]  /*1430*/  @!P2 LDG.E R192, [R20.64] ;  /* 0x0000000614c0a981 */ /* 0x0008a2000c1e1900 */
[----:B------:R-:W-:Y:S01]  /*1440*/  IMAD.MOV R16, RZ, RZ, -R3 ;  /* 0x000000ffff107224 */ /* 0x000fe200078e0a03 */
[----:B------:R-:W-:Y:S01]  /*1450*/  ISETP.GE.AND P5, PT, R148, c[0x0][0x1d4], PT ;  /* 0x0000750094007a0c */ /* 0x000fe20003fa6270 */
[----:B------:R-:W-:Y:S01]  /*1460*/  IMAD.WIDE.U32 R202, R190, c[0x0][0x1e8], RZ ;  /* 0x00007a00beca7a25 */ /* 0x000fe200078e00ff */
[----:B------:R-:W-:-:S02]  /*1470*/  ISETP.GE.AND P4, PT, R14, c[0x0][0x1d4], PT ;  /* 0x000075000e007a0c */ /* 0x000fc40003f86270 */
[----:B------:R-:W-:Y:S01]  /*1480*/  ISETP.GE.AND P6, PT, R13, c[0x0][0x1d4], PT ;  /* 0x000075000d007a0c */ /* 0x000fe20003fc6270 */
[----:B------:R-:W-:Y:S01]  /*1490*/  IMAD R193, R16, c[0x0][0x2b8], R193 ;  /* 0x0000ae0010c17a24 */ /* 0x000fe200078e02c1 */
[----:B------:R-:W-:Y:S01]  /*14a0*/  ISETP.GE.AND P3, PT, R148, c[0x0][0x1d4], PT ;  /* 0x0000750094007a0c */ /* 0x000fe20003f66270 */
[----:B------:R-:W-:Y:S01]  /*14b0*/  IMAD R189, R0, c[0x0][0x210], RZ ;  /* 0x0000840000bd7a24 */ /* 0x000fe200078e02ff */
[----:B------:R-:W-:Y:S01]  /*14c0*/  SHF.R.S32.HI R145, RZ, 0x1f, R148 ;  /* 0x0000001fff917819 */ /* 0x000fe20000011494 */
[----:B------:R-:W-:Y:S01]  /*14d0*/  IMAD.WIDE.U32 R16, R193, c[0x0][0x1e0], RZ ;  /* 0x00007800c1107a25 */ /* 0x000fe200078e00ff */
[----:B-1----:R-:W-:Y:S02]  /*14e0*/  SHF.R.S32.HI R26, RZ, 0x1f, R193 ;  /* 0x0000001fff1a7819 */ /* 0x002fe400000114c1 */
[----:B------:R-:W-:Y:S01]  /*14f0*/  SEL R146, RZ, 0x10, P6 ;  /* 0x00000010ff927807 */ /* 0x000fe20003000000 */
[----:B------:R-:W-:Y:S01]  /*1500*/  IMAD.WIDE.U32 R200, R190, c[0x0][0x210], RZ ;  /* 0x00008400bec87a25 */ /* 0x000fe200078e00ff */
[----:B------:R-:W-:-:S02]  /*1510*/  IADD3 R191, R5, 0x100, RZ ;  /* 0x0000010005bf7810 */ /* 0x000fc40007ffe0ff */
[----:B------:R-:W-:Y:S01]  /*1520*/  SHF.R.S32.HI R147, RZ, 0x1f, R134 ;  /* 0x0000001fff937819 */ /* 0x000fe20000011486 */
[C---:B------:R-:W-:Y:S01]  /*1530*/  IMAD R18, R26.reuse, c[0x0][0x1e0], RZ ;  /* 0x000078001a127a24 */ /* 0x040fe200078e02ff */
[----:B------:R-:W-:Y:S01]  /*1540*/  SHF.R.S32.HI R133, RZ, 0x1f, R2 ;  /* 0x0000001fff857819 */ /* 0x000fe20000011402 */
[----:B------:R-:W-:Y:S02]  /*1550*/  IMAD R26, R26, c[0x0][0x208], RZ ;  /* 0x000082001a1a7a24 */ /* 0x000fe400078e02ff */
[C---:B------:R-:W-:Y:S02]  /*1560*/  IMAD R18, R193.reuse, c[0x0][0x1e4], R18 ;  /* 0x00007900c1127a24 */ /* 0x040fe400078e0212 */
[----:B----4-:R-:W-:-:S04]  /*1570*/  IMAD.WIDE.U32 R20, R193, c[0x0][0x208], RZ ;  /* 0x00008200c1147a25 */ /* 0x010fc800078e00ff */
[----:B------:R-:W-:Y:S02]  /*1580*/  IMAD.IADD R19, R17, 0x1, R18 ;  /* 0x0000000111137824 */ /* 0x000fe400078e0212 */
[----:B------:R-:W-:Y:S02]  /*1590*/  IMAD R17, R0, c[0x0][0x1e8], RZ ;  /* 0x00007a0000117a24 */ /* 0x000fe400078e02ff */
[----:B------:R-:W-:Y:S02]  /*15a0*/  IMAD.MOV.U32 R18, RZ, RZ, R16 ;  /* 0x000000ffff127224 */ /* 0x000fe400078e0010 */
[----:B------:R-:W-:Y:S02]  /*15b0*/  IMAD R17, R190, c[0x0][0x1ec], R17 ;  /* 0x00007b00be117a24 */ /* 0x000fe400078e0211 */
[----:B------:R-:W-:Y:S02]  /*15c0*/  IMAD R26, R193, c[0x0][0x20c], R26 ;  /* 0x00008300c11a7a24 */ /* 0x000fe400078e021a */
[----:B------:R-:W-:-:S02]  /*15d0*/  IMAD.IADD R188, R203, 0x1, R17 ;  /* 0x00000001cbbc7824 */ /* 0x000fc400078e0211 */
[----:B------:R-:W-:Y:S02]  /*15e0*/  IMAD.IADD R27, R21, 0x1, R26 ;  /* 0x00000001151b7824 */ /* 0x000fe400078e021a */
[----:B------:R-:W-:Y:S02]  /*15f0*/  IMAD.MOV.U32 R26, RZ, RZ, R20 ;  /* 0x000000ffff1a7224 */ /* 0x000fe400078e0014 */
[----:B------:R-:W-:Y:S02]  /*1600*/  IMAD R189, R190, c[0x0][0x214], R189 ;  /* 0x00008500bebd7a24 */ /* 0x000fe400078e02bd */
[----:B------:R-:W-:-:S04]  /*1610*/  IMAD.WIDE R204, R148, 0x2, RZ ;  /* 0x0000000294cc7825 */ /* 0x000fc800078e02ff */
[----:B------:R-:W-:Y:S02]  /*1620*/  IMAD.IADD R189, R201, 0x1, R189 ;  /* 0x00000001c9bd7824 */ /* 0x000fe400078e02bd */
[----:B------:R-:W-:Y:S01]  /*1630*/  IMAD.MOV.U32 R181, RZ, RZ, 0x10 ;  /* 0x00000010ffb57424 */ /* 0x000fe200078e00ff */
[----:B--2---:R-:W-:Y:S01]  /*1640*/  SHF.R.S32.HI R15, RZ, 0x1f, R192 ;  /* 0x0000001fff0f7819 */ /* 0x004fe200000114c0 */
[----:B------:R-:W-:-:S04]  /*1650*/  IMAD.WIDE.U32 R18, R192, c[0x0][0x1f0], R18 ;  /* 0x00007c00c0127a25 */ /* 0x000fc800078e0012 */
[C---:B------:R-:W-:Y:S01]  /*1660*/  IMAD R3, R15.reuse, c[0x0][0x1f0], RZ ;  /* 0x00007c000f037a24 */ /* 0x040fe200078e02ff */
[----:B------:R-:W-:Y:S01]  /*1670*/  IADD3 R17, P1, R202, R18, RZ ;  /* 0x00000012ca117210 */ /* 0x000fe20007f3e0ff */
[----:B------:R-:W-:Y:S02]  /*1680*/  IMAD R15, R15, c[0x0][0x218], RZ ;  /* 0x000086000f0f7a24 */ /* 0x000fe400078e02ff */
[C---:B------:R-:W-:Y:S02]  /*1690*/  IMAD R3, R192.reuse, c[0x0][0x1f4], R3 ;  /* 0x00007d00c0037a24 */ /* 0x040fe400078e0203 */
[----:B------:R-:W-:-:S03]  /*16a0*/  IMAD.WIDE.U32 R26, R192, c[0x0][0x218], R26 ;  /* 0x00008600c01a7a25 */ /* 0x000fc600078e001a */
[----:B------:R-:W-:Y:S01]  /*16b0*/  IADD3.X R18, R188, R19, R3, P1, !PT ;  /* 0x00000013bc127210 */ /* 0x000fe20000ffe403 */
[----:B------:R-:W-:Y:S01]  /*16c0*/  IMAD R16, R192, c[0x0][0x21c], R15 ;  /* 0x00008700c0107a24 */ /* 0x000fe200078e020f */
[C---:B------:R-:W-:Y:S02]  /*16d0*/  LEA R24, P1, R17.reuse, c[0x0][0x1c8], 0x1 ;  /* 0x0000720011187a11 */ /* 0x040fe400078208ff */
[----:B------:R-:W-:Y:S02]  /*16e0*/  LEA R3, R12, 0xffffffc0, 0x6 ;  /* 0xffffffc00c037811 */ /* 0x000fe400078e30ff */
[----:B------:R-:W-:Y:S01]  /*16f0*/  LEA.HI.X R18, R17, c[0x0][0x1cc], R18, 0x1, P1 ;  /* 0x0000730011127a11 */ /* 0x000fe200008f0c12 */
[----:B---3--:R-:W-:Y:S01]  /*1700*/  SHFL.IDX PT, R22, R24, RZ, 0x181f ;  /* 0x00181fff18167589 */ /* 0x008fe200000e0000 */
[----:B------:R-:W-:Y:S01]  /*1710*/  IADD3 R15, P1, R200, R26, RZ ;  /* 0x0000001ac80f7210 */ /* 0x000fe20007f3e0ff */
[----:B------:R-:W-:Y:S02]  /*1720*/  IMAD.IADD R3, R144, 0x1, -R3 ;  /* 0x0000000190037824 */ /* 0x000fe400078e0a03 */
[----:B------:R-:W1:Y:S01]  /*1730*/  SHFL.IDX PT, R23, R18, RZ, 0x181f ;  /* 0x00181fff12177589 */ /* 0x000e6200000e0000 */
[----:B------:R-:W-:Y:S01]  /*1740*/  IADD3.X R26, R189, R27, R16, P1, !PT ;  /* 0x0000001bbd1a7210 */ /* 0x000fe20000ffe410 */
[----:B------:R-:W-:Y:S01]  /*1750*/  IMAD.IADD R0, R3, 0x1, -R11 ;  /* 0x0000000103007824 */ /* 0x000fe200078e0a0b */
[C---:B------:R-:W-:Y:S01]  /*1760*/  LEA R16, P1, R15.reuse, c[0x0][0x1f8], 0x1 ;  /* 0x00007e000f107a11 */ /* 0x040fe200078208ff */
[----:B------:R-:W-:Y:S03]  /*1770*/  SHFL.IDX PT, R20, R24, 0x1, 0x181f ;  /* 0x00381f0018147f89 */ /* 0x000fe600000e0000 */
[----:B------:R-:W-:Y:S01]  /*1780*/  ISETP.GE.AND P2, PT, R0, 0x1, PT ;  /* 0x000000010000780c */ /* 0x000fe20003f46270 */
[----:B------:R-:W2:Y:S01]  /*1790*/  SHFL.IDX PT, R21, R18, 0x1, 0x181f ;  /* 0x00381f0012157f89 */ /* 0x000ea200000e0000 */
[----:B------:R-:W-:-:S02]  /*17a0*/  LEA.HI.X R15, R15, c[0x0][0x1fc], R26, 0x1, P1 ;  /* 0x00007f000f0f7a11 */ /* 0x000fc400008f0c1a */
[----:B------:R-:W-:Y:S01]  /*17b0*/  ISETP.GT.AND P1, PT, R0, 0x20, PT ;  /* 0x000000200000780c */ /* 0x000fe20003f24270 */
[----:B------:R-:W3:Y:S04]  /*17c0*/  SHFL.IDX PT, R17, R16, RZ, 0x181f ;  /* 0x00181fff10117589 */ /* 0x000ee800000e0000 */
[----:B------:R-:W4:Y:S04]  /*17d0*/  SHFL.IDX PT, R19, R15, RZ, 0x181f ;  /* 0x00181fff0f137589 */ /* 0x000f2800000e0000 */
[----:B------:R-:W-:Y:S01]  /*17e0*/  SHFL.IDX PT, R15, R15, 0x1, 0x181f ;  /* 0x00381f000f0f7f89 */ /* 0x000fe200000e0000 */
[----:B-1----:R-:W-:-:S04]  /*17f0*/  @P2 IMAD.WIDE R34, R148, 0x2, R22 ;  /* 0x0000000294222825 */ /* 0x002fc800078e0216 */
[--C-:B------:R-:W-:Y:S01]  /*1800*/  @P2 IMAD.WIDE R32, R134, 0x2, R22.reuse ;  /* 0x0000000286202825 */ /* 0x100fe200078e0216 */
[----:B------:R1:W-:Y:S03]  /*1810*/  @P2 LDGSTS.E.BYPASS.LTC128B.128 [R5+0xc100], [R34.64], !P5 ;  /* 0x0c10000022052fae */ /* 0x0003e6000e901d46 */
[----:B------:R-:W-:Y:S01]  /*1820*/  @P2 IMAD.WIDE R26, R2, 0x2, R22 ;  /* 0x00000002021a2825 */ /* 0x000fe200078e0216 */
[----:B------:R1:W-:Y:S03]  /*1830*/  @P2 LDGSTS.E.BYPASS.LTC128B.128 [R5+0xe100], [R32.64], !P4 ;  /* 0x0e10000020052fae */ /* 0x0003e6000e101d46 */
[----:B--2---:R-:W-:Y:S01]  /*1840*/  @P1 IMAD.WIDE R24, R148, 0x2, R20 ;  /* 0x0000000294181825 */ /* 0x004fe200078e0214 */
[----:B------:R2:W-:Y:S01]  /*1850*/  @P2 LDGSTS.E.BYPASS.LTC128B.128 [R5+0x10100], [R26.64], !P6 ;  /* 0x101000001a052fae */ /* 0x0005e2000f101d46 */
[----:B---3--:R-:W-:-:S02]  /*1860*/  IADD3 R30, P2, R17, R204, RZ ;  /* 0x000000cc111e7210 */ /* 0x008fc40007f5e0ff */
[--C-:B------:R-:W-:Y:S01]  /*1870*/  @P1 IMAD.WIDE R22, R134, 0x2, R20.reuse ;  /* 0x0000000286161825 */ /* 0x100fe200078e0214 */
[----:B------:R3:W-:Y:S03]  /*1880*/  @P1 LDGSTS.E.BYPASS.LTC128B.128 [R5+0xd100], [R24.64], !P5 ;  /* 0x0d10000018051fae */ /* 0x0007e6000e901d46 */
[----:B------:R-:W-:Y:S01]  /*1890*/  @P1 IMAD.WIDE R28, R2, 0x2, R20 ;  /* 0x00000002021c1825 */ /* 0x000fe200078e0214 */
[----:B------:R2:W-:Y:S03]  /*18a0*/  @P1 LDGSTS.E.BYPASS.LTC128B.128 [R5+0xf100], [R22.64], !P4 ;  /* 0x0f10000016051fae */ /* 0x0005e6000e101d46 */
[----:B----4-:R-:W-:Y:S01]  /*18b0*/  IMAD.X R31, R19, 0x1, R205, P2 ;  /* 0x00000001131f7824 */ /* 0x010fe200010e06cd */
[----:B------:R4:W-:Y:S01]  /*18c0*/  @P1 LDGSTS.E.BYPASS.LTC128B.128 [R5+0x11100], [R28.64], !P6 ;  /* 0x111000001c051fae */ /* 0x0009e2000f101d46 */
[----:B------:R-:W-:-:S02]  /*18d0*/  ISETP.LT.OR P1, PT, R0, 0x1, P3 ;  /* 0x000000010000780c */ /* 0x000fc40001f21670 */
[----:B------:R-:W-:Y:S01]  /*18e0*/  ISETP.GE.AND P3, PT, R14, c[0x0][0x1d4], PT ;  /* 0x000075000e007a0c */ /* 0x000fe20003f66270 */
[----:B------:R-:W4:Y:S04]  /*18f0*/  SHFL.IDX PT, R21, R16, 0x1, 0x181f ;  /* 0x00381f0010157f89 */ /* 0x000f2800000e0000 */
[----:B------:R-:W0:Y:S01]  /*1900*/  LDGDEPBAR ;  /* 0x00000000000079af */ /* 0x000e220000000000 */
[----:B-1----:R-:W-:-:S05]  /*1910*/  IMAD.WIDE R32, R134, 0x2, RZ ;  /* 0x0000000286207825 */ /* 0x002fca00078e02ff */
[----:B------:R1:W-:Y:S01]  /*1920*/  LDGSTS.E.BYPASS.LTC128B.128 [R5+0x100], [R30.64], !P1 ;  /* 0x001000001e057fae */ /* 0x0003e2000c901d46 */
[----:B---3--:R-:W-:Y:S01]  /*1930*/  IMAD.WIDE R24, R2, 0x2, RZ ;  /* 0x0000000202187825 */ /* 0x008fe200078e02ff */
[----:B--2---:R-:W-:-:S05]  /*1940*/  IADD3 R22, P1, R17, R32, RZ ;  /* 0x0000002011167210 */ /* 0x004fca0007f3e0ff */
[----:B------:R-:W-:Y:S01]  /*1950*/  IMAD.X R23, R19, 0x1, R33, P1 ;  /* 0x0000000113177824 */ /* 0x000fe200008e0621 */
[----:B------:R-:W-:-:S05]  /*1960*/  IADD3 R18, P1, R17, R24, RZ ;  /* 0x0000001811127210 */ /* 0x000fca0007f3e0ff */
[----:B------:R-:W-:Y:S01]  /*1970*/  IMAD.X R19, R19, 0x1, R25, P1 ;  /* 0x0000000113137824 */ /* 0x000fe200008e0619 */
[----:B----4-:R-:W-:-:S05]  /*1980*/  IADD3 R26, P1, R32, R21, RZ ;  /* 0x00000015201a7210 */ /* 0x010fca0007f3e0ff */
[----:B------:R-:W-:Y:S01]  /*1990*/  IMAD.X R27, R33, 0x1, R15, P1 ;  /* 0x00000001211b7824 */ /* 0x000fe200008e060f */
[----:B------:R-:W-:-:S05]  /*19a0*/  IADD3 R16, P1, R24, R21, RZ ;  /* 0x0000001518107210 */ /* 0x000fca0007f3e0ff */
[----:B------:R-:W-:Y:S01]  /*19b0*/  IMAD.X R17, R25, 0x1, R15, P1 ;  /* 0x0000000119117824 */ /* 0x000fe200008e060f */
[----:B------:R-:W-:-:S13]  /*19c0*/  ISETP.LT.OR P1, PT, R0, 0x1, P3 ;  /* 0x000000010000780c */ /* 0x000fda0001f21670 */
[----:B------:R1:W-:Y:S01]  /*19d0*/  LDGSTS.E.BYPASS.LTC128B.128 [R5+0x2100], [R22.64], !P1 ;  /* 0x0210000016057fae */ /* 0x0003e2000c901d46 */
[----:B------:R-:W-:-:S04]  /*19e0*/  ISETP.GE.AND P1, PT, R13, c[0x0][0x1d4], PT ;  /* 0x000075000d007a0c */ /* 0x000fc80003f26270 */
[C---:B------:R-:W-:Y:S02]  /*19f0*/  ISETP.LT.OR P2, PT, R0.reuse, 0x1, P1 ;  /* 0x000000010000780c */ /* 0x040fe40000f41670 */
[----:B------:R-:W-:-:S11]  /*1a00*/  ISETP.LT.OR P1, PT, R0, 0x21, P1 ;  /* 0x000000210000780c */ /* 0x000fd60000f21670 */
[----:B------:R1:W-:Y:S01]  /*1a10*/  LDGSTS.E.BYPASS.LTC128B.128 [R5+0x4100], [R18.64], !P2 ;  /* 0x0410000012057fae */ /* 0x0003e2000d101d46 */
[----:B------:R-:W-:-:S05]  /*1a20*/  IADD3 R14, P2, R204, R21, RZ ;  /* 0x00000015cc0e7210 */ /* 0x000fca0007f5e0ff */
[----:B------:R-:W-:Y:S01]  /*1a30*/  IMAD.X R15, R205, 0x1, R15, P2 ;  /* 0x00000001cd0f7824 */ /* 0x000fe200010e060f */
[----:B------:R-:W-:-:S04]  /*1a40*/  ISETP.GE.AND P2, PT, R148, c[0x0][0x1d4], PT ;  /* 0x0000750094007a0c */ /* 0x000fc80003f46270 */
[----:B------:R-:W-:-:S13]  /*1a50*/  ISETP.LT.OR P2, PT, R0, 0x21, P2 ;  /* 0x000000210000780c */ /* 0x000fda0001741670 */
[----:B------:R1:W-:Y:S01]  /*1a60*/  LDGSTS.E.BYPASS.LTC128B.128 [R5+0x1100], [R14.64], !P2 ;  /* 0x011000000e057fae */ /* 0x0003e2000d101d46 */
[----:B------:R-:W-:Y:S02]  /*1a70*/  ISETP.LT.OR P2, PT, R0, 0x21, P3 ;  /* 0x000000210000780c */ /* 0x000fe40001f41670 */
[----:B------:R-:W-:-:S11]  /*1a80*/  ISETP.GT.AND P3, PT, R195, 0x3f, PT ;  /* 0x0000003fc300780c */ /* 0x000fd60003f64270 */
[----:B------:R1:W-:Y:S01]  /*1a90*/  LDGSTS.E.BYPASS.LTC128B.128 [R5+0x3100], [R26.64], !P2 ;  /* 0x031000001a057fae */ /* 0x0003e2000d101d46 */
[----:B------:R-:W-:-:S03]  /*1aa0*/  ISETP.GE.AND P2, PT, R144, 0x41, PT ;  /* 0x000000419000780c */ /* 0x000fc60003f46270 */
[----:B------:R1:W-:Y:S01]  /*1ab0*/  LDGSTS.E.BYPASS.LTC128B.128 [R5+0x5100], [R16.64], !P1 ;  /* 0x0510000010057fae */ /* 0x0003e2000c901d46 */
[----:B------:R-:W-:Y:S02]  /*1ac0*/  LOP3.LUT P1, RZ, R9, 0x2, RZ, 0xc0, !PT ;  /* 0x0000000209ff7812 */ /* 0x000fe4000782c0ff */
[----:B------:R-:W-:Y:S01]  /*1ad0*/  P2R R24, PR, RZ, 0x4 ;  /* 0x00000004ff187803 */ /* 0x000fe20000000000 */
[----:B------:R-:W0:Y:S01]  /*1ae0*/  LDGDEPBAR ;  /* 0x00000000000079af */ /* 0x000e220000000000 */
[----:B------:R-:W-:-:S05]  /*1af0*/  SEL R181, R181, 0xfffffff0, !P1 ;  /* 0xfffffff0b5b57807 */ /* 0x000fca0004800000 */
[----:B------:R-:W-:Y:S05]  /*1b00*/  @!P2 BRA `(.L_x_875) ;  /* 0x000004200000a947 */ /* 0x000fea0003800000 */
[----:B------:R-:W-:Y:S01]  /*1b10*/  ISETP.NE.AND P2, PT, R187, 0x1, PT ;  /* 0x00000001bb00780c */ /* 0x000fe20003f45270 */
[----:B------:R-:W-:Y:S02]  /*1b20*/  IMAD R12, R12, 0x40, R196 ;  /* 0x000000400c0c7824 */ /* 0x000fe400078e02c4 */
[----:B------:R-:W-:-:S03]  /*1b30*/  IMAD.MOV.U32 R192, RZ, RZ, RZ ;  /* 0x000000ffffc07224 */ /* 0x000fc600078e00ff */
[----:B------:R-:W-:-:S05]  /*1b40*/  IADD3 R193, R12, -0x80, R195 ;  /* 0xffffff800cc17810 */ /* 0x000fca0007ffe0c3 */
[----:B------:R-:W-:Y:S02]  /*1b50*/  IMAD.MOV.U32 R13, RZ, RZ, R193 ;  /* 0x000000ffff0d7224 */ /* 0x000fe400078e00c1 */
[----:B------:R-:W-:-:S05]  /*1b60*/  @P2 IMAD.HI.U32 R0, R193, c[0x0][0x2bc], RZ ;  /* 0x0000af00c1002a27 */ /* 0x000fca00078e00ff */
[----:B------:R-:W-:-:S04]  /*1b70*/  @P2 SHF.R.U32.HI R13, RZ, c[0x0][0x2c0], R0 ;  /* 0x0000b000ff0d2a19 */ /* 0x000fc80000011600 */
[----:B-1----:R-:W-:-:S04]  /*1b80*/  @!P3 IADD3 R15, P1, R13, R198, RZ ;  /* 0x000000c60d0fb210 */ /* 0x002fc80007f3e0ff */
[----:B------:R-:W-:Y:S02]  /*1b90*/  @!P3 LEA.HI.X.SX32 R0, R13, R186, 0x1, P1 ;  /* 0x000000ba0d00b211 */ /* 0x000fe400008f0eff */
[----:B------:R-:W-:-:S04]  /*1ba0*/  @!P3 LEA R14, P1, R15, c[0x0][0x2a0], 0x2 ;  /* 0x0000a8000f0eba11 */ /* 0x000fc800078210ff */
[----:B------:R-:W-:-:S05]  /*1bb0*/  @!P3 LEA.HI.X R15, R15, c[0x0][0x2a4], R0, 0x2, P1 ;  /* 0x0000a9000f0fba11 */ /* 0x000fca00008f1400 */
[----:B------:R1:W2:Y:S01]  /*1bc0*/  @!P3 LDG.E R192, [R14.64] ;  /* 0x000000060ec0b981 */ /* 0x0002a2000c1e1900 */
[----:B------:R-:W-:Y:S01]  /*1bd0*/  IMAD.MOV R0, RZ, RZ, -R13 ;  /* 0x000000ffff007224 */ /* 0x000fe200078e0a0d */
[----:B------:R-:W-:Y:S01]  /*1be0*/  SEL R16, RZ, 0x10, P5 ;  /* 0x00000010ff107807 */ /* 0x000fe20002800000 */
[C---:B------:R-:W-:Y:S01]  /*1bf0*/  IMAD.SHL.U32 R17, R148.reuse, 0x2, RZ ;  /* 0x0000000294117824 */ /* 0x040fe200078e00ff */
[----:B------:R-:W-:Y:S01]  /*1c00*/  SHF.L.U64.HI R18, R148, 0x1, R145 ;  /* 0x0000000194127819 */ /* 0x000fe20000010291 */
[----:B------:R-:W-:Y:S01]  /*1c10*/  IMAD R193, R0, c[0x0][0x2b8], R193 ;  /* 0x0000ae0000c17a24 */ /* 0x000fe200078e02c1 */
[----:B------:R-:W-:Y:S02]  /*1c20*/  IADD3 R28, -R16, 0x10, RZ ;  /* 0x00000010101c7810 */ /* 0x000fe40007ffe1ff */
[----:B------:R-:W-:Y:S01]  /*1c30*/  IADD3 R21, -R146, 0x10, RZ ;  /* 0x0000001092157810 */ /* 0x000fe20007ffe1ff */
[----:B------:R-:W-:Y:S01]  /*1c40*/  IMAD.WIDE.U32 R12, R193, c[0x0][0x1e0], RZ ;  /* 0x00007800c10c7a25 */ /* 0x000fe200078e00ff */
[----:B------:R-:W-:-:S02]  /*1c50*/  SHF.R.S32.HI R0, RZ, 0x1f, R193 ;  /* 0x0000001fff007819 */ /* 0x000fc400000114c1 */
[----:B------:R-:W-:Y:S02]  /*1c60*/  LOP3.LUT R28, R28, 0xf, RZ, 0xc0, !PT ;  /* 0x0000000f1c1c7812 */ /* 0x000fe400078ec0ff */
[----:B------:R-:W-:Y:S01]  /*1c70*/  LOP3.LUT R21, R21, 0xf, RZ, 0xc0, !PT ;  /* 0x0000000f15157812 */ /* 0x000fe200078ec0ff */
[----:B------:R-:W-:-:S04]  /*1c80*/  IMAD R0, R0, c[0x0][0x1e0], RZ ;  /* 0x0000780000007a24 */ /* 0x000fc800078e02ff */
[----:B------:R-:W-:-:S04]  /*1c90*/  IMAD R0, R193, c[0x0][0x1e4], R0 ;  /* 0x00007900c1007a24 */ /* 0x000fc800078e0200 */
[----:B------:R-:W-:Y:S02]  /*1ca0*/  IMAD.IADD R13, R13, 0x1, R0 ;  /* 0x000000010d0d7824 */ /* 0x000fe400078e0200 */
[C---:B-1----:R-:W-:Y:S01]  /*1cb0*/  IMAD.SHL.U32 R14, R134.reuse, 0x2, RZ ;  /* 0x00000002860e7824 */ /* 0x042fe200078e00ff */
[----:B------:R-:W-:Y:S02]  /*1cc0*/  SHF.L.U64.HI R15, R134, 0x1, R147 ;  /* 0x00000001860f7819 */ /* 0x000fe40000010293 */
[----:B--2---:R-:W-:Y:S01]  /*1cd0*/  SHF.R.S32.HI R0, RZ, 0x1f, R192 ;  /* 0x0000001fff007819 */ /* 0x004fe200000114c0 */
[----:B------:R-:W-:-:S04]  /*1ce0*/  IMAD.WIDE.U32 R12, R192, c[0x0][0x1f0], R12 ;  /* 0x00007c00c00c7a25 */ /* 0x000fc800078e000c */
[----:B------:R-:W-:Y:S01]  /*1cf0*/  IMAD R19, R0, c[0x0][0x1f0], RZ ;  /* 0x00007c0000137a24 */ /* 0x000fe200078e02ff */
[----:B------:R-:W-:Y:S02]  /*1d00*/  IADD3 R0, P1, R202, R12, RZ ;  /* 0x0000000cca007210 */ /* 0x000fe40007f3e0ff */
[----:B------:R-:W-:Y:S01]  /*1d10*/  SHF.L.U64.HI R12, R2, 0x1, R133 ;  /* 0x00000001020c7819 */ /* 0x000fe20000010285 */
[----:B------:R-:W-:-:S05]  /*1d20*/  IMAD R19, R192, c[0x0][0x1f4], R19 ;  /* 0x00007d00c0137a24 */ /* 0x000fca00078e0213 */
[----:B------:R-:W-:Y:S02]  /*1d30*/  IADD3.X R19, R188, R13, R19, P1, !PT ;  /* 0x0000000dbc137210 */ /* 0x000fe40000ffe413 */
[C---:B------:R-:W-:Y:S02]  /*1d40*/  LEA R20, P1, R0.reuse, c[0x0][0x1c8], 0x1 ;  /* 0x0000720000147a11 */ /* 0x040fe400078208ff */
[----:B------:R-:W-:Y:S02]  /*1d50*/  SEL R13, RZ, 0x10, P4 ;  /* 0x00000010ff0d7807 */ /* 0x000fe40002000000 */
[----:B------:R-:W-:Y:S01]  /*1d60*/  LEA.HI.X R19, R0, c[0x0][0x1cc], R19, 0x1, P1 ;  /* 0x0000730000137a11 */ /* 0x000fe200008f0c13 */
[----:B------:R-:W1:Y:S01]  /*1d70*/  SHFL.IDX PT, R22, R20, 0x1, 0x181f ;  /* 0x00381f0014167f89 */ /* 0x000e6200000e0000 */
[----:B------:R-:W-:Y:S01]  /*1d80*/  IADD3 R27, -R13, 0x10, RZ ;  /* 0x000000100d1b7810 */ /* 0x000fe20007ffe1ff */
[----:B------:R-:W-:Y:S02]  /*1d90*/  IMAD.SHL.U32 R0, R2, 0x2, RZ ;  /* 0x0000000202007824 */ /* 0x000fe400078e00ff */
[----:B------:R-:W2:Y:S01]  /*1da0*/  SHFL.IDX PT, R23, R19, 0x1, 0x181f ;  /* 0x00381f0013177f89 */ /* 0x000ea200000e0000 */
[----:B------:R-:W-:-:S03]  /*1db0*/  LOP3.LUT R27, R27, 0xf, RZ, 0xc0, !PT ;  /* 0x0000000f1b1b7812 */ /* 0x000fc600078ec0ff */
[----:B------:R-:W-:Y:S01]  /*1dc0*/  SHFL.IDX PT, R19, R19, RZ, 0x181f ;  /* 0x00181fff13137589 */ /* 0x000fe200000e0000 */
[----:B-1----:R-:W-:-:S04]  /*1dd0*/  IADD3 R28, P2, P1, R28, R22, R17 ;  /* 0x000000161c1c7210 */ /* 0x002fc8000795e011 */
[----:B--2---:R-:W-:Y:S02]  /*1de0*/  IADD3.X R29, RZ, R23, R18, P2, P1 ;  /* 0x00000017ff1d7210 */ /* 0x004fe400017e2412 */
[----:B------:R-:W-:-:S04]  /*1df0*/  IADD3 R26, P2, P1, R27, R22, R14 ;  /* 0x000000161b1a7210 */ /* 0x000fc8000795e00e */
[-C--:B------:R-:W-:Y:S02]  /*1e00*/  IADD3.X R27, RZ, R23.reuse, R15, P2, P1 ;  /* 0x00000017ff1b7210 */ /* 0x080fe400017e240f */
[----:B------:R-:W-:Y:S02]  /*1e10*/  IADD3 R22, P2, P1, R21, R22, R0 ;  /* 0x0000001615167210 */ /* 0x000fe4000795e000 */
[----:B------:R-:W1:Y:S02]  /*1e20*/  SHFL.IDX PT, R21, R20, RZ, 0x181f ;  /* 0x00181fff14157589 */ /* 0x000e6400000e0000 */
[----:B------:R-:W-:Y:S02]  /*1e30*/  IADD3.X R23, RZ, R23, R12, P2, P1 ;  /* 0x00000017ff177210 */ /* 0x000fe400017e240c */
[----:B-1----:R-:W-:-:S05]  /*1e40*/  IADD3 R30, P1, R21, R17, RZ ;  /* 0x00000011151e7210 */ /* 0x002fca0007f3e0ff */
[----:B------:R-:W-:Y:S01]  /*1e50*/  IMAD.X R31, R19, 0x1, R18, P1 ;  /* 0x00000001131f7824 */ /* 0x000fe200008e0612 */
        /* <DEDUP_REMOVED lines=13> */
.L_x_875:
[----:B------:R-:W0:Y:S01]  /*1f30*/  LDGDEPBAR ;  /* 0x00000000000079af */ /* 0x000e220000000000 */
[----:B------:R-:W-:Y:S01]  /*1f40*/  SHF.R.S32.HI R13, RZ, 0x4, R4 ;  /* 0x00000004ff0d7819 */ /* 0x000fe20000011404 */
[----:B------:R-:W-:Y:S01]  /*1f50*/  IMAD.SHL.U32 R0, R8, 0x40, RZ ;  /* 0x0000004008007824 */ /* 0x000fe200078e00ff */
[----:B------:R-:W-:Y:S01]  /*1f60*/  LEA.HI R84, R7, R6, RZ, 0x5 ;  /* 0x0000000607547211 */ /* 0x000fe200078f28ff */
[----:B------:R-:W-:Y:S01]  /*1f70*/  IMAD.SHL.U32 R11, R11, 0x8, RZ ;  /* 0x000000080b0b7824 */ /* 0x000fe200078e00ff */
[----:B------:R-:W-:Y:S01]  /*1f80*/  LEA.HI R12, R4, R13, RZ, 0x1 ;  /* 0x0000000d040c7211 */ /* 0x000fe200078f08ff */
[----:B------:R-:W-:Y:S01]  /*1f90*/  IMAD.SHL.U32 R4, R9, 0x40, RZ ;  /* 0x0000004009047824 */ /* 0x000fe200078e00ff */
[----:B------:R-:W-:Y:S01]  /*1fa0*/  LOP3.LUT R0, R0, 0x1c0, RZ, 0xc0, !PT ;  /* 0x000001c000007812 */ /* 0x000fe200078ec0ff */
[----:B------:R-:W-:Y:S01]  /*1fb0*/  IMAD.SHL.U32 R10, R10, 0x40, RZ ;  /* 0x000000400a0a7824 */ /* 0x000fe200078e00ff */
[----:B------:R-:W-:Y:S01]  /*1fc0*/  LOP3.LUT R12, R12, 0xfffffffe, RZ, 0xc0, !PT ;  /* 0xfffffffe0c0c7812 */ /* 0x000fe200078ec0ff */
[----:B------:R-:W-:Y:S01]  /*1fd0*/  IMAD.SHL.U32 R181, R181, 0x2, RZ ;  /* 0x00000002b5b57824 */ /* 0x000fe200078e00ff */
[----:B------:R-:W-:-:S02]  /*1fe0*/  LOP3.LUT R11, R0, 0x8, R11, 0xf8, !PT ;  /* 0x00000008000b7812 */ /* 0x000fc400078ef80b */
[----:B------:R-:W-:Y:S01]  /*1ff0*/  SHF.R.U32.HI R0, RZ, 0x3, R0 ;  /* 0x00000003ff007819 */ /* 0x000fe20000011600 */
[----:B------:R-:W-:Y:S01]  /*2000*/  IMAD.IADD R12, R13, 0x1, -R12 ;  /* 0x000000010d0c7824 */ /* 0x000fe200078e0a0c */
[----:B------:R-:W-:Y:S02]  /*2010*/  LOP3.LUT R4, R4, 0x1c0, RZ, 0xc0, !PT ;  /* 0x000001c004047812 */ /* 0x000fe400078ec0ff */
[----:B------:R-:W-:Y:S01]  /*2020*/  LOP3.LUT R11, R11, R0, RZ, 0x3c, !PT ;  /* 0x000000000b0b7212 */ /* 0x000fe200078e3cff */
[----:B------:R-:W-:Y:S01]  /*2030*/  IMAD.SHL.U32 R13, R12, 0x8, RZ ;  /* 0x000000080c0d7824 */ /* 0x000fe200078e00ff */
[----:B------:R-:W-:Y:S01]  /*2040*/  LOP3.LUT R7, R10, 0xfffffe00, RZ, 0xc0, !PT ;  /* 0xfffffe000a077812 */ /* 0x000fe200078ec0ff */
[----:B------:R-:W-:Y:S01]  /*2050*/  IMAD.SHL.U32 R0, R84, 0x20, RZ ;  /* 0x0000002054007824 */ /* 0x000fe200078e00ff */
[----:B------:R-:W-:Y:S01]  /*2060*/  ISETP.NE.AND P1, PT, R24, RZ, PT ;  /* 0x000000ff1800720c */ /* 0x000fe20003f25270 */
[----:B------:R-:W-:Y:S01]  /*2070*/  IMAD R182, R12, 0x200, R11 ;  /* 0x000002000cb67824 */ /* 0x000fe200078e020b */
[----:B------:R-:W-:Y:S01]  /*2080*/  LOP3.LUT R13, R4, 0x8, R13, 0xf8, !PT ;  /* 0x00000008040d7812 */ /* 0x000fe200078ef80d */
[----:B------:R-:W-:-:S04]  /*2090*/  DEPBAR.LE SB0, 0x3 ;  /* 0x000080c00000791a */ /* 0x000fc80000000000 */
[----:B------:R-:W-:-:S04]  /*20a0*/  DEPBAR.LE SB0, 0x2 ;  /* 0x000080800000791a */ /* 0x000fc80000000000 */
[----:B------:R-:W-:Y:S01]  /*20b0*/  SHF.R.U32.HI R4, RZ, 0x3, R4 ;  /* 0x00000003ff047819 */ /* 0x000fe20000011604 */
[----:B------:R-:W-:Y:S01]  /*20c0*/  IMAD.MOV.U32 R11, RZ, RZ, 0x20 ;  /* 0x00000020ff0b7424 */ /* 0x000fe200078e00ff */
[----:B------:R-:W-:Y:S01]  /*20d0*/  LOP3.LUT R0, R0, 0x7ffffc00, RZ, 0xc0, !PT ;  /* 0x7ffffc0000007812 */ /* 0x000fe200078ec0ff */
[----:B------:R-:W-:Y:S01]  /*20e0*/  IMAD.SHL.U32 R182, R182, 0x2, RZ ;  /* 0x00000002b6b67824 */ /* 0x000fe200078e00ff */
[----:B------:R-:W-:Y:S01]  /*20f0*/  BAR.SYNC.DEFER_BLOCKING 0x0 ;  /* 0x0000000000007b1d */ /* 0x000fe20000010000 */
[----:B------:R-:W-:Y:S02]  /*2100*/  LOP3.LUT R4, R13, R4, RZ, 0x3c, !PT ;  /* 0x000000040d047212 */ /* 0x000fe400078e3cff */
[----:B------:R-:W-:Y:S02]  /*2110*/  SEL R11, R11, 0xffffffe0, !P0 ;  /* 0xffffffe00b0b7807 */ /* 0x000fe40004000000 */
[----:B------:R-:W-:-:S03]  /*2120*/  IADD3 R0, R4, R7, R0 ;  /* 0x0000000704007210 */ /* 0x000fc60007ffe000 */
[----:B------:R-:W-:Y:S01]  /*2130*/  IMAD.IADD R86, R182, 0x1, R11 ;  /* 0x00000001b6567824 */ /* 0x000fe200078e020b */
[C---:B------:R-:W-:Y:S01]  /*2140*/  LEA R184, R0.reuse, 0x18100, 0x1 ;  /* 0x0001810000b87811 */ /* 0x040fe200078e08ff */
[----:B-1----:R-:W-:-:S04]  /*2150*/  IMAD.SHL.U32 R32, R0, 0x2, RZ ;  /* 0x0000000200207824 */ /* 0x002fc800078e00ff */
        /* <DEDUP_REMOVED lines=12> */
[----:B------:R-:W-:Y:S01]  /*2220*/  SHF.R.S32.HI R0, RZ, 0x1f, R193 ;  /* 0x0000001fff007819 */ /* 0x000fe200000114c1 */
[----:B------:R-:W-:Y:S01]  /*2230*/  IMAD.WIDE.U32 R20, R193, c[0x0][0x208], RZ ;  /* 0x00008200c1147a25 */ /* 0x000fe200078e00ff */
[----:B------:R-:W-:-:S02]  /*2240*/  SEL R22, RZ, 0x10, P5 ;  /* 0x00000010ff167807 */ /* 0x000fc40002800000 */
[----:B------:R-:W-:Y:S01]  /*2250*/  SHF.L.U64.HI R24, R148, 0x1, R145 ;  /* 0x0000000194187819 */ /* 0x000fe20000010291 */
[----:B------:R-:W-:Y:S01]  /*2260*/  IMAD R0, R0, c[0x0][0x208], RZ ;  /* 0x0000820000007a24 */ /* 0x000fe200078e02ff */
[----:B------:R-:W-:Y:S01]  /*2270*/  IADD3 R56, -R22, 0x10, RZ ;  /* 0x0000001016387810 */ /* 0x000fe20007ffe1ff */
[----:B------:R-:W-:Y:S01]  /*2280*/  IMAD.SHL.U32 R23, R148, 0x2, RZ ;  /* 0x0000000294177824 */ /* 0x000fe200078e00ff */
[----:B------:R-:W-:Y:S01]  /*2290*/  IADD3 R27, -R146, 0x10, RZ ;  /* 0x00000010921b7810 */ /* 0x000fe20007ffe1ff */
[----:B------:R-:W-:Y:S01]  /*22a0*/  IMAD R10, R193, c[0x0][0x20c], R0 ;  /* 0x00008300c10a7a24 */ /* 0x000fe200078e0200 */
[----:B------:R-:W-:Y:S02]  /*22b0*/  SHF.R.S32.HI R0, RZ, 0x1f, R192 ;  /* 0x0000001fff007819 */ /* 0x000fe400000114c0 */
[----:B------:R-:W-:Y:S01]  /*22c0*/  LOP3.LUT R56, R56, 0xf, RZ, 0xc0, !PT ;  /* 0x0000000f38387812 */ /* 0x000fe200078ec0ff */
[----:B------:R-:W-:Y:S01]  /*22d0*/  IMAD.IADD R21, R21, 0x1, R10 ;  /* 0x0000000115157824 */ /* 0x000fe200078e020a */
[----:B------:R-:W-:Y:S01]  /*22e0*/  LOP3.LUT R27, R27, 0xf, RZ, 0xc0, !PT ;  /* 0x0000000f1b1b7812 */ /* 0x000fe200078ec0ff */
[----:B------:R-:W-:-:S02]  /*22f0*/  IMAD R11, R0, c[0x0][0x218], RZ ;  /* 0x00008600000b7a24 */ /* 0x000fc400078e02ff */
[----:B------:R-:W-:-:S04]  /*2300*/  IMAD.WIDE.U32 R20, R192, c[0x0][0x218], R20 ;  /* 0x00008600c0147a25 */ /* 0x000fc800078e0014 */
[----:B------:R-:W-:Y:S01]  /*2310*/  IMAD R10, R192, c[0x0][0x21c], R11 ;  /* 0x00008700c00a7a24 */ /* 0x000fe200078e020b */
[----:B------:R-:W-:Y:S01]  /*2320*/  IADD3 R0, P1, R200, R20, RZ ;  /* 0x00000014c8007210 */ /* 0x000fe20007f3e0ff */
[----:B------:R-:W-:Y:S01]  /*2330*/  IMAD.SHL.U32 R20, R134, 0x2, RZ ;  /* 0x0000000286147824 */ /* 0x000fe200078e00ff */
[----:B------:R-:W-:Y:S02]  /*2340*/  SEL R11, RZ, 0x10, P4 ;  /* 0x00000010ff0b7807 */ /* 0x000fe40002000000 */
[----:B------:R-:W-:Y:S02]  /*2350*/  IADD3.X R25, R189, R21, R10, P1, !PT ;  /* 0x00000015bd197210 */ /* 0x000fe40000ffe40a */
[C---:B------:R-:W-:Y:S02]  /*2360*/  LEA R26, P1, R0.reuse, c[0x0][0x1f8], 0x1 ;  /* 0x00007e00001a7a11 */ /* 0x040fe400078208ff */
[----:B------:R-:W-:Y:S02]  /*2370*/  IADD3 R51, -R11, 0x10, RZ ;  /* 0x000000100b337810 */ /* 0x000fe40007ffe1ff */
[----:B------:R-:W-:Y:S01]  /*2380*/  LEA.HI.X R25, R0, c[0x0][0x1fc], R25, 0x1, P1 ;  /* 0x00007f0000197a11 */ /* 0x000fe200008f0c19 */
[----:B------:R-:W5:Y:S01]  /*2390*/  SHFL.IDX PT, R48, R26, 0x1, 0x181f ;  /* 0x00381f001a307f89 */ /* 0x000f6200000e0000 */
[----:B------:R-:W-:Y:S01]  /*23a0*/  LOP3.LUT R51, R51, 0xf, RZ, 0xc0, !PT ;  /* 0x0000000f33337812 */ /* 0x000fe200078ec0ff */
[----:B------:R-:W-:Y:S01]  /*23b0*/  IMAD.SHL.U32 R0, R2, 0x2, RZ ;  /* 0x0000000202007824 */ /* 0x000fe200078e00ff */
[----:B------:R-:W-:Y:S01]  /*23c0*/  SHF.L.U64.HI R21, R134, 0x1, R147 ;  /* 0x0000000186157819 */ /* 0x000fe20000010293 */
[----:B------:R-:W4:Y:S01]  /*23d0*/  SHFL.IDX PT, R49, R25, 0x1, 0x181f ;  /* 0x00381f0019317f89 */ /* 0x000f2200000e0000 */
[----:B------:R-:W-:-:S03]  /*23e0*/  SHF.L.U64.HI R10, R2, 0x1, R133 ;  /* 0x00000001020a7819 */ /* 0x000fc60000010285 */
[----:B------:R-:W-:Y:S01]  /*23f0*/  SHFL.IDX PT, R25, R25, RZ, 0x181f ;  /* 0x00181fff19197589 */ /* 0x000fe200000e0000 */
[----:B-----5:R-:W-:-:S04]  /*2400*/  IADD3 R56, P2, P1, R56, R48, R23 ;  /* 0x0000003038387210 */ /* 0x020fc8000795e017 */
[----:B----4-:R-:W-:Y:S02]  /*2410*/  IADD3.X R57, RZ, R49, R24, P2, P1 ;  /* 0x00000031ff397210 */ /* 0x010fe400017e2418 */
[----:B------:R-:W-:-:S04]  /*2420*/  IADD3 R50, P2, P1, R51, R48, R20 ;  /* 0x0000003033327210 */ /* 0x000fc8000795e014 */
[-C--:B------:R-:W-:Y:S02]  /*2430*/  IADD3.X R51, RZ, R49.reuse, R21, P2, P1 ;  /* 0x00000031ff337210 */ /* 0x080fe400017e2415 */
[----:B------:R-:W-:Y:S02]  /*2440*/  IADD3 R48, P2, P1, R27, R48, R0 ;  /* 0x000000301b307210 */ /* 0x000fe4000795e000 */
[----:B------:R-:W4:Y:S02]  /*2450*/  SHFL.IDX PT, R27, R26, RZ, 0x181f ;  /* 0x00181fff1a1b7589 */ /* 0x000f2400000e0000 */
[----:B------:R-:W-:Y:S02]  /*2460*/  IADD3.X R49, RZ, R49, R10, P2, P1 ;  /* 0x00000031ff317210 */ /* 0x000fe400017e240a */
[----:B----4-:R-:W-:-:S05]  /*2470*/  IADD3 R58, P1, R27, R23, RZ ;  /* 0x000000171b3a7210 */ /* 0x010fca0007f3e0ff */
        /* <DEDUP_REMOVED lines=14> */
.L_x_876:
[----:B------:R-:W-:Y:S01]  /*2560*/  IMAD.MOV.U32 R0, RZ, RZ, 0x40 ;  /* 0x00000040ff007424 */ /* 0x000fe200078e00ff */
[----:B------:R-:W-:Y:S01]  /*2570*/  LOP3.LUT P1, RZ, R9, 0x4, RZ, 0xc0, !PT ;  /* 0x0000000409ff7812 */ /* 0x000fe2000782c0ff */
[C---:B-12-4-:R-:W-:Y:S01]  /*2580*/  HMMA.16816.F32.BF16 R20, R32.reuse, R16, RZ ;  /* 0x000000102014723c */ /* 0x056fe200000418ff */
[----:B------:R-:W0:Y:S01]  /*2590*/  LDGDEPBAR ;  /* 0x00000000000079af */ /* 0x000e220000000000 */
[----:B------:R-:W-:Y:S01]  /*25a0*/  IMAD.IADD R176, R7, 0x1, R4 ;  /* 0x0000000107b07824 */ /* 0x000fe200078e0204 */
[----:B------:R-:W-:Y:S02]  /*25b0*/  SEL R5, R0, 0xffffffc0, !P1 ;  /* 0xffffffc000057807 */ /* 0x000fe40004800000 */
[----:B------:R-:W-:Y:S01]  /*25c0*/  LOP3.LUT P1, RZ, R8, 0x4, RZ, 0xc0, !PT ;  /* 0x0000000408ff7812 */ /* 0x000fe2000782c0ff */
[----:B------:R-:W-:Y:S02]  /*25d0*/  IMAD.SHL.U32 R176, R176, 0x2, RZ ;  /* 0x00000002b0b07824 */ /* 0x000fe400078e00ff */
[--C-:B------:R-:W-:Y:S01]  /*25e0*/  IMAD.IADD R178, R184, 0x1, R5.reuse ;  /* 0x00000001b8b27824 */ /* 0x100fe200078e0205 */
[----:B------:R-:W-:Y:S01]  /*25f0*/  SEL R179, R0, 0xffffffc0, !P1 ;  /* 0xffffffc000b37807 */ /* 0x000fe20004800000 */
[----:B------:R-:W-:Y:S01]  /*2600*/  HMMA.16816.F32.BF16 R16, R32, R18, RZ ;  /* 0x000000122010723c */ /* 0x000fe200000418ff */
[----:B------:R-:W-:-:S02]  /*2610*/  IMAD.IADD R177, R180, 0x1, R5 ;  /* 0x00000001b4b17824 */ /* 0x000fc400078e0205 */
[----:B------:R-:W-:Y:S01]  /*2620*/  LDSM.16.M88.4 R24, [R178] ;  /* 0x00000000b218783b */ /* 0x000fe20000000200 */
[----:B------:R-:W-:Y:S02]  /*2630*/  IMAD.IADD R85, R182, 0x1, R179 ;  /* 0x00000001b6557824 */ /* 0x000fe400078e02b3 */
[----:B------:R-:W-:Y:S02]  /*2640*/  IMAD.IADD R0, R179, 0x1, R86 ;  /* 0x00000001b3007824 */ /* 0x000fe400078e0256 */
[----:B---3--:R-:W-:Y:S01]  /*2650*/  HMMA.16816.F32.BF16 R64, R32, R60, RZ ;  /* 0x0000003c2040723c */ /* 0x008fe200000418ff */
[----:B------:R-:W1:Y:S01]  /*2660*/  LDSM.16.M88.4 R8, [R85+0xc100] ;  /* 0x00c100005508783b */ /* 0x000e620000000200 */
[--C-:B------:R-:W-:Y:S02]  /*2670*/  IMAD.IADD R135, R5, 0x1, R176.reuse ;  /* 0x0000000105877824 */ /* 0x100fe400078e02b0 */
[C---:B------:R-:W-:Y:S01]  /*2680*/  IMAD.IADD R174, R181.reuse, 0x1, R176 ;  /* 0x00000001b5ae7824 */ /* 0x040fe200078e02b0 */
[----:B------:R-:W2:Y:S01]  /*2690*/  LDSM.16.M88.4 R76, [R85+0xc900] ;  /* 0x00c90000554c783b */ /* 0x000ea20000000200 */
[----:B------:R-:W-:-:S02]  /*26a0*/  IMAD.IADD R164, R181, 0x1, R135 ;  /* 0x00000001b5a47824 */ /* 0x000fc400078e0287 */
[----:B------:R-:W-:Y:S01]  /*26b0*/  HMMA.16816.F32.BF16 R56, R32, R52, RZ ;  /* 0x000000342038723c */ /* 0x000fe200000418ff */
[----:B------:R-:W-:Y:S01]  /*26c0*/  LDSM.16.M88.4 R68, [R85+0xd900] ;  /* 0x00d900005544783b */ /* 0x000fe20000000200 */
[----:B------:R-:W-:-:S03]  /*26d0*/  IMAD.IADD R5, R5, 0x1, R174 ;  /* 0x0000000105057824 */ /* 0x000fc600078e02ae */
[----:B------:R-:W-:Y:S03]  /*26e0*/  LDSM.16.M88.4 R72, [R85+0xd100] ;  /* 0x00d100005548783b */ /* 0x000fe60000000200 */
[----:B------:R-:W-:Y:S08]  /*26f0*/  HMMA.16816.F32.BF16 R20, R44, R12, R20 ;  /* 0x0000000c2c14723c */ /* 0x000ff00000041814 */
[C---:B------:R-:W-:Y:S08]  /*2700*/  HMMA.16816.F32.BF16 R60, R32.reuse, R62, RZ ;  /* 0x0000003e203c723c */ /* 0x040ff000000418ff */
[C---:B------:R-:W-:Y:S08]  /*2710*/  HMMA.16816.F32.BF16 R52, R32.reuse, R54, RZ ;  /* 0x000000362034723c */ /* 0x040ff000000418ff */
[C---:B------:R-:W-:Y:S08]  /*2720*/  HMMA.16816.F32.BF16 R48, R32.reuse, R28, RZ ;  /* 0x0000001c2030723c */ /* 0x040ff000000418ff */
[----:B------:R-:W-:Y:S01]  /*2730*/  HMMA.16816.F32.BF16 R32, R32, R30, RZ ;  /* 0x0000001e2020723c */ /* 0x000fe200000418ff */
[----:B------:R-:W-:Y:S07]  /*2740*/  LDSM.16.M88.4 R28, [R177] ;  /* 0x00000000b11c783b */ /* 0x000fee0000000200 */
[C---:B------:R-:W-:Y:S01]  /*2750*/  HMMA.16816.F32.BF16 R16, R44.reuse, R14, R16 ;  /* 0x0000000e2c10723c */ /* 0x040fe20000041810 */
[----:B------:R-:W3:Y:S07]  /*2760*/  LDSM.16.M88.4 R12, [R0+0xc100] ;  /* 0x00c10000000c783b */ /* 0x000eee0000000200 */
[----:B------:R-:W-:Y:S08]  /*2770*/  HMMA.16816.F32.BF16 R64, R44, R80, R64 ;  /* 0x000000502c40723c */ /* 0x000ff00000041840 */
[----:B-1----:R-:W-:Y:S08]  /*2780*/  HMMA.16816.F32.BF16 R20, R24, R8, R20 ;  /* 0x000000081814723c */ /* 0x002ff00000041814 */
[C---:B------:R-:W-:Y:S01]  /*2790*/  HMMA.16816.F32.BF16 R60, R44.reuse, R82, R60 ;  /* 0x000000522c3c723c */ /* 0x040fe2000004183c */
[----:B------:R-:W1:Y:S07]  /*27a0*/  LDSM.16.M88.4 R80, [R0+0xc900] ;  /* 0x00c900000050783b */ /* 0x000e6e0000000200 */
[C---:B------:R-:W-:Y:S08]  /*27b0*/  HMMA.16816.F32.BF16 R56, R44.reuse, R40, R56 ;  /* 0x000000282c38723c */ /* 0x040ff00000041838 */
[C---:B------:R-:W-:Y:S01]  /*27c0*/  HMMA.16816.F32.BF16 R52, R44.reuse, R42, R52 ;  /* 0x0000002a2c34723c */ /* 0x040fe20000041834 */
[----:B------:R-:W-:Y:S07]  /*27d0*/  LDSM.16.M88.4 R40, [R0+0xd100] ;  /* 0x00d100000028783b */ /* 0x000fee0000000200 */
[C---:B------:R-:W-:Y:S08]  /*27e0*/  HMMA.16816.F32.BF16 R48, R44.reuse, R36, R48 ;  /* 0x000000242c30723c */ /* 0x040ff00000041830 */
[----:B------:R-:W-:Y:S01]  /*27f0*/  HMMA.16816.F32.BF16 R44, R44, R38, R32 ;  /* 0x000000262c2c723c */ /* 0x000fe20000041820 */
[----:B------:R-:W-:Y:S04]  /*2800*/  LDSM.16.M88.4 R36, [R184+0x4000] ;  /* 0x00400000b824783b */ /* 0x000fe80000000200 */
[----:B------:R-:W-:Y:S03]  /*2810*/  LDSM.16.M88.4 R32, [R0+0xd900] ;  /* 0x00d900000020783b */ /* 0x000fe60000000200 */
[C---:B------:R-:W-:Y:S01]  /*2820*/  HMMA.16816.F32.BF16 R16, R24.reuse, R10, R16 ;  /* 0x0000000a1810723c */ /* 0x040fe20000041810 */
[----:B------:R-:W4:Y:S07]  /*2830*/  LDSM.16.M88.4 R8, [R182+0xe100] ;  /* 0x00e10000b608783b */ /* 0x000f2e0000000200 */
[----:B--2---:R-:W-:Y:S08]  /*2840*/  HMMA.16816.F32.BF16 R64, R24, R76, R64 ;  /* 0x0000004c1840723c */ /* 0x004ff00000041840 */
[----:B---3--:R-:W-:Y:S08]  /*2850*/  HMMA.16816.F32.BF16 R20, R28, R12, R20 ;  /* 0x0000000c1c14723c */ /* 0x008ff00000041814 */
[C---:B------:R-:W-:Y:S08]  /*2860*/  HMMA.16816.F32.BF16 R48, R24.reuse, R68, R48 ;  /* 0x000000441830723c */ /* 0x040ff00000041830 */
[C---:B------:R-:W-:Y:S01]  /*2870*/  HMMA.16816.F32.BF16 R44, R24.reuse, R70, R44 ;  /* 0x00000046182c723c */ /* 0x040fe2000004182c */
[----:B------:R-:W-:Y:S07]  /*2880*/  LDSM.16.M88.4 R68, [R182+0xf900] ;  /* 0x00f90000b644783b */ /* 0x000fee0000000200 */
[C---:B------:R-:W-:Y:S08]  /*2890*/  HMMA.16816.F32.BF16 R56, R24.reuse, R72, R56 ;  /* 0x000000481838723c */ /* 0x040ff00000041838 */
[C---:B------:R-:W-:Y:S01]  /*28a0*/  HMMA.16816.F32.BF16 R52, R24.reuse, R74, R52 ;  /* 0x0000004a1834723c */ /* 0x040fe20000041834 */
[----:B------:R-:W-:Y:S07]  /*28b0*/  LDSM.16.M88.4 R72, [R182+0xf100] ;  /* 0x00f10000b648783b */ /* 0x000fee0000000200 */
[----:B------:R-:W-:Y:S01]  /*28c0*/  HMMA.16816.F32.BF16 R60, R24, R78, R60 ;  /* 0x0000004e183c723c */ /* 0x000fe2000004183c */
[----:B------:R-:W2:Y:S04]  /*28d0*/  LDSM.16.M88.4 R76, [R182+0xe900] ;  /* 0x00e90000b64c783b */ /* 0x000ea80000000200 */
[----:B------:R-:W-:Y:S03]  /*28e0*/  LDSM.16.M88.4 R24, [R180+0x4000] ;  /* 0x00400000b418783b */ /* 0x000fe60000000200 */
[C---:B------:R-:W-:Y:S01]  /*28f0*/  HMMA.16816.F32.BF16 R16, R28.reuse, R14, R16 ;  /* 0x0000000e1c10723c */ /* 0x040fe20000041810 */
[----:B------:R-:W3:Y:S07]  /*2900*/  LDSM.16.M88.4 R12, [R86+0xe100] ;  /* 0x00e10000560c783b */ /* 0x000eee0000000200 */
[----:B-1----:R-:W-:Y:S08]  /*2910*/  HMMA.16816.F32.BF16 R64, R28, R80, R64 ;  /* 0x000000501c40723c */ /* 0x002ff00000041840 */
[----:B----4-:R-:W-:Y:S08]  /*2920*/  HMMA.16816.F32.BF16 R20, R36, R8, R20 ;  /* 0x000000082414723c */ /* 0x010ff00000041814 */
[C---:B------:R-:W-:Y:S08]  /*2930*/  HMMA.16816.F32.BF16 R48, R28.reuse, R32, R48 ;  /* 0x000000201c30723c */ /* 0x040ff00000041830 */
[C---:B------:R-:W-:Y:S01]  /*2940*/  HMMA.16816.F32.BF16 R44, R28.reuse, R34, R44 ;  /* 0x000000221c2c723c */ /* 0x040fe2000004182c */
[----:B------:R-:W-:Y:S07]  /*2950*/  LDSM.16.M88.4 R32, [R86+0xf100] ;  /* 0x00f100005620783b */ /* 0x000fee0000000200 */
[C---:B------:R-:W-:Y:S08]  /*2960*/  HMMA.16816.F32.BF16 R56, R28.reuse, R40, R56 ;  /* 0x000000281c38723c */ /* 0x040ff00000041838 */
[C---:B------:R-:W-:Y:S01]  /*2970*/  HMMA.16816.F32.BF16 R52, R28.reuse, R42, R52 ;  /* 0x0000002a1c34723c */ /* 0x040fe20000041834 */
[----:B------:R-:W-:Y:S07]  /*2980*/  LDSM.16.M88.4 R40, [R178+0x4000] ;  /* 0x00400000b228783b */ /* 0x000fee0000000200 */
[----:B------:R-:W-:Y:S01]  /*2990*/  HMMA.16816.F32.BF16 R60, R28, R82, R60 ;  /* 0x000000521c3c723c */ /* 0x000fe2000004183c */
[----:B------:R-:W1:Y:S04]  /*29a0*/  LDSM.16.M88.4 R80, [R86+0xe900] ;  /* 0x00e900005650783b */ /* 0x000e680000000200 */
        /* <DEDUP_REMOVED lines=23> */
[----:B------:R-:W1:Y:S07]  /*2b20*/  LDSM.16.M88.4 R32, [R0+0xe900] ;  /* 0x00e900000020783b */ /* 0x000e6e0000000200 */
        /* <DEDUP_REMOVED lines=35> */
[----:B------:R-:W2:Y:S07]  /*2d60*/  LDSM.16.M88.4 R68, [R85+0x10900] ;  /* 0x010900005544783b */ /* 0x000eae0000000200 */
[C---:B------:R-:W-:Y:S08]  /*2d70*/  HMMA.16816.F32.BF16 R56, R80.reuse, R72, R56 ;  /* 0x000000485038723c */ /* 0x040ff00000041838 */
[----:B------:R-:W-:Y:S08]  /*2d80*/  HMMA.16816.F32.BF16 R52, R80, R74, R52 ;  /* 0x0000004a5034723c */ /* 0x000ff00000041834 */
[----:B------:R-:W-:Y:S01]  /*2d90*/  HMMA.16816.F32.BF16 R72, R40, R38, R16 ;  /* 0x000000262848723c */ /* 0x000fe20000041810 */
[----:B------:R-:W-:Y:S04]  /*2da0*/  LDSM.16.M88.4 R36, [R177+0x8000] ;  /* 0x00800000b124783b */ /* 0x000fe80000000200 */
[----:B------:R-:W3:Y:S03]  /*2db0*/  LDSM.16.M88.4 R16, [R0+0x10100] ;  /* 0x010100000010783b */ /* 0x000ee60000000200 */
[----:B------:R-:W-:Y:S08]  /*2dc0*/  HMMA.16816.F32.BF16 R60, R80, R78, R60 ;  /* 0x0000004e503c723c */ /* 0x000ff0000004183c */
[----:B-1----:R-:W-:Y:S08]  /*2dd0*/  HMMA.16816.F32.BF16 R64, R40, R32, R64 ;  /* 0x000000202840723c */ /* 0x002ff00000041840 */
[----:B----4-:R-:W-:Y:S08]  /*2de0*/  HMMA.16816.F32.BF16 R20, R12, R8, R20 ;  /* 0x000000080c14723c */ /* 0x010ff00000041814 */
[C---:B------:R-:W-:Y:S08]  /*2df0*/  HMMA.16816.F32.BF16 R48, R40.reuse, R24, R48 ;  /* 0x000000182830723c */ /* 0x040ff00000041830 */
[----:B------:R-:W-:Y:S01]  /*2e00*/  HMMA.16816.F32.BF16 R44, R40, R26, R44 ;  /* 0x0000001a282c723c */ /* 0x000fe2000004182c */
[----:B------:R-:W1:Y:S07]  /*2e10*/  LDSM.16.M88.4 R24, [R85+0x11100] ;  /* 0x011100005518783b */ /* 0x000e6e0000000200 */
[----:B------:R-:W-:Y:S01]  /*2e20*/  HMMA.16816.F32.BF16 R72, R12, R10, R72 ;  /* 0x0000000a0c48723c */ /* 0x000fe20000041848 */
[----:B------:R-:W4:Y:S07]  /*2e30*/  LDSM.16.M88.4 R8, [R0+0x10900] ;  /* 0x010900000008783b */ /* 0x000f2e0000000200 */
[C---:B------:R-:W-:Y:S01]  /*2e40*/  HMMA.16816.F32.BF16 R60, R40.reuse, R34, R60 ;  /* 0x00000022283c723c */ /* 0x040fe2000004183c */
[----:B------:R-:W-:Y:S07]  /*2e50*/  LDSM.16.M88.4 R32, [R0+0x11100] ;  /* 0x011100000020783b */ /* 0x000fee0000000200 */
[C---:B------:R-:W-:Y:S07]  /*2e60*/  HMMA.16816.F32.BF16 R56, R40.reuse, R28, R56 ;  /* 0x0000001c2838723c */ /* 0x040fee0000041838 */
[----:B------:R-:W-:Y:S01]  /*2e70*/  LOP3.LUT R29, R84, 0xffffffe0, RZ, 0xc0, !PT ;  /* 0xffffffe0541d7812 */ /* 0x000fe200078ec0ff */
[----:B------:R-:W-:Y:S04]  /*2e80*/  HMMA.16816.F32.BF16 R52, R40, R30, R52 ;  /* 0x0000001e2834723c */ /* 0x000fe80000041834 */
[----:B------:R-:W-:-:S02]  /*2e90*/  IMAD.IADD R6, R6, 0x1, -R29 ;  /* 0x0000000106067824 */ /* 0x000fc400078e0a1d */
[----:B------:R-:W5:Y:S02]  /*2ea0*/  LDSM.16.M88.4 R28, [R85+0x11900] ;  /* 0x01190000551c783b */ /* 0x000f640000000200 */
[----:B--2---:R-:W-:Y:S08]  /*2eb0*/  HMMA.16816.F32.BF16 R64, R12, R68, R64 ;  /* 0x000000440c40723c */ /* 0x004ff00000041840 */
[----:B---3--:R-:W-:Y:S07]  /*2ec0*/  HMMA.16816.F32.BF16 R20, R36, R16, R20 ;  /* 0x000000102414723c */ /* 0x008fee0000041814 */
[----:B------:R-:W-:Y:S01]  /*2ed0*/  SHF.R.S32.HI R17, RZ, 0x1f, R6 ;  /* 0x0000001fff117819 */ /* 0x000fe20000011406 */
[----:B------:R-:W-:Y:S03]  /*2ee0*/  HMMA.16816.F32.BF16 R60, R12, R70, R60 ;  /* 0x000000460c3c723c */ /* 0x000fe6000004183c */
[----:B------:R-:W-:-:S04]  /*2ef0*/  LEA.HI R16, R17, R6, RZ, 0x2 ;  /* 0x0000000611107211 */ /* 0x000fc800078f10ff */
[----:B------:R-:W-:Y:S01]  /*2f00*/  LOP3.LUT R17, R16, 0x7ffffffc, RZ, 0xc0, !PT ;  /* 0x7ffffffc10117812 */ /* 0x000fe200078ec0ff */
[----:B------:R-:W-:Y:S04]  /*2f10*/  HMMA.16816.F32.BF16 R72, R36, R18, R72 ;  /* 0x000000122448723c */ /* 0x000fe80000041848 */
[----:B------:R-:W-:Y:S02]  /*2f20*/  IMAD.IADD R6, R6, 0x1, -R17 ;  /* 0x0000000106067824 */ /* 0x000fe400078e0a11 */
[----:B------:R2:W3:Y:S01]  /*2f30*/  LDSM.16.M88.4 R16, [R0+0x11900] ;  /* 0x011900000010783b */ /* 0x0004e20000000200 */
[----:B------:R-:W-:-:S04]  /*2f40*/  DEPBAR.LE SB0, 0x2 ;  /* 0x000080800000791a */ /* 0x000fc80000000000 */
[----:B------:R-:W-:Y:S01]  /*2f50*/  IMAD R3, R6, -0x2, R3 ;  /* 0xfffffffe06037824 */ /* 0x000fe200078e0203 */
[----:B-1----:R-:W-:Y:S01]  /*2f60*/  HMMA.16816.F32.BF16 R56, R12, R24, R56 ;  /* 0x000000180c38723c */ /* 0x002fe20000041838 */
[----:B------:R-:W-:Y:S03]  /*2f70*/  BAR.SYNC.DEFER_BLOCKING 0x0 ;  /* 0x0000000000007b1d */ /* 0x000fe60000010000 */
[----:B------:R-:W-:-:S04]  /*2f80*/  ISETP.GT.AND P1, PT, R3, RZ, PT ;  /* 0x000000ff0300720c */ /* 0x000fc80003f24270 */
[----:B----4-:R-:W-:Y:S01]  /*2f90*/  HMMA.16816.F32.BF16 R64, R36, R8, R64 ;  /* 0x000000082440723c */ /* 0x010fe20000041840 */
[----:B------:R-:W-:Y:S02]  /*2fa0*/  FSEL R22, R22, -INF , P1 ;  /* 0xff80000016167808 */ /* 0x000fe40000800000 */
[----:B------:R-:W-:Y:S02]  /*2fb0*/  FSEL R25, R20, -INF , P1 ;  /* 0xff80000014197808 */ /* 0x000fe40000800000 */
[----:B------:R-:W-:-:S03]  /*2fc0*/  ISETP.GT.AND P1, PT, R3, 0x1, PT ;  /* 0x000000010300780c */ /* 0x000fc60003f24270 */
[----:B------:R-:W-:Y:S01]  /*2fd0*/  HMMA.16816.F32.BF16 R52, R12, R26, R52 ;  /* 0x0000001a0c34723c */ /* 0x000fe20000041834 */
[----:B------:R-:W-:Y:S02]  /*2fe0*/  FSEL R23, R23, -INF , P1 ;  /* 0xff80000017177808 */ /* 0x000fe40000800000 */
[----:B------:R-:W-:Y:S02]  /*2ff0*/  FSEL R24, R21, -INF , P1 ;  /* 0xff80000015187808 */ /* 0x000fe40000800000 */
[----:B------:R-:W-:-:S03]  /*3000*/  ISETP.GT.AND P1, PT, R3, 0x8, PT ;  /* 0x000000080300780c */ /* 0x000fc60003f24270 */
[----:B------:R-:W-:Y:S01]  /*3010*/  HMMA.16816.F32.BF16 R60, R36, R10, R60 ;  /* 0x0000000a243c723c */ /* 0x000fe2000004183c */
[----:B------:R-:W-:Y:S01]  /*3020*/  FSEL R74, R74, -INF , P1 ;  /* 0xff8000004a4a7808 */ /* 0x000fe20000800000 */
[----:B------:R-:W-:Y:S01]  /*3030*/  LDSM.16.MT88.4 R80, [R135+0x2100] ;  /* 0x002100008750783b */ /* 0x000fe20000004200 */
[----:B------:R-:W-:Y:S02]  /*3040*/  FSEL R27, R72, -INF , P1 ;  /* 0xff800000481b7808 */ /* 0x000fe40000800000 */
[----:B------:R-:W-:Y:S01]  /*3050*/  ISETP.GT.AND P1, PT, R3, 0x9, PT ;  /* 0x000000090300780c */ /* 0x000fe20003f24270 */
[----:B------:R-:W-:Y:S02]  /*3060*/  LDSM.16.MT88.4 R124, [R176+0x100] ;  /* 0x00010000b07c783b */ /* 0x000fe40000004200 */
[----:B-----5:R-:W-:Y:S01]  /*3070*/  HMMA.16816.F32.BF16 R48, R12, R28, R48 ;  /* 0x0000001c0c30723c */ /* 0x020fe20000041830 */
[----:B------:R-:W-:Y:S01]  /*3080*/  FSEL R6, R75, -INF , P1 ;  /* 0xff8000004b067808 */ /* 0x000fe20000800000 */
[----:B------:R-:W-:Y:S01]  /*3090*/  LDSM.16.MT88.4 R40, [R174+0x100] ;  /* 0x00010000ae28783b */ /* 0x000fe20000004200 */
[----:B------:R-:W-:-:S02]  /*30a0*/  FSEL R73, R73, -INF , P1 ;  /* 0xff80000049497808 */ /* 0x000fc40000800000 */
[C---:B------:R-:W-:Y:S01]  /*30b0*/  ISETP.GT.AND P1, PT, R3.reuse, 0x10, PT ;  /* 0x000000100300780c */ /* 0x040fe20003f24270 */
[----:B------:R-:W-:Y:S02]  /*30c0*/  LDSM.16.MT88.4 R88, [R164+0x2100] ;  /* 0x00210000a458783b */ /* 0x000fe40000004200 */
[----:B------:R-:W-:Y:S01]  /*30d0*/  HMMA.16816.F32.BF16 R56, R36, R32, R56 ;  /* 0x000000202438723c */ /* 0x000fe20000041838 */
[----:B------:R-:W-:Y:S01]  /*30e0*/  FSEL R20, R66, -INF , P1 ;  /* 0xff80000042147808 */ /* 0x000fe20000800000 */
[----:B------:R-:W-:Y:S01]  /*30f0*/  LDSM.16.MT88.4 R96, [R176+0x4100] ;  /* 0x00410000b060783b */ /* 0x000fe20000004200 */
[----:B------:R-:W-:Y:S02]  /*3100*/  FSEL R21, R64, -INF , P1 ;  /* 0xff80000040157808 */ /* 0x000fe40000800000 */
[----:B------:R-:W-:Y:S01]  /*3110*/  ISETP.GT.AND P1, PT, R3, 0x11, PT ;  /* 0x000000110300780c */ /* 0x000fe20003f24270 */
[----:B------:R-:W-:Y:S02]  /*3120*/  LDSM.16.MT88.4 R100, [R174+0x4100] ;  /* 0x00410000ae64783b */ /* 0x000fe40000004200 */
[----:B------:R-:W-:Y:S01]  /*3130*/  HMMA.16816.F32.BF16 R44, R12, R30, R44 ;  /* 0x0000001e0c2c723c */ /* 0x000fe2000004182c */
[----:B------:R-:W-:Y:S01]  /*3140*/  FSEL R10, R67, -INF , P1 ;  /* 0xff800000430a7808 */ /* 0x000fe20000800000 */
[----:B------:R-:W-:Y:S01]  /*3150*/  LDSM.16.MT88.4 R108, [R135+0x4100] ;  /* 0x00410000876c783b */ /* 0x000fe20000004200 */
[----:B------:R-:W-:-:S02]  /*3160*/  FSEL R11, R65, -INF , P1 ;  /* 0xff800000410b7808 */ /* 0x000fc40000800000 */
[----:B------:R-:W-:Y:S01]  /*3170*/  ISETP.GT.AND P1, PT, R3, 0x18, PT ;  /* 0x000000180300780c */ /* 0x000fe20003f24270 */
[----:B------:R-:W-:Y:S01]  /*3180*/  LDSM.16.MT88.4 R64, [R176+0x2100] ;  /* 0x00210000b040783b */ /* 0x000fe20000004200 */
[----:B------:R-:W-:Y:S01]  /*3190*/  FMNMX.FTZ R12, R25, R24, !PT ;  /* 0x00000018190c7209 */ /* 0x000fe20007810000 */
[C---:B------:R-:W-:Y:S01]  /*31a0*/  HMMA.16816.F32.BF16 R52, R36.reuse, R34, R52 ;  /* 0x000000222434723c */ /* 0x040fe20000041834 */
[----:B--2---:R-:W-:Y:S01]  /*31b0*/  FSEL R0, R62, -INF , P1 ;  /* 0xff8000003e007808 */ /* 0x004fe20000800000 */
[----:B------:R-:W-:Y:S01]  /*31c0*/  LDSM.16.MT88.4 R136, [R174+0x900] ;  /* 0x00090000ae88783b */ /* 0x000fe20000004200 */
[----:B------:R-:W-:Y:S02]  /*31d0*/  FSEL R9, R60, -INF , P1 ;  /* 0xff8000003c097808 */ /* 0x000fe40000800000 */
[----:B------:R-:W-:Y:S01]  /*31e0*/  ISETP.GT.AND P1, PT, R3, 0x19, PT ;  /* 0x000000190300780c */ /* 0x000fe20003f24270 */
[----:B------:R-:W-:Y:S01]  /*31f0*/  LDSM.16.MT88.4 R32, [R135+0x900] ;  /* 0x000900008720783b */ /* 0x000fe20000004200 */
[----:B------:R-:W-:Y:S01]  /*3200*/  FMNMX.FTZ R12, R27, R12, !PT ;  /* 0x0000000c1b0c7209 */ /* 0x000fe20007810000 */
[----:B---3--:R-:W-:Y:S01]  /*3210*/  HMMA.16816.F32.BF16 R48, R36, R16, R48 ;  /* 0x000000102430723c */ /* 0x008fe20000041830 */
[----:B------:R-:W-:Y:S01]  /*3220*/  FSEL R8, R63, -INF , P1 ;  /* 0xff8000003f087808 */ /* 0x000fe20000800000 */
[----:B------:R-:W-:Y:S01]  /*3230*/  LDSM.16.MT88.4 R28, [R164+0x900] ;  /* 0x00090000a41c783b */ /* 0x000fe20000004200 */
[----:B------:R-:W-:-:S02]  /*3240*/  FSEL R13, R61, -INF , P1 ;  /* 0xff8000003d0d7808 */ /* 0x000fc40000800000 */
[C---:B------:R-:W-:Y:S02]  /*3250*/  ISETP.GT.AND P1, PT, R3.reuse, 0x20, PT ;  /* 0x000000200300780c */ /* 0x040fe40003f24270 */
[----:B------:R-:W-:Y:S01]  /*3260*/  FMNMX.FTZ R15, R22, R23, !PT ;  /* 0x00000017160f7209 */ /* 0x000fe20007810000 */
[----:B------:R-:W-:Y:S01]  /*3270*/  HMMA.16816.F32.BF16 R44, R36, R18, R44 ;  /* 0x00000012242c723c */ /* 0x000fe2000004182c */
[----:B------:R-:W-:Y:S02]  /*3280*/  FSEL R172, R58, -INF , P1 ;  /* 0xff8000003aac7808 */ /* 0x000fe40000800000 */
[----:B------:R-:W-:Y:S02]  /*3290*/  FSEL R175, R56, -INF , P1 ;  /* 0xff80000038af7808 */ /* 0x000fe40000800000 */
[----:B------:R-:W-:Y:S02]  /*32a0*/  ISETP.GT.AND P1, PT, R3, 0x21, PT ;  /* 0x000000210300780c */ /* 0x000fe40003f24270 */
[----:B------:R-:W-:-:S02]  /*32b0*/  FMNMX.FTZ R12, R73, R12, !PT ;  /* 0x0000000c490c7209 */ /* 0x000fc40007810000 */
[----:B------:R-:W-:Y:S02]  /*32c0*/  FSEL R214, R59, -INF , P1 ;  /* 0xff8000003bd67808 */ /* 0x000fe40000800000 */
[----:B------:R-:W-:Y:S02]  /*32d0*/  FSEL R169, R57, -INF , P1 ;  /* 0xff80000039a97808 */ /* 0x000fe40000800000 */
[----:B------:R-:W-:Y:S01]  /*32e0*/  ISETP.GT.AND P1, PT, R3, 0x28, PT ;  /* 0x000000280300780c */ /* 0x000fe20003f24270 */
[----:B------:R-:W-:Y:S01]  /*32f0*/  LDSM.16.MT88.4 R56, [R5+0x100] ;  /* 0x000100000538783b */ /* 0x000fe20000004200 */
[----:B------:R-:W-:Y:S02]  /*3300*/  FMNMX.FTZ R15, R74, R15, !PT ;  /* 0x0000000f4a0f7209 */ /* 0x000fe40007810000 */
[----:B------:R-:W-:Y:S02]  /*3310*/  FSEL R212, R54, -INF , P1 ;  /* 0xff80000036d47808 */ /* 0x000fe40000800000 */
[----:B------:R-:W-:-:S02]  /*3320*/  FSEL R167, R52, -INF , P1 ;  /* 0xff80000034a77808 */ /* 0x000fc40000800000 */
        /* <DEDUP_REMOVED lines=10> */
[----:B------:R-:W-:Y:S02]  /*33d0*/  FSEL R185, R48, -INF , P1 ;  /* 0xff80000030b97808 */ /* 0x000fe40000800000 */
[----:B------:R-:W-:-:S02]  /*33e0*/  FMNMX.FTZ R15, R10, R15, !PT ;  /* 0x0000000f0a0f7209 */ /* 0x000fc40007810000 */
[----:B------:R-:W-:Y:S02]  /*33f0*/  ISETP.GT.AND P1, PT, R3, 0x31, PT ;  /* 0x000000310300780c */ /* 0x000fe40003f24270 */
[----:B------:R-:W-:Y:S02]  /*3400*/  FMNMX.FTZ R12, R13, R12, !PT ;  /* 0x0000000c0d0c7209 */ /* 0x000fe40007810000 */
[----:B------:R-:W-:Y:S02]  /*3410*/  FMNMX.FTZ R15, R0, R15, !PT ;  /* 0x0000000f000f7209 */ /* 0x000fe40007810000 */
[----:B------:R-:W-:Y:S02]  /*3420*/  FSEL R142, R51, -INF , P1 ;  /* 0xff800000338e7808 */ /* 0x000fe40000800000 */
[----:B------:R-:W-:Y:S02]  /*3430*/  FSEL R183, R49, -INF , P1 ;  /* 0xff80000031b77808 */ /* 0x000fe40000800000 */
[----:B------:R-:W-:Y:S01]  /*3440*/  ISETP.GT.AND P1, PT, R3, 0x38, PT ;  /* 0x000000380300780c */ /* 0x000fe20003f24270 */
[----:B------:R-:W-:Y:S01]  /*3450*/  LDSM.16.MT88.4 R48, [R135+0x100] ;  /* 0x000100008730783b */ /* 0x000fe20000004200 */
[----:B------:R-:W-:-:S02]  /*3460*/  FMNMX.FTZ R12, R175, R12, !PT ;  /* 0x0000000caf0c7209 */ /* 0x000fc40007810000 */
[----:B------:R-:W-:Y:S02]  /*3470*/  FMNMX.FTZ R15, R8, R15, !PT ;  /* 0x0000000f080f7209 */ /* 0x000fe40007810000 */
[----:B------:R-:W-:Y:S02]  /*3480*/  FSEL R140, R46, -INF , P1 ;  /* 0xff8000002e8c7808 */ /* 0x000fe40000800000 */
[----:B------:R-:W-:Y:S02]  /*3490*/  FSEL R143, R44, -INF , P1 ;  /* 0xff8000002c8f7808 */ /* 0x000fe40000800000 */
[----:B------:R-:W-:Y:S02]  /*34a0*/  FMNMX.FTZ R12, R169, R12, !PT ;  /* 0x0000000ca90c7209 */ /* 0x000fe40007810000 */
[----:B------:R-:W-:Y:S02]  /*34b0*/  ISETP.GT.AND P1, PT, R3, 0x39, PT ;  /* 0x000000390300780c */ /* 0x000fe40003f24270 */
[----:B------:R-:W-:-:S02]  /*34c0*/  FMNMX.FTZ R3, R172, R15, !PT ;  /* 0x0000000fac037209 */ /* 0x000fc40007810000 */
[----:B------:R-:W-:Y:S02]  /*34d0*/  FMNMX.FTZ R12, R167, R12, !PT ;  /* 0x0000000ca70c7209 */ /* 0x000fe40007810000 */
[----:B------:R-:W-:Y:S02]  /*34e0*/  FMNMX.FTZ R3, R214, R3, !PT ;  /* 0x00000003d6037209 */ /* 0x000fe40007810000 */
[----:B------:R-:W-:Y:S02]  /*34f0*/  FMNMX.FTZ R12, R173, R12, !PT ;  /* 0x0000000cad0c7209 */ /* 0x000fe40007810000 */
[----:B------:R-:W-:Y:S02]  /*3500*/  FMNMX.FTZ R3, R212, R3, !PT ;  /* 0x00000003d4037209 */ /* 0x000fe40007810000 */
[----:B------:R-:W-:Y:S02]  /*3510*/  FMNMX.FTZ R12, R185, R12, !PT ;  /* 0x0000000cb90c7209 */ /* 0x000fe40007810000 */
[----:B------:R-:W-:-:S02]  /*3520*/  FMNMX.FTZ R3, R208, R3, !PT ;  /* 0x00000003d0037209 */ /* 0x000fc40007810000 */
[----:B------:R-:W-:Y:S02]  /*3530*/  FMNMX.FTZ R12, R183, R12, !PT ;  /* 0x0000000cb70c7209 */ /* 0x000fe40007810000 */
[----:B------:R-:W-:Y:S02]  /*3540*/  FMNMX.FTZ R3, R206, R3, !PT ;  /* 0x00000003ce037209 */ /* 0x000fe40007810000 */
[----:B------:R-:W-:Y:S02]  /*3550*/  FSEL R141, R45, -INF , P1 ;  /* 0xff8000002d8d7808 */ /* 0x000fe40000800000 */
[----:B------:R-:W-:Y:S02]  /*3560*/  FMNMX.FTZ R12, R143, R12, !PT ;  /* 0x0000000c8f0c7209 */ /* 0x000fe40007810000 */
[----:B------:R-:W-:Y:S02]  /*3570*/  FMNMX.FTZ R3, R142, R3, !PT ;  /* 0x000000038e037209 */ /* 0x000fe40007810000 */
[----:B------:R-:W-:-:S02]  /*3580*/  FMNMX.FTZ R16, R141, R12, !PT ;  /* 0x0000000c8d107209 */ /* 0x000fc40007810000 */
[----:B------:R-:W-:Y:S02]  /*3590*/  FSEL R170, R47, -INF , P1 ;  /* 0xff8000002faa7808 */ /* 0x000fe40000800000 */
[----:B------:R-:W-:Y:S01]  /*35a0*/  FMNMX.FTZ R3, R140, R3, !PT ;  /* 0x000000038c037209 */ /* 0x000fe20007810000 */
[----:B------:R-:W1:Y:S03]  /*35b0*/  SHFL.BFLY PT, R15, R16, 0x2, 0x1f ;  /* 0x0c401f00100f7f89 */ /* 0x000e6600000e0000 */
        /* <DEDUP_REMOVED lines=17> */
[----:B------:R-:W-:Y:S01]  /*36d0*/  ISETP.GE.AND P1, PT, R144, 0x81, PT ;  /* 0x000000819000780c */ /* 0x000fe20003f26270 */
[--C-:B------:R-:W-:Y:S02]  /*36e0*/  FFMA.FTZ R158, R27, c[0x0][0x2d0], -R210.reuse ;  /* 0x0000b4001b9e7a23 */ /* 0x100fe400000108d2 */
[----:B------:R-:W-:Y:S01]  /*36f0*/  MUFU.EX2 R161, R161 ;  /* 0x000000a100a17308 */ /* 0x000fe20000000800 */
[----:B------:R-:W-:Y:S01]  /*3700*/  FFMA.FTZ R155, R73, c[0x0][0x2d0], -R210 ;  /* 0x0000b400499b7a23 */ /* 0x000fe200000108d2 */
[----:B------:R-:W-:Y:S01]  /*3710*/  LDSM.16.MT88.4 R24, [R174+0x2900] ;  /* 0x00290000ae18783b */ /* 0x000fe20000004200 */
[--C-:B------:R-:W-:Y:S02]  /*3720*/  FFMA.FTZ R163, R22, c[0x0][0x2d0], -R171.reuse ;  /* 0x0000b40016a37a23 */ /* 0x100fe400000108ab */
[----:B------:R-:W-:-:S02]  /*3730*/  FFMA.FTZ R162, R23, c[0x0][0x2d0], -R171 ;  /* 0x0000b40017a27a23 */ /* 0x000fc400000108ab */
[--C-:B------:R-:W-:Y:S01]  /*3740*/  FFMA.FTZ R165, R74, c[0x0][0x2d0], -R171.reuse ;  /* 0x0000b4004aa57a23 */ /* 0x100fe200000108ab */
[----:B------:R-:W1:Y:S01]  /*3750*/  MUFU.EX2 R160, R160 ;  /* 0x000000a000a07308 */ /* 0x000e620000000800 */
[--C-:B------:R-:W-:Y:S01]  /*3760*/  FFMA.FTZ R156, R6, c[0x0][0x2d0], -R171.reuse ;  /* 0x0000b400069c7a23 */ /* 0x100fe200000108ab */
[----:B------:R-:W2:Y:S01]  /*3770*/  LDSM.16.MT88.4 R72, [R174+0x2100] ;  /* 0x00210000ae48783b */ /* 0x000ea20000004200 */
[--C-:B------:R-:W-:Y:S02]  /*3780*/  FFMA.FTZ R151, R0, c[0x0][0x2d0], -R171.reuse ;  /* 0x0000b40000977a23 */ /* 0x100fe400000108ab */
[--C-:B------:R-:W-:Y:S01]  /*3790*/  FFMA.FTZ R154, R11, c[0x0][0x2d0], -R210.reuse ;  /* 0x0000b4000b9a7a23 */ /* 0x100fe200000108d2 */
[----:B------:R-:W3:Y:S01]  /*37a0*/  LDSM.16.MT88.4 R4, [R5+0x4100] ;  /* 0x004100000504783b */ /* 0x000ee20000004200 */
[----:B------:R-:W-:Y:S01]  /*37b0*/  FFMA.FTZ R153, R9, c[0x0][0x2d0], -R210 ;  /* 0x0000b40009997a23 */ /* 0x000fe200000108d2 */
[----:B------:R-:W-:Y:S01]  /*37c0*/  MUFU.EX2 R158, R158 ;  /* 0x0000009e009e7308 */ /* 0x000fe20000000800 */
[----:B------:R-:W-:-:S02]  /*37d0*/  FFMA.FTZ R152, R10, c[0x0][0x2d0], -R171 ;  /* 0x0000b4000a987a23 */ /* 0x000fc400000108ab */
[--C-:B------:R-:W-:Y:S02]  /*37e0*/  FFMA.FTZ R0, R8, c[0x0][0x2d0], -R171.reuse ;  /* 0x0000b40008007a23 */ /* 0x100fe400000108ab */
[----:B------:R-:W4:Y:S01]  /*37f0*/  LDSM.16.MT88.4 R8, [R176+0x2900] ;  /* 0x00290000b008783b */ /* 0x000f220000004200 */
[--C-:B------:R-:W-:Y:S02]  /*3800*/  FFMA.FTZ R159, R21, c[0x0][0x2d0], -R210.reuse ;  /* 0x0000b400159f7a23 */ /* 0x100fe400000108d2 */
[----:B------:R-:W5:Y:S01]  /*3810*/  MUFU.EX2 R155, R155 ;  /* 0x0000009b009b7308 */ /* 0x000f620000000800 */
[----:B-1----:R-:W-:Y:S01]  /*3820*/  F2FP.BF16.PACK_AB R112, R160, R161 ;  /* 0x000000a1a070723e */ /* 0x002fe200000010ff */
[--C-:B------:R-:W-:Y:S02]  /*3830*/  FFMA.FTZ R150, R13, c[0x0][0x2d0], -R210.reuse ;  /* 0x0000b4000d967a23 */ /* 0x100fe400000108d2 */
[----:B------:R-:W-:Y:S01]  /*3840*/  FFMA.FTZ R157, R20, c[0x0][0x2d0], -R171 ;  /* 0x0000b400149d7a23 */ /* 0x000fe200000108ab */
[----:B------:R-:W-:Y:S01]  /*3850*/  LDSM.16.MT88.4 R12, [R164+0x2900] ;  /* 0x00290000a40c783b */ /* 0x000fe20000004200 */
[----:B------:R-:W-:-:S02]  /*3860*/  FFMA.FTZ R166, R175, c[0x0][0x2d0], -R210 ;  /* 0x0000b400afa67a23 */ /* 0x000fc400000108d2 */
[----:B------:R-:W-:Y:S01]  /*3870*/  MUFU.EX2 R163, R163 ;  /* 0x000000a300a37308 */ /* 0x000fe20000000800 */
[----:B------:R-:W1:Y:S01]  /*3880*/  LDSM.16.MT88.4 R20, [R176+0x900] ;  /* 0x00090000b014783b */ /* 0x000e620000004200 */
[--C-:B------:R-:W-:Y:S02]  /*3890*/  FFMA.FTZ R168, R173, c[0x0][0x2d0], -R210.reuse ;  /* 0x0000b400ada87a23 */ /* 0x100fe400000108d2 */
[--C-:B------:R-:W-:Y:S02]  /*38a0*/  FFMA.FTZ R169, R169, c[0x0][0x2d0], -R210.reuse ;  /* 0x0000b400a9a97a23 */ /* 0x100fe400000108d2 */
[----:B------:R-:W-:Y:S02]  /*38b0*/  FFMA.FTZ R167, R167, c[0x0][0x2d0], -R210 ;  /* 0x0000b400a7a77a23 */ /* 0x000fe400000108d2 */
[----:B------:R-:W2:Y:S01]  /*38c0*/  MUFU.EX2 R162, R162 ;  /* 0x000000a200a27308 */ /* 0x000ea20000000800 */
[----:B-----5:R-:W-:Y:S01]  /*38d0*/  F2FP.BF16.PACK_AB R114, R155, R158 ;  /* 0x0000009e9b72723e */ /* 0x020fe200000010ff */
[----:B------:R-:W-:-:S02]  /*38e0*/  FFMA.FTZ R172, R172, c[0x0][0x2d0], -R171 ;  /* 0x0000b400acac7a23 */ /* 0x000fc400000108ab */
[--C-:B------:R-:W-:Y:S02]  /*38f0*/  FFMA.FTZ R173, R214, c[0x0][0x2d0], -R171.reuse ;  /* 0x0000b400d6ad7a23 */ /* 0x100fe400000108ab */
[--C-:B------:R-:W-:Y:S02]  /*3900*/  FFMA.FTZ R175, R212, c[0x0][0x2d0], -R171.reuse ;  /* 0x0000b400d4af7a23 */ /* 0x100fe400000108ab */
[----:B------:R-:W-:Y:S01]  /*3910*/  MUFU.EX2 R165, R165 ;  /* 0x000000a500a57308 */ /* 0x000fe20000000800 */
[----:B------:R-:W-:Y:S02]  /*3920*/  FFMA.FTZ R208, R208, c[0x0][0x2d0], -R171 ;  /* 0x0000b400d0d07a23 */ /* 0x000fe400000108ab */
[--C-:B------:R-:W-:Y:S02]  /*3930*/  FFMA.FTZ R212, R183, c[0x0][0x2d0], -R210.reuse ;  /* 0x0000b400b7d47a23 */ /* 0x100fe400000108d2 */
[--C-:B------:R-:W-:Y:S02]  /*3940*/  FFMA.FTZ R185, R185, c[0x0][0x2d0], -R210.reuse ;  /* 0x0000b400b9b97a23 */ /* 0x100fe400000108d2 */
[--C-:B------:R-:W-:Y:S01]  /*3950*/  FFMA.FTZ R183, R143, c[0x0][0x2d0], -R210.reuse ;  /* 0x0000b4008fb77a23 */ /* 0x100fe200000108d2 */
[----:B------:R-:W5:Y:S01]  /*3960*/  MUFU.EX2 R156, R156 ;  /* 0x0000009c009c7308 */ /* 0x000f620000000800 */
[----:B--2---:R-:W-:Y:S01]  /*3970*/  F2FP.BF16.PACK_AB R113, R162, R163 ;  /* 0x000000a3a271723e */ /* 0x004fe200000010ff */
[----:B------:R-:W-:-:S02]  /*3980*/  FFMA.FTZ R210, R141, c[0x0][0x2d0], -R210 ;  /* 0x0000b4008dd27a23 */ /* 0x000fc400000108d2 */
[--C-:B------:R-:W-:Y:S02]  /*3990*/  FFMA.FTZ R206, R206, c[0x0][0x2d0], -R171.reuse ;  /* 0x0000b400cece7a23 */ /* 0x100fe400000108ab */
[--C-:B------:R-:W-:Y:S02]  /*39a0*/  FFMA.FTZ R207, R142, c[0x0][0x2d0], -R171.reuse ;  /* 0x0000b4008ecf7a23 */ /* 0x100fe400000108ab */
[----:B------:R-:W-:Y:S01]  /*39b0*/  MUFU.EX2 R159, R159 ;  /* 0x0000009f009f7308 */ /* 0x000fe20000000800 */
[--C-:B------:R-:W-:Y:S02]  /*39c0*/  FFMA.FTZ R209, R140, c[0x0][0x2d0], -R171.reuse ;  /* 0x0000b4008cd17a23 */ /* 0x100fe400000108ab */
[----:B------:R-:W-:Y:S01]  /*39d0*/  FFMA.FTZ R170, R170, c[0x0][0x2d0], -R171 ;  /* 0x0000b400aaaa7a23 */ /* 0x000fe200000108ab */
[----:B------:R-:W-:Y:S01]  /*39e0*/  LDSM.16.MT88.4 R140, [R174+0x3900] ;  /* 0x00390000ae8c783b */ /* 0x000fe20000004200 */
[----:B------:R-:W-:Y:S02]  /*39f0*/  FADD.FTZ R161, R161, R160 ;  /* 0x000000a0a1a17221 */ /* 0x000fe40000010000 */
[----:B------:R-:W-:Y:S01]  /*3a00*/  FADD.FTZ R162, R163, R162 ;  /* 0x000000a2a3a27221 */ /* 0x000fe20000010000 */
[----:B-----5:R-:W-:Y:S01]  /*3a10*/  F2FP.BF16.PACK_AB R115, R156, R165 ;  /* 0x000000a59c73723e */ /* 0x020fe200000010ff */
[----:B------:R-:W2:Y:S01]  /*3a20*/  MUFU.EX2 R154, R154 ;  /* 0x0000009a009a7308 */ /* 0x000ea20000000800 */
[----:B------:R-:W-:-:S02]  /*3a30*/  FADD.FTZ R158, R158, R161 ;  /* 0x000000a19e9e7221 */ /* 0x000fc40000010000 */
[----:B------:R-:W-:Y:S02]  /*3a40*/  FADD.FTZ R165, R165, R162 ;  /* 0x000000a2a5a57221 */ /* 0x000fe40000010000 */
[----:B------:R-:W-:Y:S01]  /*3a50*/  FADD.FTZ R158, R155, R158 ;  /* 0x0000009e9b9e7221 */ /* 0x000fe20000010000 */
[C---:B------:R-:W-:Y:S01]  /*3a60*/  HMMA.16816.F32.BF16 R60, R112.reuse, R64, RZ ;  /* 0x00000040703c723c */ /* 0x040fe200000418ff */
[----:B------:R-:W-:Y:S01]  /*3a70*/  FADD.FTZ R156, R156, R165 ;  /* 0x000000a59c9c7221 */ /* 0x000fe20000010000 */
        /* <DEDUP_REMOVED lines=43> */
[C---:B---3--:R-:W-:Y:S07]  /*3d30*/  HMMA.16816.F32.BF16 R116, R112.reuse, R4, RZ ;  /* 0x000000047074723c */ /* 0x048fee00000418ff */
        /* <DEDUP_REMOVED lines=137> */
[----:B------:R-:W-:Y:S01]  /*45d0*/  IADD3 R5, R144, 0x3f, RZ ;  /* 0x0000003f90057810 */ /* 0x000fe20007ffe0ff */
[----:B------:R-:W-:Y:S01]  /*45e0*/  IMAD.MOV.U32 R192, RZ, RZ, RZ ;  /* 0x000000ffffc07224 */ /* 0x000fe200078e00ff */
[----:B------:R-:W-:-:S02]  /*45f0*/  ISETP.NE.AND P2, PT, R187, 0x1, PT ;  /* 0x00000001bb00780c */ /* 0x000fc40003f45270 */
[----:B------:R-:W-:-:S04]  /*4600*/  SHF.R.S32.HI R0, RZ, 0x1f, R5 ;  /* 0x0000001fff007819 */ /* 0x000fc80000011405 */
[----:B------:R-:W-:-:S04]  /*4610*/  LEA.HI R5, R0, R5, RZ, 0x6 ;  /* 0x0000000500057211 */ /* 0x000fc800078f30ff */
[----:B------:R-:W-:-:S05]  /*4620*/  SHF.R.S32.HI R5, RZ, 0x6, R5 ;  /* 0x00000006ff057819 */ /* 0x000fca0000011405 */
[----:B------:R-:W-:-:S05]  /*4630*/  IMAD R0, R5, 0x40, R196 ;  /* 0x0000004005007824 */ /* 0x000fca00078e02c4 */
        /* <DEDUP_REMOVED lines=9> */
[----:B------:R-:W-:Y:S01]  /*46d0*/  IMAD.MOV R0, RZ, RZ, -R5 ;  /* 0x000000ffff007224 */ /* 0x000fe200078e0a05 */
[----:B------:R-:W-:Y:S01]  /*46e0*/  SEL R11, RZ, 0x10, P4 ;  /* 0x00000010ff0b7807 */ /* 0x000fe20002000000 */
[----:B------:R-:W-:Y:S01]  /*46f0*/  IMAD.SHL.U32 R12, R134, 0x2, RZ ;  /* 0x00000002860c7824 */ /* 0x000fe200078e00ff */
[----:B------:R-:W-:Y:S01]  /*4700*/  SHF.L.U64.HI R145, R148, 0x1, R145 ;  /* 0x0000000194917819 */ /* 0x000fe20000010291 */
[----:B------:R-:W-:Y:S01]  /*4710*/  IMAD R193, R0, c[0x0][0x2b8], R193 ;  /* 0x0000ae0000c17a24 */ /* 0x000fe200078e02c1 */
[----:B------:R-:W-:Y:S01]  /*4720*/  IADD3 R16, -R11, 0x10, RZ ;  /* 0x000000100b107810 */ /* 0x000fe20007ffe1ff */
[----:B------:R-:W-:Y:S01]  /*4730*/  IMAD.SHL.U32 R10, R2, 0x2, RZ ;  /* 0x00000002020a7824 */ /* 0x000fe200078e00ff */
[----:B------:R-:W-:Y:S01]  /*4740*/  IADD3 R14, -R146, 0x10, RZ ;  /* 0x00000010920e7810 */ /* 0x000fe20007ffe1ff */
[----:B------:R-:W-:Y:S01]  /*4750*/  IMAD.WIDE.U32 R4, R193, c[0x0][0x1e0], RZ ;  /* 0x00007800c1047a25 */ /* 0x000fe200078e00ff */
[----:B------:R-:W-:-:S02]  /*4760*/  SHF.R.S32.HI R0, RZ, 0x1f, R193 ;  /* 0x0000001fff007819 */ /* 0x000fc400000114c1 */
[----:B------:R-:W-:Y:S01]  /*4770*/  LOP3.LUT R16, R16, 0xf, RZ, 0xc0, !PT ;  /* 0x0000000f10107812 */ /* 0x000fe200078ec0ff */
[----:B------:R-:W-:Y:S01]  /*4780*/  IMAD.MOV.U32 R8, RZ, RZ, R4 ;  /* 0x000000ffff087224 */ /* 0x000fe200078e0004 */
[----:B------:R-:W-:Y:S01]  /*4790*/  SHF.L.U64.HI R13, R134, 0x1, R147 ;  /* 0x00000001860d7819 */ /* 0x000fe20000010293 */
[----:B------:R-:W-:Y:S01]  /*47a0*/  IMAD R0, R0, c[0x0][0x1e0], RZ ;  /* 0x0000780000007a24 */ /* 0x000fe200078e02ff */
[----:B------:R-:W-:Y:S01]  /*47b0*/  LOP3.LUT R14, R14, 0xf, RZ, 0xc0, !PT ;  /* 0x0000000f0e0e7812 */ /* 0x000fe200078ec0ff */
[----:B------:R-:W-:Y:S02]  /*47c0*/  IMAD.SHL.U32 R4, R148, 0x2, RZ ;  /* 0x0000000294047824 */ /* 0x000fe400078e00ff */
[----:B------:R-:W-:-:S04]  /*47d0*/  IMAD R0, R193, c[0x0][0x1e4], R0 ;  /* 0x00007900c1007a24 */ /* 0x000fc800078e0200 */
[----:B------:R-:W-:Y:S01]  /*47e0*/  IMAD.IADD R9, R5, 0x1, R0 ;  /* 0x0000000105097824 */ /* 0x000fe200078e0200 */
[----:B--2---:R-:W-:-:S03]  /*47f0*/  SHF.R.S32.HI R5, RZ, 0x1f, R192 ;  /* 0x0000001fff057819 */ /* 0x004fc600000114c0 */
[----:B------:R-:W-:Y:S01]  /*4800*/  IMAD.WIDE.U32 R6, R192, c[0x0][0x1f0], R8 ;  /* 0x00007c00c0067a25 */ /* 0x000fe200078e0008 */
[----:B------:R-:W-:-:S03]  /*4810*/  SHF.L.U64.HI R9, R2, 0x1, R133 ;  /* 0x0000000102097819 */ /* 0x000fc60000010285 */
[----:B------:R-:W-:Y:S01]  /*4820*/  IMAD R5, R5, c[0x0][0x1f0], RZ ;  /* 0x00007c0005057a24 */ /* 0x000fe200078e02ff */
[----:B------:R-:W-:-:S03]  /*4830*/  IADD3 R0, P1, R202, R6, RZ ;  /* 0x00000006ca007210 */ /* 0x000fc60007f3e0ff */
[----:B------:R-:W-:-:S05]  /*4840*/  IMAD R5, R192, c[0x0][0x1f4], R5 ;  /* 0x00007d00c0057a24 */ /* 0x000fca00078e0205 */
[----:B------:R-:W-:Y:S02]  /*4850*/  IADD3.X R5, R188, R7, R5, P1, !PT ;  /* 0x00000007bc057210 */ /* 0x000fe40000ffe405 */
[----:B------:R-:W-:-:S04]  /*4860*/  LEA R6, P1, R0, c[0x0][0x1c8], 0x1 ;  /* 0x0000720000067a11 */ /* 0x000fc800078208ff */
[----:B------:R-:W-:Y:S01]  /*4870*/  LEA.HI.X R5, R0, c[0x0][0x1cc], R5, 0x1, P1 ;  /* 0x0000730000057a11 */ /* 0x000fe200008f0c05 */
[----:B------:R-:W1:Y:S01]  /*4880*/  SHFL.IDX PT, R7, R6, 0x1, 0x181f ;  /* 0x00381f0006077f89 */ /* 0x000e6200000e0000 */
[----:B------:R-:W-:-:S03]  /*4890*/  SEL R0, RZ, 0x10, P5 ;  /* 0x00000010ff007807 */ /* 0x000fc60002800000 */
[----:B------:R-:W2:Y:S01]  /*48a0*/  SHFL.IDX PT, R8, R5, 0x1, 0x181f ;  /* 0x00381f0005087f89 */ /* 0x000ea200000e0000 */
[----:B------:R-:W-:-:S04]  /*48b0*/  IADD3 R18, -R0, 0x10, RZ ;  /* 0x0000001000127810 */ /* 0x000fc80007ffe1ff */
[----:B------:R-:W-:-:S04]  /*48c0*/  LOP3.LUT R18, R18, 0xf, RZ, 0xc0, !PT ;  /* 0x0000000f12127812 */ /* 0x000fc800078ec0ff */
        /* <DEDUP_REMOVED lines=10> */
[----:B------:R-:W-:-:S05]  /*4970*/  IADD3 R12, P1, R7, R12, RZ ;  /* 0x0000000c070c7210 */ /* 0x000fca0007f3e0ff */
[----:B------:R-:W-:Y:S01]  /*4980*/  IMAD.X R13, R8, 0x1, R13, P1 ;  /* 0x00000001080d7824 */ /* 0x000fe200008e060d */
[----:B------:R-:W-:Y:S01]  /*4990*/  IADD3 R22, P1, R7, R10, RZ ;  /* 0x0000000a07167210 */ /* 0x000fe20007f3e0ff */
[----:B------:R-:W-:-:S04]  /*49a0*/  IMAD.SHL.U32 R7, R194, 0x2, RZ ;  /* 0x00000002c2077824 */ /* 0x000fc800078e00ff */
[----:B------:R-:W-:Y:S01]  /*49b0*/  IMAD.X R23, R8, 0x1, R9, P1 ;  /* 0x0000000108177824 */ /* 0x000fe200008e0609 */
[----:B------:R-:W-:Y:S01]  /*49c0*/  ISETP.NE.U32.AND P1, PT, R0, RZ, PT ;  /* 0x000000ff0000720c */ /* 0x000fe20003f25070 */
[----:B------:R1:W-:Y:S04]  /*49d0*/  LDGSTS.E.BYPASS.LTC128B.128 [R7+0xc100], [R20.64], !P5 ;  /* 0x0c10000014077fae */ /* 0x0003e8000e901d46 */
[----:B------:R1:W-:Y:S04]  /*49e0*/  LDGSTS.E.BYPASS.LTC128B.128 [R7+0xe100], [R12.64], !P4 ;  /* 0x0e1000000c077fae */ /* 0x0003e8000e101d46 */
[----:B------:R1:W-:Y:S04]  /*49f0*/  LDGSTS.E.BYPASS.LTC128B.128 [R7+0x10100], [R22.64], !P6 ;  /* 0x1010000016077fae */ /* 0x0003e8000f101d46 */
[----:B------:R1:W-:Y:S01]  /*4a00*/  LDGSTS.E.BYPASS.LTC128B.128.ZFILL [R7+0xd100], [R18.64], P1 ;  /* 0x0d10000012077fae */ /* 0x0003e20008941d46 */
[----:B------:R-:W-:-:S13]  /*4a10*/  ISETP.NE.U32.AND P1, PT, R11, RZ, PT ;  /* 0x000000ff0b00720c */ /* 0x000fda0003f25070 */
[----:B------:R1:W-:Y:S01]  /*4a20*/  LDGSTS.E.BYPASS.LTC128B.128.ZFILL [R7+0xf100], [R16.64], P1 ;  /* 0x0f10000010077fae */ /* 0x0003e20008941d46 */
[----:B------:R-:W-:-:S13]  /*4a30*/  ISETP.NE.U32.AND P1, PT, R146, RZ, PT ;  /* 0x000000ff9200720c */ /* 0x000fda0003f25070 */
[----:B------:R1:W-:Y:S02]  /*4a40*/  LDGSTS.E.BYPASS.LTC128B.128.ZFILL [R7+0x11100], [R14.64], P1 ;  /* 0x111000000e077fae */ /* 0x0003e40008941d46 */
.L_x_877:
[----:B------:R-:W-:Y:S01]  /*4a50*/  IADD3 R149, -R196, R149, RZ ;  /* 0x00000095c4957210 */ /* 0x000fe20007ffe1ff */
[----:B------:R-:W0:Y:S03]  /*4a60*/  LDGDEPBAR ;  /* 0x00000000000079af */ /* 0x000e260000000000 */
[----:B------:R-:W-:-:S13]  /*4a70*/  ISETP.GE.AND P1, PT, R149, 0x41, PT ;  /* 0x000000419500780c */ /* 0x000fda0003f26270 */
[----:B------:R-:W-:Y:S05]  /*4a80*/  @!P1 BRA `(.L_x_878) ;  /* 0x00002c8000009947 */ /* 0x000fea0003800000 */
[----:B------:R-:W-:Y:S01]  /*4a90*/  IADD3 R144, R144, 0x3f, RZ ;  /* 0x0000003f90907810 */ /* 0x000fe20007ffe0ff */
[C---:B------:R-:W-:Y:S01]  /*4aa0*/  IMAD.SHL.U32 R208, R134.reuse, 0x2, RZ ;  /* 0x0000000286d07824 */ /* 0x040fe200078e00ff */
[----:B------:R-:W-:Y:S01]  /*4ab0*/  SHF.L.U64.HI R209, R134, 0x1, R147 ;  /* 0x0000000186d17819 */ /* 0x000fe20000010293 */
[----:B------:R-:W-:Y:S01]  /*4ac0*/  IMAD.MOV.U32 R134, RZ, RZ, 0x20 ;  /* 0x00000020ff867424 */ /* 0x000fe200078e00ff */
[----:B------:R-:W-:Y:S01]  /*4ad0*/  SHF.R.S32.HI R215, RZ, 0x1f, R144 ;  /* 0x0000001fffd77819 */ /* 0x000fe20000011490 */
[C---:B------:R-:W-:Y:S01]  /*4ae0*/  IMAD.SHL.U32 R206, R2.reuse, 0x2, RZ ;  /* 0x0000000202ce7824 */ /* 0x040fe200078e00ff */
[----:B------:R-:W-:Y:S01]  /*4af0*/  SHF.L.U64.HI R207, R2, 0x1, R133 ;  /* 0x0000000102cf7819 */ /* 0x000fe20000010285 */
[----:B------:R-:W-:Y:S01]  /*4b00*/  IMAD.MOV.U32 R0, RZ, RZ, R3 ;  /* 0x000000ffff007224 */ /* 0x000fe200078e0003 */
[----:B------:R-:W-:Y:S01]  /*4b10*/  LEA.HI R215, R215, R144, RZ, 0x6 ;  /* 0x00000090d7d77211 */ /* 0x000fe200078f30ff */
[----:B------:R-:W-:Y:S01]  /*4b20*/  IMAD.MOV.U32 R133, RZ, RZ, R132 ;  /* 0x000000ffff857224 */ /* 0x000fe200078e0084 */
[----:B------:R-:W-:Y:S01]  /*4b30*/  SEL R134, R134, 0xffffffe0, !P0 ;  /* 0xffffffe086867807 */ /* 0x000fe20004000000 */
[----:B------:R-:W-:Y:S01]  /*4b40*/  IMAD.MOV.U32 R210, RZ, RZ, RZ ;  /* 0x000000ffffd27224 */ /* 0x000fe200078e00ff */
[----:B------:R-:W-:Y:S01]  /*4b50*/  LEA.HI.SX32 R215, R215, 0xfffffffe, 0x1a ;  /* 0xfffffffed7d77811 */ /* 0x000fe200078fd2ff */
[----:B------:R-:W-:-:S02]  /*4b60*/  UMOV UR5, 0x1 ;  /* 0x0000000100057882 */ /* 0x000fc40000000000 */
.L_x_881:
        /* <DEDUP_REMOVED lines=26> */
[----:B------:R-:W-:Y:S02]  /*4d10*/  IADD3 R3, P0, R200, R4, RZ ;  /* 0x00000004c8037210 */ /* 0x000fe40007f1e0ff */
[----:B------:R-:W-:Y:S02]  /*4d20*/  SEL R4, RZ, 0x10, P5 ;  /* 0x00000010ff047807 */ /* 0x000fe40002800000 */
[----:B------:R-:W-:Y:S02]  /*4d30*/  IADD3.X R2, R189, R5, R2, P0, !PT ;  /* 0x00000005bd027210 */ /* 0x000fe400007fe402 */
[C---:B-1----:R-:W-:Y:S02]  /*4d40*/  LEA R14, P0, R3.reuse, c[0x0][0x1f8], 0x1 ;  /* 0x00007e00030e7a11 */ /* 0x042fe400078008ff */
[C---:B------:R-:W-:Y:S02]  /*4d50*/  IADD3 R5, -R4.reuse, 0x10, RZ ;  /* 0x0000001004057810 */ /* 0x040fe40007ffe1ff */
[----:B------:R-:W-:Y:S01]  /*4d60*/  LEA.HI.X R10, R3, c[0x0][0x1fc], R2, 0x1, P0 ;  /* 0x00007f00030a7a11 */ /* 0x000fe200000f0c02 */
[----:B------:R-:W1:Y:S01]  /*4d70*/  SHFL.IDX PT, R9, R14, 0x1, 0x181f ;  /* 0x00381f000e097f89 */ /* 0x000e6200000e0000 */
[----:B------:R-:W-:Y:S02]  /*4d80*/  SEL R3, RZ, 0x10, P4 ;  /* 0x00000010ff037807 */ /* 0x000fe40002000000 */
[----:B------:R-:W-:Y:S01]  /*4d90*/  ISETP.NE.U32.AND P2, PT, R4, RZ, PT ;  /* 0x000000ff0400720c */ /* 0x000fe20003f45070 */
[----:B------:R-:W5:Y:S01]  /*4da0*/  SHFL.IDX PT, R6, R10, 0x1, 0x181f ;  /* 0x00381f000a067f89 */ /* 0x000f6200000e0000 */
[----:B------:R-:W-:Y:S02]  /*4db0*/  LOP3.LUT R5, R5, 0xf, RZ, 0xc0, !PT ;  /* 0x0000000f05057812 */ /* 0x000fe400078ec0ff */
[----:B------:R-:W-:Y:S01]  /*4dc0*/  SEL R2, RZ, 0x10, P6 ;  /* 0x00000010ff027807 */ /* 0x000fe20003000000 */
[----:B------:R2:W4:Y:S01]  /*4dd0*/  SHFL.IDX PT, R11, R14, RZ, 0x181f ;  /* 0x00181fff0e0b7589 */ /* 0x00052200000e0000 */
[----:B------:R-:W-:Y:S03]  /*4de0*/  IADD3 R7, -R3, 0x10, RZ ;  /* 0x0000001003077810 */ /* 0x000fe60007ffe1ff */
[----:B------:R-:W3:Y:S01]  /*4df0*/  SHFL.IDX PT, R8, R10, RZ, 0x181f ;  /* 0x00181fff0a087589 */ /* 0x000ee200000e0000 */
[----:B------:R-:W-:Y:S02]  /*4e00*/  LOP3.LUT R7, R7, 0xf, RZ, 0xc0, !PT ;  /* 0x0000000f07077812 */ /* 0x000fe400078ec0ff */
[-C--:B-1----:R-:W-:Y:S02]  /*4e10*/  IADD3 R12, P1, P0, R5, R9.reuse, R204 ;  /* 0x00000009050c7210 */ /* 0x082fe4000783e0cc */
[----:B------:R-:W-:Y:S02]  /*4e20*/  IADD3 R5, -R2, 0x10, RZ ;  /* 0x0000001002057810 */ /* 0x000fe40007ffe1ff */
[-C--:B-----5:R-:W-:Y:S02]  /*4e30*/  IADD3.X R13, RZ, R6.reuse, R205, P1, P0 ;  /* 0x00000006ff0d7210 */ /* 0x0a0fe40000fe04cd */
[----:B------:R-:W-:Y:S02]  /*4e40*/  LOP3.LUT R5, R5, 0xf, RZ, 0xc0, !PT ;  /* 0x0000000f05057812 */ /* 0x000fe400078ec0ff */
[-C--:B--2---:R-:W-:Y:S04]  /*4e50*/  IADD3 R14, P1, P0, R7, R9.reuse, R208 ;  /* 0x00000009070e7210 */ /* 0x084fe8000783e0d0 */
[-C--:B------:R-:W-:Y:S02]  /*4e60*/  IADD3.X R15, RZ, R6.reuse, R209, P1, P0 ;  /* 0x00000006ff0f7210 */ /* 0x080fe40000fe04d1 */
[----:B------:R-:W-:Y:S01]  /*4e70*/  IADD3 R16, P1, P0, R5, R9, R206 ;  /* 0x0000000905107210 */ /* 0x000fe2000783e0ce */
[----:B------:R-:W-:Y:S03]  /*4e80*/  IMAD R5, R210, 0x6000, R191 ;  /* 0x00006000d2057824 */ /* 0x000fe600078e02bf */
[----:B------:R-:W-:Y:S02]  /*4e90*/  IADD3.X R17, RZ, R6, R207, P1, P0 ;  /* 0x00000006ff117210 */ /* 0x000fe40000fe04cf */
[----:B----4-:R-:W-:Y:S02]  /*4ea0*/  IADD3 R18, P1, R204, R11, RZ ;  /* 0x0000000bcc127210 */ /* 0x010fe40007f3e0ff */
[----:B------:R-:W-:Y:S03]  /*4eb0*/  IADD3 R6, P0, R11, R208, RZ ;  /* 0x000000d00b067210 */ /* 0x000fe60007f1e0ff */
[----:B---3--:R-:W-:Y:S01]  /*4ec0*/  IMAD.X R19, R205, 0x1, R8, P1 ;  /* 0x00000001cd137824 */ /* 0x008fe200008e0608 */
        /* <DEDUP_REMOVED lines=11> */
.L_x_879:
[C---:B-1-34-:R-:W-:Y:S01]  /*4f80*/  HMMA.16816.F32.BF16 R4, R136.reuse, R140, RZ ;  /* 0x0000008c8804723c */ /* 0x05afe200000418ff */
[----:B------:R-:W0:Y:S02]  /*4f90*/  LDGDEPBAR ;  /* 0x00000000000079af */ /* 0x000e240000000000 */
[----:B------:R-:W-:Y:S02]  /*4fa0*/  ISETP.GE.AND P0, PT, R215, 0x2, PT ;  /* 0x00000002d700780c */ /* 0x000fe40003f06270 */
[CC--:B------:R-:W-:Y:S02]  /*4fb0*/  IADD3 R183, R179.reuse, R185.reuse, RZ ;  /* 0x000000b9b3b77210 */ /* 0x0c0fe40007ffe0ff */
[----:B------:R-:W-:Y:S01]  /*4fc0*/  IADD3 R2, R179, R132, RZ ;  /* 0x00000084b3027210 */ /* 0x000fe20007ffe0ff */
[C---:B------:R-:W-:Y:S01]  /*4fd0*/  HMMA.16816.F32.BF16 R8, R136.reuse, R142, RZ ;  /* 0x0000008e8808723c */ /* 0x040fe200000418ff */
[----:B------:R-:W-:Y:S01]  /*4fe0*/  IADD3 R185, R134, R185, R179 ;  /* 0x000000b986b97210 */ /* 0x000fe20007ffe0b3 */
[----:B------:R-:W-:Y:S01]  /*4ff0*/  LDSM.16.M88.4 R140, [R183+0xc100] ;  /* 0x00c10000b78c783b */ /* 0x000fe20000000200 */
[C---:B------:R-:W-:Y:S02]  /*5000*/  ISETP.GE.AND P1, PT, R210.reuse, 0x1, PT ;  /* 0x00000001d200780c */ /* 0x040fe40003f26270 */
[----:B------:R-:W-:Y:S03]  /*5010*/  IADD3 R210, R210, 0x1, RZ ;  /* 0x00000001d2d27810 */ /* 0x000fe60007ffe0ff */
[C---:B------:R-:W-:Y:S01]  /*5020*/  HMMA.16816.F32.BF16 R12, R136.reuse, R144, RZ ;  /* 0x00000090880c723c */ /* 0x040fe200000418ff */
[----:B------:R-:W-:Y:S07]  /*5030*/  SEL R210, R210, RZ, !P1 ;  /* 0x000000ffd2d27207 */ /* 0x000fee0004800000 */
        /* <DEDUP_REMOVED lines=552> */
[----:B------:R-:W-:Y:S01]  /*72c0*/  IMAD.MOV.U32 R192, RZ, RZ, RZ ;  /* 0x000000ffffc07224 */ /* 0x000fe200078e00ff */
[----:B------:R-:W-:Y:S02]  /*72d0*/  SEL R2, RZ, 0x10, P4 ;  /* 0x00000010ff027807 */ /* 0x000fe40002000000 */
[----:B------:R-:W-:Y:S05]  /*72e0*/  IADD3 R193, R0, -0x80, R195 ;  /* 0xffffff8000c17810 */ /* 0x000fea0007ffe0c3 */
[----:B------:R-:W-:Y:S02]  /*72f0*/  IMAD.MOV.U32 R5, RZ, RZ, R193 ;  /* 0x000000ffff057224 */ /* 0x000fe400078e00c1 */
[----:B------:R-:W-:Y:S05]  /*7300*/  @P2 IMAD.HI.U32 R0, R193, c[0x0][0x2bc], RZ ;  /* 0x0000af00c1002a27 */ /* 0x000fea00078e00ff */
[----:B------:R-:W-:Y:S02]  /*7310*/  @P2 SHF.R.U32.HI R5, RZ, c[0x0][0x2c0], R0 ;  /* 0x0000b000ff052a19 */ /* 0x000fe40000011600 */
[----:B------:R-:W-:Y:S02]  /*7320*/  ISETP.NE.U32.AND P2, PT, R4, RZ, PT ;  /* 0x000000ff0400720c */ /* 0x000fe40003f45070 */
[C---:B------:R-:W-:Y:S04]  /*7330*/  @!P3 IADD3 R7, P0, R5.reuse, R198, RZ ;  /* 0x000000c60507b210 */ /* 0x040fe80007f1e0ff */
[----:B------:R-:W-:Y:S02]  /*7340*/  @!P3 LEA.HI.X.SX32 R0, R5, R186, 0x1, P0 ;  /* 0x000000ba0500b211 */ /* 0x000fe400000f0eff */
        /* <DEDUP_REMOVED lines=16> */
[C---:B------:R-:W-:Y:S02]  /*7450*/  LEA R14, P0, R5.reuse, c[0x0][0x1c8], 0x1 ;  /* 0x00007200050e7a11 */ /* 0x040fe400078008ff */
[----:B------:R-:W-:Y:S02]  /*7460*/  IADD3 R7, -R2, 0x10, RZ ;  /* 0x0000001002077810 */ /* 0x000fe40007ffe1ff */
[----:B------:R-:W-:Y:S01]  /*7470*/  LEA.HI.X R10, R5, c[0x0][0x1cc], R0, 0x1, P0 ;  /* 0x00007300050a7a11 */ /* 0x000fe200000f0c00 */
[----:B------:R-:W1:Y:S01]  /*7480*/  SHFL.IDX PT, R9, R14, 0x1, 0x181f ;  /* 0x00381f000e097f89 */ /* 0x000e6200000e0000 */
[----:B------:R-:W-:Y:S02]  /*7490*/  SEL R0, RZ, 0x10, P6 ;  /* 0x00000010ff007807 */ /* 0x000fe40003000000 */
[----:B------:R-:W-:Y:S01]  /*74a0*/  LOP3.LUT R7, R7, 0xf, RZ, 0xc0, !PT ;  /* 0x0000000f07077812 */ /* 0x000fe200078ec0ff */
[----:B------:R-:W2:Y:S01]  /*74b0*/  SHFL.IDX PT, R6, R10, 0x1, 0x181f ;  /* 0x00381f000a067f89 */ /* 0x000ea200000e0000 */
[----:B------:R-:W-:Y:S03]  /*74c0*/  IADD3 R5, -R4, 0x10, RZ ;  /* 0x0000001004057810 */ /* 0x000fe60007ffe1ff */
[----:B------:R3:W4:Y:S01]  /*74d0*/  SHFL.IDX PT, R11, R14, RZ, 0x181f ;  /* 0x00181fff0e0b7589 */ /* 0x00072200000e0000 */
[----:B------:R-:W-:Y:S03]  /*74e0*/  LOP3.LUT R5, R5, 0xf, RZ, 0xc0, !PT ;  /* 0x0000000f05057812 */ /* 0x000fe600078ec0ff */
[----:B------:R-:W5:Y:S01]  /*74f0*/  SHFL.IDX PT, R8, R10, RZ, 0x181f ;  /* 0x00181fff0a087589 */ /* 0x000f6200000e0000 */
[-C--:B-1----:R-:W-:Y:S02]  /*7500*/  IADD3 R12, P1, P0, R5, R9.reuse, R204 ;  /* 0x00000009050c7210 */ /* 0x082fe4000783e0cc */
[----:B------:R-:W-:Y:S02]  /*7510*/  IADD3 R5, -R0, 0x10, RZ ;  /* 0x0000001000057810 */ /* 0x000fe40007ffe1ff */
[-C--:B--2---:R-:W-:Y:S02]  /*7520*/  IADD3.X R13, RZ, R6.reuse, R205, P1, P0 ;  /* 0x00000006ff0d7210 */ /* 0x084fe40000fe04cd */
[----:B------:R-:W-:Y:S02]  /*7530*/  LOP3.LUT R5, R5, 0xf, RZ, 0xc0, !PT ;  /* 0x0000000f05057812 */ /* 0x000fe400078ec0ff */
[-C--:B---3--:R-:W-:Y:S04]  /*7540*/  IADD3 R14, P1, P0, R7, R9.reuse, R208 ;  /* 0x00000009070e7210 */ /* 0x088fe8000783e0d0 */
[-C--:B------:R-:W-:Y:S02]  /*7550*/  IADD3.X R15, RZ, R6.reuse, R209, P1, P0 ;  /* 0x00000006ff0f7210 */ /* 0x080fe40000fe04d1 */
[----:B------:R-:W-:Y:S01]  /*7560*/  IADD3 R16, P1, P0, R5, R9, R206 ;  /* 0x0000000905107210 */ /* 0x000fe2000783e0ce */
[----:B------:R-:W-:Y:S03]  /*7570*/  IMAD R5, R210, 0x3000, R194 ;  /* 0x00003000d2057824 */ /* 0x000fe600078e02c2 */
[----:B------:R-:W-:Y:S01]  /*7580*/  IADD3.X R17, RZ, R6, R207, P1, P0 ;  /* 0x00000006ff117210 */ /* 0x000fe20000fe04cf */
[----:B------:R-:W-:Y:S01]  /*7590*/  IMAD.SHL.U32 R7, R5, 0x2, RZ ;  /* 0x0000000205077824 */ /* 0x000fe200078e00ff */
[----:B----4-:R-:W-:Y:S02]  /*75a0*/  IADD3 R20, P1, R204, R11, RZ ;  /* 0x0000000bcc147210 */ /* 0x010fe40007f3e0ff */
[----:B------:R-:W-:Y:S03]  /*75b0*/  IADD3 R18, P0, R11, R208, RZ ;  /* 0x000000d00b127210 */ /* 0x000fe60007f1e0ff */
[----:B-----5:R-:W-:Y:S01]  /*75c0*/  IMAD.X R21, R205, 0x1, R8, P1 ;  /* 0x00000001cd157824 */ /* 0x020fe200008e0608 */
        /* <DEDUP_REMOVED lines=11> */
.L_x_880:
        /* <DEDUP_REMOVED lines=9> */
.L_x_878:
[----:B------:R-:W2:Y:S01]  /*7710*/  SHFL.BFLY PT, R0, R211, 0x2, 0x1f ;  /* 0x0c401f00d3007f89 */ /* 0x000ea200000e0000 */
[----:B------:R-:W-:-:S02]  /*7720*/  MOV R2, RZ ;  /* 0x000000ff00027202 */ /* 0x000fc40000000f00 */
[----:B------:R-:W-:Y:S01]  /*7730*/  MOV R4, RZ ;  /* 0x000000ff00047202 */ /* 0x000fe20000000f00 */
[----:B------:R-:W3:Y:S01]  /*7740*/  SHFL.BFLY PT, R6, R213, 0x2, 0x1f ;  /* 0x0c401f00d5067f89 */ /* 0x000ee200000e0000 */
[----:B------:R-:W-:Y:S01]  /*7750*/  PLOP3.LUT P2, PT, PT, PT, PT, 0x8, 0x0 ;  /* 0x000000000000781c */ /* 0x000fe20003f4e170 */
[----:B-12---:R-:W-:Y:S02]  /*7760*/  FADD.FTZ R7, R0, R211 ;  /* 0x000000d300077221 */ /* 0x006fe40000010000 */
[----:B---3--:R-:W-:-:S03]  /*7770*/  FADD.FTZ R6, R6, R213 ;  /* 0x000000d506067221 */ /* 0x008fc60000010000 */
        /* <DEDUP_REMOVED lines=8> */
[----:B------:R-:W-:Y:S02]  /*7800*/  @P0 MOV R9, 0x3f317218 ;  /* 0x3f31721800090802 */ /* 0x000fe40000000f00 */
[----:B------:R-:W-:-:S05]  /*7810*/  @P1 MOV R6, 0x3f317218 ;  /* 0x3f31721800061802 */ /* 0x000fca0000000f00 */
[----:B------:R-:W2:Y:S01]  /*7820*/  @P1 MUFU.RCP R4, R5 ;  /* 0x0000000500041308 */ /* 0x000ea20000001000 */
[----:B------:R-:W-:-:S07]  /*7830*/  @P1 FMUL.FTZ R6, R6, c[0x0][0x2d0] ;  /* 0x0000b40006061a20 */ /* 0x000fce0000410000 */
[----:B------:R-:W3:Y:S01]  /*7840*/  @P0 MUFU.LG2 R0, R0 ;  /* 0x0000000000000308 */ /* 0x000ee20000000c00 */
[C---:B-1----:R-:W-:Y:S02]  /*7850*/  FMUL.FTZ R130, R2.reuse, R130 ;  /* 0x0000008202827220 */ /* 0x042fe40000410000 */
[C---:B------:R-:W-:Y:S02]  /*7860*/  FMUL.FTZ R131, R2.reuse, R131 ;  /* 0x0000008302837220 */ /* 0x040fe40000410000 */
[C---:B------:R-:W-:Y:S02]  /*7870*/  FMUL.FTZ R126, R2.reuse, R126 ;  /* 0x0000007e027e7220 */ /* 0x040fe40000410000 */
[----:B------:R-:W-:Y:S01]  /*7880*/  FMUL.FTZ R127, R2, R127 ;  /* 0x0000007f027f7220 */ /* 0x000fe20000410000 */
[----:B------:R-:W1:Y:S01]  /*7890*/  @P1 MUFU.LG2 R5, R5 ;  /* 0x0000000500051308 */ /* 0x000e620000000c00 */
[C---:B--2---:R-:W-:Y:S02]  /*78a0*/  FMUL.FTZ R128, R4.reuse, R128 ;  /* 0x0000008004807220 */ /* 0x044fe40000410000 */
[----:B------:R-:W-:-:S02]  /*78b0*/  FMUL.FTZ R129, R4, R129 ;  /* 0x0000008104817220 */ /* 0x000fc40000410000 */
[C---:B------:R-:W-:Y:S02]  /*78c0*/  FMUL.FTZ R124, R4.reuse, R124 ;  /* 0x0000007c047c7220 */ /* 0x040fe40000410000 */
[----:B------:R-:W-:Y:S02]  /*78d0*/  FMUL.FTZ R125, R4, R125 ;  /* 0x0000007d047d7220 */ /* 0x000fe40000410000 */
[----:B---3--:R-:W-:Y:S02]  /*78e0*/  @P0 FMUL.FTZ R8, R0, 0.69314718246459960938 ;  /* 0x3f31721800080820 */ /* 0x008fe40000410000 */
[----:B------:R-:W-:Y:S02]  /*78f0*/  @P0 FMUL.FTZ R0, R9, c[0x0][0x2d0] ;  /* 0x0000b40009000a20 */ /* 0x000fe40000410000 */
        /* <DEDUP_REMOVED lines=44> */
[----:B------:R-:W-:Y:S01]  /*7bc0*/  FMUL.FTZ R113, R4, R113 ;  /* 0x0000007104717220 */ /* 0x000fe20000410000 */
[----:B------:R-:W-:Y:S01]  /*7bd0*/  MOV R4, 0xff800000 ;  /* 0xff80000000047802 */ /* 0x000fe20000000f00 */
        /* <DEDUP_REMOVED lines=43> */
[----:B------:R-:W-:Y:S02]  /*7e90*/  FMUL.FTZ R115, R2, R115 ;  /* 0x0000007302737220 */ /* 0x000fe40000410000 */
[----:B------:R-:W-:Y:S02]  /*7ea0*/  @P1 FFMA.FTZ R4, R6, R132, R5 ;  /* 0x0000008406041223 */ /* 0x000fe40000010005 */
[----:B------:R-:W-:Y:S02]  /*7eb0*/  @P0 FFMA.FTZ R7, R0, R3, R8 ;  /* 0x0000000300070223 */ /* 0x000fe40000010008 */
.L_x_868:
[----:B------:R-:W-:Y:S01]  /*7ec0*/  SHF.R.S32.HI R0, RZ, 0x1f, R190 ;  /* 0x0000001fff007819 */ /* 0x000fe200000114be */
[----:B------:R-:W-:Y:S05]  /*7ed0*/  @P2 BRA `(.L_x_882) ;  /* 0x0000168000002947 */ /* 0x000fea0003800000 */
[----:B------:R-:W2:Y:S01]  /*7ee0*/  S2R R2, SR_TID.X ;  /* 0x0000000000027919 */ /* 0x000ea20000002100 */
[----:B------:R-:W-:-:S02]  /*7ef0*/  F2FP.BF16.PACK_AB R128, R129, R128 ;  /* 0x000000808180723e */ /* 0x000fc400000010ff */
[----:B------:R-:W-:Y:S01]  /*7f00*/  F2FP.BF16.PACK_AB R130, R131, R130 ;  /* 0x000000828382723e */ /* 0x000fe200000010ff */
        /* <DEDUP_REMOVED lines=11> */
[----:B--2---:R-:W-:-:S02]  /*7fc0*/  SHF.R.S32.HI R3, RZ, 0x1f, R2 ;  /* 0x0000001fff037819 */ /* 0x004fc40000011402 */
[----:B------:R-:W-:Y:S02]  /*7fd0*/  F2FP.BF16.PACK_AB R52, R53, R52 ;  /* 0x000000343534723e */ /* 0x000fe400000010ff */
[----:B------:R-:W-:Y:S02]  /*7fe0*/  LEA.HI R5, R3, R2, RZ, 0x2 ;  /* 0x0000000203057211 */ /* 0x000fe400078f10ff */
[----:B------:R-:W-:Y:S02]  /*7ff0*/  F2FP.BF16.PACK_AB R54, R55, R54 ;  /* 0x000000363736723e */ /* 0x000fe400000010ff */
[--C-:B------:R-:W-:Y:S02]  /*8000*/  SHF.R.S32.HI R9, RZ, 0x2, R5.reuse ;  /* 0x00000002ff097819 */ /* 0x100fe40000011405 */
[----:B------:R-:W-:Y:S02]  /*8010*/  SHF.R.S32.HI R6, RZ, 0x1f, R5 ;  /* 0x0000001fff067819 */ /* 0x000fe40000011405 */
[----:B------:R-:W-:-:S02]  /*8020*/  LOP3.LUT R5, R5, 0xfffffffc, RZ, 0xc0, !PT ;  /* 0xfffffffc05057812 */ /* 0x000fc400078ec0ff */
[----:B------:R-:W-:Y:S02]  /*8030*/  LEA.HI R6, R6, R9, RZ, 0x3 ;  /* 0x0000000906067211 */ /* 0x000fe400078f18ff */
[----:B------:R-:W-:Y:S01]  /*8040*/  F2FP.BF16.PACK_AB R56, R57, R56 ;  /* 0x000000383938723e */ /* 0x000fe200000010ff */
[----:B------:R-:W-:Y:S01]  /*8050*/  IMAD.IADD R5, R2, 0x1, -R5 ;  /* 0x0000000102057824 */ /* 0x000fe200078e0a05 */
[----:B------:R-:W-:Y:S02]  /*8060*/  LOP3.LUT R6, R6, 0xfffffff8, RZ, 0xc0, !PT ;  /* 0xfffffff806067812 */ /* 0x000fe400078ec0ff */
[----:B------:R-:W-:Y:S02]  /*8070*/  F2FP.BF16.PACK_AB R58, R59, R58 ;  /* 0x0000003a3b3a723e */ /* 0x000fe400000010ff */
[----:B------:R-:W-:Y:S01]  /*8080*/  F2FP.BF16.PACK_AB R60, R61, R60 ;  /* 0x0000003c3d3c723e */ /* 0x000fe200000010ff */
[----:B------:R-:W-:Y:S01]  /*8090*/  IMAD.IADD R9, R9, 0x1, -R6 ;  /* 0x0000000109097824 */ /* 0x000fe200078e0a06 */
[----:B------:R-:W-:-:S02]  /*80a0*/  LEA.HI R6, R3, R2, RZ, 0x5 ;  /* 0x0000000203067211 */ /* 0x000fc400078f28ff */
[----:B------:R-:W-:Y:S01]  /*80b0*/  F2FP.BF16.PACK_AB R62, R63, R62 ;  /* 0x0000003e3f3e723e */ /* 0x000fe200000010ff */
[C---:B-1----:R-:W-:Y:S01]  /*80c0*/  IMAD.SHL.U32 R10, R9.reuse, 0x40, RZ ;  /* 0x00000040090a7824 */ /* 0x042fe200078e00ff */
[----:B------:R-:W-:Y:S02]  /*80d0*/  SHF.R.S32.HI R8, RZ, 0x5, R6 ;  /* 0x00000005ff087819 */ /* 0x000fe40000011406 */
[----:B------:R-:W-:Y:S02]  /*80e0*/  LOP3.LUT R12, R9, 0x1, RZ, 0xc0, !PT ;  /* 0x00000001090c7812 */ /* 0x000fe400078ec0ff */
[----:B------:R-:W-:Y:S01]  /*80f0*/  LOP3.LUT R10, R10, 0x1c0, RZ, 0xc0, !PT ;  /* 0x000001c00a0a7812 */ /* 0x000fe200078ec0ff */
[----:B------:R-:W-:Y:S01]  /*8100*/  IMAD R11, R8, 0x200, R5 ;  /* 0x00000200080b7824 */ /* 0x000fe200078e0205 */
[----:B------:R-:W-:Y:S02]  /*8110*/  ISETP.NE.U32.AND P0, PT, R12, 0x1, PT ;  /* 0x000000010c00780c */ /* 0x000fe40003f05070 */
        /* <DEDUP_REMOVED lines=8> */
[----:B------:R-:W-:Y:S02]  /*81a0*/  F2FP.BF16.PACK_AB R70, R71, R70 ;  /* 0x000000464746723e */ /* 0x000fe400000010ff */
[----:B------:R-:W-:-:S02]  /*81b0*/  F2FP.BF16.PACK_AB R72, R73, R72 ;  /* 0x000000484948723e */ /* 0x000fc400000010ff */
        /* <DEDUP_REMOVED lines=12> */
[--C-:B------:R-:W-:Y:S01]  /*8280*/  IMAD.IADD R9, R10, 0x1, R13.reuse ;  /* 0x000000010a097824 */ /* 0x100fe200078e020d */
[----:B------:R-:W-:Y:S01]  /*8290*/  STS [R13+0x400], R126 ;  /* 0x0004007e0d007388 */ /* 0x000fe20000000800 */
[----:B------:R-:W-:Y:S01]  /*82a0*/  F2FP.BF16.PACK_AB R78, R79, R78 ;  /* 0x0000004e4f4e723e */ /* 0x000fe200000010ff */
[----:B------:R-:W-:Y:S01]  /*82b0*/  IMAD.MOV.U32 R10, RZ, RZ, 0x4 ;  /* 0x00000004ff0a7424 */ /* 0x000fe200078e00ff */
[----:B------:R-:W-:Y:S01]  /*82c0*/  F2FP.BF16.PACK_AB R80, R81, R80 ;  /* 0x000000505150723e */ /* 0x000fe200000010ff */
[--C-:B------:R-:W-:Y:S01]  /*82d0*/  IMAD.IADD R17, R11, 0x1, R12.reuse ;  /* 0x000000010b117824 */ /* 0x100fe200078e020c */
        /* <DEDUP_REMOVED lines=66> */
[----:B-1----:R-:W-:-:S03]  /*8700*/  IMAD.WIDE R12, R197, R10, c[0x0][0x500] ;  /* 0x00014000c50c7625 */ /* 0x002fc600078e020a */
[----:B------:R1:W-:Y:S04]  /*8710*/  STS [R19+0x8000], R108 ;  /* 0x0080006c13007388 */ /* 0x0003e80000000800 */
[----:B------:R1:W-:Y:S04]  /*8720*/  STS [R19+0x8400], R110 ;  /* 0x0084006e13007388 */ /* 0x0003e80000000800 */
[----:B------:R1:W-:Y:S04]  /*8730*/  STS [R21+0x8080], R116 ;  /* 0x0080807415007388 */ /* 0x0003e80000000800 */
[----:B------:R1:W-:Y:S04]  /*8740*/  STS [R21+0x8480], R118 ;  /* 0x0084807615007388 */ /* 0x0003e80000000800 */
[----:B------:R1:W-:Y:S04]  /*8750*/  STS [R23+0x8000], R112 ;  /* 0x0080007017007388 */ /* 0x0003e80000000800 */
[----:B------:R1:W-:Y:S04]  /*8760*/  STS [R23+0x8400], R114 ;  /* 0x0084007217007388 */ /* 0x0003e80000000800 */
[----:B------:R-:W-:Y:S01]  /*8770*/  BAR.SYNC.DEFER_BLOCKING 0x1, 0x100 ;  /* 0x0044000000007b1d */ /* 0x000fe20000010000 */
[----:B--2---:R-:W-:-:S02]  /*8780*/  IMAD.MOV.U32 R9, RZ, RZ, c[0x0][0x388] ;  /* 0x0000e200ff097624 */ /* 0x004fc400078e00ff */
[----:B---3--:R-:W-:-:S03]  /*8790*/  @P1 IMAD.WIDE R16, R197, R10, c[0x0][0x508] ;  /* 0x00014200c5101625 */ /* 0x008fc600078e020a */
        /* <DEDUP_REMOVED lines=10> */
.L_x_883:
[----:B-1----:R-:W-:Y:S01]  /*8840*/  LOP3.LUT R11, R6, 0xffffffe0, RZ, 0xc0, !PT ;  /* 0xffffffe0060b7812 */ /* 0x002fe200078ec0ff */
[----:B------:R-:W1:Y:S01]  /*8850*/  S2R R55, SR_CTAID.X ;  /* 0x0000000000377919 */ /* 0x000e620000002500 */
[----:B------:R-:W-:Y:S01]  /*8860*/  SHF.R.S32.HI R13, RZ, 0x1f, R8 ;  /* 0x0000001fff0d7819 */ /* 0x000fe20000011408 */
[----:B------:R-:W-:Y:S01]  /*8870*/  IMAD R17, R0, c[0x0][0x490], RZ ;  /* 0x0001240000117a24 */ /* 0x000fe200078e02ff */
[----:B------:R-:W-:Y:S01]  /*8880*/  LEA.HI R12, R5, R5, RZ, 0x1 ;  /* 0x00000005050c7211 */ /* 0x000fe200078f08ff */
[----:B------:R-:W-:Y:S01]  /*8890*/  IMAD.IADD R10, R2, 0x1, -R11 ;  /* 0x00000001020a7824 */ /* 0x000fe200078e0a0b */
[----:B------:R-:W-:Y:S01]  /*88a0*/  LEA.HI R13, R13, R8, RZ, 0x3 ;  /* 0x000000080d0d7211 */ /* 0x000fe200078f18ff */
[----:B------:R-:W-:Y:S01]  /*88b0*/  IMAD.MOV.U32 R19, RZ, RZ, R15 ;  /* 0x000000ffff137224 */ /* 0x000fe200078e000f */
[----:B------:R-:W-:Y:S01]  /*88c0*/  LOP3.LUT R12, R12, 0x1ffffffe, RZ, 0xc0, !PT ;  /* 0x1ffffffe0c0c7812 */ /* 0x000fe200078ec0ff */
[----:B------:R-:W-:Y:S01]  /*88d0*/  IMAD R17, R190, c[0x0][0x494], R17 ;  /* 0x00012500be117a24 */ /* 0x000fe200078e0211 */
[----:B------:R-:W-:Y:S01]  /*88e0*/  SHF.R.S32.HI R11, RZ, 0x1f, R10 ;  /* 0x0000001fff0b7819 */ /* 0x000fe2000001140a */
[----:B------:R-:W-:Y:S01]  /*88f0*/  BSSY B0, `(.L_x_884) ;  /* 0x000007e000007945 */ /* 0x000fe20003800000 */
[----:B------:R-:W-:Y:S01]  /*8900*/  LOP3.LUT R13, R13, 0xffffff8, RZ, 0xc0, !PT ;  /* 0x0ffffff80d0d7812 */ /* 0x000fe200078ec0ff */
[----:B------:R-:W-:Y:S01]  /*8910*/  IMAD.IADD R5, R5, 0x1, -R12 ;  /* 0x0000000105057824 */ /* 0x000fe200078e0a0c */
[----:B------:R-:W-:Y:S01]  /*8920*/  LEA.HI R6, R11, R10, RZ, 0x2 ;  /* 0x0000000a0b067211 */ /* 0x000fe200078f10ff */
[----:B------:R-:W-:Y:S01]  /*8930*/  IMAD.MOV.U32 R11, RZ, RZ, c[0x0][0x4e8] ;  /* 0x00013a00ff0b7624 */ /* 0x000fe200078e00ff */
[----:B------:R-:W-:-:S02]  /*8940*/  IADD3 R8, R8, -R13, RZ ;  /* 0x8000000d08087210 */ /* 0x000fc40007ffe0ff */
[----:B------:R-:W-:Y:S02]  /*8950*/  SHF.R.S32.HI R13, RZ, 0x2, R6 ;  /* 0x00000002ff0d7819 */ /* 0x000fe40000011406 */
[----:B------:R-:W-:Y:S02]  /*8960*/  ISETP.NE.AND P1, PT, R11, 0x1, PT ;  /* 0x000000010b00780c */ /* 0x000fe40003f25270 */
[----:B------:R-:W-:Y:S01]  /*8970*/  LOP3.LUT P2, RZ, R10, 0x3, RZ, 0xc0, !PT ;  /* 0x000000030aff7812 */ /* 0x000fe2000784c0ff */
[----:B------:R-:W-:Y:S01]  /*8980*/  IMAD R8, R8, 0x10, R13 ;  /* 0x0000001008087824 */ /* 0x000fe200078e020d */
[----:B------:R-:W-:Y:S01]  /*8990*/  LEA.HI R6, R3, R2, RZ, 0x3 ;  /* 0x0000000203067211 */ /* 0x000fe200078f18ff */
[----:B------:R-:W-:Y:S01]  /*89a0*/  IMAD R13, R15, c[0x0][0x3a0], RZ ;  /* 0x0000e8000f0d7a24 */ /* 0x000fe200078e02ff */
[----:B------:R-:W-:Y:S01]  /*89b0*/  MOV R18, R14 ;  /* 0x0000000e00127202 */ /* 0x000fe20000000f00 */
[----:B------:R-:W-:Y:S01]  /*89c0*/  IMAD R10, R5, 0x8, R8 ;  /* 0x00000008050a7824 */ /* 0x000fe200078e0208 */
[----:B------:R-:W-:Y:S01]  /*89d0*/  LOP3.LUT R5, R6, 0xfffffff8, RZ, 0xc0, !PT ;  /* 0xfffffff806057812 */ /* 0x000fe200078ec0ff */
[C---:B------:R-:W-:Y:S01]  /*89e0*/  IMAD R13, R14.reuse, c[0x0][0x3a4], R13 ;  /* 0x0000e9000e0d7a24 */ /* 0x040fe200078e020d */
[----:B------:R-:W-:Y:S01]  /*89f0*/  LEA.HI R3, R3, R2, RZ, 0x6 ;  /* 0x0000000203037211 */ /* 0x000fe200078f30ff */
[----:B------:R-:W-:Y:S01]  /*8a00*/  IMAD.WIDE.U32 R14, R14, c[0x0][0x3a0], RZ ;  /* 0x0000e8000e0e7a25 */ /* 0x000fe200078e00ff */
[----:B-1----:R-:W-:-:S02]  /*8a10*/  LEA R11, R55, R10, 0x7 ;  /* 0x0000000a370b7211 */ /* 0x002fc400078e38ff */
[----:B------:R-:W-:Y:S01]  /*8a20*/  SHF.R.S32.HI R6, RZ, 0x3, R6 ;  /* 0x00000003ff067819 */ /* 0x000fe20000011406 */
[----:B------:R-:W-:Y:S01]  /*8a30*/  IMAD.WIDE.U32 R18, R190, c[0x0][0x490], R18 ;  /* 0x00012400be127a25 */ /* 0x000fe200078e0012 */
[----:B------:R-:W-:-:S03]  /*8a40*/  IADD3 R15, R15, R13, RZ ;  /* 0x0000000d0f0f7210 */ /* 0x000fc60007ffe0ff */
[----:B------:R-:W-:-:S04]  /*8a50*/  @P1 IMAD.HI.U32 R12, R11, c[0x0][0x4ec], RZ ;  /* 0x00013b000b0c1a27 */ /* 0x000fc800078e00ff */
[----:B------:R-:W-:Y:S01]  /*8a60*/  IMAD.MOV.U32 R10, RZ, RZ, R11 ;  /* 0x000000ffff0a7224 */ /* 0x000fe200078e000b */
[----:B------:R-:W-:Y:S01]  /*8a70*/  @P1 SHF.R.U32.HI R10, RZ, c[0x0][0x4f0], R12 ;  /* 0x00013c00ff0a1a19 */ /* 0x000fe2000001160c */
[----:B------:R-:W-:Y:S01]  /*8a80*/  IMAD.IADD R5, R2, 0x1, -R5 ;  /* 0x0000000102057824 */ /* 0x000fe200078e0a05 */
[----:B------:R-:W-:Y:S01]  /*8a90*/  SHF.R.S32.HI R2, RZ, 0x1f, R197 ;  /* 0x0000001fff027819 */ /* 0x000fe200000114c5 */
[----:B------:R-:W-:Y:S01]  /*8aa0*/  IMAD.IADD R19, R19, 0x1, R17 ;  /* 0x0000000113137824 */ /* 0x000fe200078e0211 */
[----:B------:R-:W-:Y:S01]  /*8ab0*/  SEL R197, R197, RZ, !P0 ;  /* 0x000000ffc5c57207 */ /* 0x000fe20004000000 */
[----:B------:R-:W-:Y:S01]  /*8ac0*/  IMAD R17, R0, c[0x0][0x3e8], RZ ;  /* 0x0000fa0000117a24 */ /* 0x000fe200078e02ff */
[----:B------:R-:W-:Y:S01]  /*8ad0*/  SEL R2, R2, RZ, !P0 ;  /* 0x000000ff02027207 */ /* 0x000fe20004000000 */
[----:B------:R-:W-:Y:S01]  /*8ae0*/  IMAD.MOV R12, RZ, RZ, -R10 ;  /* 0x000000ffff0c7224 */ /* 0x000fe200078e0a0a */
[----:B------:R-:W-:Y:S01]  /*8af0*/  LEA R0, R5, R6, 0x5 ;  /* 0x0000000605007211 */ /* 0x000fe200078e28ff */
[----:B------:R-:W-:-:S02]  /*8b00*/  IMAD R17, R190, c[0x0][0x3ec], R17 ;  /* 0x0000fb00be117a24 */ /* 0x000fc400078e0211 */
[----:B------:R-:W-:-:S04]  /*8b10*/  IMAD.WIDE.U32 R14, R190, c[0x0][0x3e8], R14 ;  /* 0x0000fa00be0e7a25 */ /* 0x000fc800078e000e */
[----:B------:R-:W-:Y:S01]  /*8b20*/  IMAD R12, R12, c[0x0][0x4e8], R11 ;  /* 0x00013a000c0c7a24 */ /* 0x000fe200078e020b */
[----:B------:R-:W-:Y:S01]  /*8b30*/  IADD3 R15, R15, R17, RZ ;  /* 0x000000110f0f7210 */ /* 0x000fe20007ffe0ff */
[----:B------:R-:W-:-:S04]  /*8b40*/  IMAD.WIDE.U32 R18, R197, c[0x0][0x498], R18 ;  /* 0x00012600c5127a25 */ /* 0x000fc800078e0012 */
[----:B------:R-:W-:Y:S01]  /*8b50*/  IMAD R16, R2, c[0x0][0x498], RZ ;  /* 0x0001260002107a24 */ /* 0x000fe200078e02ff */
[----:B------:R-:W-:Y:S01]  /*8b60*/  IADD3 R20, P0, R10, R18, RZ ;  /* 0x000000120a147210 */ /* 0x000fe20007f1e0ff */
[----:B------:R-:W-:Y:S01]  /*8b70*/  IMAD R11, R55, 0x80, R0 ;  /* 0x00000080370b7824 */ /* 0x000fe200078e0200 */
[----:B------:R-:W-:Y:S01]  /*8b80*/  SHF.R.S32.HI R18, RZ, 0x1f, R12 ;  /* 0x0000001fff127819 */ /* 0x000fe2000001140c */
[----:B------:R-:W-:Y:S01]  /*8b90*/  IMAD R13, R197, c[0x0][0x49c], R16 ;  /* 0x00012700c50d7a24 */ /* 0x000fe200078e0210 */
[----:B------:R-:W-:Y:S01]  /*8ba0*/  SHF.R.S32.HI R16, RZ, 0x1f, R10 ;  /* 0x0000001fff107819 */ /* 0x000fe2000001140a */
[----:B------:R-:W-:-:S03]  /*8bb0*/  @P1 IMAD.HI.U32 R17, R11, c[0x0][0x4ec], RZ ;  /* 0x00013b000b111a27 */ /* 0x000fc600078e00ff */
[----:B------:R-:W-:Y:S01]  /*8bc0*/  IADD3.X R21, R16, R19, R13, P0, !PT ;  /* 0x0000001310157210 */ /* 0x000fe200007fe40d */
[----:B------:R-:W-:Y:S01]  /*8bd0*/  IMAD.MOV.U32 R10, RZ, RZ, R11 ;  /* 0x000000ffff0a7224 */ /* 0x000fe200078e000b */
[----:B------:R-:W-:Y:S01]  /*8be0*/  @P1 SHF.R.U32.HI R10, RZ, c[0x0][0x4f0], R17 ;  /* 0x00013c00ff0a1a19 */ /* 0x000fe20000011611 */
[----:B------:R-:W-:Y:S02]  /*8bf0*/  IMAD.SHL.U32 R0, R6, 0x40, RZ ;  /* 0x0000004006007824 */ /* 0x000fe400078e00ff */
[----:B------:R-:W-:Y:S01]  /*8c00*/  IMAD R17, R18, c[0x0][0x488], RZ ;  /* 0x0001220012117a24 */ /* 0x000fe200078e02ff */
[----:B------:R-:W-:Y:S01]  /*8c10*/  SHF.R.S32.HI R16, RZ, 0x1f, R10 ;  /* 0x0000001fff107819 */ /* 0x000fe2000001140a */
[----:B------:R-:W-:Y:S01]  /*8c20*/  IMAD.WIDE.U32 R20, R12, c[0x0][0x488], R20 ;  /* 0x000122000c147a25 */ /* 0x000fe200078e0014 */
[----:B------:R-:W-:-:S03]  /*8c30*/  LOP3.LUT R13, R0, 0x1c0, RZ, 0xc0, !PT ;  /* 0x000001c0000d7812 */ /* 0x000fc600078ec0ff */
[----:B------:R-:W-:Y:S02]  /*8c40*/  IMAD R17, R12, c[0x0][0x48c], R17 ;  /* 0x000123000c117a24 */ /* 0x000fe400078e0211 */
[----:B------:R-:W-:Y:S01]  /*8c50*/  IMAD.SHL.U32 R0, R5, 0x8, RZ ;  /* 0x0000000805007824 */ /* 0x000fe200078e00ff */
[----:B------:R-:W-:Y:S01]  /*8c60*/  LEA R5, P0, R20, c[0x0][0x450], 0x2 ;  /* 0x0001140014057a11 */ /* 0x000fe200078010ff */
[----:B------:R-:W-:Y:S01]  /*8c70*/  IMAD R12, R2, c[0x0][0x3f0], RZ ;  /* 0x0000fc00020c7a24 */ /* 0x000fe200078e02ff */
[----:B------:R-:W-:Y:S01]  /*8c80*/  IADD3 R17, R21, R17, RZ ;  /* 0x0000001115117210 */ /* 0x000fe20007ffe0ff */
[----:B------:R-:W-:Y:S01]  /*8c90*/  IMAD.WIDE.U32 R14, R197, c[0x0][0x3f0], R14 ;  /* 0x0000fc00c50e7a25 */ /* 0x000fe200078e000e */
[----:B------:R-:W-:Y:S01]  /*8ca0*/  SHF.R.U32.HI R2, RZ, 0x3, R13 ;  /* 0x00000003ff027819 */ /* 0x000fe2000001160d */
[----:B------:R-:W-:Y:S01]  /*8cb0*/  SHFL.IDX PT, R32, R5, RZ, 0x1c1f ;  /* 0x001c1fff05207589 */ /* 0x000fe200000e0000 */
[----:B------:R-:W-:Y:S01]  /*8cc0*/  LOP3.LUT R13, R13, 0x38, R0, 0xf8, !PT ;  /* 0x000000380d0d7812 */ /* 0x000fe200078ef800 */
[----:B------:R-:W-:Y:S01]  /*8cd0*/  IMAD R12, R197, c[0x0][0x3f4], R12 ;  /* 0x0000fd00c50c7a24 */ /* 0x000fe200078e020c */
[----:B------:R-:W-:Y:S01]  /*8ce0*/  LEA.HI.X R17, R20, c[0x0][0x454], R17, 0x2, P0 ;  /* 0x0001150014117a11 */ /* 0x000fe200000f1411 */
[----:B------:R1:W-:Y:S01]  /*8cf0*/  SHFL.IDX PT, R34, R5, 0x1, 0x1c1f ;  /* 0x003c1f0005227f89 */ /* 0x0003e200000e0000 */
[----:B------:R-:W-:Y:S01]  /*8d00*/  LOP3.LUT R13, R13, R2, RZ, 0x3c, !PT ;  /* 0x000000020d0d7212 */ /* 0x000fe200078e3cff */
[----:B------:R-:W-:Y:S01]  /*8d10*/  IMAD.MOV R2, RZ, RZ, -R10 ;  /* 0x000000ffff027224 */ /* 0x000fe200078e0a0a */
[----:B------:R-:W-:Y:S01]  /*8d20*/  IADD3 R15, R15, R12, RZ ;  /* 0x0000000c0f0f7210 */ /* 0x000fe20007ffe0ff */
[----:B------:R-:W2:Y:S01]  /*8d30*/  SHFL.IDX PT, R33, R17, RZ, 0x1c1f ;  /* 0x001c1fff11217589 */ /* 0x000ea200000e0000 */
[----:B------:R-:W-:-:S02]  /*8d40*/  IMAD R19, R16, c[0x0][0x3e0], RZ ;  /* 0x0000f80010137a24 */ /* 0x000fc400078e02ff */
[----:B------:R-:W-:Y:S01]  /*8d50*/  IMAD R56, R2, c[0x0][0x4e8], R11 ;  /* 0x00013a0002387a24 */ /* 0x000fe200078e020b */
[----:B------:R-:W3:Y:S01]  /*8d60*/  SHFL.IDX PT, R35, R17, 0x1, 0x1c1f ;  /* 0x003c1f0011237f89 */ /* 0x000ee200000e0000 */
[----:B------:R-:W-:Y:S01]  /*8d70*/  IMAD R11, R55, 0x80, R8 ;  /* 0x00000080370b7824 */ /* 0x000fe200078e0208 */
[----:B------:R-:W-:Y:S01]  /*8d80*/  SHF.L.U32 R8, R3, 0x3, RZ ;  /* 0x0000000303087819 */ /* 0x000fe200000006ff */
[----:B-----5:R-:W-:Y:S01]  /*8d90*/  IMAD R2, R9, c[0x0][0x4e8], RZ ;  /* 0x00013a0009027a24 */ /* 0x020fe200078e02ff */
[----:B------:R-:W-:Y:S01]  /*8da0*/  LEA R55, R55, R6, 0x7 ;  /* 0x0000000637377211 */ /* 0x000fe200078e38ff */
[C---:B------:R-:W-:Y:S01]  /*8db0*/  IMAD R19, R10.reuse, c[0x0][0x3e4], R19 ;  /* 0x0000f9000a137a24 */ /* 0x040fe200078e0213 */
[C---:B------:R-:W-:Y:S01]  /*8dc0*/  IADD3 R9, R11.reuse, 0x8, RZ ;  /* 0x000000080b097810 */ /* 0x040fe20007ffe0ff */
[----:B------:R-:W-:Y:S01]  /*8dd0*/  IMAD.WIDE.U32 R14, R10, c[0x0][0x3e0], R14 ;  /* 0x0000f8000a0e7a25 */ /* 0x000fe200078e000e */
[-C--:B------:R-:W-:Y:S02]  /*8de0*/  ISETP.GE.OR P1, PT, R11, R2.reuse, P2 ;  /* 0x000000020b00720c */ /* 0x080fe40001726670 */
[----:B------:R-:W-:Y:S01]  /*8df0*/  ISETP.GE.OR P0, PT, R9, R2, P2 ;  /* 0x000000020900720c */ /* 0x000fe20001706670 */
[----:B------:R-:W-:Y:S01]  /*8e00*/  IMAD.IADD R15, R15, 0x1, R19 ;  /* 0x000000010f0f7824 */ /* 0x000fe200078e0213 */
[----:B------:R-:W-:-:S02]  /*8e10*/  LOP3.LUT R8, R13, 0x7ffffe00, R8, 0xf8, !PT ;  /* 0x7ffffe000d087812 */ /* 0x000fc400078ef808 */
[----:B-1----:R-:W-:Y:S02]  /*8e20*/  SHF.R.S32.HI R5, RZ, 0x1f, R56 ;  /* 0x0000001fff057819 */ /* 0x002fe40000011438 */
[----:B------:R-:W-:-:S03]  /*8e30*/  SHF.L.U32 R58, R8, 0x1, RZ ;  /* 0x00000001083a7819 */ /* 0x000fc600000006ff */
[----:B------:R-:W-:Y:S02]  /*8e40*/  IMAD R3, R5, c[0x0][0x3d8], RZ ;  /* 0x0000f60005037a24 */ /* 0x000fe400078e02ff */
[----:B--2---:R1:W-:Y:S02]  /*8e50*/  @!P1 ST.E [R32.64], R4 ;  /* 0x0000000420009985 */ /* 0x0043e4000c101906 */
[C---:B------:R-:W-:Y:S02]  /*8e60*/  IMAD R3, R56.reuse, c[0x0][0x3dc], R3 ;  /* 0x0000f70038037a24 */ /* 0x040fe400078e0203 */
[----:B---3--:R1:W-:Y:S01]  /*8e70*/  @!P0 ST.E [R34.64], R7 ;  /* 0x0000000722008985 */ /* 0x0083e2000c101906 */
        /* <DEDUP_REMOVED lines=19> */
[----:B------:R-:W-:Y:S01]  /*8fb0*/  IADD3 R52, R0, 0x80, RZ ;  /* 0x0000008000347810 */ /* 0x000fe20007ffe0ff */
        /* <DEDUP_REMOVED lines=17> */
.L_x_885:
[----:B--2---:R-:W-:Y:S05]  /*90d0*/  BSYNC B0 ;  /* 0x0000000000007941 */ /* 0x004fea0003800000 */
.L_x_884:
        /* <DEDUP_REMOVED lines=23> */
.L_x_887:
[----:B------:R-:W-:Y:S05]  /*9250*/  BSYNC B0 ;  /* 0x0000000000007941 */ /* 0x000fea0003800000 */
.L_x_886:
        /* <DEDUP_REMOVED lines=23> */
.L_x_889:
[----:B------:R-:W-:Y:S05]  /*93d0*/  BSYNC B0 ;  /* 0x0000000000007941 */ /* 0x000fea0003800000 */
.L_x_888:
        /* <DEDUP_REMOVED lines=24> */
.L_x_882:
        /* <DEDUP_REMOVED lines=10> */
[----:B-1----:R-:W-:Y:S02]  /*9600*/  CS2R R10, SRZ ;  /* 0x00000000000a7805 */ /* 0x002fe4000001ff00 */
[--C-:B--2---:R-:W-:Y:S01]  /*9610*/  @P0 SHF.R.S32.HI R11, RZ, 0x1f, R5.reuse ;  /* 0x0000001fff0b0819 */ /* 0x104fe20000011405 */
[----:B------:R-:W-:Y:S01]  /*9620*/  @P0 IMAD.MOV.U32 R10, RZ, RZ, R5 ;  /* 0x000000ffff0a0224 */ /* 0x000fe200078e0005 */
[----:B------:R-:W-:Y:S05]  /*9630*/  @P1 BRA `(.L_x_890) ;  /* 0x0000004000001947 */ /* 0x000fea0003800000 */
[----:B---3--:R-:W-:Y:S05]  /*9640*/  @!P0 BRA `(.L_x_890) ;  /* 0x0000003000008947 */ /* 0x008fea0003800000 */
[----:B-----5:R-:W2:Y:S04]  /*9650*/  LDG.E R3, [R6.64] ;  /* 0x0000000606037981 */ /* 0x020ea8000c1e1900 */
[----:B------:R-:W2:Y:S02]  /*9660*/  LDG.E R2, [R6.64+0x4] ;  /* 0x0000040606027981 */ /* 0x000ea4000c1e1900 */
[----:B--2---:R-:W-:-:S02]  /*9670*/  IADD3 R3, -R3, R2, RZ ;  /* 0x0000000203037210 */ /* 0x004fc40007ffe1ff */
.L_x_890:
[----:B---3--:R-:W1:Y:S01]  /*9680*/  S2R R2, SR_TID.X ;  /* 0x0000000000027919 */ /* 0x008e620000002100 */
        /* <DEDUP_REMOVED lines=29> */
[----:B------:R-:W-:Y:S02]  /*9860*/  IADD3.X R13, R4, R13, R15, P0, !PT ;  /* 0x0000000d040d7210 */ /* 0x000fe400007fe40f */
[----:B------:R-:W-:Y:S02]  /*9870*/  MOV R4, 0xff800000 ;  /* 0xff80000000047802 */ /* 0x000fe40000000f00 */
[----:B------:R-:W-:Y:S01]  /*9880*/  SHF.R.S32.HI R6, RZ, 0x1f, R9 ;  /* 0x0000001fff067819 */ /* 0x000fe20000011409 */
[----:B------:R-:W-:-:S04]  /*9890*/  IMAD.WIDE.U32 R12, R9, c[0x0][0x488], R12 ;  /* 0x00012200090c7a25 */ /* 0x000fc800078e000c */
[----:B------:R-:W-:-:S04]  /*98a0*/  IMAD R6, R6, c[0x0][0x488], RZ ;  /* 0x0001220006067a24 */ /* 0x000fc800078e02ff */
[----:B------:R-:W-:Y:S01]  /*98b0*/  IMAD R7, R9, c[0x0][0x48c], R6 ;  /* 0x0001230009077a24 */ /* 0x000fe200078e0206 */
[----:B------:R-:W-:-:S04]  /*98c0*/  LEA R6, P0, R12, c[0x0][0x450], 0x2 ;  /* 0x000114000c067a11 */ /* 0x000fc800078010ff */
[----:B------:R-:W-:-:S04]  /*98d0*/  IADD3 R7, R13, R7, RZ ;  /* 0x000000070d077210 */ /* 0x000fc80007ffe0ff */
[----:B------:R-:W-:-:S05]  /*98e0*/  LEA.HI.X R7, R12, c[0x0][0x454], R7, 0x2, P0 ;  /* 0x000115000c077a11 */ /* 0x000fca00000f1407 */
[----:B------:R1:W-:Y:S02]  /*98f0*/  STG.E [R6.64], R4 ;  /* 0x0000000406007986 */ /* 0x0003e4000c101906 */
.L_x_892:
[----:B------:R-:W-:Y:S05]  /*9900*/  BSYNC B0 ;  /* 0x0000000000007941 */ /* 0x000fea0003800000 */
.L_x_891:
[----:B-1----:R-:W1:Y:S01]  /*9910*/  S2R R6, SR_CTAID.X ;  /* 0x0000000000067919 */ /* 0x002e620000002500 */
[----:B------:R-:W-:Y:S01]  /*9920*/  SHF.R.S32.HI R9, RZ, 0x1f, R2 ;  /* 0x0000001fff097819 */ /* 0x000fe20000011402 */
[----:B------:R-:W-:Y:S01]  /*9930*/  IMAD R7, R11, c[0x0][0x3a0], RZ ;  /* 0x0000e8000b077a24 */ /* 0x000fe200078e02ff */
[----:B------:R-:W-:Y:S01]  /*9940*/  MOV R8, c[0x0][0x4e8] ;  /* 0x00013a0000087a02 */ /* 0x000fe20000000f00 */
[----:B-----5:R-:W-:Y:S01]  /*9950*/  IMAD R3, R3, c[0x0][0x4e8], RZ ;  /* 0x00013a0003037a24 */ /* 0x020fe200078e02ff */
[----:B------:R-:W-:Y:S01]  /*9960*/  LEA.HI R4, R9, R2, RZ, 0x3 ;  /* 0x0000000209047211 */ /* 0x000fe200078f18ff */
[----:B------:R-:W-:Y:S01]  /*9970*/  IMAD R7, R10, c[0x0][0x3a4], R7 ;  /* 0x0000e9000a077a24 */ /* 0x000fe200078e0207 */
[----:B------:R-:W-:Y:S01]  /*9980*/  ISETP.NE.AND P0, PT, R8, 0x1, PT ;  /* 0x000000010800780c */ /* 0x000fe20003f05270 */
[----:B------:R-:W-:Y:S01]  /*9990*/  IMAD.WIDE.U32 R10, R10, c[0x0][0x3a0], RZ ;  /* 0x0000e8000a0a7a25 */ /* 0x000fe200078e00ff */
[----:B------:R-:W-:Y:S01]  /*99a0*/  LOP3.LUT R9, R4, 0xfffffff8, RZ, 0xc0, !PT ;  /* 0xfffffff804097812 */ /* 0x000fe200078ec0ff */
[----:B------:R-:W-:Y:S01]  /*99b0*/  BSSY B0, `(.L_x_893) ;  /* 0x0000036000007945 */ /* 0x000fe20003800000 */
[----:B------:R-:W-:-:S02]  /*99c0*/  SHF.R.S32.HI R4, RZ, 0x3, R4 ;  /* 0x00000003ff047819 */ /* 0x000fc40000011404 */
[----:B------:R-:W-:Y:S01]  /*99d0*/  IADD3 R11, R11, R7, RZ ;  /* 0x000000070b0b7210 */ /* 0x000fe20007ffe0ff */
[----:B------:R-:W-:Y:S02]  /*99e0*/  IMAD.IADD R9, R2, 0x1, -R9 ;  /* 0x0000000102097824 */ /* 0x000fe400078e0a09 */
[----:B------:R-:W-:Y:S02]  /*99f0*/  IMAD R7, R0, c[0x0][0x3e8], RZ ;  /* 0x0000fa0000077a24 */ /* 0x000fe400078e02ff */
[C---:B------:R-:W-:Y:S01]  /*9a00*/  IMAD.WIDE.U32 R10, R190.reuse, c[0x0][0x3e8], R10 ;  /* 0x0000fa00be0a7a25 */ /* 0x040fe200078e000a */
[CC--:B------:R-:W-:Y:S02]  /*9a10*/  LEA R13, R9.reuse, R4.reuse, 0x5 ;  /* 0x00000004090d7211 */ /* 0x0c0fe400078e28ff */
[----:B------:R-:W-:Y:S01]  /*9a20*/  SHF.L.U32 R9, R9, 0x3, RZ ;  /* 0x0000000309097819 */ /* 0x000fe200000006ff */
[----:B------:R-:W-:Y:S02]  /*9a30*/  IMAD R7, R190, c[0x0][0x3ec], R7 ;  /* 0x0000fb00be077a24 */ /* 0x000fe400078e0207 */
[C---:B-1----:R-:W-:Y:S01]  /*9a40*/  IMAD R13, R6.reuse, 0x80, R13 ;  /* 0x00000080060d7824 */ /* 0x042fe200078e020d */
[----:B------:R-:W-:Y:S01]  /*9a50*/  LEA R4, R6, R4, 0x7 ;  /* 0x0000000406047211 */ /* 0x000fe200078e38ff */
[----:B------:R-:W-:Y:S01]  /*9a60*/  IMAD R2, R5, c[0x0][0x3f0], RZ ;  /* 0x0000fc0005027a24 */ /* 0x000fe200078e02ff */
[----:B------:R-:W-:Y:S01]  /*9a70*/  IADD3 R11, R7, R11, RZ ;  /* 0x0000000b070b7210 */ /* 0x000fe20007ffe0ff */
[----:B------:R-:W-:Y:S01]  /*9a80*/  @P0 IMAD.HI.U32 R0, R13, c[0x0][0x4ec], RZ ;  /* 0x00013b000d000a27 */ /* 0x000fe200078e00ff */
[----:B------:R-:W-:-:S02]  /*9a90*/  MOV R5, R13 ;  /* 0x0000000d00057202 */ /* 0x000fc40000000f00 */
[----:B------:R-:W-:Y:S01]  /*9aa0*/  IADD3 R6, R9, 0x40, RZ ;  /* 0x0000004009067810 */ /* 0x000fe20007ffe0ff */
        /* <DEDUP_REMOVED lines=8> */
[----:B------:R-:W-:-:S04]  /*9b30*/  IMAD.WIDE.U32 R10, R5, c[0x0][0x3e0], R10 ;  /* 0x0000f800050a7a25 */ /* 0x000fc800078e000a */
[----:B------:R-:W-:Y:S01]  /*9b40*/  IMAD R5, R5, c[0x0][0x3e4], R2 ;  /* 0x0000f90005057a24 */ /* 0x000fe200078e0202 */
[----:B------:R-:W-:-:S04]  /*9b50*/  SHF.R.S32.HI R2, RZ, 0x1f, R0 ;  /* 0x0000001fff027819 */ /* 0x000fc80000011400 */
        /* <DEDUP_REMOVED lines=27> */
.L_x_894:
[----:B------:R-:W-:Y:S05]  /*9d10*/  BSYNC B0 ;  /* 0x0000000000007941 */ /* 0x000fea0003800000 */
.L_x_893:
        /* <DEDUP_REMOVED lines=21> */
.L_x_896:
[----:B------:R-:W-:Y:S05]  /*9e70*/  BSYNC B0 ;  /* 0x0000000000007941 */ /* 0x000fea0003800000 */
.L_x_895:
        /* <DEDUP_REMOVED lines=21> */
.L_x_898:
[----:B------:R-:W-:Y:S05]  /*9fd0*/  BSYNC B0 ;  /* 0x0000000000007941 */ /* 0x000fea0003800000 */
.L_x_897:
        /* <DEDUP_REMOVED lines=22> */
.L_x_899:
        /* <DEDUP_REMOVED lines=12> */
.L_x_1712:


//--------------------- .text._ZN7cutlass13device_kernelIN5flash19enable_sm80_to_sm89INS1_16FlashAttnFwdSm80INS1_25CollectiveMainloopFwdSm80ILi8ELi2ELb0EN4cute5tupleIJNS5_1CILi128EEENS7_ILi64EEENS7_ILi192EEEEEELi192ENS_10bfloat16_tEfNS_4arch4Sm80ELb0ELb0ELb0ELb1ELb1ELb1ELb1ELb0EEENS1_21CollectiveEpilogueFwdINS6_IJS8_SA_S9_EEENS6_IJNS7_ILi1EEESI_SI_EEESC_SE_Li256ELb1ELb1ELb0ELb0EEENS1_19SingleTileSchedulerILb1ELb0ELb1ELi128EEEEEEEEEvNT_6ParamsE --------------------------
	.section	.text._ZN7cutlass13device_kernelIN5flash19enable_sm80_to_sm89INS1_16FlashAttnFwdSm80INS1_25CollectiveMainloopFwdSm80ILi8ELi2ELb0EN4cute5tupleIJNS5_1CILi128EEENS7_ILi64EEENS7_ILi192EEEEEELi192ENS_10bfloat16_tEfNS_4arch4Sm80ELb0ELb0ELb0ELb1ELb1ELb1ELb1ELb0EEENS1_21CollectiveEpilogueFwdINS6_IJS8_SA_S9_EEENS6_IJNS7_ILi1EEESI_SI_EEESC_SE_Li256ELb1ELb1ELb0ELb0EEENS1_19SingleTileSchedulerILb1ELb0ELb1ELi128EEEEEEEEEvNT_6ParamsE,"ax",@progbits
	.sectioninfo	@"SHI_REGISTERS=223"
	.align	128
.text._ZN7cutlass13device_kernelIN5flash19enable_sm80_to_sm89INS1_16FlashAttnFwdSm80INS1_25CollectiveMainloopFwdSm80ILi8ELi2ELb0EN4cute5tupleIJNS5_1CILi128EEENS7_ILi64EEENS7_ILi192EEEEEELi192ENS_10bfloat16_tEfNS_4arch4Sm80ELb0ELb0ELb0ELb1ELb1ELb1ELb1ELb0EEENS1_21CollectiveEpilogueFwdINS6_IJS8_SA_S9_EEENS6_IJNS7_ILi1EEESI_SI_EEESC_SE_Li256ELb1ELb1ELb0ELb0EEENS1_19SingleTileSchedulerILb1ELb0ELb1ELi128EEEEEEEEEvNT_6ParamsE:
        .type           _ZN7cutlass13device_kernelIN5flash19enable_sm80_to_sm89INS1_16FlashAttnFwdSm80INS1_25CollectiveMainloopFwdSm80ILi8ELi2ELb0EN4cute5tupleIJNS5_1CILi128EEENS7_ILi64EEENS7_ILi192EEEEEELi192ENS_10bfloat16_tEfNS_4arch4Sm80ELb0ELb0ELb0ELb1ELb1ELb1ELb1ELb0EEENS1_21CollectiveEpilogueFwdINS6_IJS8_SA_S9_EEENS6_IJNS7_ILi1EEESI_SI_EEESC_SE_Li256ELb1ELb1ELb0ELb0EEENS1_19SingleTileSchedulerILb1ELb0ELb1ELi128EEEEEEEEEvNT_6ParamsE,@function
        .size           _ZN7cutlass13device_kernelIN5flash19enable_sm80_to_sm89INS1_16FlashAttnFwdSm80INS1_25CollectiveMainloopFwdSm80ILi8ELi2ELb0EN4cute5tupleIJNS5_1CILi128EEENS7_ILi64EEENS7_ILi192EEEEEELi192ENS_10bfloat16_tEfNS_4arch4Sm80ELb0ELb0ELb0ELb1ELb1ELb1ELb1ELb0EEENS1_21CollectiveEpilogueFwdINS6_IJS8_SA_S9_EEENS6_IJNS7_ILi1EEESI_SI_EEESC_SE_Li256ELb1ELb1ELb0ELb0EEENS1_19SingleTileSchedulerILb1ELb0ELb1ELi128EEEEEEEEEvNT_6ParamsE,(.L_x_1713 - _ZN7cutlass13device_kernelIN5flash19enable_sm80_to_sm89INS1_16FlashAttnFwdSm80INS1_25CollectiveMainloopFwdSm80ILi8ELi2ELb0EN4cute5tupleIJNS5_1CILi128EEENS7_ILi64EEENS7_ILi192EEEEEELi192ENS_10bfloat16_tEfNS_4arch4Sm80ELb0ELb0ELb0ELb1ELb1ELb1ELb1ELb0EEENS1_21CollectiveEpilogueFwdINS6_IJS8_SA_S9_EEENS6_IJNS7_ILi1EEESI_SI_EEESC_SE_Li256ELb1ELb1ELb0ELb0EEENS1_19SingleTileSchedulerILb1ELb0ELb1ELi128EEEEEEEEEvNT_6ParamsE)
        .other          _ZN7cutlass13device_kernelIN5flash19enable_sm80_to_sm89INS1_16FlashAttnFwdSm80INS1_25CollectiveMainloopFwdSm80ILi8ELi2ELb0EN4cute5tupleIJNS5_1CILi128EEENS7_ILi64EEENS7_ILi192EEEEEELi192ENS_10bfloat16_tEfNS_4arch4Sm80ELb0ELb0ELb0ELb1ELb1ELb1ELb1ELb0EEENS1_21CollectiveEpilogueFwdINS6_IJS8_SA_S9_EEENS6_IJNS7_ILi1EEESI_SI_EEESC_SE_Li256ELb1ELb1ELb0ELb0EEENS1_19SingleTileSchedulerILb1ELb0ELb1ELi128EEEEEEEEEvNT_6ParamsE,@"STO_CUDA_ENTRY STV_DEFAULT"
_ZN7cutlass13device_kernelIN5flash19enable_sm80_to_sm89INS1_16FlashAttnFwdSm80INS1_25CollectiveMainloopFwdSm80ILi8ELi2ELb0EN4cute5tupleIJNS5_1CILi128EEENS7_ILi64EEENS7_ILi192EEEEEELi192ENS_10bfloat16_tEfNS_4arch4Sm80ELb0ELb0ELb0ELb1ELb1ELb1ELb1ELb0EEENS1_21CollectiveEpilogueFwdINS6_IJS8_SA_S9_EEENS6_IJNS7_ILi1EEESI_SI_EEESC_SE_Li256ELb1ELb1ELb0ELb0EEENS1_19SingleTileSchedulerILb1ELb0ELb1ELi128EEEEEEEEEvNT_6ParamsE:
        /* <DEDUP_REMOVED lines=16> */
.L_x_901:
        /* <DEDUP_REMOVED lines=8> */
.L_x_903:
[----:B------:R-:W-:-:S05]  /*0180*/  MOV R5, c[0x0][0x54c] ;  /* 0x0001530000057a02 */ /* 0x000fca0000000f00 */
.L_x_902:
[----:B-----5:R-:W-:Y:S01]  /*0190*/  IMAD R5, R5, c[0x0][0x548], RZ ;  /* 0x0001520005057a24 */ /* 0x020fe200078e02ff */
[----:B------:R-:W-:-:S04]  /*01a0*/  SHF.L.U32 R0, R91, 0x7, RZ ;  /* 0x000000075b007819 */ /* 0x000fc800000006ff */
[----:B------:R-:W-:-:S04]  /*01b0*/  ISETP.GE.AND P0, PT, R0, R5, PT ;  /* 0x000000050000720c */ /* 0x000fc80003f06270 */
[----:B------:R-:W-:Y:S01]  /*01c0*/  SEL R186, R186, 0xffffffff, !P0 ;  /* 0xffffffffbaba7807 */ /* 0x000fe20004000000 */
[----:B------:R-:W-:Y:S05]  /*01d0*/  BRA `(.L_x_904) ;  /* 0x0000012000007947 */ /* 0x000fea0003800000 */
.L_x_900:
[----:B---3--:R-:W-:-:S04]  /*01e0*/  ISETP.NE.U32.AND P0, PT, RZ, c[0x0][0x568], PT ;  /* 0x00015a00ff007a0c */ /* 0x008fc80003f05070 */
[----:B------:R-:W-:-:S13]  /*01f0*/  ISETP.NE.AND.EX P0, PT, RZ, c[0x0][0x56c], PT, P0 ;  /* 0x00015b00ff007a0c */ /* 0x000fda0003f05300 */
[----:B------:R-:W-:Y:S05]  /*0200*/  @!P0 BRA `(.L_x_905) ;  /* 0x0000002000008947 */ /* 0x000fea0003800000 */
[----:B------:R1:W5:Y:S01]  /*0210*/  LDG.E R5, [R4.64] ;  /* 0x0000000604057981 */ /* 0x000362000c1e1900 */
[----:B------:R-:W-:Y:S05]  /*0220*/  BRA `(.L_x_906) ;  /* 0x0000009000007947 */ /* 0x000fea0003800000 */
.L_x_905:
        /* <DEDUP_REMOVED lines=8> */
.L_x_907:
[----:B------:R-:W-:-:S05]  /*02b0*/  MOV R5, c[0x0][0x54c] ;  /* 0x0001530000057a02 */ /* 0x000fca0000000f00 */
.L_x_906:
[----:B-----5:R-:W-:Y:S01]  /*02c0*/  IMAD R5, R5, c[0x0][0x548], RZ ;  /* 0x0001520005057a24 */ /* 0x020fe200078e02ff */
[----:B------:R-:W-:-:S04]  /*02d0*/  SHF.L.U32 R0, R91, 0x7, RZ ;  /* 0x000000075b007819 */ /* 0x000fc800000006ff */
[----:B------:R-:W-:-:S04]  /*02e0*/  ISETP.GE.AND P0, PT, R0, R5, PT ;  /* 0x000000050000720c */ /* 0x000fc80003f06270 */
[----:B------:R-:W-:-:S04]  /*02f0*/  SEL R186, R186, 0xffffffff, !P0 ;  /* 0xffffffffbaba7807 */ /* 0x000fc80004000000 */
.L_x_904:
[----:B------:R-:W-:-:S13]  /*0300*/  ISETP.GE.AND P0, PT, R186, RZ, PT ;  /* 0x000000ffba00720c */ /* 0x000fda0003f06270 */
[----:B------:R-:W-:Y:S05]  /*0310*/  @!P0 EXIT ;  /* 0x000000000000894d */ /* 0x000fea0003800000 */
[----:B------:R-:W-:Y:S01]  /*0320*/  ISETP.NE.U32.AND P0, PT, RZ, c[0x0][0x370], PT ;  /* 0x0000dc00ff007a0c */ /* 0x000fe20003f05070 */
[----:B------:R-:W-:Y:S01]  /*0330*/  IMAD.MOV.U32 R185, RZ, RZ, RZ ;  /* 0x000000ffffb97224 */ /* 0x000fe200078e00ff */
[----:B------:R-:W-:Y:S01]  /*0340*/  ISETP.NE.U32.AND P1, PT, RZ, c[0x0][0x360], PT ;  /* 0x0000d800ff007a0c */ /* 0x000fe20003f25070 */
[----:B------:R-:W-:Y:S01]  /*0350*/  IMAD.MOV.U32 R94, RZ, RZ, c[0x0][0x168] ;  /* 0x00005a00ff5e7624 */ /* 0x000fe200078e00ff */
[----:B------:R-:W-:Y:S01]  /*0360*/  ISETP.NE.AND.EX P2, PT, RZ, c[0x0][0x374], PT, P0 ;  /* 0x0000dd00ff007a0c */ /* 0x000fe20003f45300 */
[----:B------:R-:W-:Y:S01]  /*0370*/  IMAD.MOV.U32 R95, RZ, RZ, RZ ;  /* 0x000000ffff5f7224 */ /* 0x000fe200078e00ff */
[----:B------:R-:W-:Y:S01]  /*0380*/  ISETP.NE.AND.EX P0, PT, RZ, c[0x0][0x364], PT, P1 ;  /* 0x0000d900ff007a0c */ /* 0x000fe20003f05310 */
[----:B------:R-:W-:Y:S01]  /*0390*/  IMAD.MOV.U32 R8, RZ, RZ, RZ ;  /* 0x000000ffff087224 */ /* 0x000fe200078e00ff */
[----:B------:R-:W-:Y:S01]  /*03a0*/  ISETP.NE.U32.AND P1, PT, RZ, c[0x0][0x348], PT ;  /* 0x0000d200ff007a0c */ /* 0x000fe20003f25070 */
[----:B------:R-:W-:Y:S01]  /*03b0*/  IMAD.WIDE R12, R186, R3, c[0x0][0x348] ;  /* 0x0000d200ba0c7625 */ /* 0x000fe200078e0203 */
[----:B------:R-:W-:-:S02]  /*03c0*/  ISETP.NE.U32.AND P3, PT, RZ, c[0x0][0x350], PT ;  /* 0x0000d400ff007a0c */ /* 0x000fc40003f65070 */
[----:B------:R-:W-:Y:S01]  /*03d0*/  ISETP.NE.U32.AND P4, PT, RZ, c[0x0][0x358], PT ;  /* 0x0000d600ff007a0c */ /* 0x000fe20003f85070 */
[CC--:B------:R-:W-:Y:S01]  /*03e0*/  IMAD.WIDE R10, R186.reuse, R3.reuse, c[0x0][0x350] ;  /* 0x0000d400ba0a7625 */ /* 0x0c0fe200078e0203 */
[----:B------:R-:W-:Y:S02]  /*03f0*/  ISETP.NE.AND.EX P1, PT, RZ, c[0x0][0x34c], PT, P1 ;  /* 0x0000d300ff007a0c */ /* 0x000fe40003f25310 */
[----:B------:R-:W-:Y:S01]  /*0400*/  ISETP.NE.AND.EX P3, PT, RZ, c[0x0][0x354], PT, P3 ;  /* 0x0000d500ff007a0c */ /* 0x000fe20003f65330 */
[CC--:B------:R-:W-:Y:S01]  /*0410*/  @P2 IMAD.WIDE R14, R186.reuse, R3.reuse, c[0x0][0x370] ;  /* 0x0000dc00ba0e2625 */ /* 0x0c0fe200078e0203 */
[----:B------:R-:W-:Y:S02]  /*0420*/  ISETP.NE.AND.EX P4, PT, RZ, c[0x0][0x35c], PT, P4 ;  /* 0x0000d700ff007a0c */ /* 0x000fe40003f85340 */
[----:B------:R-:W-:Y:S01]  /*0430*/  MOV R97, RZ ;  /* 0x000000ff00617202 */ /* 0x000fe20000000f00 */
[CC--:B-1----:R-:W-:Y:S01]  /*0440*/  @P0 IMAD.WIDE R4, R186.reuse, R3.reuse, c[0x0][0x360] ;  /* 0x0000d800ba040625 */ /* 0x0c2fe200078e0203 */
[----:B------:R1:W5:Y:S03]  /*0450*/  @P2 LDG.E R185, [R14.64] ;  /* 0x000000060eb92981 */ /* 0x000366000c1e1900 */
[----:B------:R-:W-:Y:S01]  /*0460*/  IMAD.WIDE R6, R186, R3, c[0x0][0x358] ;  /* 0x0000d600ba067625 */ /* 0x000fe200078e0203 */
[----:B------:R1:W5:Y:S04]  /*0470*/  @P0 LDG.E R94, [R4.64] ;  /* 0x00000006045e0981 */ /* 0x000368000c1e1900 */
[----:B------:R1:W5:Y:S04]  /*0480*/  @P1 LDG.E R95, [R12.64] ;  /* 0x000000060c5f1981 */ /* 0x000368000c1e1900 */
[----:B------:R1:W5:Y:S04]  /*0490*/  @P3 LDG.E R97, [R10.64] ;  /* 0x000000060a613981 */ /* 0x000368000c1e1900 */
[----:B------:R1:W5:Y:S04]  /*04a0*/  @P4 LDG.E R8, [R6.64] ;  /* 0x0000000606084981 */ /* 0x000368000c1e1900 */
[----:B------:R-:W2:Y:S01]  /*04b0*/  S2R R184, SR_CTAID.Y ;  /* 0x0000000000b87919 */ /* 0x000ea20000002600 */
[----:B------:R-:W-:-:S02]  /*04c0*/  ULDC UR5, c[0x0][0x2ac] ;  /* 0x0000ab0000057ab9 */ /* 0x000fc40000000800 */
[----:B------:R-:W-:Y:S02]  /*04d0*/  ULDC UR4, c[0x0][0x1d0] ;  /* 0x0000740000047ab9 */ /* 0x000fe40000000800 */
[----:B------:R-:W-:Y:S01]  /*04e0*/  UIMAD UR4, UR5, UR4, URZ ;  /* 0x00000004050472a4 */ /* 0x000fe2000f8e023f */
[----:B------:R-:W-:-:S05]  /*04f0*/  IMAD.MOV.U32 R96, RZ, RZ, c[0x0][0x228] ;  /* 0x00008a00ff607624 */ /* 0x000fca00078e00ff */
[----:B------:R-:W-:Y:S02]  /*0500*/  MOV R2, UR4 ;  /* 0x0000000400027c02 */ /* 0x000fe40008000f00 */
[----:B--2---:R-:W-:Y:S01]  /*0510*/  SHF.R.S32.HI R93, RZ, 0x1f, R184 ;  /* 0x0000001fff5d7819 */ /* 0x004fe200000114b8 */
[----:B------:R-:W-:Y:S05]  /*0520*/  @P0 BRA `(.L_x_908) ;  /* 0x0000004000000947 */ /* 0x000fea0003800000 */
[----:B-1----:R-:W-:Y:S05]  /*0530*/  @!P1 BRA `(.L_x_908) ;  /* 0x0000003000009947 */ /* 0x002fea0003800000 */
[----:B-----5:R-:W2:Y:S04]  /*0540*/  LDG.E R94, [R12.64] ;  /* 0x000000060c5e7981 */ /* 0x020ea8000c1e1900 */
[----:B------:R-:W2:Y:S02]  /*0550*/  LDG.E R5, [R12.64+0x4] ;  /* 0x000004060c057981 */ /* 0x000ea4000c1e1900 */
[----:B--2---:R-:W-:Y:S02]  /*0560*/  IADD3 R94, -R94, R5, RZ ;  /* 0x000000055e5e7210 */ /* 0x004fe40007ffe1ff */
.L_x_908:
[----:B-1----:R-:W-:-:S04]  /*0570*/  ISETP.NE.U32.AND P0, PT, RZ, c[0x0][0x368], PT ;  /* 0x0000da00ff007a0c */ /* 0x002fc80003f05070 */
[----:B------:R-:W-:-:S13]  /*0580*/  ISETP.NE.AND.EX P0, PT, RZ, c[0x0][0x36c], PT, P0 ;  /* 0x0000db00ff007a0c */ /* 0x000fda0003f05300 */
[----:B------:R-:W-:Y:S05]  /*0590*/  @!P0 BRA `(.L_x_909) ;  /* 0x0000003000008947 */ /* 0x000fea0003800000 */
[----:B------:R-:W-:-:S05]  /*05a0*/  IMAD.WIDE R4, R186, R3, c[0x0][0x368] ;  /* 0x0000da00ba047625 */ /* 0x000fca00078e0203 */
[----:B------:R1:W5:Y:S01]  /*05b0*/  LDG.E R2, [R4.64] ;  /* 0x0000000604027981 */ /* 0x000362000c1e1900 */
[----:B------:R-:W-:Y:S05]  /*05c0*/  BRA `(.L_x_910) ;  /* 0x0000004000007947 */ /* 0x000fea0003800000 */
.L_x_909:
[----:B------:R-:W-:Y:S05]  /*05d0*/  @!P3 BRA `(.L_x_910) ;  /* 0x000000300000b947 */ /* 0x000fea0003800000 */
[----:B------:R-:W2:Y:S04]  /*05e0*/  LDG.E R2, [R10.64] ;  /* 0x000000060a027981 */ /* 0x000ea8000c1e1900 */
[----:B------:R-:W2:Y:S02]  /*05f0*/  LDG.E R5, [R10.64+0x4] ;  /* 0x000004060a057981 */ /* 0x000ea4000c1e1900 */
[----:B--2---:R-:W-:Y:S02]  /*0600*/  IADD3 R2, -R2, R5, RZ ;  /* 0x0000000502027210 */ /* 0x004fe40007ffe1ff */
.L_x_910:
[----:B------:R-:W2:Y:S04]  /*0610*/  @P4 LDG.E R0, [R6.64] ;  /* 0x0000000606004981 */ /* 0x000ea8000c1e1900 */
[----:B------:R-:W2:Y:S01]  /*0620*/  @P4 LDG.E R9, [R6.64+0x4] ;  /* 0x0000040606094981 */ /* 0x000ea2000c1e1900 */
[----:B-1---5:R-:W-:Y:S01]  /*0630*/  IMAD.IADD R5, R2, 0x1, -R185 ;  /* 0x0000000102057824 */ /* 0x022fe200078e0ab9 */
        /* <DEDUP_REMOVED lines=25> */
[----:B------:R-:W-:Y:S02]  /*07d0*/  ISETP.NE.AND.EX P1, PT, RZ, c[0x0][0x344], PT, P0 ;  /* 0x0000d100ff007a0c */ /* 0x000fe40003f25300 */
[----:B------:R-:W-:Y:S02]  /*07e0*/  SHF.R.S32.HI R16, RZ, 0x1f, R89 ;  /* 0x0000001fff107819 */ /* 0x000fe40000011459 */
[----:B------:R-:W-:-:S09]  /*07f0*/  SHF.R.S32.HI R22, RZ, 0x1f, R8 ;  /* 0x0000001fff167819 */ /* 0x000fd20000011408 */
[----:B------:R-:W-:Y:S01]  /*0800*/  @P1 IMAD.WIDE R174, R186, R3, c[0x0][0x340] ;  /* 0x0000d000baae1625 */ /* 0x000fe200078e0203 */
[----:B------:R-:W-:Y:S02]  /*0810*/  IADD3 R18, R0, -0x1, RZ ;  /* 0xffffffff00127810 */ /* 0x000fe40007ffe0ff */
[----:B------:R-:W-:Y:S01]  /*0820*/  SEL R160, R186, RZ, !P4 ;  /* 0x000000ffbaa07207 */ /* 0x000fe20006000000 */
[----:B------:R-:W-:Y:S01]  /*0830*/  IMAD.IADD R97, R97, 0x1, R2 ;  /* 0x0000000161617824 */ /* 0x000fe200078e0202 */
[----:B------:R-:W-:Y:S01]  /*0840*/  P2R R4, PR, RZ, 0x2 ;  /* 0x00000002ff047803 */ /* 0x000fe20000000000 */
[----:B------:R-:W2:Y:S01]  /*0850*/  @P1 LDG.E R174, [R174.64] ;  /* 0x00000006aeae1981 */ /* 0x000ea2000c1e1900 */
[CC--:B------:R-:W-:Y:S01]  /*0860*/  LEA.HI R6, R16.reuse, R89.reuse, RZ, 0x3 ;  /* 0x0000005910067211 */ /* 0x0c0fe200078f18ff */
[----:B------:R-:W-:Y:S01]  /*0870*/  IMAD.MOV.U32 R102, RZ, RZ, c[0x0][0x238] ;  /* 0x00008e00ff667624 */ /* 0x000fe200078e00ff */
[----:B------:R-:W-:Y:S01]  /*0880*/  LEA.HI R10, R16, R89, RZ, 0x6 ;  /* 0x00000059100a7211 */ /* 0x000fe200078f30ff */
[----:B------:R-:W-:Y:S01]  /*0890*/  IMAD.MOV.U32 R111, RZ, RZ, 0x6 ;  /* 0x00000006ff6f7424 */ /* 0x000fe200078e00ff */
[----:B------:R-:W-:Y:S01]  /*08a0*/  SHF.R.S32.HI R3, RZ, 0x3, R6 ;  /* 0x00000003ff037819 */ /* 0x000fe20000011406 */
[----:B------:R-:W-:Y:S01]  /*08b0*/  IMAD.SHL.U32 R101, R102, 0x40, RZ ;  /* 0x0000004066657824 */ /* 0x000fe200078e00ff */
[----:B------:R-:W-:Y:S01]  /*08c0*/  LOP3.LUT R6, R6, 0x1ffffff8, RZ, 0xc0, !PT ;  /* 0x1ffffff806067812 */ /* 0x000fe200078ec0ff */
[----:B------:R-:W-:Y:S01]  /*08d0*/  IMAD.SHL.U32 R103, R102, 0x20, RZ ;  /* 0x0000002066677824 */ /* 0x000fe200078e00ff */
[----:B------:R-:W-:Y:S01]  /*08e0*/  IADD3 R27, P0, R3, R8, RZ ;  /* 0x00000008031b7210 */ /* 0x000fe20007f1e0ff */
[----:B------:R-:W-:Y:S01]  /*08f0*/  IMAD.IADD R5, R96, 0x1, -R3 ;  /* 0x0000000160057824 */ /* 0x000fe200078e0a03 */
[----:B------:R-:W-:Y:S01]  /*0900*/  SHF.L.U64.HI R99, R102, R111, c[0x0][0x23c] ;  /* 0x00008f0066637619 */ /* 0x000fe2000001026f */
[----:B------:R-:W-:Y:S01]  /*0910*/  IMAD.IADD R6, R89, 0x1, -R6 ;  /* 0x0000000159067824 */ /* 0x000fe200078e0a06 */
[----:B------:R-:W-:Y:S01]  /*0920*/  LEA.HI.X.SX32 R22, R3, R22, 0x1, P0 ;  /* 0x0000001603167211 */ /* 0x000fe200000f0eff */
[----:B------:R-:W-:Y:S01]  /*0930*/  IMAD R2, R18, -0x40, R5 ;  /* 0xffffffc012027824 */ /* 0x000fe200078e0205 */
[----:B------:R-:W-:Y:S01]  /*0940*/  LOP3.LUT R135, R135, 0xfffffffe, RZ, 0xc0, !PT ;  /* 0xfffffffe87877812 */ /* 0x000fe200078ec0ff */
[----:B------:R-:W-:Y:S01]  /*0950*/  IMAD.SHL.U32 R6, R6, 0x8, RZ ;  /* 0x0000000806067824 */ /* 0x000fe200078e00ff */
[----:B------:R-:W-:Y:S01]  /*0960*/  ULDC.U8 UR4, c[0x0][0x298] ;  /* 0x0000a60000047ab9 */ /* 0x000fe20000000000 */
[----:B------:R-:W-:Y:S01]  /*0970*/  IMAD R12, R22, c[0x0][0x238], RZ ;  /* 0x00008e00160c7a24 */ /* 0x000fe200078e02ff */
[----:B------:R-:W-:Y:S01]  /*0980*/  ISETP.GE.AND P1, PT, R2, 0x21, PT ;  /* 0x000000210200780c */ /* 0x000fe20003f26270 */
[----:B------:R-:W-:Y:S01]  /*0990*/  IMAD R22, R22, c[0x0][0x258], RZ ;  /* 0x0000960016167a24 */ /* 0x000fe200078e02ff */
[----:B------:R-:W-:Y:S01]  /*09a0*/  SHF.R.S32.HI R7, RZ, 0x1f, R6 ;  /* 0x0000001fff077819 */ /* 0x000fe20000011406 */
[----:B------:R-:W-:Y:S01]  /*09b0*/  IMAD R12, R27, c[0x0][0x23c], R12 ;  /* 0x00008f001b0c7a24 */ /* 0x000fe200078e020c */
[----:B------:R-:W-:Y:S01]  /*09c0*/  ISETP.GE.AND P2, PT, R2, 0x1, PT ;  /* 0x000000010200780c */ /* 0x000fe20003f46270 */
[----:B------:R-:W-:Y:S01]  /*09d0*/  IMAD R15, R99, R18, RZ ;  /* 0x00000012630f7224 */ /* 0x000fe200078e02ff */
[C---:B------:R-:W-:Y:S01]  /*09e0*/  IADD3 R2, R6.reuse, 0x40, RZ ;  /* 0x0000004006027810 */ /* 0x040fe20007ffe0ff */
[----:B------:R-:W-:Y:S01]  /*09f0*/  IMAD.WIDE.U32 R8, R27, c[0x0][0x238], R6 ;  /* 0x00008e001b087a25 */ /* 0x000fe200078e0006 */
[----:B------:R-:W-:-:S03]  /*0a00*/  ISETP.GE.AND P6, PT, R6, c[0x0][0x1d4], PT ;  /* 0x0000750006007a0c */ /* 0x000fc60003fc6270 */
[----:B------:R-:W-:Y:S02]  /*0a10*/  IMAD.IADD R13, R9, 0x1, R12 ;  /* 0x00000001090d7824 */ /* 0x000fe400078e020c */
[----:B------:R-:W-:Y:S02]  /*0a20*/  IMAD R9, R93, c[0x0][0x240], RZ ;  /* 0x000090005d097a24 */ /* 0x000fe400078e02ff */
[----:B------:R-:W-:Y:S02]  /*0a30*/  IMAD.MOV.U32 R12, RZ, RZ, R8 ;  /* 0x000000ffff0c7224 */ /* 0x000fe400078e0008 */
[C---:B------:R-:W-:Y:S01]  /*0a40*/  IMAD R162, R184.reuse, c[0x0][0x244], R9 ;  /* 0x00009100b8a27a24 */ /* 0x040fe200078e0209 */
[----:B------:R-:W-:Y:S01]  /*0a50*/  SHF.R.S32.HI R9, RZ, 0x1f, R186 ;  /* 0x0000001fff097819 */ /* 0x000fe200000114ba */
[----:B------:R-:W-:-:S03]  /*0a60*/  IMAD.WIDE.U32 R12, R184, c[0x0][0x240], R12 ;  /* 0x00009000b80c7a25 */ /* 0x000fc600078e000c */
[----:B------:R-:W-:Y:S01]  /*0a70*/  SEL R181, R9, RZ, !P4 ;  /* 0x000000ff09b57207 */ /* 0x000fe20006000000 */
[----:B------:R-:W-:Y:S01]  /*0a80*/  IMAD.IADD R163, R13, 0x1, R162 ;  /* 0x000000010da37824 */ /* 0x000fe200078e02a2 */
[----:B------:R-:W-:Y:S01]  /*0a90*/  ISETP.GE.AND P4, PT, R2, c[0x0][0x1d4], PT ;  /* 0x0000750002007a0c */ /* 0x000fe20003f86270 */
[----:B------:R-:W-:Y:S01]  /*0aa0*/  IMAD.MOV.U32 R162, RZ, RZ, R12 ;  /* 0x000000ffffa27224 */ /* 0x000fe200078e000c */
[----:B------:R-:W-:Y:S01]  /*0ab0*/  SHF.R.S32.HI R12, RZ, 0x1f, R18 ;  /* 0x0000001fff0c7819 */ /* 0x000fe20000011412 */
[----:B------:R-:W-:Y:S02]  /*0ac0*/  IMAD R165, R181, c[0x0][0x248], RZ ;  /* 0x00009200b5a57a24 */ /* 0x000fe400078e02ff */
[----:B------:R-:W-:-:S04]  /*0ad0*/  IMAD.WIDE.U32 R162, R160, c[0x0][0x248], R162 ;  /* 0x00009200a0a27a25 */ /* 0x000fc800078e00a2 */
[----:B------:R-:W-:Y:S02]  /*0ae0*/  IMAD R165, R160, c[0x0][0x24c], R165 ;  /* 0x00009300a0a57a24 */ /* 0x000fe400078e02a5 */
[----:B------:R-:W-:Y:S02]  /*0af0*/  IMAD.MOV.U32 R164, RZ, RZ, R162 ;  /* 0x000000ffffa47224 */ /* 0x000fe400078e00a2 */
[----:B------:R-:W-:Y:S01]  /*0b00*/  IMAD.IADD R165, R163, 0x1, R165 ;  /* 0x00000001a3a57824 */ /* 0x000fe200078e02a5 */
[----:B------:R-:W-:Y:S01]  /*0b10*/  @P4 LOP3.LUT R135, R135, 0x1, RZ, 0xfc, !PT ;  /* 0x0000000187874812 */ /* 0x000fe200078efcff */
[C---:B------:R-:W-:Y:S02]  /*0b20*/  IMAD R22, R27.reuse, c[0x0][0x25c], R22 ;  /* 0x000097001b167a24 */ /* 0x040fe400078e0216 */
[----:B------:R-:W-:Y:S01]  /*0b30*/  IMAD.WIDE.U32 R26, R27, c[0x0][0x258], R6 ;  /* 0x000096001b1a7a25 */ /* 0x000fe200078e0006 */
[----:B------:R-:W-:-:S03]  /*0b40*/  LOP3.LUT R135, R135, 0xfffffffb, RZ, 0xc0, !PT ;  /* 0xfffffffb87877812 */ /* 0x000fc600078ec0ff */
[----:B------:R-:W-:-:S04]  /*0b50*/  IMAD.WIDE.U32 R24, R18, R101, R164 ;  /* 0x0000006512187225 */ /* 0x000fc800078e00a4 */
[----:B------:R-:W-:Y:S01]  /*0b60*/  IMAD.MOV.U32 R7, RZ, RZ, 0x5 ;  /* 0x00000005ff077424 */ /* 0x000fe200078e00ff */
[----:B------:R-:W-:Y:S01]  /*0b70*/  @P1 IADD3 R5, P3, R103, R24, RZ ;  /* 0x0000001867051210 */ /* 0x000fe20007f7e0ff */
[----:B------:R-:W-:Y:S01]  /*0b80*/  IMAD R15, R12, R101, R15 ;  /* 0x000000650c0f7224 */ /* 0x000fe200078e020f */
[----:B------:R-:W-:Y:S01]  /*0b90*/  @P2 LEA R20, P0, R24, c[0x0][0x220], 0x1 ;  /* 0x0000880018142a11 */ /* 0x000fe200078008ff */
[----:B------:R-:W-:Y:S01]  /*0ba0*/  IMAD.SHL.U32 R3, R3, 0x40, RZ ;  /* 0x0000004003037824 */ /* 0x000fe200078e00ff */
[----:B------:R-:W-:Y:S01]  /*0bb0*/  SHF.L.U64.HI R102, R102, R7, c[0x0][0x23c] ;  /* 0x00008f0066667619 */ /* 0x000fe20000010207 */
[----:B------:R-:W-:Y:S02]  /*0bc0*/  IMAD.IADD R15, R25, 0x1, R15 ;  /* 0x00000001190f7824 */ /* 0x000fe400078e020f */
[----:B------:R-:W-:Y:S01]  /*0bd0*/  IMAD.IADD R23, R27, 0x1, R22 ;  /* 0x000000011b177824 */ /* 0x000fe200078e0216 */
[----:B------:R-:W-:Y:S01]  /*0be0*/  LOP3.LUT R3, R3, 0x1c0, RZ, 0xc0, !PT ;  /* 0x000001c003037812 */ /* 0x000fe200078ec0ff */
[--C-:B------:R-:W-:Y:S01]  /*0bf0*/  @P1 IMAD.X R2, R102, 0x1, R15.reuse, P3 ;  /* 0x0000000166021824 */ /* 0x100fe200018e060f */
[----:B------:R-:W-:Y:S01]  /*0c00*/  @P2 LEA.HI.X R21, R24, c[0x0][0x224], R15, 0x1, P0 ;  /* 0x0000890018152a11 */ /* 0x000fe200000f0c0f */
[----:B------:R-:W-:Y:S01]  /*0c10*/  IMAD.MOV.U32 R22, RZ, RZ, R26 ;  /* 0x000000ffff167224 */ /* 0x000fe200078e001a */
[----:B------:R-:W-:Y:S01]  /*0c20*/  @P1 LEA R14, P0, R5, c[0x0][0x220], 0x1 ;  /* 0x00008800050e1a11 */ /* 0x000fe200078008ff */
[----:B------:R-:W-:Y:S01]  /*0c30*/  IMAD R13, R93, c[0x0][0x260], RZ ;  /* 0x000098005d0d7a24 */ /* 0x000fe200078e02ff */
[----:B------:R-:W-:Y:S01]  /*0c40*/  LOP3.LUT R8, R3, 0x38, R6, 0xf8, !PT ;  /* 0x0000003803087812 */ /* 0x000fe200078ef806 */
[----:B------:R-:W-:Y:S01]  /*0c50*/  IMAD.SHL.U32 R10, R10, 0x8, RZ ;  /* 0x000000080a0a7824 */ /* 0x000fe200078e00ff */
[----:B------:R-:W-:Y:S01]  /*0c60*/  @P1 LEA.HI.X R15, R5, c[0x0][0x224], R2, 0x1, P0 ;  /* 0x00008900050f1a11 */ /* 0x000fe200000f0c02 */
[----:B------:R-:W-:Y:S01]  /*0c70*/  IMAD.WIDE.U32 R22, R184, c[0x0][0x260], R22 ;  /* 0x00009800b8167a25 */ /* 0x000fe200078e0016 */
[----:B------:R-:W-:-:S02]  /*0c80*/  IADD3 R6, R6, 0x80, RZ ;  /* 0x0000008006067810 */ /* 0x000fc40007ffe0ff */
[----:B------:R-:W-:Y:S01]  /*0c90*/  ISETP.GT.AND P0, PT, R18, R11, PT ;  /* 0x0000000b1200720c */ /* 0x000fe20003f04270 */
[----:B------:R-:W-:Y:S01]  /*0ca0*/  IMAD R181, R181, c[0x0][0x268], RZ ;  /* 0x00009a00b5b57a24 */ /* 0x000fe200078e02ff */
[----:B------:R-:W-:Y:S01]  /*0cb0*/  ISETP.GE.AND P5, PT, R6, c[0x0][0x1d4], PT ;  /* 0x0000750006007a0c */ /* 0x000fe20003fa6270 */
[----:B------:R-:W-:Y:S01]  /*0cc0*/  IMAD.MOV.U32 R6, RZ, RZ, c[0x0][0x258] ;  /* 0x00009600ff067624 */ /* 0x000fe200078e00ff */
[----:B------:R-:W-:Y:S01]  /*0cd0*/  SHF.R.U32.HI R3, RZ, 0x3, R3 ;  /* 0x00000003ff037819 */ /* 0x000fe20000011603 */
[----:B------:R-:W-:Y:S01]  /*0ce0*/  IMAD R181, R160, c[0x0][0x26c], R181 ;  /* 0x00009b00a0b57a24 */ /* 0x000fe200078e02b5 */
[----:B------:R-:W-:Y:S01]  /*0cf0*/  ISETP.NE.AND P3, PT, R4, RZ, PT ;  /* 0x000000ff0400720c */ /* 0x000fe20003f65270 */
[----:B------:R-:W-:Y:S01]  /*0d00*/  IMAD R4, R184, c[0x0][0x264], R13 ;  /* 0x00009900b8047a24 */ /* 0x000fe200078e020d */
[C---:B------:R-:W-:Y:S01]  /*0d10*/  SHF.L.U64.HI R98, R6.reuse, R111, c[0x0][0x25c] ;  /* 0x0000970006627619 */ /* 0x040fe2000001026f */
[----:B------:R-:W-:Y:S01]  /*0d20*/  IMAD.SHL.U32 R100, R6, 0x40, RZ ;  /* 0x0000004006647824 */ /* 0x000fe200078e00ff */
[----:B------:R-:W-:Y:S01]  /*0d30*/  LOP3.LUT R3, R8, R3, RZ, 0x3c, !PT ;  /* 0x0000000308037212 */ /* 0x000fe200078e3cff */
[----:B------:R-:W-:Y:S01]  /*0d40*/  IMAD.IADD R23, R23, 0x1, R4 ;  /* 0x0000000117177824 */ /* 0x000fe200078e0204 */
[----:B------:R-:W-:Y:S01]  /*0d50*/  LEA.HI R2, R16, R89, RZ, 0x2 ;  /* 0x0000005910027211 */ /* 0x000fe200078f10ff */
[----:B------:R-:W-:Y:S01]  /*0d60*/  IMAD R13, R98, R18, RZ ;  /* 0x00000012620d7224 */ /* 0x000fe200078e02ff */
[----:B------:R-:W-:Y:S01]  /*0d70*/  @P0 IADD3 R0, R0, -0x2, RZ ;  /* 0xfffffffe00000810 */ /* 0x000fe20007ffe0ff */
[----:B------:R-:W-:Y:S01]  /*0d80*/  IMAD.WIDE.U32 R160, R160, c[0x0][0x268], R22 ;  /* 0x00009a00a0a07a25 */ /* 0x000fe200078e0016 */
[----:B------:R-:W-:-:S02]  /*0d90*/  LOP3.LUT R10, R3, 0xfffffe00, R10, 0xf8, !PT ;  /* 0xfffffe00030a7812 */ /* 0x000fc400078ef80a */
[----:B------:R-:W-:Y:S01]  /*0da0*/  @P0 SHF.R.S32.HI R8, RZ, 0x1f, R0 ;  /* 0x0000001fff080819 */ /* 0x000fe20000011400 */
[----:B------:R-:W-:Y:S01]  /*0db0*/  @P0 IMAD R4, R99, R0, RZ ;  /* 0x0000000063040224 */ /* 0x000fe200078e02ff */
[----:B------:R-:W-:Y:S01]  /*0dc0*/  LOP3.LUT R128, R2, 0xfffffffc, RZ, 0xc0, !PT ;  /* 0xfffffffc02807812 */ /* 0x000fe200078ec0ff */
[-C--:B------:R-:W-:Y:S01]  /*0dd0*/  IMAD R3, R12, R100.reuse, R13 ;  /* 0x000000640c037224 */ /* 0x080fe200078e020d */
[----:B------:R-:W-:Y:S01]  /*0de0*/  SHF.R.S32.HI R105, RZ, 0x2, R2 ;  /* 0x00000002ff697819 */ /* 0x000fe20000011402 */
[----:B------:R-:W-:Y:S01]  /*0df0*/  @P2 IMAD.SHL.U32 R12, R10, 0x2, RZ ;  /* 0x000000020a0c2824 */ /* 0x000fe200078e00ff */
[----:B------:R-:W-:Y:S01]  /*0e00*/  SHF.L.U64.HI R108, R6, R7, c[0x0][0x25c] ;  /* 0x00009700066c7619 */ /* 0x000fe20000010207 */
[----:B------:R-:W-:Y:S01]  /*0e10*/  @P0 IMAD R4, R8, R101, R4 ;  /* 0x0000006508040224 */ /* 0x000fe200078e0204 */
[----:B------:R-:W-:Y:S01]  /*0e20*/  SHF.R.S32.HI R5, RZ, 0x1f, R105 ;  /* 0x0000001fff057819 */ /* 0x000fe20000011469 */
[----:B------:R-:W-:Y:S01]  /*0e30*/  @P1 IMAD.SHL.U32 R8, R10, 0x2, RZ ;  /* 0x000000020a081824 */ /* 0x000fe200078e00ff */
[----:B------:R-:W-:Y:S01]  /*0e40*/  @!PT LDS RZ, [RZ] ;  /* 0x00000000fffff984 */ /* 0x000fe20000000800 */
[----:B------:R-:W-:Y:S01]  /*0e50*/  @!PT LDS RZ, [RZ] ;  /* 0x00000000fffff984 */ /* 0x000fe20000000800 */
[----:B------:R-:W-:Y:S01]  /*0e60*/  @!PT LDS RZ, [RZ] ;  /* 0x00000000fffff984 */ /* 0x000fe20000000800 */
[----:B------:R1:W-:Y:S01]  /*0e70*/  @P2 LDGSTS.E.BYPASS.LTC128B.128 [R12+0xc100], [R20.64], !P6 ;  /* 0x0c100000140c2fae */ /* 0x0003e2000f101d46 */
[----:B------:R-:W-:Y:S01]  /*0e80*/  IMAD.IADD R181, R161, 0x1, R181 ;  /* 0x00000001a1b57824 */ /* 0x000fe200078e02b5 */
[----:B------:R-:W-:Y:S01]  /*0e90*/  SHF.R.S32.HI R2, RZ, 0x1f, R2 ;  /* 0x0000001fff027819 */ /* 0x000fe20000011402 */
[----:B------:R-:W-:Y:S01]  /*0ea0*/  IMAD.MOV.U32 R180, RZ, RZ, R160 ;  /* 0x000000ffffb47224 */ /* 0x000fe200078e00a0 */
[----:B------:R1:W-:Y:S01]  /*0eb0*/  @P2 LDGSTS.E.BYPASS.LTC128B.128 [R12+0xe100], [R20.64+0x80], !P4 ;  /* 0x0e100080140c2fae */ /* 0x0003e2000e101d46 */
[----:B------:R-:W-:Y:S01]  /*0ec0*/  IMAD.IADD R128, R89, 0x1, -R128 ;  /* 0x0000000159807824 */ /* 0x000fe200078e0a80 */
[----:B------:R-:W-:Y:S01]  /*0ed0*/  LEA.HI R2, R2, R105, RZ, 0x3 ;  /* 0x0000006902027211 */ /* 0x000fe200078f18ff */
[----:B------:R-:W-:Y:S01]  /*0ee0*/  IMAD.WIDE.U32 R26, R18, R100, R180 ;  /* 0x00000064121a7225 */ /* 0x000fe200078e00b4 */
[----:B------:R1:W-:Y:S01]  /*0ef0*/  @P2 LDGSTS.E.BYPASS.LTC128B.128 [R12+0x10100], [R20.64+0x100], !P5 ;  /* 0x10100100140c2fae */ /* 0x0003e2000e901d46 */
[----:B------:R-:W-:-:S02]  /*0f00*/  LEA.HI R16, R16, R89, RZ, 0x5 ;  /* 0x0000005910107211 */ /* 0x000fc400078f28ff */
[----:B------:R-:W-:Y:S01]  /*0f10*/  IMAD.IADD R3, R27, 0x1, R3 ;  /* 0x000000011b037824 */ /* 0x000fe200078e0203 */
[----:B------:R3:W-:Y:S01]  /*0f20*/  @P1 LDGSTS.E.BYPASS.LTC128B.128 [R8+0xd100], [R14.64], !P6 ;  /* 0x0d1000000e081fae */ /* 0x0007e2000f101d46 */
[----:B------:R-:W-:Y:S01]  /*0f30*/  IMAD.SHL.U32 R24, R128, 0x8, RZ ;  /* 0x0000000880187824 */ /* 0x000fe200078e00ff */
[----:B------:R-:W-:Y:S01]  /*0f40*/  LOP3.LUT R130, R2, 0xfffffff8, RZ, 0xc0, !PT ;  /* 0xfffffff802827812 */ /* 0x000fe200078ec0ff */
[----:B------:R-:W-:Y:S01]  /*0f50*/  IMAD.SHL.U32 R22, R128, 0x4, RZ ;  /* 0x0000000480167824 */ /* 0x000fe200078e00ff */
[----:B------:R3:W-:Y:S01]  /*0f60*/  @P1 LDGSTS.E.BYPASS.LTC128B.128 [R8+0xf100], [R14.64+0x80], !P4 ;  /* 0x0f1000800e081fae */ /* 0x0007e2000e101d46 */
[----:B------:R-:W-:Y:S01]  /*0f70*/  IMAD.SHL.U32 R115, R6, 0x20, RZ ;  /* 0x0000002006737824 */ /* 0x000fe200078e00ff */
[----:B------:R-:W-:Y:S01]  /*0f80*/  SHF.R.S32.HI R25, RZ, 0x1f, R24 ;  /* 0x0000001fff197819 */ /* 0x000fe20000011418 */
[C---:B------:R-:W-:Y:S01]  /*0f90*/  IMAD R168, R5.reuse, c[0x0][0x290], RZ ;  /* 0x0000a40005a87a24 */ /* 0x040fe200078e02ff */
[----:B------:R3:W-:Y:S01]  /*0fa0*/  @P1 LDGSTS.E.BYPASS.LTC128B.128 [R8+0x11100], [R14.64+0x100], !P5 ;  /* 0x111001000e081fae */ /* 0x0007e2000e901d46 */
[----:B------:R-:W-:Y:S01]  /*0fb0*/  SHF.R.S32.HI R23, RZ, 0x1f, R22 ;  /* 0x0000001fff177819 */ /* 0x000fe20000011416 */
[----:B------:R-:W-:Y:S01]  /*0fc0*/  IMAD R166, R5, c[0x0][0x280], RZ ;  /* 0x0000a00005a67a24 */ /* 0x000fe200078e02ff */
[----:B------:R-:W-:Y:S01]  /*0fd0*/  IADD3 R19, R22, 0x40, RZ ;  /* 0x0000004016137810 */ /* 0x000fe20007ffe0ff */
[----:B------:R-:W0:Y:S01]  /*0fe0*/  LDGDEPBAR ;  /* 0x00000000000079af */ /* 0x000e220000000000 */
[C---:B------:R-:W-:Y:S01]  /*0ff0*/  IMAD R168, R105.reuse, c[0x0][0x294], R168 ;  /* 0x0000a50069a87a24 */ /* 0x040fe200078e02a8 */
[C---:B------:R-:W-:Y:S01]  /*1000*/  IADD3 R131, R24.reuse, 0xa0, RZ ;  /* 0x000000a018837810 */ /* 0x040fe20007ffe0ff */
[----:B------:R-:W-:Y:S01]  /*1010*/  IMAD.WIDE.U32 R172, R105, c[0x0][0x290], R24 ;  /* 0x0000a40069ac7a25 */ /* 0x000fe200078e0018 */
[----:B------:R-:W-:-:S02]  /*1020*/  IADD3 R136, R24, 0x60, RZ ;  /* 0x0000006018887810 */ /* 0x000fc40007ffe0ff */
[----:B------:R-:W-:Y:S01]  /*1030*/  IADD3 R132, R24, 0x80, RZ ;  /* 0x0000008018847810 */ /* 0x000fe20007ffe0ff */
[----:B------:R-:W-:Y:S01]  /*1040*/  IMAD.IADD R173, R173, 0x1, R168 ;  /* 0x00000001adad7824 */ /* 0x000fe200078e02a8 */
[----:B------:R-:W-:Y:S01]  /*1050*/  SHF.R.S32.HI R123, RZ, 0x1f, R136 ;  /* 0x0000001fff7b7819 */ /* 0x000fe20000011488 */
[C---:B------:R-:W-:Y:S01]  /*1060*/  IMAD.IADD R130, R105.reuse, 0x1, -R130 ;  /* 0x0000000169827824 */ /* 0x040fe200078e0a82 */
[----:B------:R-:W-:Y:S01]  /*1070*/  SHF.R.S32.HI R121, RZ, 0x1f, R132 ;  /* 0x0000001fff797819 */ /* 0x000fe20000011484 */
[----:B-1----:R-:W-:Y:S01]  /*1080*/  IMAD.WIDE.U32 R20, R105, c[0x0][0x290], R22 ;  /* 0x0000a40069147a25 */ /* 0x002fe200078e0016 */
[----:B------:R-:W-:Y:S02]  /*1090*/  LEA.HI R123, R123, R136, RZ, 0x3 ;  /* 0x000000887b7b7211 */ /* 0x000fe400078f18ff */
[----:B------:R-:W-:Y:S01]  /*10a0*/  LEA.HI R121, R121, R132, RZ, 0x3 ;  /* 0x0000008479797211 */ /* 0x000fe200078f18ff */
[----:B------:R-:W-:Y:S01]  /*10b0*/  IMAD.IADD R169, R168, 0x1, R21 ;  /* 0x00000001a8a97824 */ /* 0x000fe200078e0215 */
[----:B------:R-:W-:Y:S01]  /*10c0*/  LOP3.LUT R123, R123, 0xfffffff8, RZ, 0xc0, !PT ;  /* 0xfffffff87b7b7812 */ /* 0x000fe200078ec0ff */
[----:B------:R-:W-:Y:S01]  /*10d0*/  IMAD.MOV.U32 R168, RZ, RZ, R20 ;  /* 0x000000ffffa87224 */ /* 0x000fe200078e0014 */
[----:B------:R-:W-:Y:S01]  /*10e0*/  IADD3 R20, R22, 0x20, RZ ;  /* 0x0000002016147810 */ /* 0x000fe20007ffe0ff */
[----:B------:R-:W-:Y:S01]  /*10f0*/  IMAD.SHL.U32 R129, R130, 0x40, RZ ;  /* 0x0000004082817824 */ /* 0x000fe200078e00ff */
[----:B------:R-:W-:Y:S01]  /*1100*/  LOP3.LUT R121, R121, 0xfffffff8, RZ, 0xc0, !PT ;  /* 0xfffffff879797812 */ /* 0x000fe200078ec0ff */
[----:B------:R-:W-:Y:S01]  /*1110*/  IMAD R166, R105, c[0x0][0x284], R166 ;  /* 0x0000a10069a67a24 */ /* 0x000fe200078e02a6 */
[----:B------:R-:W-:Y:S01]  /*1120*/  SHF.R.S32.HI R116, RZ, 0x1f, R123 ;  /* 0x0000001fff747819 */ /* 0x000fe2000001147b */
[----:B---3--:R-:W-:Y:S01]  /*1130*/  @P0 IMAD.WIDE.U32 R14, R0, R101, R164 ;  /* 0x00000065000e0225 */ /* 0x008fe200078e00a4 */
[----:B------:R-:W-:-:S02]  /*1140*/  LOP3.LUT R129, R129, 0x1c0, RZ, 0xc0, !PT ;  /* 0x000001c081817812 */ /* 0x000fc400078ec0ff */
[----:B------:R-:W-:Y:S01]  /*1150*/  SHF.R.S32.HI R114, RZ, 0x1f, R121 ;  /* 0x0000001fff727819 */ /* 0x000fe20000011479 */
[----:B------:R-:W-:Y:S01]  /*1160*/  @P0 IMAD.IADD R4, R15, 0x1, R4 ;  /* 0x000000010f040824 */ /* 0x000fe200078e0204 */
[----:B------:R-:W-:Y:S01]  /*1170*/  SHF.R.U32.HI R118, RZ, 0x3, R129 ;  /* 0x00000003ff767819 */ /* 0x000fe20000011681 */
[C---:B------:R-:W-:Y:S02]  /*1180*/  IMAD.IADD R15, R22.reuse, 0x1, R19 ;  /* 0x00000001160f7824 */ /* 0x040fe400078e0213 */
[----:B------:R-:W-:Y:S02]  /*1190*/  IMAD.IADD R17, R22, 0x1, R20 ;  /* 0x0000000116117824 */ /* 0x000fe400078e0214 */
[----:B------:R-:W-:Y:S01]  /*11a0*/  @P0 IMAD.SHL.U32 R0, R10, 0x2, RZ ;  /* 0x000000020a000824 */ /* 0x000fe200078e00ff */
[----:B------:R-:W-:Y:S01]  /*11b0*/  SHF.R.S32.HI R126, RZ, 0x1f, R15 ;  /* 0x0000001fff7e7819 */ /* 0x000fe2000001140f */
[----:B------:R-:W-:-:S03]  /*11c0*/  IMAD.WIDE.U32 R170, R105, c[0x0][0x280], R24 ;  /* 0x0000a00069aa7a25 */ /* 0x000fc600078e0018 */
[----:B------:R-:W-:Y:S01]  /*11d0*/  LEA.HI R126, R126, R15, RZ, 0x3 ;  /* 0x0000000f7e7e7211 */ /* 0x000fe200078f18ff */
[----:B------:R-:W-:Y:S02]  /*11e0*/  IMAD.SHL.U32 R16, R16, 0x10, RZ ;  /* 0x0000001010107824 */ /* 0x000fe400078e00ff */
[----:B------:R-:W-:Y:S01]  /*11f0*/  IMAD.IADD R171, R171, 0x1, R166 ;  /* 0x00000001abab7824 */ /* 0x000fe200078e02a6 */
[----:B------:R-:W-:Y:S01]  /*1200*/  LOP3.LUT R126, R126, 0xfffffff8, RZ, 0xc0, !PT ;  /* 0xfffffff87e7e7812 */ /* 0x000fe200078ec0ff */
[----:B------:R-:W-:Y:S01]  /*1210*/  IMAD.MOV.U32 R142, RZ, RZ, 0x1 ;  /* 0x00000001ff8e7424 */ /* 0x000fe200078e00ff */
[----:B------:R-:W-:Y:S01]  /*1220*/  LOP3.LUT R16, R16, 0xfffffe00, RZ, 0xc0, !PT ;  /* 0xfffffe0010107812 */ /* 0x000fe200078ec0ff */
[----:B------:R-:W-:Y:S01]  /*1230*/  IMAD.MOV.U32 R137, RZ, RZ, c[0x0][0x27c] ;  /* 0x00009f00ff897624 */ /* 0x000fe200078e00ff */
[----:B------:R-:W-:Y:S01]  /*1240*/  SHF.R.S32.HI R149, RZ, 0x1f, R126 ;  /* 0x0000001fff957819 */ /* 0x000fe2000001147e */
[----:B------:R-:W-:-:S04]  /*1250*/  IMAD.WIDE.U32 R178, R184, c[0x0][0x210], RZ ;  /* 0x00008400b8b27a25 */ /* 0x000fc800078e00ff */
[----:B------:R-:W-:-:S04]  /*1260*/  IMAD.WIDE.U32 R176, R184, c[0x0][0x1e8], RZ ;  /* 0x00007a00b8b07a25 */ /* 0x000fc800078e00ff */
[----:B-----5:R-:W-:-:S04]  /*1270*/  IMAD.WIDE.U32 R172, R90, c[0x0][0x290], R172 ;  /* 0x0000a4005aac7a25 */ /* 0x020fc800078e00ac */
[----:B------:R-:W-:Y:S02]  /*1280*/  IMAD.MOV.U32 R117, RZ, RZ, c[0x0][0x27c] ;  /* 0x00009f00ff757624 */ /* 0x000fe400078e00ff */
[----:B------:R-:W-:-:S04]  /*1290*/  IMAD.WIDE.U32 R170, R90, c[0x0][0x280], R170 ;  /* 0x0000a0005aaa7a25 */ /* 0x000fc800078e00aa */
[----:B------:R-:W-:-:S04]  /*12a0*/  IMAD.WIDE.U32 R168, R90, c[0x0][0x290], R168 ;  /* 0x0000a4005aa87a25 */ /* 0x000fc800078e00a8 */
[----:B------:R-:W-:Y:S02]  /*12b0*/  IMAD.MOV.U32 R53, RZ, RZ, RZ ;  /* 0x000000ffff357224 */ /* 0x000fe400078e00ff */
[----:B------:R-:W-:Y:S02]  /*12c0*/  IMAD.MOV.U32 R67, RZ, RZ, 0x1 ;  /* 0x00000001ff437424 */ /* 0x000fe400078e00ff */
[----:B------:R-:W-:Y:S02]  /*12d0*/  IMAD.SHL.U32 R117, R117, 0x2, RZ ;  /* 0x0000000275757824 */ /* 0x000fe400078e00ff */
[----:B------:R-:W-:Y:S01]  /*12e0*/  IMAD R128, R128, 0x40, R105 ;  /* 0x0000004080807824 */ /* 0x000fe200078e0269 */
[----:B--2---:R-:W-:Y:S01]  /*12f0*/  @P3 SHF.R.S32.HI R175, RZ, 0x1f, R174 ;  /* 0x0000001fffaf3819 */ /* 0x004fe200000114ae */
[----:B------:R-:W-:Y:S02]  /*1300*/  @!P3 IMAD.MOV.U32 R174, RZ, RZ, R186 ;  /* 0x000000ffffaeb224 */ /* 0x000fe400078e00ba */
[----:B------:R-:W-:Y:S01]  /*1310*/  @!P3 IMAD.MOV.U32 R175, RZ, RZ, R9 ;  /* 0x000000ffffafb224 */ /* 0x000fe200078e0009 */
[----:B------:R-:W-:Y:S01]  /*1320*/  BAR.SYNC.DEFER_BLOCKING 0x0 ;  /* 0x0000000000007b1d */ /* 0x000fe20000010000 */
[----:B------:R-:W-:-:S04]  /*1330*/  @P2 LEA R28, P3, R26, c[0x0][0x250], 0x1 ;  /* 0x000094001a1c2a11 */ /* 0x000fc800078608ff */
[----:B------:R-:W-:Y:S02]  /*1340*/  @P2 LEA.HI.X R29, R26, c[0x0][0x254], R3, 0x1, P3 ;  /* 0x000095001a1d2a11 */ /* 0x000fe400018f0c03 */
[----:B------:R-:W-:-:S04]  /*1350*/  ISETP.GE.AND P3, PT, R24, c[0x0][0x27c], PT ;  /* 0x00009f0018007a0c */ /* 0x000fc80003f66270 */
[----:B------:R-:W-:-:S05]  /*1360*/  SEL R7, RZ, c[0x0][0x27c], !P3 ;  /* 0x00009f00ff077a07 */ /* 0x000fca0005800000 */
[----:B------:R-:W-:-:S04]  /*1370*/  IMAD.IADD R7, R24, 0x1, R7 ;  /* 0x0000000118077824 */ /* 0x000fc800078e0207 */
[----:B------:R-:W-:Y:S02]  /*1380*/  @P3 LOP3.LUT R135, R135, 0x4, RZ, 0xfc, !PT ;  /* 0x0000000487873812 */ /* 0x000fe400078efcff */
[----:B------:R-:W-:Y:S01]  /*1390*/  SHF.R.S32.HI R124, RZ, 0x1f, R7 ;  /* 0x0000001fff7c7819 */ /* 0x000fe20000011407 */
[----:B------:R-:W-:Y:S01]  /*13a0*/  @!PT LDS RZ, [RZ] ;  /* 0x00000000fffff984 */ /* 0x000fe20000000800 */
[----:B------:R-:W-:Y:S01]  /*13b0*/  @!PT LDS RZ, [RZ] ;  /* 0x00000000fffff984 */ /* 0x000fe20000000800 */
[----:B------:R-:W-:Y:S01]  /*13c0*/  @!PT LDS RZ, [RZ] ;  /* 0x00000000fffff984 */ /* 0x000fe20000000800 */
[----:B------:R1:W-:Y:S01]  /*13d0*/  @P2 LDGSTS.E.BYPASS.LTC128B.128 [R12+0x100], [R28.64], !P6 ;  /* 0x001000001c0c2fae */ /* 0x0003e2000f101d46 */
[----:B------:R-:W-:Y:S02]  /*13e0*/  ISETP.GE.AND P3, PT, R15, c[0x0][0x27c], PT ;  /* 0x00009f000f007a0c */ /* 0x000fe40003f66270 */
[CC--:B------:R-:W-:Y:S01]  /*13f0*/  LEA.HI R144, R124.reuse, R7.reuse, RZ, 0x3 ;  /* 0x000000077c907211 */ /* 0x0c0fe200078f18ff */
[----:B------:R1:W-:Y:S01]  /*1400*/  @P2 LDGSTS.E.BYPASS.LTC128B.128 [R12+0x2100], [R28.64+0x80], !P4 ;  /* 0x021000801c0c2fae */ /* 0x0003e2000e101d46 */
[----:B------:R-:W-:Y:S02]  /*1410*/  LEA.HI R124, R124, R7, RZ, 0x6 ;  /* 0x000000077c7c7211 */ /* 0x000fe400078f30ff */
[----:B------:R-:W-:Y:S01]  /*1420*/  SEL R2, RZ, c[0x0][0x27c], !P3 ;  /* 0x00009f00ff027a07 */ /* 0x000fe20005800000 */
[----:B------:R1:W-:Y:S01]  /*1430*/  @P2 LDGSTS.E.BYPASS.LTC128B.128 [R12+0x4100], [R28.64+0x100], !P5 ;  /* 0x041001001c0c2fae */ /* 0x0003e2000e901d46 */
[----:B------:R-:W-:Y:S01]  /*1440*/  @P1 IADD3 R5, P2, R115, R26, RZ ;  /* 0x0000001a73051210 */ /* 0x000fe20007f5e0ff */
[----:B------:R-:W-:Y:S01]  /*1450*/  IMAD.SHL.U32 R124, R124, 0x40, RZ ;  /* 0x000000407c7c7824 */ /* 0x000fe200078e00ff */
[----:B------:R-:W-:-:S02]  /*1460*/  LOP3.LUT R135, R135, 0xfffffffd, RZ, 0xc0, !PT ;  /* 0xfffffffd87877812 */ /* 0x000fc400078ec0ff */
[----:B------:R-:W-:Y:S01]  /*1470*/  SHF.R.S32.HI R125, RZ, 0x3, R144 ;  /* 0x00000003ff7d7819 */ /* 0x000fe20000011490 */
[----:B------:R-:W-:Y:S01]  /*1480*/  @P1 IMAD.X R6, R108, 0x1, R3, P2 ;  /* 0x000000016c061824 */ /* 0x000fe200010e0603 */
[C---:B------:R-:W-:Y:S01]  /*1490*/  @P1 LEA R8, P2, R5.reuse, c[0x0][0x250], 0x1 ;  /* 0x0000940005081a11 */ /* 0x040fe200078408ff */
[----:B------:R-:W-:Y:S01]  /*14a0*/  @P1 IMAD.SHL.U32 R3, R10, 0x2, RZ ;  /* 0x000000020a031824 */ /* 0x000fe200078e00ff */
[----:B------:R-:W-:Y:S02]  /*14b0*/  LOP3.LUT R124, R124, 0xfffff000, RZ, 0xc0, !PT ;  /* 0xfffff0007c7c7812 */ /* 0x000fe400078ec0ff */
[----:B------:R-:W-:Y:S02]  /*14c0*/  @P1 LEA.HI.X R9, R5, c[0x0][0x254], R6, 0x1, P2 ;  /* 0x0000950005091a11 */ /* 0x000fe400010f0c06 */
[----:B------:R-:W-:-:S03]  /*14d0*/  @P0 LEA R6, P2, R14, c[0x0][0x220], 0x1 ;  /* 0x000088000e060a11 */ /* 0x000fc600078408ff */
[----:B------:R2:W-:Y:S01]  /*14e0*/  @P1 LDGSTS.E.BYPASS.LTC128B.128 [R3+0x1100], [R8.64], !P6 ;  /* 0x0110000008031fae */ /* 0x0005e2000f101d46 */
[----:B------:R-:W-:Y:S02]  /*14f0*/  @P0 LEA.HI.X R7, R14, c[0x0][0x224], R4, 0x1, P2 ;  /* 0x000089000e070a11 */ /* 0x000fe400010f0c04 */
[----:B------:R-:W-:Y:S01]  /*1500*/  ISETP.GE.AND P2, PT, R17, c[0x0][0x27c], PT ;  /* 0x00009f0011007a0c */ /* 0x000fe20003f46270 */
[----:B------:R2:W-:Y:S01]  /*1510*/  @P1 LDGSTS.E.BYPASS.LTC128B.128 [R3+0x3100], [R8.64+0x80], !P4 ;  /* 0x0310008008031fae */ /* 0x0005e2000e101d46 */
[----:B------:R-:W-:Y:S02]  /*1520*/  IADD3 R14, R22, 0x50, RZ ;  /* 0x00000050160e7810 */ /* 0x000fe40007ffe0ff */
[----:B------:R-:W-:Y:S01]  /*1530*/  SEL R4, RZ, c[0x0][0x27c], !P2 ;  /* 0x00009f00ff047a07 */ /* 0x000fe20005000000 */
[----:B------:R2:W-:Y:S01]  /*1540*/  @P1 LDGSTS.E.BYPASS.LTC128B.128 [R3+0x5100], [R8.64+0x100], !P5 ;  /* 0x0510010008031fae */ /* 0x0005e2000e901d46 */
[----:B-1----:R-:W-:-:S03]  /*1550*/  @P0 LEA R12, P1, R103, R6, 0x1 ;  /* 0x00000006670c0211 */ /* 0x002fc600078208ff */
[----:B------:R-:W-:Y:S01]  /*1560*/  IMAD.IADD R5, R4, 0x1, R17 ;  /* 0x0000000104057824 */ /* 0x000fe200078e0211 */
[----:B------:R-:W0:Y:S01]  /*1570*/  LDGDEPBAR ;  /* 0x00000000000079af */ /* 0x000e220000000000 */
[----:B------:R-:W-:-:S03]  /*1580*/  @P0 LEA.HI.X R13, R103, R7, R102, 0x1, P1 ;  /* 0x00000007670d0211 */ /* 0x000fc600008f0c66 */
[----:B------:R-:W-:Y:S01]  /*1590*/  SHF.R.S32.HI R122, RZ, 0x1f, R5 ;  /* 0x0000001fff7a7819 */ /* 0x000fe20000011405 */
[----:B------:R1:W-:Y:S01]  /*15a0*/  @P0 LDGSTS.E.BYPASS.LTC128B.128 [R0+0x12100], [R6.64], !P6 ;  /* 0x1210000006000fae */ /* 0x0003e2000f101d46 */
[----:B------:R-:W-:Y:S02]  /*15b0*/  @P2 LOP3.LUT R135, R135, 0x2, RZ, 0xfc, !PT ;  /* 0x0000000287872812 */ /* 0x000fe400078efcff */
[CC--:B------:R-:W-:Y:S01]  /*15c0*/  LEA.HI R152, R122.reuse, R5.reuse, RZ, 0x3 ;  /* 0x000000057a987211 */ /* 0x0c0fe200078f18ff */
[----:B------:R1:W-:Y:S01]  /*15d0*/  @P0 LDGSTS.E.BYPASS.LTC128B.128 [R0+0x14100], [R6.64+0x80], !P4 ;  /* 0x1410008006000fae */ /* 0x0003e2000e101d46 */
[----:B------:R-:W-:Y:S01]  /*15e0*/  LEA.HI R122, R122, R5, RZ, 0x6 ;  /* 0x000000057a7a7211 */ /* 0x000fe200078f30ff */
[----:B------:R-:W-:Y:S01]  /*15f0*/  IMAD.WIDE.U32 R4, R105, c[0x0][0x280], R22 ;  /* 0x0000a00069047a25 */ /* 0x000fe200078e0016 */
[----:B------:R-:W-:Y:S01]  /*1600*/  LOP3.LUT R135, R135, 0xfffffff7, RZ, 0xc0, !PT ;  /* 0xfffffff787877812 */ /* 0x000fe200078ec0ff */
[----:B------:R1:W-:Y:S01]  /*1610*/  @P0 LDGSTS.E.BYPASS.LTC128B.128 [R0+0x16100], [R6.64+0x100], !P5 ;  /* 0x1610010006000fae */ /* 0x0003e2000e901d46 */
[----:B------:R-:W-:Y:S01]  /*1620*/  ISETP.NE.AND P1, PT, R142, c[0x0][0x2b8], PT ;  /* 0x0000ae008e007a0c */ /* 0x000fe20003f25270 */
[----:B------:R-:W-:Y:S01]  /*1630*/  IMAD.IADD R167, R166, 0x1, R5 ;  /* 0x00000001a6a77824 */ /* 0x000fe200078e0205 */
[----:B------:R-:W-:Y:S01]  /*1640*/  @P3 LOP3.LUT R135, R135, 0x8, RZ, 0xfc, !PT ;  /* 0x0000000887873812 */ /* 0x000fe200078efcff */
[----:B------:R3:W-:Y:S01]  /*1650*/  @P0 LDGSTS.E.BYPASS.LTC128B.128 [R0+0x13100], [R12.64], !P6 ;  /* 0x131000000c000fae */ /* 0x0007e2000f101d46 */
[----:B------:R-:W-:Y:S01]  /*1660*/  IMAD.MOV.U32 R166, RZ, RZ, R4 ;  /* 0x000000ffffa67224 */ /* 0x000fe200078e0004 */
[----:B------:R-:W-:Y:S01]  /*1670*/  LOP3.LUT R5, R129, 0x38, R152, 0xf8, !PT ;  /* 0x0000003881057812 */ /* 0x000fe200078ef898 */
[----:B------:R-:W-:Y:S01]  /*1680*/  IMAD.SHL.U32 R122, R122, 0x40, RZ ;  /* 0x000000407a7a7824 */ /* 0x000fe200078e00ff */
[----:B------:R3:W-:Y:S01]  /*1690*/  @P0 LDGSTS.E.BYPASS.LTC128B.128 [R0+0x15100], [R12.64+0x80], !P4 ;  /* 0x151000800c000fae */ /* 0x0007e2000e101d46 */
[----:B--2---:R-:W-:Y:S01]  /*16a0*/  IMAD.IADD R3, R2, 0x1, R15 ;  /* 0x0000000102037824 */ /* 0x004fe200078e020f */
[----:B------:R-:W-:Y:S01]  /*16b0*/  LOP3.LUT R135, R135, 0xffffffef, RZ, 0xc0, !PT ;  /* 0xffffffef87877812 */ /* 0x000fe200078ec0ff */
[----:B------:R-:W-:Y:S01]  /*16c0*/  IMAD.MOV.U32 R4, RZ, RZ, c[0x0][0x290] ;  /* 0x0000a400ff047624 */ /* 0x000fe200078e00ff */
[----:B------:R3:W-:Y:S01]  /*16d0*/  @P0 LDGSTS.E.BYPASS.LTC128B.128 [R0+0x17100], [R12.64+0x100], !P5 ;  /* 0x171001000c000fae */ /* 0x0007e2000e901d46 */
[----:B------:R-:W-:Y:S01]  /*16e0*/  LOP3.LUT P0, RZ, R130, 0x4, RZ, 0xc0, !PT ;  /* 0x0000000482ff7812 */ /* 0x000fe2000780c0ff */
[----:B------:R-:W-:Y:S01]  /*16f0*/  IMAD.WIDE.U32 R166, R90, c[0x0][0x280], R166 ;  /* 0x0000a0005aa67a25 */ /* 0x000fe200078e00a6 */
[----:B------:R-:W-:Y:S01]  /*1700*/  SHF.R.S32.HI R120, RZ, 0x1f, R3 ;  /* 0x0000001fff787819 */ /* 0x000fe20000011403 */
[----:B------:R-:W0:Y:S01]  /*1710*/  LDGDEPBAR ;  /* 0x00000000000079af */ /* 0x000e220000000000 */
[----:B------:R-:W-:Y:S01]  /*1720*/  LOP3.LUT R122, R122, 0xfffff000, RZ, 0xc0, !PT ;  /* 0xfffff0007a7a7812 */ /* 0x000fe200078ec0ff */
[----:B------:R-:W-:Y:S01]  /*1730*/  IMAD.SHL.U32 R109, R4, 0x40, RZ ;  /* 0x00000040046d7824 */ /* 0x000fe200078e00ff */
[----:B------:R-:W-:-:S02]  /*1740*/  LEA.HI R2, R120, R3, RZ, 0x3 ;  /* 0x0000000378027211 */ /* 0x000fc400078f18ff */
[----:B------:R-:W-:Y:S02]  /*1750*/  LEA.HI R120, R120, R3, RZ, 0x6 ;  /* 0x0000000378787211 */ /* 0x000fe400078f30ff */
[----:B------:R-:W-:Y:S02]  /*1760*/  LOP3.LUT R3, R129, 0x38, R2, 0xf8, !PT ;  /* 0x0000003881037812 */ /* 0x000fe400078ef802 */
[-C--:B------:R-:W-:Y:S01]  /*1770*/  LOP3.LUT R5, R5, R118.reuse, RZ, 0x3c, !PT ;  /* 0x0000007605057212 */ /* 0x080fe200078e3cff */
[----:B------:R-:W-:Y:S01]  /*1780*/  IMAD.SHL.U32 R120, R120, 0x40, RZ ;  /* 0x0000004078787824 */ /* 0x000fe200078e00ff */
[----:B-1----:R-:W-:Y:S02]  /*1790*/  LOP3.LUT R7, R129, 0x38, R144, 0xf8, !PT ;  /* 0x0000003881077812 */ /* 0x002fe400078ef890 */
[-C--:B------:R-:W-:Y:S02]  /*17a0*/  LOP3.LUT R3, R3, R118.reuse, RZ, 0x3c, !PT ;  /* 0x0000007603037212 */ /* 0x080fe400078e3cff */
[----:B------:R-:W-:-:S02]  /*17b0*/  LOP3.LUT R7, R7, R118, RZ, 0x3c, !PT ;  /* 0x0000007607077212 */ /* 0x000fc400078e3cff */
[----:B------:R-:W-:Y:S02]  /*17c0*/  LOP3.LUT R120, R120, 0xfffff000, RZ, 0xc0, !PT ;  /* 0xfffff00078787812 */ /* 0x000fe400078ec0ff */
[--C-:B------:R-:W-:Y:S01]  /*17d0*/  IADD3 R124, R7, R124, R16.reuse ;  /* 0x0000007c077c7210 */ /* 0x100fe20007ffe010 */
[----:B------:R-:W-:Y:S01]  /*17e0*/  IMAD R7, R93, c[0x0][0x210], RZ ;  /* 0x000084005d077a24 */ /* 0x000fe200078e02ff */
[--C-:B------:R-:W-:Y:S01]  /*17f0*/  IADD3 R120, R3, R120, R16.reuse ;  /* 0x0000007803787210 */ /* 0x100fe20007ffe010 */
[----:B------:R-:W-:Y:S01]  /*1800*/  IMAD R3, R93, c[0x0][0x1e8], RZ ;  /* 0x00007a005d037a24 */ /* 0x000fe200078e02ff */
[-C--:B------:R-:W-:Y:S01]  /*1810*/  SHF.L.U64.HI R107, R4, R111.reuse, c[0x0][0x294] ;  /* 0x0000a500046b7619 */ /* 0x080fe2000001026f */
[----:B---3--:R-:W-:Y:S01]  /*1820*/  IMAD.MOV.U32 R0, RZ, RZ, c[0x0][0x280] ;  /* 0x0000a000ff007624 */ /* 0x008fe200078e00ff */
[----:B------:R-:W-:Y:S01]  /*1830*/  @P0 LOP3.LUT R135, R135, 0x10, RZ, 0xfc, !PT ;  /* 0x0000001087870812 */ /* 0x000fe200078efcff */
[----:B------:R-:W-:Y:S01]  /*1840*/  IMAD R7, R184, c[0x0][0x214], R7 ;  /* 0x00008500b8077a24 */ /* 0x000fe200078e0207 */
[----:B------:R-:W-:Y:S01]  /*1850*/  IADD3 R122, R5, R122, R16 ;  /* 0x0000007a057a7210 */ /* 0x000fe20007ffe010 */
[C---:B------:R-:W-:Y:S01]  /*1860*/  IMAD.SHL.U32 R113, R0.reuse, 0x40, RZ ;  /* 0x0000004000717824 */ /* 0x040fe200078e00ff */
[----:B------:R-:W-:Y:S01]  /*1870*/  SHF.L.U64.HI R111, R0, R111, c[0x0][0x284] ;  /* 0x0000a100006f7619 */ /* 0x000fe2000001026f */
[----:B------:R-:W-:Y:S01]  /*1880*/  IMAD R3, R184, c[0x0][0x1ec], R3 ;  /* 0x00007b00b8037a24 */ /* 0x000fe200078e0203 */
[----:B------:R-:W-:Y:S01]  /*1890*/  SHF.R.S32.HI R0, RZ, 0x1f, R131 ;  /* 0x0000001fff007819 */ /* 0x000fe20000011483 */
[----:B------:R-:W-:Y:S01]  /*18a0*/  IMAD.IADD R106, R179, 0x1, R7 ;  /* 0x00000001b36a7824 */ /* 0x000fe200078e0207 */
[----:B------:R-:W-:Y:S01]  /*18b0*/  SHF.R.S32.HI R5, RZ, 0x1f, R90 ;  /* 0x0000001fff057819 */ /* 0x000fe2000001145a */
[----:B------:R-:W-:Y:S01]  /*18c0*/  IMAD.IADD R110, R177, 0x1, R3 ;  /* 0x00000001b16e7824 */ /* 0x000fe200078e0203 */
[----:B------:R-:W-:Y:S01]  /*18d0*/  LEA.HI R119, R0, R131, RZ, 0x3 ;  /* 0x0000008300777211 */ /* 0x000fe200078f18ff */
[----:B------:R-:W-:Y:S01]  /*18e0*/  IMAD R7, R175, c[0x0][0x2b0], RZ ;  /* 0x0000ac00af077a24 */ /* 0x000fe200078e02ff */
[----:B------:R-:W-:Y:S01]  /*18f0*/  ISETP.GE.AND P0, PT, R137, 0x1, PT ;  /* 0x000000018900780c */ /* 0x000fe20003f06270 */
[C---:B------:R-:W-:Y:S01]  /*1900*/  IMAD R139, R5.reuse, c[0x0][0x290], RZ ;  /* 0x0000a400058b7a24 */ /* 0x040fe200078e02ff */
[----:B------:R-:W-:Y:S01]  /*1910*/  SHF.R.S32.HI R0, RZ, 0x1f, R17 ;  /* 0x0000001fff007819 */ /* 0x000fe20000011411 */
[----:B------:R-:W-:Y:S01]  /*1920*/  IMAD R5, R5, c[0x0][0x280], RZ ;  /* 0x0000a00005057a24 */ /* 0x000fe200078e02ff */
[----:B------:R-:W-:Y:S01]  /*1930*/  LOP3.LUT R135, R135, 0xffffffbf, RZ, 0xc0, !PT ;  /* 0xffffffbf87877812 */ /* 0x000fe200078ec0ff */
[----:B------:R-:W-:Y:S01]  /*1940*/  IMAD R139, R90, c[0x0][0x294], R139 ;  /* 0x0000a5005a8b7a24 */ /* 0x000fe200078e028b */
[----:B------:R-:W-:Y:S01]  /*1950*/  LOP3.LUT R3, R129, 0x18, R24, 0xf8, !PT ;  /* 0x0000001881037812 */ /* 0x000fe200078ef818 */
[----:B------:R-:W-:Y:S01]  /*1960*/  IMAD R7, R174, c[0x0][0x2b4], R7 ;  /* 0x0000ad00ae077a24 */ /* 0x000fe200078e0207 */
[----:B------:R-:W-:Y:S01]  /*1970*/  LOP3.LUT R144, R144, 0xfffffff8, RZ, 0xc0, !PT ;  /* 0xfffffff890907812 */ /* 0x000fe200078ec0ff */
[----:B------:R-:W-:Y:S01]  /*1980*/  IMAD R5, R90, c[0x0][0x284], R5 ;  /* 0x0000a1005a057a24 */ /* 0x000fe200078e0205 */
[----:B------:R-:W-:Y:S01]  /*1990*/  LOP3.LUT R146, R152, 0xfffffff8, RZ, 0xc0, !PT ;  /* 0xfffffff898927812 */ /* 0x000fe200078ec0ff */
[----:B------:R-:W-:Y:S01]  /*19a0*/  IMAD.WIDE.U32 R174, R174, c[0x0][0x2b0], RZ ;  /* 0x0000ac00aeae7a25 */ /* 0x000fe200078e00ff */
[----:B------:R-:W-:-:S02]  /*19b0*/  LOP3.LUT R148, R2, 0xfffffff8, RZ, 0xc0, !PT ;  /* 0xfffffff802947812 */ /* 0x000fc400078ec0ff */
[----:B------:R-:W-:Y:S01]  /*19c0*/  LEA.HI R127, R0, R17, RZ, 0x3 ;  /* 0x00000011007f7211 */ /* 0x000fe200078f18ff */
[----:B------:R-:W-:Y:S01]  /*19d0*/  IMAD.IADD R141, R173, 0x1, R139 ;  /* 0x00000001ad8d7824 */ /* 0x000fe200078e028b */
[----:B------:R-:W-:Y:S01]  /*19e0*/  LOP3.LUT R135, R135, 0xffffffdf, RZ, 0xc0, !PT ;  /* 0xffffffdf87877812 */ /* 0x000fe200078ec0ff */
[----:B------:R-:W-:Y:S01]  /*19f0*/  IMAD.IADD R104, R175, 0x1, R7 ;  /* 0x00000001af687824 */ /* 0x000fe200078e0207 */
[----:B------:R-:W-:Y:S01]  /*1a00*/  LOP3.LUT R3, R3, R118, RZ, 0x3c, !PT ;  /* 0x0000007603037212 */ /* 0x000fe200078e3cff */
[----:B------:R-:W-:Y:S01]  /*1a10*/  IMAD.IADD R139, R139, 0x1, R169 ;  /* 0x000000018b8b7824 */ /* 0x000fe200078e02a9 */
[----:B------:R-:W-:Y:S01]  /*1a20*/  SHF.R.S32.HI R143, RZ, 0x1f, R144 ;  /* 0x0000001fff8f7819 */ /* 0x000fe20000011490 */
[----:B------:R-:W-:Y:S01]  /*1a30*/  IMAD.IADD R140, R171, 0x1, R5 ;  /* 0x00000001ab8c7824 */ /* 0x000fe200078e0205 */
[----:B------:R-:W-:Y:S01]  /*1a40*/  SHF.R.S32.HI R145, RZ, 0x1f, R146 ;  /* 0x0000001fff917819 */ /* 0x000fe20000011492 */
[----:B------:R-:W-:Y:S01]  /*1a50*/  IMAD.IADD R0, R3, 0x1, R16 ;  /* 0x0000000103007824 */ /* 0x000fe200078e0210 */
[----:B------:R-:W-:Y:S01]  /*1a60*/  SHF.R.S32.HI R147, RZ, 0x1f, R148 ;  /* 0x0000001fff937819 */ /* 0x000fe20000011494 */
[----:B------:R-:W-:Y:S01]  /*1a70*/  IMAD.IADD R138, R5, 0x1, R167 ;  /* 0x00000001058a7824 */ /* 0x000fe200078e02a7 */
[----:B------:R-:W-:-:S02]  /*1a80*/  LOP3.LUT R119, R119, 0xfffffff8, RZ, 0xc0, !PT ;  /* 0xfffffff877777812 */ /* 0x000fc400078ec0ff */
[----:B------:R-:W-:Y:S02]  /*1a90*/  LOP3.LUT R127, R127, 0xfffffff8, RZ, 0xc0, !PT ;  /* 0xfffffff87f7f7812 */ /* 0x000fe400078ec0ff */
[----:B------:R-:W-:Y:S02]  /*1aa0*/  @P1 LOP3.LUT R135, R135, 0x20, RZ, 0xfc, !PT ;  /* 0x0000002087871812 */ /* 0x000fe400078efcff */
[C---:B------:R-:W-:Y:S01]  /*1ab0*/  SHF.L.U64.HI R143, R144.reuse, 0x1, R143 ;  /* 0x00000001908f7819 */ /* 0x040fe2000001028f */
[----:B------:R-:W-:Y:S01]  /*1ac0*/  IMAD.SHL.U32 R144, R144, 0x2, RZ ;  /* 0x0000000290907824 */ /* 0x000fe200078e00ff */
[C---:B------:R-:W-:Y:S01]  /*1ad0*/  SHF.L.U64.HI R145, R146.reuse, 0x1, R145 ;  /* 0x0000000192917819 */ /* 0x040fe20000010291 */
[----:B------:R-:W-:Y:S01]  /*1ae0*/  IMAD.SHL.U32 R146, R146, 0x2, RZ ;  /* 0x0000000292927824 */ /* 0x000fe200078e00ff */
[C---:B------:R-:W-:Y:S01]  /*1af0*/  SHF.L.U64.HI R147, R148.reuse, 0x1, R147 ;  /* 0x0000000194937819 */ /* 0x040fe20000010293 */
[----:B------:R-:W-:Y:S01]  /*1b00*/  IMAD.SHL.U32 R148, R148, 0x2, RZ ;  /* 0x0000000294947824 */ /* 0x000fe200078e00ff */
[----:B------:R-:W-:-:S02]  /*1b10*/  IADD3 R13, R22, 0x30, RZ ;  /* 0x00000030160d7810 */ /* 0x000fc40007ffe0ff */
[----:B------:R-:W-:Y:S02]  /*1b20*/  IADD3 R12, R22, 0x10, RZ ;  /* 0x00000010160c7810 */ /* 0x000fe40007ffe0ff */
[----:B------:R-:W-:Y:S02]  /*1b30*/  SHF.R.S32.HI R112, RZ, 0x1f, R119 ;  /* 0x0000001fff707819 */ /* 0x000fe40000011477 */
[----:B------:R-:W-:Y:S02]  /*1b40*/  SHF.R.S32.HI R150, RZ, 0x1f, R127 ;  /* 0x0000001fff967819 */ /* 0x000fe4000001147f */
[----:B------:R-:W-:Y:S02]  /*1b50*/  SHF.R.S32.HI R152, RZ, 0x3, R152 ;  /* 0x00000003ff987819 */ /* 0x000fe40000011498 */
[----:B------:R-:W-:Y:S02]  /*1b60*/  SHF.R.S32.HI R151, RZ, 0x3, R2 ;  /* 0x00000003ff977819 */ /* 0x000fe40000011402 */
[----:B------:R-:W-:-:S02]  /*1b70*/  @P0 LOP3.LUT R135, R135, 0x40, RZ, 0xfc, !PT ;  /* 0x0000004087870812 */ /* 0x000fc400078efcff */
.L_x_936:
[----:B------:R-:W-:Y:S01]  /*1b80*/  ISETP.NE.AND P1, PT, R142, c[0x0][0x2b8], PT ;  /* 0x0000ae008e007a0c */ /* 0x000fe20003f25270 */
[----:B-1----:R-:W-:Y:S01]  /*1b90*/  IMAD.SHL.U32 R5, R18, 0x40, RZ ;  /* 0x0000004012057824 */ /* 0x002fe200078e00ff */
[----:B------:R-:W-:Y:S01]  /*1ba0*/  LOP3.LUT P2, RZ, R130, 0x4, RZ, 0xc0, !PT ;  /* 0x0000000482ff7812 */ /* 0x000fe2000784c0ff */
[----:B------:R-:W-:Y:S01]  /*1bb0*/  IMAD.MOV.U32 R154, RZ, RZ, RZ ;  /* 0x000000ffff9a7224 */ /* 0x000fe200078e00ff */
[----:B------:R-:W-:Y:S04]  /*1bc0*/  DEPBAR.LE SB0, 0x2 ;  /* 0x000080800000791a */ /* 0x000fe80000000000 */
[----:B------:R-:W-:Y:S01]  /*1bd0*/  IMAD.IADD R3, R128, 0x1, R5 ;  /* 0x0000000180037824 */ /* 0x000fe200078e0205 */
[----:B------:R-:W-:Y:S01]  /*1be0*/  BSSY B1, `(.L_x_912) ;  /* 0x0000409000017945 */ /* 0x000fe20003800000 */
[----:B------:R-:W-:Y:S02]  /*1bf0*/  IMAD R2, R53, 0x3000, R0 ;  /* 0x0000300035027824 */ /* 0x000fe400078e0200 */
[----:B------:R-:W-:Y:S01]  /*1c00*/  IMAD.IADD R153, R97, 0x1, R3 ;  /* 0x0000000161997824 */ /* 0x000fe200078e0203 */
[----:B------:R-:W-:Y:S02]  /*1c10*/  ISETP.GE.AND P0, PT, R3, R96, PT ;  /* 0x000000600300720c */ /* 0x000fe40003f06270 */
[----:B------:R-:W-:Y:S01]  /*1c20*/  IADD3 R155, R2, 0x20, RZ ;  /* 0x00000020029b7810 */ /* 0x000fe20007ffe0ff */
[----:B------:R-:W-:Y:S01]  /*1c30*/  @P1 IMAD.HI.U32 R4, R153, c[0x0][0x2bc], RZ ;  /* 0x0000af0099041a27 */ /* 0x000fe200078e00ff */
[----:B------:R-:W-:Y:S02]  /*1c40*/  ISETP.GT.OR P0, PT, R128, 0x3f, P0 ;  /* 0x0000003f8000780c */ /* 0x000fe40000704670 */
[C---:B------:R-:W-:Y:S01]  /*1c50*/  @P2 IADD3 R155, R2.reuse, -0x20, RZ ;  /* 0xffffffe0029b2810 */ /* 0x040fe20007ffe0ff */
[----:B------:R-:W-:Y:S01]  /*1c60*/  IMAD.MOV.U32 R3, RZ, RZ, R153 ;  /* 0x000000ffff037224 */ /* 0x000fe200078e0099 */
[----:B------:R-:W-:Y:S02]  /*1c70*/  @P1 SHF.R.U32.HI R3, RZ, c[0x0][0x2c0], R4 ;  /* 0x0000b000ff031a19 */ /* 0x000fe40000011604 */
[----:B------:R-:W-:Y:S02]  /*1c80*/  ISETP.GE.AND P2, PT, R137, 0x1, PT ;  /* 0x000000018900780c */ /* 0x000fe40003f46270 */
[----:B------:R-:W-:Y:S02]  /*1c90*/  LEA R157, R2, 0x100, 0x1 ;  /* 0x00000100029d7811 */ /* 0x000fe400078e08ff */
[----:B------:R-:W-:Y:S03]  /*1ca0*/  LEA R155, R155, 0x100, 0x1 ;  /* 0x000001009b9b7811 */ /* 0x000fe600078e08ff */
[C---:B------:R-:W-:Y:S04]  /*1cb0*/  @!P0 IADD3 R7, P1, R3.reuse, R174, RZ ;  /* 0x000000ae03078210 */ /* 0x040fe80007f3e0ff */
[----:B------:R-:W-:Y:S02]  /*1cc0*/  @!P0 LEA.HI.X.SX32 R4, R3, R104, 0x1, P1 ;  /* 0x0000006803048211 */ /* 0x000fe400008f0eff */
[C---:B------:R-:W-:Y:S04]  /*1cd0*/  @!P0 LEA R8, P1, R7.reuse, c[0x0][0x2a0], 0x2 ;  /* 0x0000a80007088a11 */ /* 0x040fe800078210ff */
[----:B------:R-:W-:Y:S01]  /*1ce0*/  @!P0 LEA.HI.X R9, R7, c[0x0][0x2a4], R4, 0x2, P1 ;  /* 0x0000a90007098a11 */ /* 0x000fe200008f1404 */
[----:B------:R-:W-:Y:S04]  /*1cf0*/  IMAD.MOV R4, RZ, RZ, -R3 ;  /* 0x000000ffff047224 */ /* 0x000fe800078e0a03 */
[----:B-----5:R1:W5:Y:S01]  /*1d00*/  @!P0 LDG.E R154, [R8.64] ;  /* 0x00000006089a8981 */ /* 0x020362000c1e1900 */
[----:B------:R-:W-:Y:S03]  /*1d10*/  IMAD R153, R4, c[0x0][0x2b8], R153 ;  /* 0x0000ae0004997a24 */ /* 0x000fe600078e0299 */
[----:B------:R-:W-:Y:S06]  /*1d20*/  BAR.SYNC.DEFER_BLOCKING 0x0 ;  /* 0x0000000000007b1d */ /* 0x000fec0000010000 */
[----:B----4-:R-:W-:-:S05]  /*1d30*/  @!P2 BRA `(.L_x_913) ;  /* 0x00003c100000a947 */ /* 0x010fca0003800000 */
[----:B------:R-:W-:Y:S01]  /*1d40*/  IMAD.WIDE.U32 R6, R153, c[0x0][0x1e0], RZ ;  /* 0x0000780099067a25 */ /* 0x000fe200078e00ff */
[----:B------:R-:W-:Y:S02]  /*1d50*/  SHF.R.S32.HI R159, RZ, 0x1f, R153 ;  /* 0x0000001fff9f7819 */ /* 0x000fe40000011499 */
[----:B-----5:R-:W-:Y:S01]  /*1d60*/  SHF.R.S32.HI R158, RZ, 0x1f, R154 ;  /* 0x0000001fff9e7819 */ /* 0x020fe2000001149a */
[----:B-1----:R-:W-:Y:S01]  /*1d70*/  IMAD R9, R107, R18, RZ ;  /* 0x000000126b097224 */ /* 0x002fe200078e02ff */
[----:B------:R-:W-:Y:S01]  /*1d80*/  IADD3 R156, -R5, R96, RZ ;  /* 0x00000060059c7210 */ /* 0x000fe20007ffe1ff */
[----:B------:R-:W-:Y:S02]  /*1d90*/  IMAD R2, R159, c[0x0][0x1e0], RZ ;  /* 0x000078009f027a24 */ /* 0x000fe400078e02ff */
[----:B------:R-:W-:Y:S01]  /*1da0*/  IMAD R81, R158, c[0x0][0x1f0], RZ ;  /* 0x00007c009e517a24 */ /* 0x000fe200078e02ff */
[----:B------:R-:W-:Y:S01]  /*1db0*/  IMNMX R156, R156, 0x40, PT ;  /* 0x000000409c9c7817 */ /* 0x000fe20003800200 */
[----:B------:R-:W-:Y:S02]  /*1dc0*/  IMAD R2, R153, c[0x0][0x1e4], R2 ;  /* 0x0000790099027a24 */ /* 0x000fe400078e0202 */
[C---:B------:R-:W-:Y:S02]  /*1dd0*/  IMAD R81, R154.reuse, c[0x0][0x1f4], R81 ;  /* 0x00007d009a517a24 */ /* 0x040fe400078e0251 */
[----:B------:R-:W-:Y:S01]  /*1de0*/  IMAD.WIDE.U32 R4, R109, R18, RZ ;  /* 0x000000126d047225 */ /* 0x000fe200078e00ff */
[----:B------:R-:W-:Y:S02]  /*1df0*/  IADD3 R3, R7, R2, RZ ;  /* 0x0000000207037210 */ /* 0x000fe40007ffe0ff */
[----:B------:R-:W-:Y:S01]  /*1e00*/  MOV R2, R6 ;  /* 0x0000000600027202 */ /* 0x000fe20000000f00 */
[----:B------:R-:W-:Y:S04]  /*1e10*/  IMAD.WIDE.U32 R6, R113, R18, RZ ;  /* 0x0000001271067225 */ /* 0x000fe800078e00ff */
[----:B------:R-:W-:Y:S05]  /*1e20*/  IMAD.WIDE.U32 R2, R154, c[0x0][0x1f0], R2 ;  /* 0x00007c009a027a25 */ /* 0x000fea00078e0002 */
[----:B------:R-:W-:Y:S04]  /*1e30*/  IADD3 R2, P0, R176, R2, RZ ;  /* 0x00000002b0027210 */ /* 0x000fe80007f1e0ff */
[----:B------:R-:W-:Y:S01]  /*1e40*/  IADD3.X R81, R110, R3, R81, P0, !PT ;  /* 0x000000036e517210 */ /* 0x000fe200007fe451 */
[----:B------:R-:W-:Y:S01]  /*1e50*/  IMAD R3, R111, R18, RZ ;  /* 0x000000126f037224 */ /* 0x000fe200078e02ff */
[C---:B------:R-:W-:Y:S04]  /*1e60*/  LEA R80, P0, R2.reuse, c[0x0][0x1c8], 0x1 ;  /* 0x0000720002507a11 */ /* 0x040fe800078008ff */
[----:B------:R-:W-:Y:S02]  /*1e70*/  LEA.HI.X R81, R2, c[0x0][0x1cc], R81, 0x1, P0 ;  /* 0x0000730002517a11 */ /* 0x000fe400000f0c51 */
[----:B------:R-:W-:Y:S02]  /*1e80*/  ISETP.NE.AND P0, PT, RZ, UR4, PT ;  /* 0x00000004ff007c0c */ /* 0x000fe4000bf05270 */
[----:B------:R-:W-:Y:S05]  /*1e90*/  SHF.R.S32.HI R2, RZ, 0x1f, R18 ;  /* 0x0000001fff027819 */ /* 0x000fea0000011412 */
[C---:B------:R-:W-:Y:S02]  /*1ea0*/  IMAD R3, R2.reuse, R113, R3 ;  /* 0x0000007102037224 */ /* 0x040fe400078e0203 */
[----:B------:R-:W-:Y:S03]  /*1eb0*/  IMAD R9, R2, R109, R9 ;  /* 0x0000006d02097224 */ /* 0x000fe600078e0209 */
[----:B------:R-:W-:Y:S02]  /*1ec0*/  IADD3 R3, R7, R3, RZ ;  /* 0x0000000307037210 */ /* 0x000fe40007ffe0ff */
        /* <DEDUP_REMOVED lines=61> */
.L_x_916:
[----:B------:R-:W-:Y:S05]  /*22a0*/  BSYNC B0 ;  /* 0x0000000000007941 */ /* 0x000fea0003800000 */
.L_x_915:
        /* <DEDUP_REMOVED lines=59> */
[----:B------:R-:W-:Y:S02]  /*2660*/  @!P0 PRMT R44, R44, 0x5410, R45 ;  /* 0x000054102c2c8816 */ /* 0x000fe4000000002d */
[----:B------:R-:W-:Y:S02]  /*2670*/  @!P0 SHF.R.U32.HI R54, RZ, 0x10, R79 ;  /* 0x00000010ff368819 */ /* 0x000fe4000001164f */
[----:B------:R-:W-:Y:S02]  /*2680*/  @!P0 PRMT R41, R41, 0x5410, R46 ;  /* 0x0000541029298816 */ /* 0x000fe4000000002e */
[----:B------:R-:W-:Y:S02]  /*2690*/  @!P0 SHF.L.U32 R45, R44, 0x10, RZ ;  /* 0x000000102c2d8819 */ /* 0x000fe400000006ff */
[----:B------:R-:W-:Y:S01]  /*26a0*/  @!P0 PRMT R54, R51, 0x5410, R54 ;  /* 0x0000541033368816 */ /* 0x000fe20000000036 */
[C---:B------:R-:W-:Y:S01]  /*26b0*/  @!P0 IMAD.U32 R51, R52.reuse, 0x10000, RZ ;  /* 0x0001000034338824 */ /* 0x040fe200078e00ff */
[----:B------:R-:W-:Y:S02]  /*26c0*/  @!P0 LOP3.LUT R52, R52, 0xffff0000, RZ, 0xc0, !PT ;  /* 0xffff000034348812 */ /* 0x000fe400078ec0ff */
[----:B------:R-:W-:Y:S01]  /*26d0*/  @!P0 LOP3.LUT R44, R44, 0xffff0000, RZ, 0xc0, !PT ;  /* 0xffff00002c2c8812 */ /* 0x000fe200078ec0ff */
[C---:B-1----:R-:W-:Y:S01]  /*26e0*/  @!P0 IMAD.U32 R50, R28.reuse, 0x10000, RZ ;  /* 0x000100001c328824 */ /* 0x042fe200078e00ff */
[----:B------:R-:W-:Y:S01]  /*26f0*/  @!P0 LOP3.LUT R46, R28, 0xffff0000, RZ, 0xc0, !PT ;  /* 0xffff00001c2e8812 */ /* 0x000fe200078ec0ff */
[C---:B------:R-:W-:Y:S01]  /*2700*/  @!P0 IMAD.U32 R55, R29.reuse, 0x10000, RZ ;  /* 0x000100001d378824 */ /* 0x040fe200078e00ff */
[----:B------:R-:W-:Y:S02]  /*2710*/  @!P0 LOP3.LUT R47, R29, 0xffff0000, RZ, 0xc0, !PT ;  /* 0xffff00001d2f8812 */ /* 0x000fe400078ec0ff */
[C---:B------:R-:W-:Y:S01]  /*2720*/  @!P0 SHF.L.U32 R56, R31.reuse, 0x10, RZ ;  /* 0x000000101f388819 */ /* 0x040fe200000006ff */
        /* <DEDUP_REMOVED lines=11> */
[----:B------:R-:W-:Y:S01]  /*27e0*/  @!P0 F2FP.BF16.PACK_AB R83, R2, R83 ;  /* 0x000000530253823e */ /* 0x000fe200000010ff */
[C---:B------:R-:W-:Y:S01]  /*27f0*/  @!P0 IMAD.U32 R44, R41.reuse, 0x10000, RZ ;  /* 0x00010000292c8824 */ /* 0x040fe200078e00ff */
[----:B------:R-:W-:Y:S01]  /*2800*/  @!P0 LOP3.LUT R41, R41, 0xffff0000, RZ, 0xc0, !PT ;  /* 0xffff000029298812 */ /* 0x000fe200078ec0ff */
[----:B------:R-:W-:Y:S02]  /*2810*/  @!P0 IMAD.U32 R51, R30, 0x10000, RZ ;  /* 0x000100001e338824 */ /* 0x000fe400078e00ff */
        /* <DEDUP_REMOVED lines=17> */
.L_x_919:
[----:B------:R-:W-:Y:S05]  /*2930*/  BSYNC B0 ;  /* 0x0000000000007941 */ /* 0x000fea0003800000 */
.L_x_918:
        /* <DEDUP_REMOVED lines=58> */
.L_x_921:
[----:B------:R-:W-:Y:S05]  /*2ce0*/  BSYNC B0 ;  /* 0x0000000000007941 */ /* 0x000fea0003800000 */
.L_x_920:
        /* <DEDUP_REMOVED lines=58> */
.L_x_923:
[----:B------:R-:W-:Y:S05]  /*3090*/  BSYNC B0 ;  /* 0x0000000000007941 */ /* 0x000fea0003800000 */
.L_x_922:
        /* <DEDUP_REMOVED lines=26> */
[C---:B------:R-:W-:Y:S01]  /*3240*/  @!P0 FMUL.FTZ R45, R36.reuse, R41 ;  /* 0x00000029242d8220 */ /* 0x040fe20000410000 */
[----:B------:R-:W-:Y:S01]  /*3250*/  @!P0 LOP3.LUT R44, R63, 0xffff0000, RZ, 0xc0, !PT ;  /* 0xffff00003f2c8812 */ /* 0x000fe200078ec0ff */
[----:B------:R-:W-:Y:S02]  /*3260*/  @!P0 FMUL.FTZ R48, R37, R42 ;  /* 0x0000002a25308220 */ /* 0x000fe40000410000 */
[-C--:B------:R-:W-:Y:S01]  /*3270*/  @!P0 FMUL.FTZ R2, R36, R27.reuse ;  /* 0x0000001b24028220 */ /* 0x080fe20000410000 */
[----:B------:R-:W-:Y:S01]  /*3280*/  @!P0 LOP3.LUT R36, R31, 0xffff0000, RZ, 0xc0, !PT ;  /* 0xffff00001f248812 */ /* 0x000fe200078ec0ff */
[----:B------:R-:W-:Y:S01]  /*3290*/  @!P0 FFMA.FTZ R45, R40, R27, -R45 ;  /* 0x0000001b282d8223 */ /* 0x000fe2000001082d */
[C---:B------:R-:W-:Y:S01]  /*32a0*/  @!P0 LOP3.LUT R27, R30.reuse, 0xffff0000, RZ, 0xc0, !PT ;  /* 0xffff00001e1b8812 */ /* 0x040fe200078ec0ff */
        /* <DEDUP_REMOVED lines=25> */
.L_x_925:
[----:B------:R-:W-:Y:S05]  /*3440*/  BSYNC B0 ;  /* 0x0000000000007941 */ /* 0x000fea0003800000 */
.L_x_924:
        /* <DEDUP_REMOVED lines=58> */
.L_x_927:
[----:B------:R-:W-:Y:S05]  /*37f0*/  BSYNC B0 ;  /* 0x0000000000007941 */ /* 0x000fea0003800000 */
.L_x_926:
        /* <DEDUP_REMOVED lines=34> */
[C---:B------:R-:W-:Y:S01]  /*3a20*/  @!P0 SHF.L.U32 R7, R6.reuse, 0x10, RZ ;  /* 0x0000001006078819 */ /* 0x040fe200000006ff */
[----:B------:R-:W-:Y:S01]  /*3a30*/  @!P0 FFMA.FTZ R2, R21, R27, R2 ;  /* 0x0000001b15028223 */ /* 0x000fe20000010002 */
[----:B------:R-:W-:Y:S01]  /*3a40*/  @!P0 LOP3.LUT R6, R6, 0xffff0000, RZ, 0xc0, !PT ;  /* 0xffff000006068812 */ /* 0x000fe200078ec0ff */
[----:B------:R-:W-:Y:S02]  /*3a50*/  @!P0 IMAD.U32 R21, R57, 0x10000, RZ ;  /* 0x0001000039158824 */ /* 0x000fe400078e00ff */
[----:B------:R-:W-:Y:S01]  /*3a60*/  @!P0 FMUL.FTZ R4, R8, R7 ;  /* 0x0000000708048220 */ /* 0x000fe20000410000 */
[----:B------:R-:W-:Y:S01]  /*3a70*/  @!P0 F2FP.BF16.PACK_AB R35, R2, R35 ;  /* 0x000000230223823e */ /* 0x000fe200000010ff */
[----:B------:R-:W-:Y:S02]  /*3a80*/  @!P0 FMUL.FTZ R37, R8, R21 ;  /* 0x0000001508258220 */ /* 0x000fe40000410000 */
[----:B------:R-:W-:Y:S02]  /*3a90*/  @!P0 IMAD.U32 R27, R31, 0x10000, RZ ;  /* 0x000100001f1b8824 */ /* 0x000fe400078e00ff */
        /* <DEDUP_REMOVED lines=16> */
.L_x_914:
        /* <DEDUP_REMOVED lines=47> */
.L_x_929:
[----:B------:R-:W-:Y:S05]  /*3e90*/  BSYNC B0 ;  /* 0x0000000000007941 */ /* 0x000fea0003800000 */
.L_x_928:
[----:B------:R2:W3:Y:S04]  /*3ea0*/  SHFL.IDX PT, R183, R81, RZ, 0x1c1f ;  /* 0x001c1fff51b77589 */ /* 0x0004e800000e0000 */
[----:B------:R2:W4:Y:S01]  /*3eb0*/  SHFL.IDX PT, R182, R80, RZ, 0x1c1f ;  /* 0x001c1fff50b67589 */ /* 0x00052200000e0000 */
[----:B------:R-:W-:-:S05]  /*3ec0*/  @P1 BRA `(.L_x_917) ;  /* 0x00001da000001947 */ /* 0x000fca0003800000 */
[----:B------:R-:W-:Y:S01]  /*3ed0*/  ISETP.GE.AND P0, PT, R24, c[0x0][0x1d4], PT ;  /* 0x0000750018007a0c */ /* 0x000fe20003f06270 */
[----:B-----5:R-:W-:Y:S01]  /*3ee0*/  IMAD.MOV.U32 R5, RZ, RZ, R30 ;  /* 0x000000ffff057224 */ /* 0x020fe200078e001e */
[----:B------:R-:W-:Y:S01]  /*3ef0*/  IADD3 R188, -R117, c[0x0][0x1d4], RZ ;  /* 0x0000750075bc7a10 */ /* 0x000fe20007ffe1ff */
[----:B------:R-:W-:Y:S01]  /*3f00*/  IMAD.MOV.U32 R4, RZ, RZ, R31 ;  /* 0x000000ffff047224 */ /* 0x000fe200078e001f */
[----:B------:R-:W-:Y:S01]  /*3f10*/  BSSY B0, `(.L_x_930) ;  /* 0x00000a3000007945 */ /* 0x000fe20003800000 */
        /* <DEDUP_REMOVED lines=28> */
[----:B------:R-:W-:Y:S01]  /*40e0*/  IMAD R187, R53, 0x3000, RZ ;  /* 0x0000300035bb7824 */ /* 0x000fe200078e02ff */
[----:B------:R-:W-:Y:S02]  /*40f0*/  PRMT R88, R7, 0x7610, R88 ;  /* 0x0000761007587816 */ /* 0x000fe40000000058 */
[----:B------:R-:W-:Y:S01]  /*4100*/  PRMT R87, R6, 0x7610, R87 ;  /* 0x0000761006577816 */ /* 0x000fe20000000057 */
[----:B------:R-:W-:-:S05]  /*4110*/  @P0 BRA `(.L_x_931) ;  /* 0x0000082000000947 */ /* 0x000fca0003800000 */
[----:B------:R-:W-:Y:S01]  /*4120*/  LOP3.LUT P2, RZ, R135, 0x4, RZ, 0xc0, !PT ;  /* 0x0000000487ff7812 */ /* 0x000fe2000784c0ff */
[----:B------:R-:W-:Y:S01]  /*4130*/  IMAD.MOV.U32 R50, RZ, RZ, R44 ;  /* 0x000000ffff327224 */ /* 0x000fe200078e002c */
[----:B------:R-:W-:Y:S01]  /*4140*/  ISETP.GE.AND P0, PT, R24, c[0x0][0x27c], PT ;  /* 0x00009f0018007a0c */ /* 0x000fe20003f06270 */
[----:B------:R-:W-:Y:S01]  /*4150*/  IMAD.MOV.U32 R55, RZ, RZ, R56 ;  /* 0x000000ffff377224 */ /* 0x000fe200078e0038 */
[----:B------:R-:W-:Y:S01]  /*4160*/  SEL R190, R117, R188, !P2 ;  /* 0x000000bc75be7207 */ /* 0x000fe20005000000 */
[--C-:B------:R-:W-:Y:S01]  /*4170*/  IMAD.MOV.U32 R49, RZ, RZ, R45.reuse ;  /* 0x000000ffff317224 */ /* 0x100fe200078e002d */
[----:B------:R-:W-:Y:S01]  /*4180*/  MOV R54, R57 ;  /* 0x0000003900367202 */ /* 0x000fe20000000f00 */
[----:B------:R-:W-:Y:S01]  /*4190*/  IMAD.MOV.U32 R62, RZ, RZ, R58 ;  /* 0x000000ffff3e7224 */ /* 0x000fe200078e003a */
[----:B------:R-:W-:Y:S02]  /*41a0*/  SHF.R.S32.HI R189, RZ, 0x1f, R190 ;  /* 0x0000001fffbd7819 */ /* 0x000fe400000114be */
[----:B------:R-:W-:Y:S02]  /*41b0*/  MOV R68, R59 ;  /* 0x0000003b00447202 */ /* 0x000fe40000000f00 */
[----:B------:R-:W-:Y:S03]  /*41c0*/  LEA.HI R190, R189, R190, RZ, 0x4 ;  /* 0x000000bebdbe7211 */ /* 0x000fe600078f20ff */
[----:B------:R-:W-:Y:S01]  /*41d0*/  @!P0 SHF.R.U64 R51, R44, 0x10, R45 ;  /* 0x000000102c338819 */ /* 0x000fe2000000122d */
[----:B------:R-:W-:Y:S01]  /*41e0*/  IMAD.MOV.U32 R44, RZ, RZ, R47 ;  /* 0x000000ffff2c7224 */ /* 0x000fe200078e002f */
[----:B------:R-:W-:Y:S02]  /*41f0*/  LEA.HI.SX32 R191, R190, R125, 0x1c ;  /* 0x0000007dbebf7211 */ /* 0x000fe400078fe2ff */
[----:B------:R-:W-:Y:S02]  /*4200*/  @!P0 SHF.R.U64 R56, R56, 0x10, R57 ;  /* 0x0000001038388819 */ /* 0x000fe40000001239 */
[----:B------:R-:W-:Y:S01]  /*4210*/  SHF.R.S32.HI R192, RZ, 0x1f, R191 ;  /* 0x0000001fffc07819 */ /* 0x000fe200000114bf */
[----:B------:R-:W-:Y:S01]  /*4220*/  IMAD.SHL.U32 R189, R191, 0x8, RZ ;  /* 0x00000008bfbd7824 */ /* 0x000fe200078e00ff */
[----:B------:R-:W-:Y:S01]  /*4230*/  @!P0 SHF.R.U32.HI R52, RZ, 0x10, R45 ;  /* 0x00000010ff348819 */ /* 0x000fe2000001162d */
[----:B------:R-:W-:Y:S01]  /*4240*/  IMAD.MOV.U32 R45, RZ, RZ, R46 ;  /* 0x000000ffff2d7224 */ /* 0x000fe200078e002e */
[----:B------:R-:W-:Y:S02]  /*4250*/  LEA.HI R192, R192, R191, RZ, 0x3 ;  /* 0x000000bfc0c07211 */ /* 0x000fe400078f18ff */
[----:B------:R-:W-:Y:S02]  /*4260*/  @!P0 PRMT R50, R50, 0x5410, R51 ;  /* 0x0000541032328816 */ /* 0x000fe40000000033 */
[----:B------:R-:W-:Y:S01]  /*4270*/  @!P0 SHF.R.U64 R46, R46, 0x10, R47 ;  /* 0x000000102e2e8819 */ /* 0x000fe2000000122f */
[----:B------:R-:W-:Y:S01]  /*4280*/  IMAD.SHL.U32 R192, R192, 0x200, RZ ;  /* 0x00000200c0c07824 */ /* 0x000fe200078e00ff */
[----:B------:R-:W-:Y:S02]  /*4290*/  LOP3.LUT R193, R129, 0x38, R189, 0xf8, !PT ;  /* 0x0000003881c17812 */ /* 0x000fe400078ef8bd */
[----:B------:R-:W-:Y:S02]  /*42a0*/  @!P0 SHF.R.U32.HI R47, RZ, 0x10, R47 ;  /* 0x00000010ff2f8819 */ /* 0x000fe4000001162f */
[----:B------:R-:W-:Y:S02]  /*42b0*/  LOP3.LUT R193, R193, R118, RZ, 0x3c, !PT ;  /* 0x00000076c1c17212 */ /* 0x000fe400078e3cff */
[----:B------:R-:W-:Y:S02]  /*42c0*/  LOP3.LUT R192, R192, 0x7ffff000, RZ, 0xc0, !PT ;  /* 0x7ffff000c0c07812 */ /* 0x000fe400078ec0ff */
[----:B------:R-:W-:Y:S02]  /*42d0*/  @!P0 SHF.R.U32.HI R57, RZ, 0x10, R57 ;  /* 0x00000010ff398819 */ /* 0x000fe40000011639 */
[----:B------:R-:W-:Y:S02]  /*42e0*/  IADD3 R192, R193, R192, R16 ;  /* 0x000000c0c1c07210 */ /* 0x000fe40007ffe010 */
[----:B------:R-:W-:Y:S02]  /*42f0*/  @!P0 PRMT R56, R55, 0x5410, R56 ;  /* 0x0000541037388816 */ /* 0x000fe40000000038 */
[----:B------:R-:W-:Y:S01]  /*4300*/  @!P0 PRMT R49, R49, 0x5410, R52 ;  /* 0x0000541031318816 */ /* 0x000fe20000000034 */
[----:B------:R-:W-:Y:S01]  /*4310*/  IMAD.IADD R193, R187, 0x1, R192 ;  /* 0x00000001bbc17824 */ /* 0x000fe200078e02c0 */
[----:B------:R-:W-:Y:S01]  /*4320*/  IADD3 R192, R124, R187, RZ ;  /* 0x000000bb7cc07210 */ /* 0x000fe20007ffe0ff */
[----:B------:R-:W-:Y:S01]  /*4330*/  @!P0 IMAD.U32 R55, R56, 0x10000, RZ ;  /* 0x0001000038378824 */ /* 0x000fe200078e00ff */
[----:B------:R-:W-:Y:S01]  /*4340*/  @!P0 PRMT R44, R44, 0x5410, R47 ;  /* 0x000054102c2c8816 */ /* 0x000fe2000000002f */
[----:B------:R-:W-:Y:S01]  /*4350*/  IMAD.SHL.U32 R191, R193, 0x2, RZ ;  /* 0x00000002c1bf7824 */ /* 0x000fe200078e00ff */
[----:B------:R-:W-:Y:S01]  /*4360*/  @!P0 SHF.R.U64 R61, R58, 0x10, R59 ;  /* 0x000000103a3d8819 */ /* 0x000fe2000000123b */
[----:B------:R-:W-:Y:S01]  /*4370*/  IMAD.SHL.U32 R190, R192, 0x2, RZ ;  /* 0x00000002c0be7824 */ /* 0x000fe200078e00ff */
[----:B------:R-:W-:Y:S01]  /*4380*/  @!P0 PRMT R58, R54, 0x5410, R57 ;  /* 0x00005410363a8816 */ /* 0x000fe20000000039 */
[----:B------:R-:W-:Y:S01]  /*4390*/  @!P0 IMAD.U32 R47, R50, 0x10000, RZ ;  /* 0x00010000322f8824 */ /* 0x000fe200078e00ff */
[----:B------:R-:W-:Y:S01]  /*43a0*/  LDS.128 R32, [R191+0xc100] ;  /* 0x00c10000bf207984 */ /* 0x000fe20000000c00 */
[----:B------:R-:W-:Y:S02]  /*43b0*/  @!P0 PRMT R45, R45, 0x5410, R46 ;  /* 0x000054102d2d8816 */ /* 0x000fe4000000002e */
[----:B------:R-:W-:Y:S02]  /*43c0*/  @!P0 LOP3.LUT R56, R56, 0xffff0000, RZ, 0xc0, !PT ;  /* 0xffff000038388812 */ /* 0x000fe400078ec0ff */
[----:B------:R-:W-:Y:S02]  /*43d0*/  @!P0 LOP3.LUT R46, R50, 0xffff0000, RZ, 0xc0, !PT ;  /* 0xffff0000322e8812 */ /* 0x000fe400078ec0ff */
[----:B------:R-:W-:Y:S01]  /*43e0*/  @!P0 SHF.R.U32.HI R59, RZ, 0x10, R59 ;  /* 0x00000010ff3b8819 */ /* 0x000fe2000001163b */
[----:B--2---:R-:W1:Y:S01]  /*43f0*/  LDS.128 R80, [R190+0xc100] ;  /* 0x00c10000be507984 */ /* 0x004e620000000c00 */
[----:B------:R-:W-:Y:S02]  /*4400*/  @!P0 PRMT R62, R62, 0x5410, R61 ;  /* 0x000054103e3e8816 */ /* 0x000fe4000000003d */
[----:B------:R-:W-:Y:S03]  /*4410*/  @!P0 PRMT R68, R68, 0x5410, R59 ;  /* 0x0000541044448816 */ /* 0x000fe6000000003b */
[C---:B------:R-:W-:Y:S01]  /*4420*/  @!P0 IMAD.U32 R60, R62.reuse, 0x10000, RZ ;  /* 0x000100003e3c8824 */ /* 0x040fe200078e00ff */
[----:B------:R-:W-:Y:S01]  /*4430*/  @!P0 LOP3.LUT R62, R62, 0xffff0000, RZ, 0xc0, !PT ;  /* 0xffff00003e3e8812 */ /* 0x000fe200078ec0ff */
[C---:B------:R-:W-:Y:S01]  /*4440*/  @!P0 IMAD.U32 R63, R68.reuse, 0x10000, RZ ;  /* 0x00010000443f8824 */ /* 0x040fe200078e00ff */
[----:B------:R-:W-:Y:S01]  /*4450*/  @!P0 LOP3.LUT R68, R68, 0xffff0000, RZ, 0xc0, !PT ;  /* 0xffff000044448812 */ /* 0x000fe200078ec0ff */
[----:B-1----:R-:W-:Y:S01]  /*4460*/  @!P0 IMAD.U32 R54, R80, 0x10000, RZ ;  /* 0x0001000050368824 */ /* 0x002fe200078e00ff */
[----:B------:R-:W-:Y:S01]  /*4470*/  @!P0 SHF.L.U32 R52, R32, 0x10, RZ ;  /* 0x0000001020348819 */ /* 0x000fe200000006ff */
[----:B------:R-:W-:Y:S01]  /*4480*/  @!P0 IMAD.U32 R61, R82, 0x10000, RZ ;  /* 0x00010000523d8824 */ /* 0x000fe200078e00ff */
[----:B------:R-:W-:Y:S01]  /*4490*/  @!P0 LOP3.LUT R51, R32, 0xffff0000, RZ, 0xc0, !PT ;  /* 0xffff000020338812 */ /* 0x000fe200078ec0ff */
[----:B------:R-:W-:Y:S01]  /*44a0*/  @!P0 IMAD.U32 R66, R83, 0x10000, RZ ;  /* 0x0001000053428824 */ /* 0x000fe200078e00ff */
[----:B------:R-:W-:Y:S01]  /*44b0*/  @!P0 SHF.L.U32 R50, R33, 0x10, RZ ;  /* 0x0000001021328819 */ /* 0x000fe200000006ff */
[----:B------:R-:W-:Y:S01]  /*44c0*/  @!P0 FMUL.FTZ R2, R52, R47 ;  /* 0x0000002f34028220 */ /* 0x000fe20000410000 */
[----:B------:R-:W-:Y:S01]  /*44d0*/  @!P0 LOP3.LUT R57, R80, 0xffff0000, RZ, 0xc0, !PT ;  /* 0xffff000050398812 */ /* 0x000fe200078ec0ff */
[----:B------:R-:W-:Y:S01]  /*44e0*/  @!P0 FMUL.FTZ R190, R52, R55 ;  /* 0x0000003734be8220 */ /* 0x000fe20000410000 */
[----:B------:R-:W-:Y:S01]  /*44f0*/  @!P0 LOP3.LUT R59, R81, 0xffff0000, RZ, 0xc0, !PT ;  /* 0xffff0000513b8812 */ /* 0x000fe200078ec0ff */
[----:B------:R-:W-:Y:S01]  /*4500*/  @!P0 FFMA.FTZ R2, R55, R54, R2 ;  /* 0x0000003637028223 */ /* 0x000fe20000010002 */
[----:B------:R-:W-:Y:S01]  /*4510*/  @!P0 LOP3.LUT R64, R82, 0xffff0000, RZ, 0xc0, !PT ;  /* 0xffff000052408812 */ /* 0x000fe200078ec0ff */
[C---:B------:R-:W-:Y:S01]  /*4520*/  @!P0 IMAD.U32 R55, R58.reuse, 0x10000, RZ ;  /* 0x000100003a378824 */ /* 0x040fe200078e00ff */
[----:B------:R-:W-:Y:S01]  /*4530*/  @!P0 LOP3.LUT R58, R58, 0xffff0000, RZ, 0xc0, !PT ;  /* 0xffff00003a3a8812 */ /* 0x000fe200078ec0ff */
[----:B------:R-:W-:Y:S01]  /*4540*/  @!P0 FMUL.FTZ R191, R51, R56 ;  /* 0x0000003833bf8220 */ /* 0x000fe20000410000 */
[----:B------:R-:W-:Y:S01]  /*4550*/  @!P0 LOP3.LUT R65, R83, 0xffff0000, RZ, 0xc0, !PT ;  /* 0xffff000053418812 */ /* 0x000fe200078ec0ff */
[----:B------:R-:W-:Y:S02]  /*4560*/  @!P0 FFMA.FTZ R190, R54, R47, -R190 ;  /* 0x0000002f36be8223 */ /* 0x000fe400000108be */
[-C--:B------:R-:W-:Y:S01]  /*4570*/  @!P0 FMUL.FTZ R3, R51, R46.reuse ;  /* 0x0000002e33038220 */ /* 0x080fe20000410000 */
[----:B------:R-:W-:Y:S01]  /*4580*/  @!P0 LOP3.LUT R51, R33, 0xffff0000, RZ, 0xc0, !PT ;  /* 0xffff000021338812 */ /* 0x000fe200078ec0ff */
[----:B------:R-:W-:Y:S02]  /*4590*/  @!P0 IMAD.U32 R47, R49, 0x10000, RZ ;  /* 0x00010000312f8824 */ /* 0x000fe400078e00ff */
[----:B------:R-:W-:Y:S02]  /*45a0*/  @!P0 IMAD.U32 R54, R81, 0x10000, RZ ;  /* 0x0001000051368824 */ /* 0x000fe400078e00ff */
[C---:B------:R-:W-:Y:S02]  /*45b0*/  @!P0 FMUL.FTZ R192, R50.reuse, R55 ;  /* 0x0000003732c08220 */ /* 0x040fe40000410000 */
[----:B------:R-:W-:Y:S01]  /*45c0*/  @!P0 FFMA.FTZ R191, R57, R46, -R191 ;  /* 0x0000002e39bf8223 */ /* 0x000fe200000108bf */
[----:B------:R-:W-:Y:S01]  /*45d0*/  @!P0 LOP3.LUT R46, R49, 0xffff0000, RZ, 0xc0, !PT ;  /* 0xffff0000312e8812 */ /* 0x000fe200078ec0ff */
[-C--:B------:R-:W-:Y:S01]  /*45e0*/  @!P0 FMUL.FTZ R4, R50, R47.reuse ;  /* 0x0000002f32048220 */ /* 0x080fe20000410000 */
[----:B------:R-:W-:Y:S01]  /*45f0*/  @!P0 LOP3.LUT R50, R34, 0xffff0000, RZ, 0xc0, !PT ;  /* 0xffff000022328812 */ /* 0x000fe200078ec0ff */
[----:B------:R-:W-:Y:S01]  /*4600*/  @!P0 FFMA.FTZ R192, R54, R47, -R192 ;  /* 0x0000002f36c08223 */ /* 0x000fe200000108c0 */
[----:B------:R-:W-:Y:S01]  /*4610*/  @!P0 SHF.L.U32 R47, R34, 0x10, RZ ;  /* 0x00000010222f8819 */ /* 0x000fe200000006ff */
[----:B------:R-:W-:Y:S01]  /*4620*/  @!P0 FMUL.FTZ R193, R51, R58 ;  /* 0x0000003a33c18220 */ /* 0x000fe20000410000 */
[----:B------:R-:W-:Y:S01]  /*4630*/  @!P0 F2FP.BF16.PACK_AB R190, R191, R190 ;  /* 0x000000bebfbe823e */ /* 0x000fe200000010ff */
[-C--:B------:R-:W-:Y:S02]  /*4640*/  @!P0 FMUL.FTZ R5, R51, R46.reuse ;  /* 0x0000002e33058220 */ /* 0x080fe40000410000 */
        /* <DEDUP_REMOVED lines=8> */
[-C--:B------:R-:W-:Y:S01]  /*46d0*/  @!P0 FMUL.FTZ R6, R47, R46.reuse ;  /* 0x0000002e2f068220 */ /* 0x080fe20000410000 */
[----:B------:R-:W-:Y:S01]  /*46e0*/  @!P0 LOP3.LUT R47, R35, 0xffff0000, RZ, 0xc0, !PT ;  /* 0xffff0000232f8812 */ /* 0x000fe200078ec0ff */
[----:B------:R-:W-:Y:S01]  /*46f0*/  @!P0 FFMA.FTZ R195, R61, R46, -R195 ;  /* 0x0000002e3dc38223 */ /* 0x000fe200000108c3 */
[----:B------:R-:W-:Y:S01]  /*4700*/  @!P0 SHF.L.U32 R46, R35, 0x10, RZ ;  /* 0x00000010232e8819 */ /* 0x000fe200000006ff */
[-C--:B------:R-:W-:Y:S01]  /*4710*/  @!P0 FMUL.FTZ R7, R50, R45.reuse ;  /* 0x0000002d32078220 */ /* 0x080fe20000410000 */
[----:B------:R-:W-:Y:S01]  /*4720*/  @!P0 F2FP.BF16.PACK_AB R191, R3, R2 ;  /* 0x0000000203bf823e */ /* 0x000fe200000010ff */
[----:B------:R-:W-:Y:S02]  /*4730*/  @!P0 FFMA.FTZ R196, R64, R45, -R196 ;  /* 0x0000002d40c48223 */ /* 0x000fe400000108c4 */
[C---:B------:R-:W-:Y:S01]  /*4740*/  @!P0 IMAD.U32 R45, R44.reuse, 0x10000, RZ ;  /* 0x000100002c2d8824 */ /* 0x040fe200078e00ff */
[----:B------:R-:W-:Y:S01]  /*4750*/  @!P0 MOV R32, R191 ;  /* 0x000000bf00208202 */ /* 0x000fe20000000f00 */
[----:B------:R-:W-:Y:S01]  /*4760*/  @!P0 FFMA.FTZ R4, R55, R54, R4 ;  /* 0x0000003637048223 */ /* 0x000fe20000010004 */
[----:B------:R-:W-:Y:S01]  /*4770*/  @!P0 LOP3.LUT R44, R44, 0xffff0000, RZ, 0xc0, !PT ;  /* 0xffff00002c2c8812 */ /* 0x000fe200078ec0ff */
[----:B------:R-:W-:Y:S01]  /*4780*/  @!P0 FFMA.FTZ R5, R58, R59, R5 ;  /* 0x0000003b3a058223 */ /* 0x000fe20000010005 */
[----:B------:R-:W-:Y:S01]  /*4790*/  @!P0 F2FP.BF16.PACK_AB R195, R196, R195 ;  /* 0x000000c3c4c3823e */ /* 0x000fe200000010ff */
[----:B------:R-:W-:Y:S02]  /*47a0*/  @!P0 FMUL.FTZ R8, R46, R45 ;  /* 0x0000002d2e088220 */ /* 0x000fe40000410000 */
        /* <DEDUP_REMOVED lines=25> */
.L_x_931:
[----:B------:R-:W-:Y:S05]  /*4940*/  BSYNC B0 ;  /* 0x0000000000007941 */ /* 0x000fea0003800000 */
.L_x_930:
[----:B------:R-:W-:Y:S01]  /*4950*/  ISETP.GE.AND P0, PT, R17, c[0x0][0x1d4], PT ;  /* 0x0000750011007a0c */ /* 0x000fe20003f06270 */
[----:B------:R-:W-:Y:S01]  /*4960*/  @!UPT UIADD3 URZ, URZ, URZ, URZ ;  /* 0x0000003f3f3ff290 */ /* 0x000fe2000fffe03f */
[----:B------:R-:W-:Y:S11]  /*4970*/  BSSY B0, `(.L_x_932) ;  /* 0x000007c000007945 */ /* 0x000ff60003800000 */
[----:B------:R-:W-:-:S05]  /*4980*/  @P0 BRA `(.L_x_933) ;  /* 0x000007a000000947 */ /* 0x000fca0003800000 */
[----:B------:R-:W-:Y:S02]  /*4990*/  LOP3.LUT P1, RZ, R135, 0x2, RZ, 0xc0, !PT ;  /* 0x0000000287ff7812 */ /* 0x000fe4000782c0ff */
[----:B------:R-:W-:Y:S02]  /*49a0*/  ISETP.GE.AND P0, PT, R17, c[0x0][0x27c], PT ;  /* 0x00009f0011007a0c */ /* 0x000fe40003f06270 */
[----:B------:R-:W-:Y:S04]  /*49b0*/  SEL R63, R117, R188, !P1 ;  /* 0x000000bc753f7207 */ /* 0x000fe80004800000 */
[----:B------:R-:W-:Y:S04]  /*49c0*/  SHF.R.S32.HI R62, RZ, 0x1f, R63 ;  /* 0x0000001fff3e7819 */ /* 0x000fe8000001143f */
        /* <DEDUP_REMOVED lines=12> */
[----:B------:R-:W-:Y:S01]  /*4a90*/  @!P0 PRMT R42, R42, 0x5410, R45 ;  /* 0x000054102a2a8816 */ /* 0x000fe2000000002d */
[----:B------:R-:W-:Y:S01]  /*4aa0*/  @!P0 IMAD.U32 R47, R88, 0x10000, RZ ;  /* 0x00010000582f8824 */ /* 0x000fe200078e00ff */
[----:B------:R-:W-:Y:S02]  /*4ab0*/  LOP3.LUT R66, R66, 0x7ffff000, RZ, 0xc0, !PT ;  /* 0x7ffff00042427812 */ /* 0x000fe400078ec0ff */
[----:B------:R-:W-:Y:S01]  /*4ac0*/  @!P0 SHF.R.U32.HI R36, RZ, 0x10, R37 ;  /* 0x00000010ff248819 */ /* 0x000fe20000011625 */
[----:B------:R-:W-:Y:S01]  /*4ad0*/  @!P0 IMAD.U32 R37, R42, 0x10000, RZ ;  /* 0x000100002a258824 */ /* 0x000fe200078e00ff */
[----:B------:R-:W-:Y:S01]  /*4ae0*/  IADD3 R66, R65, R66, R16 ;  /* 0x0000004241427210 */ /* 0x000fe20007ffe010 */
[----:B------:R-:W-:Y:S01]  /*4af0*/  IMAD.IADD R65, R122, 0x1, R187 ;  /* 0x000000017a417824 */ /* 0x000fe200078e02bb */
[----:B------:R-:W-:Y:S02]  /*4b00*/  @!P0 PRMT R87, R87, 0x5410, R76 ;  /* 0x0000541057578816 */ /* 0x000fe4000000004c */
[----:B------:R-:W-:Y:S01]  /*4b10*/  @!P0 SHF.R.U32.HI R49, RZ, 0x10, R79 ;  /* 0x00000010ff318819 */ /* 0x000fe2000001164f */
[----:B------:R-:W-:Y:S01]  /*4b20*/  IMAD.IADD R66, R187, 0x1, R66 ;  /* 0x00000001bb427824 */ /* 0x000fe200078e0242 */
[----:B------:R-:W-:Y:S02]  /*4b30*/  SHF.L.U32 R63, R65, 0x1, RZ ;  /* 0x00000001413f7819 */ /* 0x000fe400000006ff */
[--C-:B------:R-:W-:Y:S01]  /*4b40*/  @!P0 SHF.R.U32.HI R44, RZ, 0x10, R39.reuse ;  /* 0x00000010ff2c8819 */ /* 0x100fe20000011627 */
[----:B------:R-:W-:Y:S01]  /*4b50*/  IMAD.SHL.U32 R64, R66, 0x2, RZ ;  /* 0x0000000242407824 */ /* 0x000fe200078e00ff */
[----:B------:R-:W-:Y:S01]  /*4b60*/  @!P0 SHF.R.U64 R39, R38, 0x10, R39 ;  /* 0x0000001026278819 */ /* 0x000fe20000001227 */
[----:B-12---:R-:W1:Y:S01]  /*4b70*/  LDS.128 R80, [R63+0xc100] ;  /* 0x00c100003f507984 */ /* 0x006e620000000c00 */
[----:B------:R-:W-:Y:S02]  /*4b80*/  @!P0 PRMT R41, R41, 0x5410, R36 ;  /* 0x0000541029298816 */ /* 0x000fe40000000024 */
[----:B------:R-:W-:Y:S01]  /*4b90*/  @!P0 PRMT R86, R86, 0x5410, R49 ;  /* 0x0000541056568816 */ /* 0x000fe20000000031 */
[----:B------:R-:W-:Y:S01]  /*4ba0*/  @!P0 IMAD.U32 R49, R87, 0x10000, RZ ;  /* 0x0001000057318824 */ /* 0x000fe200078e00ff */
[----:B------:R-:W-:Y:S02]  /*4bb0*/  @!P0 PRMT R48, R48, 0x5410, R39 ;  /* 0x0000541030308816 */ /* 0x000fe40000000027 */
[----:B------:R-:W-:Y:S01]  /*4bc0*/  @!P0 SHF.L.U32 R36, R41, 0x10, RZ ;  /* 0x0000001029248819 */ /* 0x000fe200000006ff */
[C---:B------:R-:W-:Y:S01]  /*4bd0*/  @!P0 IMAD.U32 R59, R86.reuse, 0x10000, RZ ;  /* 0x00010000563b8824 */ /* 0x040fe200078e00ff */
[----:B------:R-:W2:Y:S01]  /*4be0*/  LDS.128 R32, [R64+0xc100] ;  /* 0x00c1000040207984 */ /* 0x000ea20000000c00 */
[----:B------:R-:W-:Y:S02]  /*4bf0*/  @!P0 LOP3.LUT R52, R87, 0xffff0000, RZ, 0xc0, !PT ;  /* 0xffff000057348812 */ /* 0x000fe400078ec0ff */
[----:B------:R-:W-:Y:S02]  /*4c00*/  @!P0 PRMT R43, R43, 0x5410, R44 ;  /* 0x000054102b2b8816 */ /* 0x000fe4000000002c */
[----:B------:R-:W-:Y:S02]  /*4c10*/  @!P0 LOP3.LUT R60, R86, 0xffff0000, RZ, 0xc0, !PT ;  /* 0xffff0000563c8812 */ /* 0x000fe400078ec0ff */
[----:B------:R-:W-:Y:S04]  /*4c20*/  @!P0 SHF.R.U64 R78, R78, 0x10, R79 ;  /* 0x000000104e4e8819 */ /* 0x000fe8000000124f */
[----:B------:R-:W-:Y:S04]  /*4c30*/  @!P0 PRMT R85, R85, 0x5410, R78 ;  /* 0x0000541055558816 */ /* 0x000fe8000000004e */
[C---:B------:R-:W-:Y:S01]  /*4c40*/  @!P0 LOP3.LUT R56, R85.reuse, 0xffff0000, RZ, 0xc0, !PT ;  /* 0xffff000055388812 */ /* 0x040fe200078ec0ff */
[----:B------:R-:W-:Y:S02]  /*4c50*/  @!P0 IMAD.U32 R55, R85, 0x10000, RZ ;  /* 0x0001000055378824 */ /* 0x000fe400078e00ff */
[C---:B-1----:R-:W-:Y:S01]  /*4c60*/  @!P0 IMAD.U32 R46, R80.reuse, 0x10000, RZ ;  /* 0x00010000502e8824 */ /* 0x042fe200078e00ff */
[----:B------:R-:W-:Y:S01]  /*4c70*/  @!P0 LOP3.LUT R50, R80, 0xffff0000, RZ, 0xc0, !PT ;  /* 0xffff000050328812 */ /* 0x000fe200078ec0ff */
[----:B------:R-:W-:Y:S01]  /*4c80*/  @!P0 IMAD.U32 R51, R81, 0x10000, RZ ;  /* 0x0001000051338824 */ /* 0x000fe200078e00ff */
[C---:B------:R-:W-:Y:S01]  /*4c90*/  @!P0 LOP3.LUT R61, R83.reuse, 0xffff0000, RZ, 0xc0, !PT ;  /* 0xffff0000533d8812 */ /* 0x040fe200078ec0ff */
[----:B------:R-:W-:Y:S01]  /*4ca0*/  @!P0 IMAD.U32 R58, R83, 0x10000, RZ ;  /* 0x00010000533a8824 */ /* 0x000fe200078e00ff */
[C---:B------:R-:W-:Y:S01]  /*4cb0*/  @!P0 LOP3.LUT R57, R82.reuse, 0xffff0000, RZ, 0xc0, !PT ;  /* 0xffff000052398812 */ /* 0x040fe200078ec0ff */
[----:B------:R-:W-:Y:S02]  /*4cc0*/  @!P0 IMAD.U32 R54, R82, 0x10000, RZ ;  /* 0x0001000052368824 */ /* 0x000fe400078e00ff */
[----:B--2---:R-:W-:Y:S02]  /*4cd0*/  @!P0 IMAD.U32 R38, R32, 0x10000, RZ ;  /* 0x0001000020268824 */ /* 0x004fe400078e00ff */
[----:B------:R-:W-:Y:S02]  /*4ce0*/  @!P0 IMAD.U32 R39, R33, 0x10000, RZ ;  /* 0x0001000021278824 */ /* 0x000fe400078e00ff */
[C---:B------:R-:W-:Y:S02]  /*4cf0*/  @!P0 FMUL.FTZ R63, R38.reuse, R47 ;  /* 0x0000002f263f8220 */ /* 0x040fe40000410000 */
[----:B------:R-:W-:Y:S01]  /*4d00*/  @!P0 FMUL.FTZ R2, R38, R37 ;  /* 0x0000002526028220 */ /* 0x000fe20000410000 */
[----:B------:R-:W-:Y:S01]  /*4d10*/  @!P0 LOP3.LUT R38, R32, 0xffff0000, RZ, 0xc0, !PT ;  /* 0xffff000020268812 */ /* 0x000fe200078ec0ff */
[----:B------:R-:W-:Y:S02]  /*4d20*/  @!P0 FMUL.FTZ R64, R39, R49 ;  /* 0x0000003127408220 */ /* 0x000fe40000410000 */
[----:B------:R-:W-:Y:S01]  /*4d30*/  @!P0 FFMA.FTZ R63, R46, R37, -R63 ;  /* 0x000000252e3f8223 */ /* 0x000fe2000001083f */
[----:B------:R-:W-:Y:S01]  /*4d40*/  @!P0 LOP3.LUT R37, R42, 0xffff0000, RZ, 0xc0, !PT ;  /* 0xffff00002a258812 */ /* 0x000fe200078ec0ff */
[----:B------:R-:W-:Y:S01]  /*4d50*/  @!P0 FFMA.FTZ R2, R47, R46, R2 ;  /* 0x0000002e2f028223 */ /* 0x000fe20000010002 */
[----:B------:R-:W-:Y:S01]  /*4d60*/  @!P0 LOP3.LUT R46, R88, 0xffff0000, RZ, 0xc0, !PT ;  /* 0xffff0000582e8812 */ /* 0x000fe200078ec0ff */
[-C--:B------:R-:W-:Y:S01]  /*4d70*/  @!P0 FMUL.FTZ R4, R39, R36.reuse ;  /* 0x0000002427048220 */ /* 0x080fe20000410000 */
[----:B------:R-:W-:Y:S01]  /*4d80*/  @!P0 LOP3.LUT R39, R33, 0xffff0000, RZ, 0xc0, !PT ;  /* 0xffff000021278812 */ /* 0x000fe200078ec0ff */
[----:B------:R-:W-:Y:S01]  /*4d90*/  @!P0 FFMA.FTZ R64, R51, R36, -R64 ;  /* 0x0000002433408223 */ /* 0x000fe20000010840 */
[----:B------:R-:W-:Y:S01]  /*4da0*/  @!P0 LOP3.LUT R36, R41, 0xffff0000, RZ, 0xc0, !PT ;  /* 0xffff000029248812 */ /* 0x000fe200078ec0ff */
[C---:B------:R-:W-:Y:S01]  /*4db0*/  @!P0 FMUL.FTZ R66, R38.reuse, R46 ;  /* 0x0000002e26428220 */ /* 0x040fe20000410000 */
[----:B------:R-:W-:Y:S01]  /*4dc0*/  @!P0 LOP3.LUT R47, R81, 0xffff0000, RZ, 0xc0, !PT ;  /* 0xffff0000512f8812 */ /* 0x000fe200078ec0ff */
[-C--:B------:R-:W-:Y:S01]  /*4dd0*/  @!P0 FMUL.FTZ R3, R38, R37.reuse ;  /* 0x0000002526038220 */ /* 0x080fe20000410000 */
[----:B------:R-:W-:Y:S01]  /*4de0*/  @!P0 SHF.L.U32 R38, R35, 0x10, RZ ;  /* 0x0000001023268819 */ /* 0x000fe200000006ff */
[C---:B------:R-:W-:Y:S02]  /*4df0*/  @!P0 FMUL.FTZ R65, R39.reuse, R52 ;  /* 0x0000003427418220 */ /* 0x040fe40000410000 */
[-C--:B------:R-:W-:Y:S01]  /*4e00*/  @!P0 FMUL.FTZ R5, R39, R36.reuse ;  /* 0x0000002427058220 */ /* 0x080fe20000410000 */
[----:B------:R-:W-:Y:S01]  /*4e10*/  @!P0 LOP3.LUT R39, R35, 0xffff0000, RZ, 0xc0, !PT ;  /* 0xffff000023278812 */ /* 0x000fe200078ec0ff */
[----:B------:R-:W-:Y:S02]  /*4e20*/  @!P0 FFMA.FTZ R66, R50, R37, -R66 ;  /* 0x0000002532428223 */ /* 0x000fe40000010842 */
[----:B------:R-:W-:Y:S02]  /*4e30*/  @!P0 IMAD.U32 R37, R43, 0x10000, RZ ;  /* 0x000100002b258824 */ /* 0x000fe400078e00ff */
[----:B------:R-:W-:Y:S01]  /*4e40*/  @!P0 FMUL.FTZ R68, R38, R59 ;  /* 0x0000003b26448220 */ /* 0x000fe20000410000 */
[----:B------:R-:W-:Y:S01]  /*4e50*/  @!P0 F2FP.BF16.PACK_AB R63, R66, R63 ;  /* 0x0000003f423f823e */ /* 0x000fe200000010ff */
[----:B------:R-:W-:Y:S01]  /*4e60*/  @!P0 FFMA.FTZ R65, R47, R36, -R65 ;  /* 0x000000242f418223 */ /* 0x000fe20000010841 */
[----:B------:R-:W-:Y:S01]  /*4e70*/  @!P0 LOP3.LUT R36, R43, 0xffff0000, RZ, 0xc0, !PT ;  /* 0xffff00002b248812 */ /* 0x000fe200078ec0ff */
[----:B------:R-:W-:Y:S02]  /*4e80*/  @!P0 FMUL.FTZ R191, R39, R60 ;  /* 0x0000003c27bf8220 */ /* 0x000fe40000410000 */
[-C--:B------:R-:W-:Y:S01]  /*4e90*/  @!P0 FMUL.FTZ R8, R38, R37.reuse ;  /* 0x0000002526088220 */ /* 0x080fe20000410000 */
[----:B------:R-:W-:Y:S01]  /*4ea0*/  @!P0 F2FP.BF16.PACK_AB R64, R65, R64 ;  /* 0x000000404140823e */ /* 0x000fe200000010ff */
[----:B------:R-:W-:Y:S01]  /*4eb0*/  @!P0 FFMA.FTZ R68, R58, R37, -R68 ;  /* 0x000000253a448223 */ /* 0x000fe20000010844 */
[----:B------:R-:W-:Y:S01]  /*4ec0*/  @!P0 SHF.L.U32 R37, R48, 0x10, RZ ;  /* 0x0000001030258819 */ /* 0x000fe200000006ff */
[C---:B------:R-:W-:Y:S02]  /*4ed0*/  @!P0 IMAD.U32 R38, R34.reuse, 0x10000, RZ ;  /* 0x0001000022268824 */ /* 0x040fe400078e00ff */
        /* <DEDUP_REMOVED lines=12> */
[----:B------:R-:W-:Y:S01]  /*4fa0*/  @!P0 FFMA.FTZ R7, R56, R57, R7 ;  /* 0x0000003938078223 */ /* 0x000fe20000010007 */
[----:B------:R-:W-:Y:S01]  /*4fb0*/  @!P0 F2FP.BF16.PACK_AB R66, R5, R4 ;  /* 0x000000040542823e */ /* 0x000fe200000010ff */
[----:B------:R-:W-:Y:S02]  /*4fc0*/  @!P0 FMUL.FTZ R189, R38, R55 ;  /* 0x0000003726bd8220 */ /* 0x000fe40000410000 */
[----:B------:R-:W-:Y:S02]  /*4fd0*/  @!P0 FMUL.FTZ R190, R39, R56 ;  /* 0x0000003827be8220 */ /* 0x000fe40000410000 */
[----:B------:R-:W-:Y:S02]  /*4fe0*/  @!P0 FFMA.FTZ R8, R59, R58, R8 ;  /* 0x0000003a3b088223 */ /* 0x000fe40000010008 */
[----:B------:R-:W-:Y:S02]  /*4ff0*/  @!P0 FFMA.FTZ R9, R60, R61, R9 ;  /* 0x0000003d3c098223 */ /* 0x000fe40000010009 */
[----:B------:R-:W-:Y:S02]  /*5000*/  @!P0 FFMA.FTZ R189, R54, R37, -R189 ;  /* 0x0000002536bd8223 */ /* 0x000fe400000108bd */
[----:B------:R-:W-:Y:S01]  /*5010*/  @!P0 FFMA.FTZ R190, R57, R36, -R190 ;  /* 0x0000002439be8223 */ /* 0x000fe200000108be */
[----:B------:R-:W-:Y:S01]  /*5020*/  @!P0 F2FP.BF16.PACK_AB R191, R9, R8 ;  /* 0x0000000809bf823e */ /* 0x000fe200000010ff */
[----:B------:R-:W-:Y:S02]  /*5030*/  @!P0 IMAD.MOV.U32 R80, RZ, RZ, R63 ;  /* 0x000000ffff508224 */ /* 0x000fe400078e003f */
[----:B------:R-:W-:Y:S01]  /*5040*/  @!P0 IMAD.MOV.U32 R81, RZ, RZ, R64 ;  /* 0x000000ffff518224 */ /* 0x000fe200078e0040 */
[----:B------:R-:W-:Y:S01]  /*5050*/  @!P0 F2FP.BF16.PACK_AB R189, R190, R189 ;  /* 0x000000bdbebd823e */ /* 0x000fe200000010ff */
[----:B------:R-:W-:Y:S01]  /*5060*/  @!P0 IMAD.MOV.U32 R83, RZ, RZ, R68 ;  /* 0x000000ffff538224 */ /* 0x000fe200078e0044 */
[----:B------:R-:W-:Y:S01]  /*5070*/  @!P0 F2FP.BF16.PACK_AB R190, R7, R6 ;  /* 0x0000000607be823e */ /* 0x000fe200000010ff */
[----:B------:R-:W-:Y:S01]  /*5080*/  @!P0 IMAD.MOV.U32 R32, RZ, RZ, R65 ;  /* 0x000000ffff208224 */ /* 0x000fe200078e0041 */
[----:B------:R-:W-:Y:S01]  /*5090*/  @!P0 MOV R82, R189 ;  /* 0x000000bd00528202 */ /* 0x000fe20000000f00 */
        /* <DEDUP_REMOVED lines=9> */
.L_x_933:
[----:B------:R-:W-:Y:S05]  /*5130*/  BSYNC B0 ;  /* 0x0000000000007941 */ /* 0x000fea0003800000 */
.L_x_932:
[----:B------:R-:W-:Y:S11]  /*5140*/  ISETP.GE.AND P0, PT, R15, c[0x0][0x1d4], PT ;  /* 0x000075000f007a0c */ /* 0x000ff60003f06270 */
[----:B------:R-:W-:Y:S02]  /*5150*/  @!UPT UIADD3 URZ, URZ, URZ, URZ ;  /* 0x0000003f3f3ff290 */ /* 0x000fe4000fffe03f */
[----:B------:R-:W-:-:S05]  /*5160*/  @P0 BRA `(.L_x_917) ;  /* 0x00000b0000000947 */ /* 0x000fca0003800000 */
[----:B------:R-:W-:Y:S02]  /*5170*/  LOP3.LUT P1, RZ, R135, 0x8, RZ, 0xc0, !PT ;  /* 0x0000000887ff7812 */ /* 0x000fe4000782c0ff */
        /* <DEDUP_REMOVED lines=9> */
[----:B------:R-:W-:Y:S02]  /*5210*/  @!P0 SHF.R.U64 R39, R72, 0x10, R73 ;  /* 0x0000001048278819 */ /* 0x000fe40000001249 */
[----:B------:R-:W-:Y:S02]  /*5220*/  LEA.HI R62, R62, R63, RZ, 0x3 ;  /* 0x0000003f3e3e7211 */ /* 0x000fe400078f18ff */
[----:B------:R-:W-:Y:S02]  /*5230*/  @!P0 PRMT R84, R84, 0x5410, R39 ;  /* 0x0000541054548816 */ /* 0x000fe40000000027 */
[----:B------:R-:W-:Y:S01]  /*5240*/  @!P0 SHF.R.U32.HI R41, RZ, 0x10, R75 ;  /* 0x00000010ff298819 */ /* 0x000fe2000001164b */
[----:B------:R-:W-:Y:S01]  /*5250*/  IMAD.SHL.U32 R62, R62, 0x200, RZ ;  /* 0x000002003e3e7824 */ /* 0x000fe200078e00ff */
[----:B------:R-:W-:Y:S01]  /*5260*/  LOP3.LUT R63, R129, 0x38, R55, 0xf8, !PT ;  /* 0x00000038813f7812 */ /* 0x000fe200078ef837 */
[----:B------:R-:W-:Y:S01]  /*5270*/  @!P0 IMAD.U32 R38, R84, 0x10000, RZ ;  /* 0x0001000054268824 */ /* 0x000fe200078e00ff */
[----:B------:R-:W-:Y:S02]  /*5280*/  @!P0 PRMT R70, R70, 0x5410, R41 ;  /* 0x0000541046468816 */ /* 0x000fe40000000029 */
[----:B------:R-:W-:Y:S02]  /*5290*/  LOP3.LUT R63, R63, R118, RZ, 0x3c, !PT ;  /* 0x000000763f3f7212 */ /* 0x000fe400078e3cff */
[----:B------:R-:W-:Y:S02]  /*52a0*/  LOP3.LUT R62, R62, 0x7ffff000, RZ, 0xc0, !PT ;  /* 0x7ffff0003e3e7812 */ /* 0x000fe400078ec0ff */
[----:B------:R-:W-:Y:S02]  /*52b0*/  @!P0 LOP3.LUT R42, R84, 0xffff0000, RZ, 0xc0, !PT ;  /* 0xffff0000542a8812 */ /* 0x000fe400078ec0ff */
[----:B------:R-:W-:Y:S02]  /*52c0*/  IADD3 R62, R63, R62, R16 ;  /* 0x0000003e3f3e7210 */ /* 0x000fe40007ffe010 */
[C---:B------:R-:W-:Y:S02]  /*52d0*/  @!P0 LOP3.LUT R50, R70.reuse, 0xffff0000, RZ, 0xc0, !PT ;  /* 0xffff000046328812 */ /* 0x040fe400078ec0ff */
[----:B------:R-:W-:Y:S01]  /*52e0*/  @!P0 SHF.L.U32 R49, R70, 0x10, RZ ;  /* 0x0000001046318819 */ /* 0x000fe200000006ff */
[----:B------:R-:W-:Y:S01]  /*52f0*/  IMAD.IADD R62, R187, 0x1, R62 ;  /* 0x00000001bb3e7824 */ /* 0x000fe200078e023e */
[----:B------:R-:W-:Y:S01]  /*5300*/  @!P0 SHF.R.U64 R37, R28, 0x10, R29 ;  /* 0x000000101c258819 */ /* 0x000fe2000000121d */
[----:B------:R-:W-:Y:S01]  /*5310*/  IMAD.IADD R187, R120, 0x1, R187 ;  /* 0x0000000178bb7824 */ /* 0x000fe200078e02bb */
[----:B------:R-:W-:Y:S02]  /*5320*/  @!P0 SHF.R.U32.HI R28, RZ, 0x10, R29 ;  /* 0x00000010ff1c8819 */ /* 0x000fe4000001161d */
[----:B------:R-:W-:Y:S01]  /*5330*/  SHF.L.U32 R64, R62, 0x1, RZ ;  /* 0x000000013e407819 */ /* 0x000fe200000006ff */
[----:B------:R-:W-:Y:S01]  /*5340*/  IMAD.SHL.U32 R54, R187, 0x2, RZ ;  /* 0x00000002bb367824 */ /* 0x000fe200078e00ff */
[----:B------:R-:W-:Y:S02]  /*5350*/  @!P0 PRMT R26, R26, 0x5410, R37 ;  /* 0x000054101a1a8816 */ /* 0x000fe40000000025 */
[----:B------:R-:W-:Y:S01]  /*5360*/  @!P0 PRMT R21, R21, 0x5410, R28 ;  /* 0x0000541015158816 */ /* 0x000fe2000000001c */
[----:B------:R-:W1:Y:S01]  /*5370*/  LDS.128 R32, [R64+0xc100] ;  /* 0x00c1000040207984 */ /* 0x000e620000000c00 */
[--C-:B------:R-:W-:Y:S01]  /*5380*/  @!P0 SHF.R.U32.HI R36, RZ, 0x10, R31.reuse ;  /* 0x00000010ff248819 */ /* 0x100fe2000001161f */
[C---:B------:R-:W-:Y:S01]  /*5390*/  @!P0 IMAD.U32 R28, R26.reuse, 0x10000, RZ ;  /* 0x000100001a1c8824 */ /* 0x040fe200078e00ff */
[----:B------:R-:W-:Y:S02]  /*53a0*/  @!P0 LOP3.LUT R26, R26, 0xffff0000, RZ, 0xc0, !PT ;  /* 0xffff00001a1a8812 */ /* 0x000fe400078ec0ff */
[----:B------:R-:W-:Y:S02]  /*53b0*/  @!P0 PRMT R27, R27, 0x5410, R36 ;  /* 0x000054101b1b8816 */ /* 0x000fe40000000024 */
[----:B------:R-:W-:Y:S01]  /*53c0*/  @!P0 SHF.R.U64 R31, R30, 0x10, R31 ;  /* 0x000000101e1f8819 */ /* 0x000fe2000000121f */
[----:B------:R3:W4:Y:S01]  /*53d0*/  LDS.128 R56, [R54+0xc100] ;  /* 0x00c1000036387984 */ /* 0x0007220000000c00 */
[----:B------:R-:W-:Y:S02]  /*53e0*/  @!P0 SHF.R.U32.HI R72, RZ, 0x10, R73 ;  /* 0x00000010ff488819 */ /* 0x000fe40000011649 */
[----:B------:R-:W-:Y:S02]  /*53f0*/  @!P0 PRMT R40, R40, 0x5410, R31 ;  /* 0x0000541028288816 */ /* 0x000fe4000000001f */
[----:B------:R-:W-:Y:S02]  /*5400*/  @!P0 PRMT R71, R71, 0x5410, R72 ;  /* 0x0000541047478816 */ /* 0x000fe40000000048 */
[----:B------:R-:W-:Y:S02]  /*5410*/  @!P0 SHF.R.U64 R74, R74, 0x10, R75 ;  /* 0x000000104a4a8819 */ /* 0x000fe4000000124b */
[----:B------:R-:W-:Y:S02]  /*5420*/  @!P0 LOP3.LUT R43, R71, 0xffff0000, RZ, 0xc0, !PT ;  /* 0xffff0000472b8812 */ /* 0x000fe400078ec0ff */
[----:B------:R-:W-:Y:S04]  /*5430*/  @!P0 PRMT R69, R69, 0x5410, R74 ;  /* 0x0000541045458816 */ /* 0x000fe8000000004a */
[C---:B------:R-:W-:Y:S01]  /*5440*/  @!P0 LOP3.LUT R46, R69.reuse, 0xffff0000, RZ, 0xc0, !PT ;  /* 0xffff0000452e8812 */ /* 0x040fe200078ec0ff */
[----:B------:R-:W-:Y:S02]  /*5450*/  @!P0 IMAD.U32 R45, R69, 0x10000, RZ ;  /* 0x00010000452d8824 */ /* 0x000fe400078e00ff */
[C---:B-1----:R-:W-:Y:S01]  /*5460*/  @!P0 IMAD.U32 R31, R32.reuse, 0x10000, RZ ;  /* 0x00010000201f8824 */ /* 0x042fe200078e00ff */
[----:B------:R-:W-:Y:S03]  /*5470*/  @!P0 LOP3.LUT R29, R32, 0xffff0000, RZ, 0xc0, !PT ;  /* 0xffff0000201d8812 */ /* 0x000fe600078ec0ff */
[C---:B---3--:R-:W-:Y:S02]  /*5480*/  @!P0 FMUL.FTZ R54, R31.reuse, R38 ;  /* 0x000000261f368220 */ /* 0x048fe40000410000 */
[----:B------:R-:W-:Y:S02]  /*5490*/  @!P0 FMUL.FTZ R2, R31, R28 ;  /* 0x0000001c1f028220 */ /* 0x000fe40000410000 */
[C---:B------:R-:W-:Y:S01]  /*54a0*/  @!P0 FMUL.FTZ R63, R29.reuse, R42 ;  /* 0x0000002a1d3f8220 */ /* 0x040fe20000410000 */
[C---:B----4-:R-:W-:Y:S01]  /*54b0*/  @!P0 SHF.L.U32 R39, R56.reuse, 0x10, RZ ;  /* 0x0000001038278819 */ /* 0x050fe200000006ff */
[----:B------:R-:W-:Y:S01]  /*54c0*/  @!P0 FMUL.FTZ R3, R29, R26 ;  /* 0x0000001a1d038220 */ /* 0x000fe20000410000 */
[----:B------:R-:W-:Y:S01]  /*54d0*/  @!P0 LOP3.LUT R41, R56, 0xffff0000, RZ, 0xc0, !PT ;  /* 0xffff000038298812 */ /* 0x000fe200078ec0ff */
[----:B------:R-:W-:Y:S01]  /*54e0*/  @!P0 IMAD.U32 R29, R33, 0x10000, RZ ;  /* 0x00010000211d8824 */ /* 0x000fe200078e00ff */
[----:B------:R-:W-:Y:S01]  /*54f0*/  @!P0 LOP3.LUT R44, R57, 0xffff0000, RZ, 0xc0, !PT ;  /* 0xffff0000392c8812 */ /* 0x000fe200078ec0ff */
[----:B------:R-:W-:Y:S01]  /*5500*/  @!P0 FFMA.FTZ R54, R39, R28, -R54 ;  /* 0x0000001c27368223 */ /* 0x000fe20000010836 */
[----:B------:R-:W-:Y:S01]  /*5510*/  @!P0 LOP3.LUT R52, R59, 0xffff0000, RZ, 0xc0, !PT ;  /* 0xffff00003b348812 */ /* 0x000fe200078ec0ff */
[----:B------:R-:W-:Y:S01]  /*5520*/  @!P0 FFMA.FTZ R63, R41, R26, -R63 ;  /* 0x0000001a293f8223 */ /* 0x000fe2000001083f */
[----:B------:R-:W-:Y:S01]  /*5530*/  @!P0 LOP3.LUT R48, R58, 0xffff0000, RZ, 0xc0, !PT ;  /* 0xffff00003a308812 */ /* 0x000fe200078ec0ff */
[C---:B------:R-:W-:Y:S01]  /*5540*/  @!P0 IMAD.U32 R26, R21.reuse, 0x10000, RZ ;  /* 0x00010000151a8824 */ /* 0x040fe200078e00ff */
[----:B------:R-:W-:Y:S01]  /*5550*/  @!P0 LOP3.LUT R21, R21, 0xffff0000, RZ, 0xc0, !PT ;  /* 0xffff000015158812 */ /* 0x000fe200078ec0ff */
[----:B------:R-:W-:Y:S01]  /*5560*/  @!P0 FFMA.FTZ R2, R38, R39, R2 ;  /* 0x0000002726028223 */ /* 0x000fe20000010002 */
[----:B------:R-:W-:Y:S01]  /*5570*/  @!P0 F2FP.BF16.PACK_AB R54, R63, R54 ;  /* 0x000000363f36823e */ /* 0x000fe200000010ff */
[----:B------:R-:W-:Y:S01]  /*5580*/  @!P0 IMAD.U32 R38, R71, 0x10000, RZ ;  /* 0x0001000047268824 */ /* 0x000fe200078e00ff */
[----:B------:R-:W-:Y:S01]  /*5590*/  @!P0 LOP3.LUT R28, R33, 0xffff0000, RZ, 0xc0, !PT ;  /* 0xffff0000211c8812 */ /* 0x000fe200078ec0ff */
[----:B------:R-:W-:Y:S02]  /*55a0*/  @!P0 IMAD.U32 R39, R57, 0x10000, RZ ;  /* 0x0001000039278824 */ /* 0x000fe400078e00ff */
[----:B------:R-:W-:Y:S02]  /*55b0*/  @!P0 FMUL.FTZ R62, R29, R38 ;  /* 0x000000261d3e8220 */ /* 0x000fe40000410000 */
[C---:B------:R-:W-:Y:S02]  /*55c0*/  @!P0 FMUL.FTZ R65, R28.reuse, R43 ;  /* 0x0000002b1c418220 */ /* 0x040fe40000410000 */
[-C--:B------:R-:W-:Y:S01]  /*55d0*/  @!P0 FMUL.FTZ R5, R28, R21.reuse ;  /* 0x000000151c058220 */ /* 0x080fe20000410000 */
[----:B------:R-:W-:Y:S01]  /*55e0*/  @!P0 LOP3.LUT R28, R35, 0xffff0000, RZ, 0xc0, !PT ;  /* 0xffff0000231c8812 */ /* 0x000fe200078ec0ff */
[----:B------:R-:W-:Y:S01]  /*55f0*/  @!P0 FFMA.FTZ R65, R44, R21, -R65 ;  /* 0x000000152c418223 */ /* 0x000fe20000010841 */
[----:B------:R-:W-:Y:S01]  /*5600*/  @!P0 LOP3.LUT R21, R27, 0xffff0000, RZ, 0xc0, !PT ;  /* 0xffff00001b158812 */ /* 0x000fe200078ec0ff */
[-C--:B------:R-:W-:Y:S02]  /*5610*/  @!P0 FMUL.FTZ R4, R29, R26.reuse ;  /* 0x0000001a1d048220 */ /* 0x080fe40000410000 */
[----:B------:R-:W-:Y:S02]  /*5620*/  @!P0 IMAD.U32 R29, R35, 0x10000, RZ ;  /* 0x00010000231d8824 */ /* 0x000fe400078e00ff */
[----:B------:R-:W-:Y:S02]  /*5630*/  @!P0 FFMA.FTZ R62, R39, R26, -R62 ;  /* 0x0000001a273e8223 */ /* 0x000fe4000001083e */
[----:B------:R-:W-:Y:S01]  /*5640*/  @!P0 IMAD.U32 R26, R27, 0x10000, RZ ;  /* 0x000100001b1a8824 */ /* 0x000fe200078e00ff */
[----:B------:R-:W-:Y:S01]  /*5650*/  @!P0 SHF.L.U32 R27, R34, 0x10, RZ ;  /* 0x00000010221b8819 */ /* 0x000fe200000006ff */
[C---:B------:R-:W-:Y:S01]  /*5660*/  @!P0 FMUL.FTZ R77, R28.reuse, R50 ;  /* 0x000000321c4d8220 */ /* 0x040fe20000410000 */
[----:B------:R-:W-:Y:S01]  /*5670*/  @!P0 F2FP.BF16.PACK_AB R65, R65, R62 ;  /* 0x0000003e4141823e */ /* 0x000fe200000010ff */
[----:B------:R-:W-:Y:S01]  /*5680*/  @!P0 FMUL.FTZ R9, R28, R21 ;  /* 0x000000151c098220 */ /* 0x000fe20000410000 */
[----:B------:R-:W-:Y:S01]  /*5690*/  @!P0 LOP3.LUT R28, R34, 0xffff0000, RZ, 0xc0, !PT ;  /* 0xffff0000221c8812 */ /* 0x000fe200078ec0ff */
[----:B------:R-:W-:Y:S01]  /*56a0*/  @!P0 IMAD.U32 R51, R59, 0x10000, RZ ;  /* 0x000100003b338824 */ /* 0x000fe200078e00ff */
[----:B------:R-:W-:Y:S01]  /*56b0*/  @!P0 MOV R57, R65 ;  /* 0x0000004100398202 */ /* 0x000fe20000000f00 */
[C---:B------:R-:W-:Y:S02]  /*56c0*/  @!P0 FMUL.FTZ R64, R29.reuse, R49 ;  /* 0x000000311d408220 */ /* 0x040fe40000410000 */
[----:B------:R-:W-:Y:S01]  /*56d0*/  @!P0 FFMA.FTZ R77, R52, R21, -R77 ;  /* 0x00000015344d8223 */ /* 0x000fe2000001084d */
[C---:B------:R-:W-:Y:S01]  /*56e0*/  @!P0 LOP3.LUT R21, R40.reuse, 0xffff0000, RZ, 0xc0, !PT ;  /* 0xffff000028158812 */ /* 0x040fe200078ec0ff */
[-C--:B------:R-:W-:Y:S02]  /*56f0*/  @!P0 FMUL.FTZ R8, R29, R26.reuse ;  /* 0x0000001a1d088220 */ /* 0x080fe40000410000 */
[----:B------:R-:W-:Y:S02]  /*5700*/  @!P0 FFMA.FTZ R64, R51, R26, -R64 ;  /* 0x0000001a33408223 */ /* 0x000fe40000010840 */
[----:B------:R-:W-:Y:S02]  /*5710*/  @!P0 IMAD.U32 R26, R40, 0x10000, RZ ;  /* 0x00010000281a8824 */ /* 0x000fe400078e00ff */
[----:B------:R-:W-:Y:S01]  /*5720*/  @!P0 IMAD.U32 R47, R58, 0x10000, RZ ;  /* 0x000100003a2f8824 */ /* 0x000fe200078e00ff */
[----:B------:R-:W-:Y:S01]  /*5730*/  @!P0 F2FP.BF16.PACK_AB R64, R77, R64 ;  /* 0x000000404d40823e */ /* 0x000fe200000010ff */
[C---:B------:R-:W-:Y:S02]  /*5740*/  @!P0 FMUL.FTZ R66, R27.reuse, R45 ;  /* 0x0000002d1b428220 */ /* 0x040fe40000410000 */
[----:B------:R-:W-:Y:S02]  /*5750*/  @!P0 FMUL.FTZ R79, R28, R46 ;  /* 0x0000002e1c4f8220 */ /* 0x000fe40000410000 */
[----:B------:R-:W-:Y:S02]  /*5760*/  @!P0 FFMA.FTZ R3, R42, R41, R3 ;  /* 0x000000292a038223 */ /* 0x000fe40000010003 */
[-C--:B------:R-:W-:Y:S02]  /*5770*/  @!P0 FMUL.FTZ R6, R27, R26.reuse ;  /* 0x0000001a1b068220 */ /* 0x080fe40000410000 */
[----:B------:R-:W-:Y:S01]  /*5780*/  @!P0 FFMA.FTZ R66, R47, R26, -R66 ;  /* 0x0000001a2f428223 */ /* 0x000fe20000010842 */
[----:B------:R-:W-:Y:S01]  /*5790*/  @!P0 F2FP.BF16.PACK_AB R62, R3, R2 ;  /* 0x00000002033e823e */ /* 0x000fe200000010ff */
[----:B------:R-:W-:Y:S02]  /*57a0*/  @!P0 FFMA.FTZ R79, R48, R21, -R79 ;  /* 0x00000015304f8223 */ /* 0x000fe4000001084f */
[----:B------:R-:W-:Y:S02]  /*57b0*/  @!P0 FFMA.FTZ R4, R38, R39, R4 ;  /* 0x0000002726048223 */ /* 0x000fe40000010004 */
        /* <DEDUP_REMOVED lines=9> */
[----:B------:R-:W-:Y:S01]  /*5850*/  @!P0 IMAD.MOV.U32 R56, RZ, RZ, R54 ;  /* 0x000000ffff388224 */ /* 0x000fe200078e0036 */
[----:B------:R-:W-:Y:S01]  /*5860*/  @!P0 MOV R33, R63 ;  /* 0x0000003f00218202 */ /* 0x000fe20000000f00 */
[----:B------:R-:W-:Y:S01]  /*5870*/  @!P0 IMAD.MOV.U32 R58, RZ, RZ, R79 ;  /* 0x000000ffff3a8224 */ /* 0x000fe200078e004f */
[----:B------:R-:W-:Y:S01]  /*5880*/  @!P0 F2FP.BF16.PACK_AB R77, R9, R8 ;  /* 0x00000008094d823e */ /* 0x000fe200000010ff */
        /* <DEDUP_REMOVED lines=12> */
.L_x_913:
[----:B------:R-:W-:Y:S01]  /*5950*/  IMAD.WIDE.U32 R26, R153, c[0x0][0x1e0], RZ ;  /* 0x00007800991a7a25 */ /* 0x000fe200078e00ff */
[----:B------:R-:W-:Y:S02]  /*5960*/  SHF.R.S32.HI R159, RZ, 0x1f, R153 ;  /* 0x0000001fff9f7819 */ /* 0x000fe40000011499 */
[----:B-----5:R-:W-:Y:S01]  /*5970*/  SHF.R.S32.HI R158, RZ, 0x1f, R154 ;  /* 0x0000001fff9e7819 */ /* 0x020fe2000001149a */
[----:B------:R-:W-:Y:S02]  /*5980*/  IMAD.IADD R5, R96, 0x1, -R5 ;  /* 0x0000000160057824 */ /* 0x000fe400078e0a05 */
[----:B------:R-:W-:Y:S02]  /*5990*/  IMAD R2, R159, c[0x0][0x1e0], RZ ;  /* 0x000078009f027a24 */ /* 0x000fe400078e02ff */
[----:B-1----:R-:W-:Y:S01]  /*59a0*/  IMAD R9, R158, c[0x0][0x1f0], RZ ;  /* 0x00007c009e097a24 */ /* 0x002fe200078e02ff */
[----:B------:R-:W-:Y:S01]  /*59b0*/  IMNMX R156, R5, 0x40, PT ;  /* 0x00000040059c7817 */ /* 0x000fe20003800200 */
[----:B------:R-:W-:Y:S02]  /*59c0*/  IMAD R2, R153, c[0x0][0x1e4], R2 ;  /* 0x0000790099027a24 */ /* 0x000fe400078e0202 */
[C---:B------:R-:W-:Y:S02]  /*59d0*/  IMAD R9, R154.reuse, c[0x0][0x1f4], R9 ;  /* 0x00007d009a097a24 */ /* 0x040fe400078e0209 */
[----:B------:R-:W-:Y:S04]  /*59e0*/  IMAD.IADD R27, R27, 0x1, R2 ;  /* 0x000000011b1b7824 */ /* 0x000fe800078e0202 */
[----:B------:R-:W-:Y:S05]  /*59f0*/  IMAD.WIDE.U32 R26, R154, c[0x0][0x1f0], R26 ;  /* 0x00007c009a1a7a25 */ /* 0x000fea00078e001a */
[----:B------:R-:W-:Y:S04]  /*5a00*/  IADD3 R7, P0, R176, R26, RZ ;  /* 0x0000001ab0077210 */ /* 0x000fe80007f1e0ff */
[----:B------:R-:W-:Y:S02]  /*5a10*/  IADD3.X R4, R110, R27, R9, P0, !PT ;  /* 0x0000001b6e047210 */ /* 0x000fe400007fe409 */
[C---:B------:R-:W-:Y:S04]  /*5a20*/  LEA R2, P0, R7.reuse, c[0x0][0x1c8], 0x1 ;  /* 0x0000720007027a11 */ /* 0x040fe800078008ff */
[----:B------:R-:W-:Y:S02]  /*5a30*/  LEA.HI.X R3, R7, c[0x0][0x1cc], R4, 0x1, P0 ;  /* 0x0000730007037a11 */ /* 0x000fe400000f0c04 */
[----:B------:R-:W1:Y:S01]  /*5a40*/  SHFL.IDX PT, R2, R2, RZ, 0x1c1f ;  /* 0x001c1fff02027589 */ /* 0x000e6200000e0000 */
[----:B------:R-:W-:Y:S07]  /*5a50*/  ISETP.GT.AND P0, PT, R156, R105, PT ;  /* 0x000000699c00720c */ /* 0x000fee0003f04270 */
[----:B------:R-:W2:Y:S06]  /*5a60*/  SHFL.IDX PT, R3, R3, RZ, 0x1c1f ;  /* 0x001c1fff03037589 */ /* 0x000eac00000e0000 */
[----:B------:R-:W-:-:S05]  /*5a70*/  @!P0 BRA `(.L_x_917) ;  /* 0x000001f000008947 */ /* 0x000fca0003800000 */
[----:B------:R-:W-:Y:S02]  /*5a80*/  ISETP.GE.AND P2, PT, R24, c[0x0][0x1d4], PT ;  /* 0x0000750018007a0c */ /* 0x000fe40003f46270 */
[----:B------:R-:W-:Y:S02]  /*5a90*/  ISETP.GE.AND P1, PT, R17, c[0x0][0x1d4], PT ;  /* 0x0000750011007a0c */ /* 0x000fe40003f26270 */
[----:B------:R-:W-:Y:S02]  /*5aa0*/  ISETP.GE.AND P4, PT, R15, c[0x0][0x1d4], PT ;  /* 0x000075000f007a0c */ /* 0x000fe40003f86270 */
[----:B------:R-:W-:Y:S07]  /*5ab0*/  ISETP.GE.AND P3, PT, R136, c[0x0][0x1d4], PT ;  /* 0x0000750088007a0c */ /* 0x000fee0003f66270 */
[----:B------:R-:W3:Y:S01]  /*5ac0*/  @!P2 LDS.128 R28, [R157+0xc000] ;  /* 0x00c000009d1ca984 */ /* 0x000ee20000000c00 */
[CC--:B-1----:R-:W-:Y:S04]  /*5ad0*/  @!P2 LEA R32, P0, R24.reuse, R2.reuse, 0x1 ;  /* 0x000000021820a211 */ /* 0x0c2fe800078008ff */
[-C--:B--2---:R-:W-:Y:S02]  /*5ae0*/  @!P2 LEA.HI.X R33, R24, R3.reuse, R25, 0x1, P0 ;  /* 0x000000031821a211 */ /* 0x084fe400000f0c19 */
        /* <DEDUP_REMOVED lines=24> */
.L_x_917:
[----:B------:R-:W-:Y:S05]  /*5c70*/  BSYNC B1 ;  /* 0x0000000000017941 */ /* 0x000fea0003800000 */
.L_x_912:
[C---:B------:R-:W-:Y:S01]  /*5c80*/  ISETP.GT.AND P0, PT, R18.reuse, R11, PT ;  /* 0x0000000b1200720c */ /* 0x040fe20003f04270 */
[----:B------:R-:W-:Y:S01]  /*5c90*/  BSSY B0, `(.L_x_934) ;  /* 0x000004d000007945 */ /* 0x000fe20003800000 */
[C---:B------:R-:W-:Y:S02]  /*5ca0*/  ISETP.GE.AND P1, PT, R67.reuse, 0x1, PT ;  /* 0x000000014300780c */ /* 0x040fe40003f26270 */
[----:B-123--:R-:W-:Y:S02]  /*5cb0*/  IADD3 R3, R67, 0x1, RZ ;  /* 0x0000000143037810 */ /* 0x00efe40007ffe0ff */
[----:B------:R-:W-:Y:S07]  /*5cc0*/  LOP3.LUT P2, RZ, R135, 0x1, RZ, 0xc0, !PT ;  /* 0x0000000187ff7812 */ /* 0x000fee000784c0ff */
[----:B------:R-:W-:Y:S01]  /*5cd0*/  @P0 IADD3 R5, R18, -0x1, RZ ;  /* 0xffffffff12050810 */ /* 0x000fe20007ffe0ff */
[----:B------:R-:W-:Y:S01]  /*5ce0*/  @P0 IMAD R2, R67, 0x3000, R10 ;  /* 0x0000300043020824 */ /* 0x000fe200078e020a */
[----:B------:R-:W-:Y:S01]  /*5cf0*/  SEL R67, R3, RZ, !P1 ;  /* 0x000000ff03437207 */ /* 0x000fe20004800000 */
[----:B------:R-:W-:Y:S01]  /*5d00*/  @P0 IMAD.MOV.U32 R8, RZ, RZ, R160 ;  /* 0x000000ffff080224 */ /* 0x000fe200078e00a0 */
[----:B------:R-:W-:Y:S01]  /*5d10*/  @P0 SHF.R.S32.HI R4, RZ, 0x1f, R5 ;  /* 0x0000001fff040819 */ /* 0x000fe20000011405 */
[----:B------:R-:W-:Y:S02]  /*5d20*/  @P0 IMAD R3, R98, R5, RZ ;  /* 0x0000000562030224 */ /* 0x000fe400078e02ff */
[----:B------:R-:W-:Y:S02]  /*5d30*/  @P0 IMAD.MOV.U32 R9, RZ, RZ, R181 ;  /* 0x000000ffff090224 */ /* 0x000fe400078e00b5 */
[-C--:B------:R-:W-:Y:S02]  /*5d40*/  @P0 IMAD R3, R4, R100.reuse, R3 ;  /* 0x0000006404030224 */ /* 0x080fe400078e0203 */
[----:B------:R-:W-:Y:S04]  /*5d50*/  @P0 IMAD.WIDE.U32 R8, R5, R100, R8 ;  /* 0x0000006405080225 */ /* 0x000fe800078e0008 */
[----:B------:R-:W-:Y:S01]  /*5d60*/  @P0 IMAD.IADD R3, R9, 0x1, R3 ;  /* 0x0000000109030824 */ /* 0x000fe200078e0203 */
[----:B------:R-:W-:Y:S01]  /*5d70*/  @P0 LEA R6, P1, R8, c[0x0][0x250], 0x1 ;  /* 0x0000940008060a11 */ /* 0x000fe200078208ff */
[----:B------:R-:W-:Y:S03]  /*5d80*/  @P0 IMAD.SHL.U32 R5, R2, 0x2, RZ ;  /* 0x0000000202050824 */ /* 0x000fe600078e00ff */
[----:B------:R-:W-:Y:S01]  /*5d90*/  @P0 LEA.HI.X R7, R8, c[0x0][0x254], R3, 0x1, P1 ;  /* 0x0000950008070a11 */ /* 0x000fe200008f0c03 */
[----:B------:R-:W-:Y:S02]  /*5da0*/  IMAD R3, R159, c[0x0][0x208], RZ ;  /* 0x000082009f037a24 */ /* 0x000fe400078e02ff */
[C---:B------:R-:W-:Y:S02]  /*5db0*/  IMAD.WIDE.U32 R8, R153.reuse, c[0x0][0x208], RZ ;  /* 0x0000820099087a25 */ /* 0x040fe400078e00ff */
[----:B------:R-:W-:Y:S01]  /*5dc0*/  @!PT LDS RZ, [RZ] ;  /* 0x00000000fffff984 */ /* 0x000fe20000000800 */
[----:B------:R-:W-:Y:S01]  /*5dd0*/  @!PT LDS RZ, [RZ] ;  /* 0x00000000fffff984 */ /* 0x000fe20000000800 */
[----:B------:R-:W-:Y:S01]  /*5de0*/  @!PT LDS RZ, [RZ] ;  /* 0x00000000fffff984 */ /* 0x000fe20000000800 */
[----:B------:R1:W-:Y:S02]  /*5df0*/  @P0 LDGSTS.E.BYPASS.LTC128B.128 [R5+0x100], [R6.64], !P6 ;  /* 0x0010000006050fae */ /* 0x0003e4000f101d46 */
[----:B------:R-:W-:Y:S02]  /*5e00*/  IMAD R3, R153, c[0x0][0x20c], R3 ;  /* 0x0000830099037a24 */ /* 0x000fe400078e0203 */
[----:B------:R1:W-:Y:S02]  /*5e10*/  @P0 LDGSTS.E.BYPASS.LTC128B.128 [R5+0x2100], [R6.64+0x80], !P2 ;  /* 0x0210008006050fae */ /* 0x0003e4000d101d46 */
[----:B------:R-:W-:Y:S02]  /*5e20*/  IMAD.IADD R9, R9, 0x1, R3 ;  /* 0x0000000109097824 */ /* 0x000fe400078e0203 */
[----:B------:R1:W-:Y:S01]  /*5e30*/  @P0 LDGSTS.E.BYPASS.LTC128B.128 [R5+0x4100], [R6.64+0x100], !P5 ;  /* 0x0410010006050fae */ /* 0x0003e2000e901d46 */
[----:B------:R-:W-:Y:S02]  /*5e40*/  IMAD R3, R158, c[0x0][0x218], RZ ;  /* 0x000086009e037a24 */ /* 0x000fe400078e02ff */
[C---:B------:R-:W-:Y:S04]  /*5e50*/  IMAD.WIDE.U32 R8, R154.reuse, c[0x0][0x218], R8 ;  /* 0x000086009a087a25 */ /* 0x040fe800078e0008 */
[----:B------:R-:W-:Y:S01]  /*5e60*/  IMAD R3, R154, c[0x0][0x21c], R3 ;  /* 0x000087009a037a24 */ /* 0x000fe200078e0203 */
[----:B------:R-:W-:Y:S04]  /*5e70*/  IADD3 R4, P1, R178, R8, RZ ;  /* 0x00000008b2047210 */ /* 0x000fe80007f3e0ff */
[----:B------:R-:W-:Y:S02]  /*5e80*/  IADD3.X R3, R106, R9, R3, P1, !PT ;  /* 0x000000096a037210 */ /* 0x000fe40000ffe403 */
[C---:B------:R-:W-:Y:S04]  /*5e90*/  @P0 LEA R26, P1, R115.reuse, R6, 0x1 ;  /* 0x00000006731a0211 */ /* 0x040fe800078208ff */
[----:B------:R-:W-:Y:S02]  /*5ea0*/  @P0 LEA.HI.X R27, R115, R7, R108, 0x1, P1 ;  /* 0x00000007731b0211 */ /* 0x000fe400008f0c6c */
[C---:B------:R-:W-:Y:S03]  /*5eb0*/  LEA R8, P1, R4.reuse, c[0x0][0x1f8], 0x1 ;  /* 0x00007e0004087a11 */ /* 0x040fe600078208ff */
[----:B------:R1:W-:Y:S01]  /*5ec0*/  @P0 LDGSTS.E.BYPASS.LTC128B.128 [R5+0x1100], [R26.64], !P6 ;  /* 0x011000001a050fae */ /* 0x0003e2000f101d46 */
[----:B------:R-:W-:Y:S03]  /*5ed0*/  LEA.HI.X R3, R4, c[0x0][0x1fc], R3, 0x1, P1 ;  /* 0x00007f0004037a11 */ /* 0x000fe600008f0c03 */
[----:B------:R1:W-:Y:S04]  /*5ee0*/  @P0 LDGSTS.E.BYPASS.LTC128B.128 [R5+0x3100], [R26.64+0x80], !P2 ;  /* 0x031000801a050fae */ /* 0x0003e8000d101d46 */
[----:B------:R1:W-:Y:S01]  /*5ef0*/  @P0 LDGSTS.E.BYPASS.LTC128B.128 [R5+0x5100], [R26.64+0x100], !P5 ;  /* 0x051001001a050fae */ /* 0x0003e2000e901d46 */
[----:B------:R-:W-:Y:S03]  /*5f00*/  ISETP.GT.AND P0, PT, R156, R105, PT ;  /* 0x000000699c00720c */ /* 0x000fe60003f04270 */
[----:B------:R-:W0:Y:S04]  /*5f10*/  LDGDEPBAR ;  /* 0x00000000000079af */ /* 0x000e280000000000 */
[----:B------:R-:W2:Y:S04]  /*5f20*/  SHFL.IDX PT, R8, R8, RZ, 0x1c1f ;  /* 0x001c1fff08087589 */ /* 0x000ea800000e0000 */
[----:B------:R-:W3:Y:S01]  /*5f30*/  SHFL.IDX PT, R3, R3, RZ, 0x1c1f ;  /* 0x001c1fff03037589 */ /* 0x000ee200000e0000 */
[----:B------:R-:W-:Y:S04]  /*5f40*/  DEPBAR.LE SB0, 0x2 ;  /* 0x000080800000791a */ /* 0x000fe80000000000 */
[----:B------:R-:W-:Y:S06]  /*5f50*/  BAR.SYNC.DEFER_BLOCKING 0x0 ;  /* 0x0000000000007b1d */ /* 0x000fec0000010000 */
[----:B------:R-:W-:-:S05]  /*5f60*/  @!P0 BRA `(.L_x_935) ;  /* 0x000001f000008947 */ /* 0x000fca0003800000 */
[----:B-123--:R-:W-:Y:S02]  /*5f70*/  ISETP.GE.AND P2, PT, R24, c[0x0][0x1d4], PT ;  /* 0x0000750018007a0c */ /* 0x00efe40003f46270 */
[----:B------:R-:W-:Y:S02]  /*5f80*/  ISETP.GE.AND P1, PT, R17, c[0x0][0x1d4], PT ;  /* 0x0000750011007a0c */ /* 0x000fe40003f26270 */
[----:B------:R-:W-:Y:S02]  /*5f90*/  ISETP.GE.AND P4, PT, R15, c[0x0][0x1d4], PT ;  /* 0x000075000f007a0c */ /* 0x000fe40003f86270 */
[----:B------:R-:W-:Y:S07]  /*5fa0*/  ISETP.GE.AND P3, PT, R136, c[0x0][0x1d4], PT ;  /* 0x0000750088007a0c */ /* 0x000fee0003f66270 */
[----:B------:R-:W1:Y:S01]  /*5fb0*/  @!P2 LDS.128 R4, [R157] ;  /* 0x000000009d04a984 */ /* 0x000e620000000c00 */
[CC--:B-----5:R-:W-:Y:S04]  /*5fc0*/  @!P2 LEA R38, P0, R24.reuse, R8.reuse, 0x1 ;  /* 0x000000081826a211 */ /* 0x0e0fe800078008ff */
        /* <DEDUP_REMOVED lines=25> */
.L_x_935:
[----:B-123--:R-:W-:Y:S05]  /*6160*/  BSYNC B0 ;  /* 0x0000000000007941 */ /* 0x00efea0003800000 */
.L_x_934:
[C---:B------:R-:W-:Y:S02]  /*6170*/  ISETP.GE.AND P0, PT, R53.reuse, 0x1, PT ;  /* 0x000000013500780c */ /* 0x040fe40003f06270 */
[----:B------:R-:W-:Y:S02]  /*6180*/  IADD3 R2, R18, -0x2, RZ ;  /* 0xfffffffe12027810 */ /* 0x000fe40007ffe0ff */
[----:B------:R-:W-:Y:S02]  /*6190*/  IADD3 R4, R53, 0x1, RZ ;  /* 0x0000000135047810 */ /* 0x000fe40007ffe0ff */
[----:B------:R-:W-:Y:S02]  /*61a0*/  LOP3.LUT P2, RZ, R135, 0x1, RZ, 0xc0, !PT ;  /* 0x0000000187ff7812 */ /* 0x000fe4000784c0ff */
[----:B------:R-:W-:Y:S02]  /*61b0*/  SEL R53, R4, RZ, !P0 ;  /* 0x000000ff04357207 */ /* 0x000fe40004000000 */
[C---:B------:R-:W-:Y:S11]  /*61c0*/  ISETP.GE.AND P0, PT, R2.reuse, R11, PT ;  /* 0x0000000b0200720c */ /* 0x040ff60003f06270 */
[----:B------:R-:W-:Y:S02]  /*61d0*/  @!UPT UIADD3 URZ, URZ, URZ, URZ ;  /* 0x0000003f3f3ff290 */ /* 0x000fe4000fffe03f */
[----:B------:R-:W-:Y:S01]  /*61e0*/  @P0 SHF.R.S32.HI R5, RZ, 0x1f, R2 ;  /* 0x0000001fff050819 */ /* 0x000fe20000011402 */
[----:B------:R-:W-:Y:S02]  /*61f0*/  @P0 IMAD R4, R99, R2, RZ ;  /* 0x0000000263040224 */ /* 0x000fe400078e02ff */
[----:B------:R-:W-:Y:S02]  /*6200*/  @P0 IMAD.MOV.U32 R6, RZ, RZ, R162 ;  /* 0x000000ffff060224 */ /* 0x000fe400078e00a2 */
[----:B------:R-:W-:Y:S02]  /*6210*/  @P0 IMAD.MOV.U32 R7, RZ, RZ, R165 ;  /* 0x000000ffff070224 */ /* 0x000fe400078e00a5 */
[-C--:B------:R-:W-:Y:S02]  /*6220*/  @P0 IMAD R4, R5, R101.reuse, R4 ;  /* 0x0000006505040224 */ /* 0x080fe400078e0204 */
[----:B------:R-:W-:Y:S04]  /*6230*/  @P0 IMAD.WIDE.U32 R6, R2, R101, R6 ;  /* 0x0000006502060225 */ /* 0x000fe800078e0006 */
[----:B------:R-:W-:Y:S01]  /*6240*/  @P0 IMAD.IADD R4, R7, 0x1, R4 ;  /* 0x0000000107040824 */ /* 0x000fe200078e0204 */
[C---:B------:R-:W-:Y:S01]  /*6250*/  @P0 LEA R8, P1, R6.reuse, c[0x0][0x220], 0x1 ;  /* 0x0000880006080a11 */ /* 0x040fe200078208ff */
[----:B------:R-:W-:Y:S03]  /*6260*/  @P0 IMAD R3, R67, 0x3000, R10 ;  /* 0x0000300043030824 */ /* 0x000fe600078e020a */
[----:B------:R-:W-:Y:S01]  /*6270*/  @P0 LEA.HI.X R9, R6, c[0x0][0x224], R4, 0x1, P1 ;  /* 0x0000890006090a11 */ /* 0x000fe200008f0c04 */
[----:B------:R-:W-:Y:S01]  /*6280*/  @P0 IMAD.SHL.U32 R5, R3, 0x2, RZ ;  /* 0x0000000203050824 */ /* 0x000fe200078e00ff */
[C---:B------:R-:W-:Y:S04]  /*6290*/  @P0 LEA R6, P1, R103.reuse, R8, 0x1 ;  /* 0x0000000867060211 */ /* 0x040fe800078208ff */
        /* <DEDUP_REMOVED lines=9> */
[----:B------:R1:W-:Y:S01]  /*6330*/  @P0 LDGSTS.E.BYPASS.LTC128B.128 [R5+0x11100], [R6.64+0x100], !P5 ;  /* 0x1110010006050fae */ /* 0x0003e2000e901d46 */
[C---:B------:R-:W-:Y:S02]  /*6340*/  ISETP.GT.AND P0, PT, R18.reuse, R11, PT ;  /* 0x0000000b1200720c */ /* 0x040fe40003f04270 */
[----:B------:R-:W-:Y:S01]  /*6350*/  IADD3 R18, R18, -0x1, RZ ;  /* 0xffffffff12127810 */ /* 0x000fe20007ffe0ff */
[----:B------:R-:W0:Y:S10]  /*6360*/  LDGDEPBAR ;  /* 0x00000000000079af */ /* 0x000e340000000000 */
[----:B------:R-:W-:-:S05]  /*6370*/  @P0 BRA `(.L_x_936) ;  /* 0xffffb80000000947 */ /* 0x000fca000383ffff */
[----:B------:R-:W-:Y:S06]  /*6380*/  BAR.SYNC.DEFER_BLOCKING 0x0 ;  /* 0x0000000000007b1d */ /* 0x000fec0000010000 */
.L_x_911:
        /* <DEDUP_REMOVED lines=21> */
[----:B------:R-:W-:Y:S01]  /*64e0*/  MOV R88, RZ ;  /* 0x000000ff00587202 */ /* 0x000fe20000000f00 */
[----:B------:R-:W-:Y:S01]  /*64f0*/  CS2R R86, SRZ ;  /* 0x0000000000567805 */ /* 0x000fe2000001ff00 */
[----:B------:R-:W-:Y:S01]  /*6500*/  CS2R R84, SRZ ;  /* 0x0000000000547805 */ /* 0x000fe2000001ff00 */
[----:B------:R-:W-:Y:S01]  /*6510*/  CS2R R82, SRZ ;  /* 0x0000000000527805 */ /* 0x000fe2000001ff00 */
[----:B------:R-:W-:Y:S01]  /*6520*/  CS2R R80, SRZ ;  /* 0x0000000000507805 */ /* 0x000fe2000001ff00 */
[----:B-----5:R-:W-:Y:S01]  /*6530*/  CS2R R78, SRZ ;  /* 0x00000000004e7805 */ /* 0x020fe2000001ff00 */
        /* <DEDUP_REMOVED lines=33> */
[----:B------:R-:W-:Y:S01]  /*6750*/  IMAD.WIDE.U32 R12, R95, c[0x0][0x178], RZ ;  /* 0x00005e005f0c7a25 */ /* 0x000fe200078e00ff */
[----:B------:R-:W-:Y:S01]  /*6760*/  SHF.R.S32.HI R4, RZ, 0x1f, R89 ;  /* 0x0000001fff047819 */ /* 0x000fe20000011459 */
[----:B------:R-:W-:Y:S01]  /*6770*/  BSSY B0, `(.L_x_938) ;  /* 0x0000057000007945 */ /* 0x000fe20003800000 */
[----:B------:R-:W-:Y:S01]  /*6780*/  ISETP.NE.U32.AND P0, PT, RZ, c[0x0][0x348], PT ;  /* 0x0000d200ff007a0c */ /* 0x000fe20003f05070 */
[----:B------:R-:W-:Y:S01]  /*6790*/  IMAD R0, R0, c[0x0][0x178], RZ ;  /* 0x00005e0000007a24 */ /* 0x000fe200078e02ff */
[-C--:B------:R-:W-:Y:S01]  /*67a0*/  LEA.HI R3, R4, R89.reuse, RZ, 0x3 ;  /* 0x0000005904037211 */ /* 0x080fe200078f18ff */
[----:B------:R-:W-:Y:S01]  /*67b0*/  IMAD R5, R93, c[0x0][0x1b8], RZ ;  /* 0x00006e005d057a24 */ /* 0x000fe200078e02ff */
[----:B------:R-:W-:Y:S01]  /*67c0*/  SHF.R.S32.HI R11, RZ, 0x1f, R186 ;  /* 0x0000001fff0b7819 */ /* 0x000fe200000114ba */
[----:B------:R-:W-:Y:S01]  /*67d0*/  IMAD R95, R95, c[0x0][0x17c], R0 ;  /* 0x00005f005f5f7a24 */ /* 0x000fe200078e0200 */
[----:B------:R-:W-:Y:S01]  /*67e0*/  LOP3.LUT R36, R3, 0xfffffff8, RZ, 0xc0, !PT ;  /* 0xfffffff803247812 */ /* 0x000fe200078ec0ff */
[----:B------:R-:W-:Y:S01]  /*67f0*/  IMAD.MOV.U32 R0, RZ, RZ, c[0x0][0x2c4] ;  /* 0x0000b100ff007624 */ /* 0x000fe200078e00ff */
[----:B------:R-:W-:Y:S01]  /*6800*/  SHF.R.S32.HI R3, RZ, 0x3, R3 ;  /* 0x00000003ff037819 */ /* 0x000fe20000011403 */
[----:B------:R-:W-:Y:S01]  /*6810*/  IMAD.IADD R13, R13, 0x1, R95 ;  /* 0x000000010d0d7824 */ /* 0x000fe200078e025f */
[----:B------:R-:W-:Y:S01]  /*6820*/  ISETP.NE.AND.EX P0, PT, RZ, c[0x0][0x34c], PT, P0 ;  /* 0x0000d300ff007a0c */ /* 0x000fe20003f05300 */
[----:B------:R-:W-:Y:S01]  /*6830*/  IMAD.IADD R36, R89, 0x1, -R36 ;  /* 0x0000000159247824 */ /* 0x000fe200078e0a24 */
[----:B------:R-:W-:Y:S01]  /*6840*/  ISETP.NE.AND P1, PT, R0, 0x1, PT ;  /* 0x000000010000780c */ /* 0x000fe20003f25270 */
[----:B------:R-:W-:Y:S01]  /*6850*/  IMAD R5, R184, c[0x0][0x1bc], R5 ;  /* 0x00006f00b8057a24 */ /* 0x000fe200078e0205 */
[----:B------:R-:W-:Y:S01]  /*6860*/  SEL R11, R11, RZ, !P0 ;  /* 0x000000ff0b0b7207 */ /* 0x000fe20004000000 */
[----:B------:R-:W-:Y:S01]  /*6870*/  IMAD R196, R36, 0x20, R3 ;  /* 0x0000002024c47824 */ /* 0x000fe200078e0203 */
[----:B------:R-:W-:Y:S01]  /*6880*/  SEL R8, R186, RZ, !P0 ;  /* 0x000000ffba087207 */ /* 0x000fe20004000000 */
[----:B------:R-:W-:Y:S01]  /*6890*/  IMAD.WIDE.U32 R12, R184, c[0x0][0x1b8], R12 ;  /* 0x00006e00b80c7a25 */ /* 0x000fe200078e000c */
[----:B------:R-:W-:-:S03]  /*68a0*/  LEA.HI R132, R4, R89, RZ, 0x5 ;  /* 0x0000005904847211 */ /* 0x000fc600078f28ff */
[----:B------:R-:W-:Y:S02]  /*68b0*/  IMAD R7, R91, 0x80, R196 ;  /* 0x000000805b077824 */ /* 0x000fe400078e02c4 */
[----:B------:R-:W-:Y:S02]  /*68c0*/  IMAD.IADD R13, R13, 0x1, R5 ;  /* 0x000000010d0d7824 */ /* 0x000fe400078e0205 */
[----:B------:R-:W-:-:S04]  /*68d0*/  @P1 IMAD.HI.U32 R0, R7, c[0x0][0x2c8], RZ ;  /* 0x0000b20007001a27 */ /* 0x000fc800078e00ff */
[----:B------:R-:W-:Y:S01]  /*68e0*/  IMAD.MOV.U32 R5, RZ, RZ, R7 ;  /* 0x000000ffff057224 */ /* 0x000fe200078e0007 */
[----:B------:R-:W-:Y:S01]  /*68f0*/  @P1 SHF.R.U32.HI R5, RZ, c[0x0][0x2cc], R0 ;  /* 0x0000b300ff051a19 */ /* 0x000fe20000011600 */
[----:B------:R-:W-:Y:S01]  /*6900*/  IMAD R11, R11, c[0x0][0x1c0], RZ ;  /* 0x000070000b0b7a24 */ /* 0x000fe200078e02ff */
[----:B------:R-:W-:Y:S01]  /*6910*/  LOP3.LUT P1, RZ, R36, 0x2, RZ, 0xc0, !PT ;  /* 0x0000000224ff7812 */ /* 0x000fe2000782c0ff */
[----:B------:R-:W-:Y:S01]  /*6920*/  IMAD R94, R94, c[0x0][0x2c4], RZ ;  /* 0x0000b1005e5e7a24 */ /* 0x000fe200078e02ff */
[----:B------:R-:W-:Y:S01]  /*6930*/  SHF.R.S32.HI R2, RZ, 0x1f, R5 ;  /* 0x0000001fff027819 */ /* 0x000fe20000011405 */
[C---:B------:R-:W-:Y:S02]  /*6940*/  IMAD R11, R8.reuse, c[0x0][0x1c4], R11 ;  /* 0x00007100080b7a24 */ /* 0x040fe400078e020b */
[----:B------:R-:W-:Y:S02]  /*6950*/  IMAD.MOV R0, RZ, RZ, -R5 ;  /* 0x000000ffff007224 */ /* 0x000fe400078e0a05 */
[----:B------:R-:W-:Y:S01]  /*6960*/  IMAD.WIDE.U32 R8, R8, c[0x0][0x1c0], R12 ;  /* 0x0000700008087a25 */ /* 0x000fe200078e000c */
[----:B------:R-:W-:-:S03]  /*6970*/  LEA.HI R13, R4, R89, RZ, 0x4 ;  /* 0x00000059040d7211 */ /* 0x000fc600078f20ff */
[----:B------:R-:W-:Y:S02]  /*6980*/  IMAD R0, R0, c[0x0][0x2c4], R7 ;  /* 0x0000b10000007a24 */ /* 0x000fe400078e0207 */
[----:B------:R-:W-:Y:S02]  /*6990*/  IMAD.IADD R9, R9, 0x1, R11 ;  /* 0x0000000109097824 */ /* 0x000fe400078e020b */
[----:B------:R-:W-:Y:S01]  /*69a0*/  IMAD R2, R2, c[0x0][0x1b0], RZ ;  /* 0x00006c0002027a24 */ /* 0x000fe200078e02ff */
[----:B------:R-:W-:Y:S01]  /*69b0*/  SHF.R.S32.HI R6, RZ, 0x1f, R0 ;  /* 0x0000001fff067819 */ /* 0x000fe20000011400 */
[----:B------:R-:W-:-:S04]  /*69c0*/  IMAD.WIDE.U32 R8, R5, c[0x0][0x1b0], R8 ;  /* 0x00006c0005087a25 */ /* 0x000fc800078e0008 */
[----:B------:R-:W-:Y:S02]  /*69d0*/  IMAD R2, R5, c[0x0][0x1b4], R2 ;  /* 0x00006d0005027a24 */ /* 0x000fe400078e0202 */
[----:B------:R-:W-:Y:S02]  /*69e0*/  IMAD R5, R6, c[0x0][0x1a8], RZ ;  /* 0x00006a0006057a24 */ /* 0x000fe400078e02ff */
[----:B------:R-:W-:Y:S01]  /*69f0*/  IMAD.MOV.U32 R6, RZ, RZ, R8 ;  /* 0x000000ffff067224 */ /* 0x000fe200078e0008 */
[----:B------:R-:W-:Y:S01]  /*6a00*/  IADD3 R7, R9, R2, RZ ;  /* 0x0000000209077210 */ /* 0x000fe20007ffe0ff */
[C---:B------:R-:W-:Y:S02]  /*6a10*/  IMAD R9, R0.reuse, c[0x0][0x1ac], R5 ;  /* 0x00006b0000097a24 */ /* 0x040fe400078e0205 */
[----:B------:R-:W-:Y:S02]  /*6a20*/  IMAD.SHL.U32 R5, R3, 0x40, RZ ;  /* 0x0000004003057824 */ /* 0x000fe400078e00ff */
[----:B------:R-:W-:Y:S01]  /*6a30*/  IMAD.WIDE.U32 R6, R0, c[0x0][0x1a8], R6 ;  /* 0x00006a0000067a25 */ /* 0x000fe200078e0006 */
[----:B------:R-:W-:-:S02]  /*6a40*/  LOP3.LUT R0, R13, 0xfffffff0, RZ, 0xc0, !PT ;  /* 0xfffffff00d007812 */ /* 0x000fc400078ec0ff */
[----:B------:R-:W-:Y:S01]  /*6a50*/  LOP3.LUT R5, R5, 0x1c0, RZ, 0xc0, !PT ;  /* 0x000001c005057812 */ /* 0x000fe200078ec0ff */
[----:B------:R-:W-:Y:S01]  /*6a60*/  IMAD.IADD R8, R7, 0x1, R9 ;  /* 0x0000000107087824 */ /* 0x000fe200078e0209 */
[----:B------:R-:W-:Y:S01]  /*6a70*/  LEA R12, P0, R6, c[0x0][0x160], 0x1 ;  /* 0x00005800060c7a11 */ /* 0x000fe200078008ff */
[----:B------:R-:W-:Y:S01]  /*6a80*/  IMAD.IADD R37, R89, 0x1, -R0 ;  /* 0x0000000159257824 */ /* 0x000fe200078e0a00 */
[----:B------:R-:W-:Y:S01]  /*6a90*/  LEA R7, R91, R3, 0x7 ;  /* 0x000000035b077211 */ /* 0x000fe200078e38ff */
[----:B------:R-:W-:Y:S01]  /*6aa0*/  IMAD.SHL.U32 R146, R36, 0x8, RZ ;  /* 0x0000000824927824 */ /* 0x000fe200078e00ff */
[----:B------:R-:W-:Y:S01]  /*6ab0*/  LEA.HI.X R8, R6, c[0x0][0x164], R8, 0x1, P0 ;  /* 0x0000590006087a11 */ /* 0x000fe200000f0c08 */
[----:B------:R1:W2:Y:S01]  /*6ac0*/  SHFL.IDX PT, R10, R12, RZ, 0x181f ;  /* 0x00181fff0c0a7589 */ /* 0x0002a200000e0000 */
[----:B------:R-:W-:Y:S02]  /*6ad0*/  ISETP.GE.AND P0, PT, R7, R94, PT ;  /* 0x0000005e0700720c */ /* 0x000fe40003f06270 */
[----:B------:R-:W-:Y:S01]  /*6ae0*/  SHF.R.S32.HI R14, RZ, 0x1f, R37 ;  /* 0x0000001fff0e7819 */ /* 0x000fe20000011425 */
[----:B------:R1:W3:Y:S01]  /*6af0*/  SHFL.IDX PT, R11, R8, RZ, 0x181f ;  /* 0x00181fff080b7589 */ /* 0x0002e200000e0000 */
[----:B------:R-:W-:-:S02]  /*6b00*/  SHF.R.U32.HI R194, RZ, 0x3, R5 ;  /* 0x00000003ffc27819 */ /* 0x000fc40000011605 */
[----:B------:R-:W-:Y:S02]  /*6b10*/  LEA.HI R9, R4, R89, RZ, 0x6 ;  /* 0x0000005904097211 */ /* 0x000fe400078f30ff */
[----:B------:R-:W-:Y:S02]  /*6b20*/  LOP3.LUT R5, R5, 0x38, R146, 0xf8, !PT ;  /* 0x0000003805057812 */ /* 0x000fe400078ef892 */
[----:B------:R-:W-:Y:S01]  /*6b30*/  LEA.HI R14, R14, R37, RZ, 0x3 ;  /* 0x000000250e0e7211 */ /* 0x000fe200078f18ff */
[----:B------:R-:W-:Y:S01]  /*6b40*/  IMAD.SHL.U32 R9, R9, 0x8, RZ ;  /* 0x0000000809097824 */ /* 0x000fe200078e00ff */
[----:B------:R-:W-:Y:S02]  /*6b50*/  LOP3.LUT R194, R5, R194, RZ, 0x3c, !PT ;  /* 0x000000c205c27212 */ /* 0x000fe400078e3cff */
[----:B------:R-:W-:Y:S02]  /*6b60*/  LOP3.LUT R2, R14, 0xfffffff8, RZ, 0xc0, !PT ;  /* 0xfffffff80e027812 */ /* 0x000fe400078ec0ff */
[----:B------:R-:W-:-:S02]  /*6b70*/  IADD3 R5, R146, 0x40, RZ ;  /* 0x0000004092057810 */ /* 0x000fc40007ffe0ff */
[C---:B------:R-:W-:Y:S01]  /*6b80*/  IADD3 R0, R146.reuse, 0x80, RZ ;  /* 0x0000008092007810 */ /* 0x040fe20007ffe0ff */
[----:B------:R-:W-:Y:S01]  /*6b90*/  IMAD.IADD R37, R37, 0x1, -R2 ;  /* 0x0000000125257824 */ /* 0x000fe200078e0a02 */
        /* <DEDUP_REMOVED lines=20> */
.L_x_939:
[----:B-123--:R-:W-:Y:S05]  /*6ce0*/  BSYNC B0 ;  /* 0x0000000000007941 */ /* 0x00efea0003800000 */
.L_x_938:
        /* <DEDUP_REMOVED lines=20> */
.L_x_941:
[----:B------:R-:W-:Y:S05]  /*6e30*/  BSYNC B0 ;  /* 0x0000000000007941 */ /* 0x000fea0003800000 */
.L_x_940:
[----:B--2---:R-:W-:Y:S01]  /*6e40*/  IADD3 R9, R7, 0x40, RZ ;  /* 0x0000004007097810 */ /* 0x004fe20007ffe0ff */
[----:B------:R2:W1:Y:S01]  /*6e50*/  SHFL.IDX PT, R11, R8, 0x2, 0x181f ;  /* 0x00581f00080b7f89 */ /* 0x00046200000e0000 */
[----:B------:R-:W-:Y:S02]  /*6e60*/  BSSY B0, `(.L_x_942) ;  /* 0x0000012000007945 */ /* 0x000fe40003800000 */
[----:B------:R-:W-:Y:S01]  /*6e70*/  ISETP.GE.AND P0, PT, R9, R94, PT ;  /* 0x0000005e0900720c */ /* 0x000fe20003f06270 */
[----:B---3--:R2:W3:-:S12]  /*6e80*/  SHFL.IDX PT, R10, R12, 0x2, 0x181f ;  /* 0x00581f000c0a7f89 */ /* 0x0084d800000e0000 */
[----:B------:R-:W-:Y:S05]  /*6e90*/  @P0 BRA `(.L_x_943) ;  /* 0x000000e000000947 */ /* 0x000fea0003800000 */
[----:B------:R-:W-:Y:S01]  /*6ea0*/  SHF.R.S32.HI R6, RZ, 0x1f, R5 ;  /* 0x0000001fff067819 */ /* 0x000fe20000011405 */
[----:B-1-3--:R-:W-:Y:S01]  /*6eb0*/  IMAD.WIDE R16, R146, 0x2, R10 ;  /* 0x0000000292107825 */ /* 0x00afe200078e020a */
        /* <DEDUP_REMOVED lines=12> */
.L_x_943:
[----:B------:R-:W-:Y:S05]  /*6f80*/  BSYNC B0 ;  /* 0x0000000000007941 */ /* 0x000fea0003800000 */
.L_x_942:
[----:B-1-3--:R-:W-:Y:S01]  /*6f90*/  SHFL.IDX PT, R10, R12, 0x3, 0x181f ;  /* 0x00781f000c0a7f89 */ /* 0x00afe200000e0000 */
[----:B------:R-:W-:Y:S01]  /*6fa0*/  IADD3 R7, R7, 0x60, RZ ;  /* 0x0000006007077810 */ /* 0x000fe20007ffe0ff */
[----:B------:R-:W-:Y:S01]  /*6fb0*/  IMAD.MOV.U32 R190, RZ, RZ, c[0x0][0x2b8] ;  /* 0x0000ae00ffbe7624 */ /* 0x000fe200078e00ff */
[----:B------:R-:W-:Y:S01]  /*6fc0*/  SHF.R.S32.HI R6, RZ, 0x1f, R5 ;  /* 0x0000001fff067819 */ /* 0x000fe20000011405 */
[----:B------:R-:W1:Y:S01]  /*6fd0*/  SHFL.IDX PT, R11, R8, 0x3, 0x181f ;  /* 0x00781f00080b7f89 */ /* 0x000e6200000e0000 */
[----:B------:R-:W-:Y:S01]  /*6fe0*/  ISETP.GE.AND P0, PT, R7, R94, PT ;  /* 0x0000005e0700720c */ /* 0x000fe20003f06270 */
[----:B------:R-:W-:Y:S01]  /*6ff0*/  IMAD.SHL.U32 R2, R194, 0x2, RZ ;  /* 0x00000002c2027824 */ /* 0x000fe200078e00ff */
[----:B------:R-:W-:Y:S01]  /*7000*/  SHF.R.S32.HI R7, RZ, 0x1f, R0 ;  /* 0x0000001fff077819 */ /* 0x000fe20000011400 */
[----:B------:R-:W-:Y:S01]  /*7010*/  IMAD.MOV.U32 R192, RZ, RZ, RZ ;  /* 0x000000ffffc07224 */ /* 0x000fe200078e00ff */
[----:B------:R-:W-:-:S02]  /*7020*/  IADD3 R9, R92, -0x40, RZ ;  /* 0xffffffc05c097810 */ /* 0x000fc40007ffe0ff */
[----:B------:R-:W-:Y:S02]  /*7030*/  LEA.HI R145, R6, R5, RZ, 0x3 ;  /* 0x0000000506917211 */ /* 0x000fe400078f18ff */
[----:B------:R-:W-:Y:S01]  /*7040*/  LEA.HI R144, R7, R0, RZ, 0x3 ;  /* 0x0000000007907211 */ /* 0x000fe200078f18ff */
[----:B------:R-:W-:Y:S01]  /*7050*/  IMAD.IADD R193, R196, 0x1, R9 ;  /* 0x00000001c4c17824 */ /* 0x000fe200078e0209 */
[----:B------:R-:W-:Y:S02]  /*7060*/  LOP3.LUT R145, R145, 0xfffffff8, RZ, 0xc0, !PT ;  /* 0xfffffff891917812 */ /* 0x000fe400078ec0ff */
[----:B------:R-:W-:Y:S02]  /*7070*/  ISETP.NE.AND P6, PT, R190, 0x1, PT ;  /* 0x00000001be00780c */ /* 0x000fe40003fc5270 */
[----:B------:R-:W-:Y:S02]  /*7080*/  LOP3.LUT R144, R144, 0xfffffff8, RZ, 0xc0, !PT ;  /* 0xfffffff890907812 */ /* 0x000fe400078ec0ff */
[C---:B------:R-:W-:Y:S01]  /*7090*/  ISETP.GE.AND P2, PT, R193.reuse, R134, PT ;  /* 0x00000086c100720c */ /* 0x040fe20003f46270 */
[----:B------:R-:W-:Y:S01]  /*70a0*/  IMAD.IADD R193, R193, 0x1, R185 ;  /* 0x00000001c1c17824 */ /* 0x000fe200078e02b9 */
[----:B-----5:R-:W-:-:S02]  /*70b0*/  SHF.R.S32.HI R189, RZ, 0x1f, R198 ;  /* 0x0000001fffbd7819 */ /* 0x020fc400000114c6 */
[----:B------:R-:W-:Y:S01]  /*70c0*/  ISETP.GT.OR P2, PT, R196, 0x3f, P2 ;  /* 0x0000003fc400780c */ /* 0x000fe20001744670 */
[----:B------:R-:W-:Y:S01]  /*70d0*/  IMAD.MOV.U32 R6, RZ, RZ, R193 ;  /* 0x000000ffff067224 */ /* 0x000fe200078e00c1 */
[----:B------:R-:W-:Y:S01]  /*70e0*/  LOP3.LUT R135, R135, 0xfffffffd, RZ, 0xc0, !PT ;  /* 0xfffffffd87877812 */ /* 0x000fe200078ec0ff */
[----:B-1----:R-:W-:-:S03]  /*70f0*/  @!P0 IMAD.WIDE R20, R146, 0x2, R10 ;  /* 0x0000000292148825 */ /* 0x002fc600078e020a */
[----:B------:R-:W-:Y:S01]  /*7100*/  @P6 LOP3.LUT R135, R135, 0x2, RZ, 0xfc, !PT ;  /* 0x0000000287876812 */ /* 0x000fe200078efcff */
[--C-:B------:R-:W-:Y:S01]  /*7110*/  @!P0 IMAD.WIDE R18, R145, 0x2, R10.reuse ;  /* 0x0000000291128825 */ /* 0x100fe200078e020a */
[----:B------:R-:W-:Y:S01]  /*7120*/  @!PT LDS RZ, [RZ] ;  /* 0x00000000fffff984 */ /* 0x000fe20000000800 */
[----:B------:R1:W-:Y:S03]  /*7130*/  @!P0 LDGSTS.E.BYPASS.LTC128B.128 [R2+0x1b100], [R20.64], !P3 ;  /* 0x1b10000014028fae */ /* 0x0003e6000d901d46 */
[----:B------:R-:W-:Y:S01]  /*7140*/  @!P0 IMAD.WIDE R10, R144, 0x2, R10 ;  /* 0x00000002900a8825 */ /* 0x000fe200078e020a */
[----:B------:R3:W-:Y:S03]  /*7150*/  @!P0 LDGSTS.E.BYPASS.LTC128B.128 [R2+0x1f100], [R18.64], !P5 ;  /* 0x1f10000012028fae */ /* 0x0007e6000e901d46 */
[----:B------:R-:W-:Y:S01]  /*7160*/  IMAD R189, R189, c[0x0][0x2b0], RZ ;  /* 0x0000ac00bdbd7a24 */ /* 0x000fe200078e02ff */
[----:B------:R2:W-:Y:S02]  /*7170*/  @!P0 LDGSTS.E.BYPASS.LTC128B.128 [R2+0x23100], [R10.64], !P4 ;  /* 0x231000000a028fae */ /* 0x0005e4000e101d46 */
[----:B--2---:R-:W-:-:S02]  /*7180*/  @P6 IMAD.HI.U32 R8, R193, c[0x0][0x2bc], RZ ;  /* 0x0000af00c1086a27 */ /* 0x004fc400078e00ff */
[----:B------:R-:W0:Y:S02]  /*7190*/  LDGDEPBAR ;  /* 0x00000000000079af */ /* 0x000e240000000000 */
[C---:B------:R-:W-:Y:S01]  /*71a0*/  IMAD R189, R198.reuse, c[0x0][0x2b4], R189 ;  /* 0x0000ad00c6bd7a24 */ /* 0x040fe200078e02bd */
        /* <DEDUP_REMOVED lines=8> */
[----:B----4-:R2:W4:Y:S01]  /*7230*/  @!P2 LDG.E R192, [R16.64] ;  /* 0x0000000610c0a981 */ /* 0x010522000c1e1900 */
[----:B------:R-:W-:Y:S01]  /*7240*/  IMAD.MOV R6, RZ, RZ, -R6 ;  /* 0x000000ffff067224 */ /* 0x000fe200078e0a06 */
[----:B------:R-:W-:Y:S01]  /*7250*/  ISETP.GE.AND P5, PT, R146, c[0x0][0x1d4], PT ;  /* 0x0000750092007a0c */ /* 0x000fe20003fa6270 */
[----:B------:R-:W-:Y:S01]  /*7260*/  IMAD R11, R93, c[0x0][0x1e8], RZ ;  /* 0x00007a005d0b7a24 */ /* 0x000fe200078e02ff */
[----:B------:R-:W-:Y:S01]  /*7270*/  ISETP.GE.AND P4, PT, R5, c[0x0][0x1d4], PT ;  /* 0x0000750005007a0c */ /* 0x000fe20003f86270 */
[----:B------:R-:W-:Y:S01]  /*7280*/  IMAD R193, R6, c[0x0][0x2b8], R193 ;  /* 0x0000ae0006c17a24 */ /* 0x000fe200078e02c1 */
[----:B------:R-:W-:Y:S01]  /*7290*/  ISETP.GE.AND P6, PT, R0, c[0x0][0x1d4], PT ;  /* 0x0000750000007a0c */ /* 0x000fe20003fc6270 */
[----:B------:R-:W-:Y:S01]  /*72a0*/  IMAD.WIDE.U32 R150, R184, c[0x0][0x1e8], RZ ;  /* 0x00007a00b8967a25 */ /* 0x000fe200078e00ff */
[----:B------:R-:W-:-:S02]  /*72b0*/  ISETP.GE.AND P3, PT, R146, c[0x0][0x1d4], PT ;  /* 0x0000750092007a0c */ /* 0x000fc40003f66270 */
[----:B-1----:R-:W-:Y:S01]  /*72c0*/  SHF.R.S32.HI R20, RZ, 0x1f, R193 ;  /* 0x0000001fff147819 */ /* 0x002fe200000114c1 */
[----:B------:R-:W-:Y:S01]  /*72d0*/  IMAD.WIDE.U32 R6, R193, c[0x0][0x1e0], RZ ;  /* 0x00007800c1067a25 */ /* 0x000fe200078e00ff */
[----:B------:R-:W-:Y:S02]  /*72e0*/  LOP3.LUT R135, R135, 0xfffffffe, RZ, 0xc0, !PT ;  /* 0xfffffffe87877812 */ /* 0x000fe400078ec0ff */
[----:B------:R-:W-:Y:S01]  /*72f0*/  SHF.R.S32.HI R149, RZ, 0x1f, R146 ;  /* 0x0000001fff957819 */ /* 0x000fe20000011492 */
[----:B---3--:R-:W-:Y:S01]  /*7300*/  IMAD R18, R20, c[0x0][0x1e0], RZ ;  /* 0x0000780014127a24 */ /* 0x008fe200078e02ff */
[----:B------:R-:W-:Y:S01]  /*7310*/  SEL R38, RZ, 0x10, P6 ;  /* 0x00000010ff267807 */ /* 0x000fe20003000000 */
[----:B------:R-:W-:Y:S01]  /*7320*/  IMAD R11, R184, c[0x0][0x1ec], R11 ;  /* 0x00007b00b80b7a24 */ /* 0x000fe200078e020b */
[----:B------:R-:W-:Y:S01]  /*7330*/  IADD3 R191, R2, 0x100, RZ ;  /* 0x0000010002bf7810 */ /* 0x000fe20007ffe0ff */
[----:B------:R-:W-:Y:S01]  /*7340*/  IMAD R18, R193, c[0x0][0x1e4], R18 ;  /* 0x00007900c1127a24 */ /* 0x000fe200078e0212 */
[----:B------:R-:W-:Y:S01]  /*7350*/  SHF.R.S32.HI R148, RZ, 0x1f, R145 ;  /* 0x0000001fff947819 */ /* 0x000fe20000011491 */
[----:B------:R-:W-:Y:S01]  /*7360*/  IMAD.IADD R188, R151, 0x1, R11 ;  /* 0x0000000197bc7824 */ /* 0x000fe200078e020b */
[----:B------:R-:W-:Y:S01]  /*7370*/  SHF.R.S32.HI R147, RZ, 0x1f, R144 ;  /* 0x0000001fff937819 */ /* 0x000fe20000011490 */
[----:B------:R-:W-:-:S02]  /*7380*/  IMAD.IADD R19, R7, 0x1, R18 ;  /* 0x0000000107137824 */ /* 0x000fc400078e0212 */
[----:B------:R-:W-:Y:S02]  /*7390*/  IMAD.MOV.U32 R18, RZ, RZ, R6 ;  /* 0x000000ffff127224 */ /* 0x000fe400078e0006 */
[----:B------:R-:W-:Y:S02]  /*73a0*/  IMAD R20, R20, c[0x0][0x208], RZ ;  /* 0x0000820014147a24 */ /* 0x000fe400078e02ff */
[----:B--2---:R-:W-:-:S04]  /*73b0*/  IMAD.WIDE.U32 R16, R193, c[0x0][0x208], RZ ;  /* 0x00008200c1107a25 */ /* 0x004fc800078e00ff */
[----:B------:R-:W-:Y:S02]  /*73c0*/  IMAD R20, R193, c[0x0][0x20c], R20 ;  /* 0x00008300c1147a24 */ /* 0x000fe400078e0214 */
[----:B------:R-:W-:Y:S02]  /*73d0*/  IMAD R187, R93, c[0x0][0x210], RZ ;  /* 0x000084005dbb7a24 */ /* 0x000fe400078e02ff */
[----:B------:R-:W-:Y:S02]  /*73e0*/  IMAD.IADD R21, R17, 0x1, R20 ;  /* 0x0000000111157824 */ /* 0x000fe400078e0214 */
[----:B------:R-:W-:Y:S02]  /*73f0*/  IMAD.MOV.U32 R20, RZ, RZ, R16 ;  /* 0x000000ffff147224 */ /* 0x000fe400078e0010 */
[----:B------:R-:W-:-:S04]  /*7400*/  IMAD.WIDE.U32 R40, R184, c[0x0][0x210], RZ ;  /* 0x00008400b8287a25 */ /* 0x000fc800078e00ff */
[----:B------:R-:W-:Y:S02]  /*7410*/  IMAD R187, R184, c[0x0][0x214], R187 ;  /* 0x00008500b8bb7a24 */ /* 0x000fe400078e02bb */
[----:B------:R-:W-:Y:S02]  /*7420*/  IMAD.IADD R88, R134, 0x1, -R9 ;  /* 0x0000000186587824 */ /* 0x000fe400078e0a09 */
[----:B------:R-:W-:Y:S02]  /*7430*/  IMAD.IADD R187, R41, 0x1, R187 ;  /* 0x0000000129bb7824 */ /* 0x000fe400078e02bb */
[----:B------:R-:W-:Y:S02]  /*7440*/  IMAD.IADD R6, R88, 0x1, -R3 ;  /* 0x0000000158067824 */ /* 0x000fe400078e0a03 */
[----:B------:R-:W-:-:S03]  /*7450*/  IMAD.WIDE R200, R146, 0x2, RZ ;  /* 0x0000000292c87825 */ /* 0x000fc600078e02ff */
[----:B------:R-:W-:Y:S02]  /*7460*/  ISETP.GE.AND P2, PT, R6, 0x1, PT ;  /* 0x000000010600780c */ /* 0x000fe40003f46270 */
[----:B----4-:R-:W-:Y:S01]  /*7470*/  SHF.R.S32.HI R7, RZ, 0x1f, R192 ;  /* 0x0000001fff077819 */ /* 0x010fe200000114c0 */
        /* <DEDUP_REMOVED lines=8> */
[----:B------:R-:W-:-:S04]  /*7500*/  LEA R12, P0, R11, c[0x0][0x1c8], 0x1 ;  /* 0x000072000b0c7a11 */ /* 0x000fc800078008ff */
[----:B------:R-:W-:Y:S01]  /*7510*/  LEA.HI.X R10, R11, c[0x0][0x1cc], R10, 0x1, P0 ;  /* 0x000073000b0a7a11 */ /* 0x000fe200000f0c0a */
[----:B------:R-:W-:Y:S01]  /*7520*/  SHFL.IDX PT, R18, R12, RZ, 0x181f ;  /* 0x00181fff0c127589 */ /* 0x000fe200000e0000 */
[----:B------:R-:W-:-:S03]  /*7530*/  IADD3 R7, P0, R40, R20, RZ ;  /* 0x0000001428077210 */ /* 0x000fc60007f1e0ff */
[----:B------:R-:W1:Y:S01]  /*7540*/  SHFL.IDX PT, R19, R10, RZ, 0x181f ;  /* 0x00181fff0a137589 */ /* 0x000e6200000e0000 */
[----:B------:R-:W-:Y:S02]  /*7550*/  IADD3.X R20, R187, R21, R8, P0, !PT ;  /* 0x00000015bb147210 */ /* 0x000fe400007fe408 */
[C---:B------:R-:W-:Y:S01]  /*7560*/  LEA R8, P0, R7.reuse, c[0x0][0x1f8], 0x1 ;  /* 0x00007e0007087a11 */ /* 0x040fe200078008ff */
[----:B------:R-:W-:Y:S03]  /*7570*/  SHFL.IDX PT, R16, R12, 0x1, 0x181f ;  /* 0x00381f000c107f89 */ /* 0x000fe600000e0000 */
[----:B------:R-:W-:Y:S01]  /*7580*/  LEA.HI.X R7, R7, c[0x0][0x1fc], R20, 0x1, P0 ;  /* 0x00007f0007077a11 */ /* 0x000fe200000f0c14 */
[----:B------:R-:W2:Y:S01]  /*7590*/  SHFL.IDX PT, R17, R10, 0x1, 0x181f ;  /* 0x00381f000a117f89 */ /* 0x000ea200000e0000 */
[----:B------:R-:W-:-:S03]  /*75a0*/  ISETP.GT.AND P0, PT, R6, 0x20, PT ;  /* 0x000000200600780c */ /* 0x000fc60003f04270 */
[----:B------:R-:W3:Y:S04]  /*75b0*/  SHFL.IDX PT, R9, R8, RZ, 0x181f ;  /* 0x00181fff08097589 */ /* 0x000ee800000e0000 */
[----:B------:R-:W4:Y:S04]  /*75c0*/  SHFL.IDX PT, R11, R7, RZ, 0x181f ;  /* 0x00181fff070b7589 */ /* 0x000f2800000e0000 */
[----:B------:R-:W4:Y:S01]  /*75d0*/  SHFL.IDX PT, R15, R8, 0x1, 0x181f ;  /* 0x00381f00080f7f89 */ /* 0x000f2200000e0000 */
[----:B-1----:R-:W-:-:S03]  /*75e0*/  @P2 IMAD.WIDE R28, R146, 0x2, R18 ;  /* 0x00000002921c2825 */ /* 0x002fc600078e0212 */
[----:B------:R-:W1:Y:S01]  /*75f0*/  SHFL.IDX PT, R7, R7, 0x1, 0x181f ;  /* 0x00381f0007077f89 */ /* 0x000e6200000e0000 */
[----:B------:R-:W-:-:S03]  /*7600*/  @P2 IMAD.WIDE R26, R145, 0x2, R18 ;  /* 0x00000002911a2825 */ /* 0x000fc600078e0212 */
[----:B------:R1:W-:Y:S01]  /*7610*/  @P2 LDGSTS.E.BYPASS.LTC128B.128 [R2+0xc100], [R28.64], !P5 ;  /* 0x0c1000001c022fae */ /* 0x0003e2000e901d46 */
[----:B------:R-:W-:-:S03]  /*7620*/  @P2 IMAD.WIDE R22, R144, 0x2, R18 ;  /* 0x0000000290162825 */ /* 0x000fc600078e0212 */
[----:B------:R1:W-:Y:S01]  /*7630*/  @P2 LDGSTS.E.BYPASS.LTC128B.128 [R2+0xe100], [R26.64], !P4 ;  /* 0x0e1000001a022fae */ /* 0x0003e2000e101d46 */
[----:B--2---:R-:W-:-:S03]  /*7640*/  @P0 IMAD.WIDE R20, R146, 0x2, R16 ;  /* 0x0000000292140825 */ /* 0x004fc600078e0210 */
[----:B------:R2:W-:Y:S01]  /*7650*/  @P2 LDGSTS.E.BYPASS.LTC128B.128 [R2+0x10100], [R22.64], !P6 ;  /* 0x1010000016022fae */ /* 0x0005e2000f101d46 */
[----:B---3--:R-:W-:Y:S01]  /*7660*/  IADD3 R24, P2, R9, R200, RZ ;  /* 0x000000c809187210 */ /* 0x008fe20007f5e0ff */
[--C-:B------:R-:W-:Y:S02]  /*7670*/  @P0 IMAD.WIDE R18, R145, 0x2, R16.reuse ;  /* 0x0000000291120825 */ /* 0x100fe400078e0210 */
[----:B------:R3:W-:Y:S02]  /*7680*/  @P0 LDGSTS.E.BYPASS.LTC128B.128 [R2+0xd100], [R20.64], !P5 ;  /* 0x0d10000014020fae */ /* 0x0007e4000e901d46 */
[----:B------:R-:W-:Y:S02]  /*7690*/  @P0 IMAD.WIDE R16, R144, 0x2, R16 ;  /* 0x0000000290100825 */ /* 0x000fe400078e0210 */
[----:B------:R2:W-:Y:S02]  /*76a0*/  @P0 LDGSTS.E.BYPASS.LTC128B.128 [R2+0xf100], [R18.64], !P4 ;  /* 0x0f10000012020fae */ /* 0x0005e4000e101d46 */
[----:B----4-:R-:W-:-:S02]  /*76b0*/  IMAD.X R25, R11, 0x1, R201, P2 ;  /* 0x000000010b197824 */ /* 0x010fc400010e06c9 */
[----:B------:R4:W-:Y:S01]  /*76c0*/  @P0 LDGSTS.E.BYPASS.LTC128B.128 [R2+0x11100], [R16.64], !P6 ;  /* 0x1110000010020fae */ /* 0x0009e2000f101d46 */
[----:B------:R-:W-:Y:S02]  /*76d0*/  ISETP.LT.OR P0, PT, R6, 0x1, P3 ;  /* 0x000000010600780c */ /* 0x000fe40001f01670 */
[----:B------:R-:W-:Y:S01]  /*76e0*/  ISETP.GE.AND P3, PT, R5, c[0x0][0x1d4], PT ;  /* 0x0000750005007a0c */ /* 0x000fe20003f66270 */
[----:B------:R-:W0:Y:S01]  /*76f0*/  LDGDEPBAR ;  /* 0x00000000000079af */ /* 0x000e220000000000 */
[----:B-1----:R-:W-:-:S09]  /*7700*/  IMAD.WIDE R26, R145, 0x2, RZ ;  /* 0x00000002911a7825 */ /* 0x002fd200078e02ff */
        /* <DEDUP_REMOVED lines=25> */
[----:B------:R1:W-:Y:S04]  /*78a0*/  LDGSTS.E.BYPASS.LTC128B.128 [R2+0x5100], [R8.64], !P0 ;  /* 0x0510000008027fae */ /* 0x0003e8000c101d46 */
[----:B------:R-:W0:Y:S06]  /*78b0*/  LDGDEPBAR ;  /* 0x00000000000079af */ /* 0x000e2c0000000000 */
[----:B------:R-:W-:Y:S01]  /*78c0*/  @P2 LOP3.LUT R135, R135, 0x1, RZ, 0xfc, !PT ;  /* 0x0000000187872812 */ /* 0x000fe200078efcff */
        /* <DEDUP_REMOVED lines=10> */
[----:B-1----:R-:W-:-:S04]  /*7970*/  @!P3 LEA R8, P0, R6, c[0x0][0x2a0], 0x2 ;  /* 0x0000a8000608ba11 */ /* 0x002fc800078010ff */
[----:B------:R-:W-:-:S05]  /*7980*/  @!P3 LEA.HI.X R9, R6, c[0x0][0x2a4], R5, 0x2, P0 ;  /* 0x0000a9000609ba11 */ /* 0x000fca00000f1405 */
[----:B------:R-:W2:Y:S01]  /*7990*/  @!P3 LDG.E R192, [R8.64] ;  /* 0x0000000608c0b981 */ /* 0x000ea2000c1e1900 */
[----:B------:R-:W-:Y:S01]  /*79a0*/  IMAD.MOV R0, RZ, RZ, -R0 ;  /* 0x000000ffff007224 */ /* 0x000fe200078e0a00 */
[----:B------:R-:W-:-:S03]  /*79b0*/  IADD3 R17, -R38, 0x10, RZ ;  /* 0x0000001026117810 */ /* 0x000fc60007ffe1ff */
[----:B------:R-:W-:Y:S01]  /*79c0*/  IMAD R193, R0, c[0x0][0x2b8], R193 ;  /* 0x0000ae0000c17a24 */ /* 0x000fe200078e02c1 */
[----:B------:R-:W-:-:S03]  /*79d0*/  LOP3.LUT R17, R17, 0xf, RZ, 0xc0, !PT ;  /* 0x0000000f11117812 */ /* 0x000fc600078ec0ff */
[----:B------:R-:W-:Y:S01]  /*79e0*/  IMAD.WIDE.U32 R6, R193, c[0x0][0x1e0], RZ ;  /* 0x00007800c1067a25 */ /* 0x000fe200078e00ff */
[----:B------:R-:W-:-:S03]  /*79f0*/  SHF.R.S32.HI R0, RZ, 0x1f, R193 ;  /* 0x0000001fff007819 */ /* 0x000fc600000114c1 */
[----:B------:R-:W-:Y:S01]  /*7a00*/  IMAD.MOV.U32 R10, RZ, RZ, R6 ;  /* 0x000000ffff0a7224 */ /* 0x000fe200078e0006 */
[----:B------:R-:W-:Y:S01]  /*7a10*/  SEL R6, RZ, 0x10, P4 ;  /* 0x00000010ff067807 */ /* 0x000fe20002000000 */
[----:B------:R-:W-:-:S03]  /*7a20*/  IMAD R0, R0, c[0x0][0x1e0], RZ ;  /* 0x0000780000007a24 */ /* 0x000fc600078e02ff */
[----:B------:R-:W-:Y:S01]  /*7a30*/  IADD3 R20, -R6, 0x10, RZ ;  /* 0x0000001006147810 */ /* 0x000fe20007ffe1ff */
[----:B------:R-:W-:-:S03]  /*7a40*/  IMAD R0, R193, c[0x0][0x1e4], R0 ;  /* 0x00007900c1007a24 */ /* 0x000fc600078e0200 */
[----:B------:R-:W-:Y:S01]  /*7a50*/  LOP3.LUT R20, R20, 0xf, RZ, 0xc0, !PT ;  /* 0x0000000f14147812 */ /* 0x000fe200078ec0ff */
[----:B------:R-:W-:Y:S01]  /*7a60*/  IMAD.IADD R11, R7, 0x1, R0 ;  /* 0x00000001070b7824 */ /* 0x000fe200078e0200 */
[----:B--2---:R-:W-:-:S03]  /*7a70*/  SHF.R.S32.HI R0, RZ, 0x1f, R192 ;  /* 0x0000001fff007819 */ /* 0x004fc600000114c0 */
[----:B------:R-:W-:Y:S01]  /*7a80*/  IMAD.WIDE.U32 R8, R192, c[0x0][0x1f0], R10 ;  /* 0x00007c00c0087a25 */ /* 0x000fe200078e000a */
[----:B------:R-:W-:-:S03]  /*7a90*/  SHF.L.U64.HI R11, R146, 0x1, R149 ;  /* 0x00000001920b7819 */ /* 0x000fc60000010295 */
[----:B------:R-:W-:Y:S01]  /*7aa0*/  IMAD R7, R0, c[0x0][0x1f0], RZ ;  /* 0x00007c0000077a24 */ /* 0x000fe200078e02ff */
[----:B------:R-:W-:Y:S01]  /*7ab0*/  IADD3 R5, P0, R150, R8, RZ ;  /* 0x0000000896057210 */ /* 0x000fe20007f1e0ff */
[----:B------:R-:W-:Y:S01]  /*7ac0*/  IMAD.SHL.U32 R10, R146, 0x2, RZ ;  /* 0x00000002920a7824 */ /* 0x000fe200078e00ff */
[----:B------:R-:W-:Y:S01]  /*7ad0*/  SHF.L.U64.HI R8, R145, 0x1, R148 ;  /* 0x0000000191087819 */ /* 0x000fe20000010294 */
[----:B------:R-:W-:Y:S02]  /*7ae0*/  IMAD R7, R192, c[0x0][0x1f4], R7 ;  /* 0x00007d00c0077a24 */ /* 0x000fe400078e0207 */
[----:B------:R-:W-:-:S03]  /*7af0*/  IMAD.SHL.U32 R0, R144, 0x2, RZ ;  /* 0x0000000290007824 */ /* 0x000fc600078e00ff */
[----:B------:R-:W-:Y:S01]  /*7b00*/  IADD3.X R12, R188, R9, R7, P0, !PT ;  /* 0x00000009bc0c7210 */ /* 0x000fe200007fe407 */
[----:B------:R-:W-:Y:S01]  /*7b10*/  IMAD.SHL.U32 R7, R145, 0x2, RZ ;  /* 0x0000000291077824 */ /* 0x000fe200078e00ff */
[C---:B------:R-:W-:Y:S02]  /*7b20*/  LEA R15, P0, R5.reuse, c[0x0][0x1c8], 0x1 ;  /* 0x00007200050f7a11 */ /* 0x040fe400078008ff */
        /* <DEDUP_REMOVED lines=30> */
.L_x_944:
[----:B------:R-:W-:Y:S01]  /*7d10*/  IMAD.MOV.U32 R0, RZ, RZ, 0x10 ;  /* 0x00000010ff007424 */ /* 0x000fe200078e00ff */
[----:B------:R-:W-:Y:S01]  /*7d20*/  LOP3.LUT P0, RZ, R37, 0x2, RZ, 0xc0, !PT ;  /* 0x0000000225ff7812 */ /* 0x000fe2000780c0ff */
[----:B------:R-:W0:Y:S01]  /*7d30*/  LDGDEPBAR ;  /* 0x00000000000079af */ /* 0x000e220000000000 */
[----:B------:R-:W-:Y:S02]  /*7d40*/  SHF.R.S32.HI R12, RZ, 0x5, R132 ;  /* 0x00000005ff0c7819 */ /* 0x000fe40000011484 */
[----:B------:R-:W-:Y:S02]  /*7d50*/  SEL R0, R0, 0xfffffff0, !P0 ;  /* 0xfffffff000007807 */ /* 0x000fe40004000000 */
[----:B------:R-:W-:-:S13]  /*7d60*/  ISETP.LT.AND P0, PT, RZ, c[0x0][0x27c], PT ;  /* 0x00009f00ff007a0c */ /* 0x000fda0003f01270 */
[----:B------:R-:W-:Y:S05]  /*7d70*/  @P0 BRA `(.L_x_945) ;  /* 0x0000002000000947 */ /* 0x000fea0003800000 */
[----:B------:R-:W-:-:S04]  /*7d80*/  DEPBAR.LE SB0, 0x3 ;  /* 0x000080c00000791a */ /* 0x000fc80000000000 */
[----:B------:R-:W-:Y:S05]  /*7d90*/  BRA `(.L_x_946) ;  /* 0x00005c9000007947 */ /* 0x000fea0003800000 */
.L_x_945:
[----:B------:R-:W-:Y:S01]  /*7da0*/  SHF.R.S32.HI R5, RZ, 0x1f, R90 ;  /* 0x0000001fff057819 */ /* 0x000fe2000001145a */
[----:B-1----:R-:W-:Y:S01]  /*7db0*/  IMAD.WIDE.U32 R8, R90, c[0x0][0x280], RZ ;  /* 0x0000a0005a087a25 */ /* 0x002fe200078e00ff */
[----:B------:R-:W-:Y:S01]  /*7dc0*/  ULDC.U8 UR4, c[0x0][0x298] ;  /* 0x0000a60000047ab9 */ /* 0x000fe20000000000 */
[-C--:B------:R-:W-:Y:S01]  /*7dd0*/  LEA.HI R4, R4, R89.reuse, RZ, 0x2 ;  /* 0x0000005904047211 */ /* 0x080fe200078f10ff */
[----:B------:R-:W-:Y:S01]  /*7de0*/  BSSY B2, `(.L_x_946) ;  /* 0x00005c4000027945 */ /* 0x000fe20003800000 */
[C---:B------:R-:W-:Y:S01]  /*7df0*/  IMAD R7, R5.reuse, c[0x0][0x280], RZ ;  /* 0x0000a00005077a24 */ /* 0x040fe200078e02ff */
[----:B------:R-:W-:Y:S01]  /*7e00*/  LEA R18, P0, R8, c[0x0][0x270], 0x1 ;  /* 0x00009c0008127a11 */ /* 0x000fe200078008ff */
[----:B------:R-:W-:Y:S01]  /*7e10*/  IMAD R5, R5, c[0x0][0x290], RZ ;  /* 0x0000a40005057a24 */ /* 0x000fe200078e02ff */
[----:B------:R-:W-:Y:S01]  /*7e20*/  LOP3.LUT R46, R4, 0xfffffffc, RZ, 0xc0, !PT ;  /* 0xfffffffc042e7812 */ /* 0x000fe200078ec0ff */
[C---:B------:R-:W-:Y:S01]  /*7e30*/  IMAD R6, R90.reuse, c[0x0][0x284], R7 ;  /* 0x0000a1005a067a24 */ /* 0x040fe200078e0207 */
[----:B------:R-:W-:Y:S01]  /*7e40*/  SHF.R.S32.HI R16, RZ, 0x2, R4 ;  /* 0x00000002ff107819 */ /* 0x000fe20000011404 */
[----:B------:R-:W-:Y:S01]  /*7e50*/  IMAD R5, R90, c[0x0][0x294], R5 ;  /* 0x0000a5005a057a24 */ /* 0x000fe200078e0205 */
[----:B------:R-:W-:Y:S01]  /*7e60*/  IADD3 R46, -R46, R89, RZ ;  /* 0x000000592e2e7210 */ /* 0x000fe20007ffe1ff */
[----:B------:R-:W-:-:S02]  /*7e70*/  IMAD.IADD R6, R6, 0x1, R9 ;  /* 0x0000000106067824 */ /* 0x000fc400078e0209 */
[----:B------:R-:W-:Y:S01]  /*7e80*/  IMAD R17, R91, 0x80, R16 ;  /* 0x000000805b117824 */ /* 0x000fe200078e0210 */
[----:B------:R-:W-:Y:S02]  /*7e90*/  SHF.L.U32 R15, R46, 0x3, RZ ;  /* 0x000000032e0f7819 */ /* 0x000fe400000006ff */
[----:B------:R-:W-:Y:S01]  /*7ea0*/  LEA.HI.X R19, R8, c[0x0][0x274], R6, 0x1, P0 ;  /* 0x00009d0008137a11 */ /* 0x000fe200000f0c06 */
[----:B------:R-:W-:-:S04]  /*7eb0*/  IMAD.WIDE.U32 R6, R90, c[0x0][0x290], RZ ;  /* 0x0000a4005a067a25 */ /* 0x000fc800078e00ff */
[----:B------:R-:W-:Y:S01]  /*7ec0*/  IMAD.IADD R5, R5, 0x1, R7 ;  /* 0x0000000105057824 */ /* 0x000fe200078e0207 */
[----:B------:R-:W-:-:S04]  /*7ed0*/  LEA R30, P0, R6, c[0x0][0x288], 0x1 ;  /* 0x0000a200061e7a11 */ /* 0x000fc800078008ff */
[----:B------:R-:W-:Y:S02]  /*7ee0*/  LEA.HI.X R31, R6, c[0x0][0x28c], R5, 0x1, P0 ;  /* 0x0000a300061f7a11 */ /* 0x000fe400000f0c05 */
[----:B------:R-:W-:-:S13]  /*7ef0*/  ISETP.NE.AND P0, PT, RZ, UR4, PT ;  /* 0x00000004ff007c0c */ /* 0x000fda000bf05270 */
[----:B------:R-:W-:Y:S05]  /*7f00*/  @!P0 BRA `(.L_x_947) ;  /* 0x00002b4000008947 */ /* 0x000fea0003800000 */
[----:B------:R-:W-:Y:S01]  /*7f10*/  SHF.R.S32.HI R8, RZ, 0x1f, R89 ;  /* 0x0000001fff087819 */ /* 0x000fe20000011459 */
[----:B------:R-:W-:Y:S01]  /*7f20*/  BSSY B0, `(.L_x_948) ;  /* 0x0000051000007945 */ /* 0x000fe20003800000 */
        /* <DEDUP_REMOVED lines=15> */
[----:B------:R-:W-:Y:S01]  /*8020*/  CS2R R46, SRZ ;  /* 0x00000000002e7805 */ /* 0x000fe2000001ff00 */
[----:B------:R-:W-:Y:S01]  /*8030*/  IMAD.SHL.U32 R9, R9, 0x4, RZ ;  /* 0x0000000409097824 */ /* 0x000fe200078e00ff */
[----:B------:R-:W-:Y:S05]  /*8040*/  @P0 BRA `(.L_x_949) ;  /* 0x000003e000000947 */ /* 0x000fea0003800000 */
[C---:B------:R-:W-:Y:S01]  /*8050*/  ISETP.GE.AND P0, PT, R9.reuse, c[0x0][0x27c], PT ;  /* 0x00009f0009007a0c */ /* 0x040fe20003f06270 */
[----:B------:R-:W-:Y:S01]  /*8060*/  CS2R R28, SRZ ;  /* 0x00000000001c7805 */ /* 0x000fe2000001ff00 */
[----:B------:R-:W-:Y:S01]  /*8070*/  CS2R R46, SRZ ;  /* 0x00000000002e7805 */ /* 0x000fe2000001ff00 */
[----:B------:R-:W-:-:S10]  /*8080*/  IADD3 R4, R9, 0x10, RZ ;  /* 0x0000001009047810 */ /* 0x000fd40007ffe0ff */
[----:B------:R-:W-:-:S04]  /*8090*/  @!P0 IMAD.WIDE R20, R9, 0x2, R18 ;  /* 0x0000000209148825 */ /* 0x000fc800078e0212 */
[----:B------:R-:W-:Y:S01]  /*80a0*/  @!P0 IMAD.WIDE R10, R9, 0x2, R30 ;  /* 0x00000002090a8825 */ /* 0x000fe200078e021e */
[----:B------:R1:W5:Y:S04]  /*80b0*/  @!P0 LD.E.64 R28, [R20.64] ;  /* 0x00000006141c8980 */ /* 0x000368000c101b00 */
[----:B------:R2:W5:Y:S01]  /*80c0*/  @!P0 LD.E.64 R46, [R10.64] ;  /* 0x000000060a2e8980 */ /* 0x000562000c101b00 */
[----:B------:R-:W-:Y:S01]  /*80d0*/  ISETP.GE.AND P0, PT, R4, c[0x0][0x27c], PT ;  /* 0x00009f0004007a0c */ /* 0x000fe20003f06270 */
[----:B------:R-:W-:Y:S01]  /*80e0*/  CS2R R26, SRZ ;  /* 0x00000000001a7805 */ /* 0x000fe2000001ff00 */
[----:B------:R-:W-:-:S11]  /*80f0*/  CS2R R44, SRZ ;  /* 0x00000000002c7805 */ /* 0x000fd6000001ff00 */
[----:B------:R-:W-:-:S04]  /*8100*/  @!P0 SHF.R.S32.HI R5, RZ, 0x1f, R4 ;  /* 0x0000001fff058819 */ /* 0x000fc80000011404 */
[----:B------:R-:W-:-:S04]  /*8110*/  @!P0 LEA.HI R5, R5, R4, RZ, 0x2 ;  /* 0x0000000405058211 */ /* 0x000fc800078f10ff */
[----:B------:R-:W-:Y:S02]  /*8120*/  @!P0 LOP3.LUT R5, R5, 0xfffffffc, RZ, 0xc0, !PT ;  /* 0xfffffffc05058812 */ /* 0x000fe400078ec0ff */
[----:B------:R-:W-:-:S03]  /*8130*/  IADD3 R4, R9, 0x20, RZ ;  /* 0x0000002009047810 */ /* 0x000fc60007ffe0ff */
[----:B------:R-:W-:-:S04]  /*8140*/  @!P0 IMAD.WIDE R6, R5, 0x2, R18 ;  /* 0x0000000205068825 */ /* 0x000fc800078e0212 */
[----:B------:R-:W-:Y:S01]  /*8150*/  @!P0 IMAD.WIDE R22, R5, 0x2, R30 ;  /* 0x0000000205168825 */ /* 0x000fe200078e021e */
[----:B------:R3:W5:Y:S04]  /*8160*/  @!P0 LD.E.64 R26, [R6.64] ;  /* 0x00000006061a8980 */ /* 0x000768000c101b00 */
[----:B------:R4:W5:Y:S01]  /*8170*/  @!P0 LD.E.64 R44, [R22.64] ;  /* 0x00000006162c8980 */ /* 0x000962000c101b00 */
[----:B------:R-:W-:Y:S01]  /*8180*/  ISETP.GE.AND P0, PT, R4, c[0x0][0x27c], PT ;  /* 0x00009f0004007a0c */ /* 0x000fe20003f06270 */
[----:B------:R-:W-:Y:S01]  /*8190*/  CS2R R24, SRZ ;  /* 0x0000000000187805 */ /* 0x000fe2000001ff00 */
[----:B--2---:R-:W-:-:S11]  /*81a0*/  CS2R R10, SRZ ;  /* 0x00000000000a7805 */ /* 0x004fd6000001ff00 */
[----:B------:R-:W-:-:S04]  /*81b0*/  @!P0 SHF.R.S32.HI R5, RZ, 0x1f, R4 ;  /* 0x0000001fff058819 */ /* 0x000fc80000011404 */
[----:B------:R-:W-:-:S04]  /*81c0*/  @!P0 LEA.HI R5, R5, R4, RZ, 0x2 ;  /* 0x0000000405058211 */ /* 0x000fc800078f10ff */
[----:B------:R-:W-:Y:S02]  /*81d0*/  @!P0 LOP3.LUT R5, R5, 0xfffffffc, RZ, 0xc0, !PT ;  /* 0xfffffffc05058812 */ /* 0x000fe400078ec0ff */
[----:B------:R-:W-:-:S03]  /*81e0*/  IADD3 R4, R9, 0x30, RZ ;  /* 0x0000003009047810 */ /* 0x000fc60007ffe0ff */
[----:B-1----:R-:W-:-:S04]  /*81f0*/  @!P0 IMAD.WIDE R20, R5, 0x2, R18 ;  /* 0x0000000205148825 */ /* 0x002fc800078e0212 */
[----:B------:R-:W-:Y:S01]  /*8200*/  @!P0 IMAD.WIDE R32, R5, 0x2, R30 ;  /* 0x0000000205208825 */ /* 0x000fe200078e021e */
[----:B------:R1:W5:Y:S04]  /*8210*/  @!P0 LD.E.64 R24, [R20.64] ;  /* 0x0000000614188980 */ /* 0x000368000c101b00 */
[----:B------:R2:W5:Y:S01]  /*8220*/  @!P0 LD.E.64 R10, [R32.64] ;  /* 0x00000006200a8980 */ /* 0x000562000c101b00 */
[----:B------:R-:W-:Y:S01]  /*8230*/  ISETP.GE.AND P0, PT, R4, c[0x0][0x27c], PT ;  /* 0x00009f0004007a0c */ /* 0x000fe20003f06270 */
[----:B----4-:R-:W-:Y:S01]  /*8240*/  CS2R R22, SRZ ;  /* 0x0000000000167805 */ /* 0x010fe2000001ff00 */
[----:B---3--:R-:W-:-:S11]  /*8250*/  CS2R R6, SRZ ;  /* 0x0000000000067805 */ /* 0x008fd6000001ff00 */
        /* <DEDUP_REMOVED lines=9> */
[----:B-1----:R-:W-:-:S12]  /*82f0*/  CS2R R20, SRZ ;  /* 0x0000000000147805 */ /* 0x002fd8000001ff00 */
[----:B------:R-:W-:-:S04]  /*8300*/  @!P0 SHF.R.S32.HI R5, RZ, 0x1f, R4 ;  /* 0x0000001fff058819 */ /* 0x000fc80000011404 */
[----:B------:R-:W-:-:S04]  /*8310*/  @!P0 LEA.HI R5, R5, R4, RZ, 0x2 ;  /* 0x0000000405058211 */ /* 0x000fc800078f10ff */
[----:B------:R-:W-:Y:S02]  /*8320*/  @!P0 LOP3.LUT R8, R5, 0xfffffffc, RZ, 0xc0, !PT ;  /* 0xfffffffc05088812 */ /* 0x000fe400078ec0ff */
[----:B------:R-:W-:-:S03]  /*8330*/  CS2R R4, SRZ ;  /* 0x0000000000047805 */ /* 0x000fc6000001ff00 */
[----:B--2---:R-:W-:-:S04]  /*8340*/  @!P0 IMAD.WIDE R32, R8, 0x2, R18 ;  /* 0x0000000208208825 */ /* 0x004fc800078e0212 */
[----:B------:R-:W-:Y:S01]  /*8350*/  @!P0 IMAD.WIDE R34, R8, 0x2, R30 ;  /* 0x0000000208228825 */ /* 0x000fe200078e021e */
[----:B------:R-:W-:Y:S01]  /*8360*/  IADD3 R8, R9, 0x50, RZ ;  /* 0x0000005009087810 */ /* 0x000fe20007ffe0ff */
[----:B------:R3:W5:Y:S04]  /*8370*/  @!P0 LD.E.64 R20, [R32.64] ;  /* 0x0000000620148980 */ /* 0x000768000c101b00 */
[----:B------:R3:W5:Y:S01]  /*8380*/  @!P0 LD.E.64 R4, [R34.64] ;  /* 0x0000000622048980 */ /* 0x000762000c101b00 */
[----:B------:R-:W-:Y:S01]  /*8390*/  ISETP.GE.AND P0, PT, R8, c[0x0][0x27c], PT ;  /* 0x00009f0008007a0c */ /* 0x000fe20003f06270 */
[----:B----4-:R-:W-:Y:S01]  /*83a0*/  CS2R R48, SRZ ;  /* 0x0000000000307805 */ /* 0x010fe2000001ff00 */
[----:B------:R-:W-:-:S11]  /*83b0*/  CS2R R66, SRZ ;  /* 0x0000000000427805 */ /* 0x000fd6000001ff00 */
[----:B------:R-:W-:-:S04]  /*83c0*/  @!P0 SHF.R.S32.HI R17, RZ, 0x1f, R8 ;  /* 0x0000001fff118819 */ /* 0x000fc80000011408 */
[----:B------:R-:W-:-:S04]  /*83d0*/  @!P0 LEA.HI R8, R17, R8, RZ, 0x2 ;  /* 0x0000000811088211 */ /* 0x000fc800078f10ff */
[----:B------:R-:W-:-:S05]  /*83e0*/  @!P0 LOP3.LUT R8, R8, 0xfffffffc, RZ, 0xc0, !PT ;  /* 0xfffffffc08088812 */ /* 0x000fca00078ec0ff */
[----:B------:R-:W-:-:S04]  /*83f0*/  @!P0 IMAD.WIDE R18, R8, 0x2, R18 ;  /* 0x0000000208128825 */ /* 0x000fc800078e0212 */
[----:B------:R-:W-:Y:S01]  /*8400*/  @!P0 IMAD.WIDE R30, R8, 0x2, R30 ;  /* 0x00000002081e8825 */ /* 0x000fe200078e021e */
[----:B------:R3:W5:Y:S04]  /*8410*/  @!P0 LD.E.64 R48, [R18.64] ;  /* 0x0000000612308980 */ /* 0x000768000c101b00 */
[----:B------:R3:W5:Y:S02]  /*8420*/  @!P0 LD.E.64 R66, [R30.64] ;  /* 0x000000061e428980 */ /* 0x000764000c101b00 */
.L_x_949:
[----:B------:R-:W-:Y:S05]  /*8430*/  BSYNC B0 ;  /* 0x0000000000007941 */ /* 0x000fea0003800000 */
.L_x_948:
[----:B------:R-:W-:Y:S01]  /*8440*/  SHF.R.S32.HI R17, RZ, 0x1f, R16 ;  /* 0x0000001fff117819 */ /* 0x000fe20000011410 */
[----:B-----5:R-:W-:Y:S01]  /*8450*/  IMAD.MOV.U32 R53, RZ, RZ, R49 ;  /* 0x000000ffff357224 */ /* 0x020fe200078e0031 */
[----:B---3--:R-:W-:Y:S01]  /*8460*/  SHF.R.U64 R32, R44, 0x10, R45 ;  /* 0x000000102c207819 */ /* 0x008fe2000000122d */
[----:B------:R-:W-:Y:S01]  /*8470*/  IMAD.MOV.U32 R63, RZ, RZ, R29 ;  /* 0x000000ffff3f7224 */ /* 0x000fe200078e001d */
[----:B------:R-:W-:Y:S01]  /*8480*/  LEA.HI R17, R17, R16, RZ, 0x3 ;  /* 0x0000001011117211 */ /* 0x000fe200078f18ff */
[----:B------:R-:W-:Y:S01]  /*8490*/  IMAD.MOV.U32 R62, RZ, RZ, R26 ;  /* 0x000000ffff3e7224 */ /* 0x000fe200078e001a */
[----:B------:R-:W-:Y:S01]  /*84a0*/  SHF.R.U32.HI R31, RZ, 0x10, R45 ;  /* 0x00000010ff1f7819 */ /* 0x000fe2000001162d */
[----:B------:R-:W-:Y:S01]  /*84b0*/  IMAD.MOV.U32 R59, RZ, RZ, R25 ;  /* 0x000000ffff3b7224 */ /* 0x000fe200078e0019 */
[----:B------:R-:W-:Y:S01]  /*84c0*/  LOP3.LUT R17, R17, 0xfffffff8, RZ, 0xc0, !PT ;  /* 0xfffffff811117812 */ /* 0x000fe200078ec0ff */
[----:B------:R-:W-:Y:S01]  /*84d0*/  IMAD.MOV.U32 R60, RZ, RZ, R24 ;  /* 0x000000ffff3c7224 */ /* 0x000fe200078e0018 */
[--C-:B------:R-:W-:Y:S01]  /*84e0*/  SHF.R.U64 R43, R28, 0x10, R29.reuse ;  /* 0x000000101c2b7819 */ /* 0x100fe2000000121d */
[----:B------:R-:W-:Y:S01]  /*84f0*/  IMAD.MOV.U32 R58, RZ, RZ, R22 ;  /* 0x000000ffff3a7224 */ /* 0x000fe200078e0016 */
[----:B------:R-:W-:Y:S01]  /*8500*/  SHF.R.U32.HI R42, RZ, 0x10, R29 ;  /* 0x00000010ff2a7819 */ /* 0x000fe2000001161d */
[----:B------:R-:W-:Y:S01]  /*8510*/  IMAD.IADD R17, R16, 0x1, -R17 ;  /* 0x0000000110117824 */ /* 0x000fe200078e0a11 */
[----:B------:R-:W-:Y:S01]  /*8520*/  SHF.R.U64 R34, R26, 0x10, R27 ;  /* 0x000000101a227819 */ /* 0x000fe2000000121b */
[----:B------:R-:W-:Y:S01]  /*8530*/  IMAD.MOV.U32 R57, RZ, RZ, R23 ;  /* 0x000000ffff397224 */ /* 0x000fe200078e0017 */
[----:B------:R-:W-:Y:S01]  /*8540*/  SHF.R.U64 R30, R24, 0x10, R25 ;  /* 0x00000010181e7819 */ /* 0x000fe20000001219 */
[C---:B------:R-:W-:Y:S01]  /*8550*/  IMAD.SHL.U32 R8, R17.reuse, 0x40, RZ ;  /* 0x0000004011087824 */ /* 0x040fe200078e00ff */
[----:B------:R-:W-:Y:S01]  /*8560*/  LOP3.LUT P0, RZ, R17, 0x4, RZ, 0xc0, !PT ;  /* 0x0000000411ff7812 */ /* 0x000fe2000780c0ff */
[----:B------:R-:W-:Y:S01]  /*8570*/  IMAD.MOV.U32 R52, RZ, RZ, R46 ;  /* 0x000000ffff347224 */ /* 0x000fe200078e002e */
[----:B------:R-:W-:Y:S01]  /*8580*/  SHF.R.U64 R17, R48, 0x10, R49 ;  /* 0x0000001030117819 */ /* 0x000fe20000001231 */
[----:B------:R-:W-:Y:S01]  /*8590*/  IMAD.MOV.U32 R50, RZ, RZ, R44 ;  /* 0x000000ffff327224 */ /* 0x000fe200078e002c */
[----:B------:R-:W-:Y:S01]  /*85a0*/  LOP3.LUT R8, R8, 0x1c0, RZ, 0xc0, !PT ;  /* 0x000001c008087812 */ /* 0x000fe200078ec0ff */
[----:B------:R-:W-:Y:S01]  /*85b0*/  IMAD.MOV.U32 R56, RZ, RZ, R20 ;  /* 0x000000ffff387224 */ /* 0x000fe200078e0014 */
[----:B------:R-:W-:Y:S01]  /*85c0*/  SHF.R.U32.HI R29, RZ, 0x10, R25 ;  /* 0x00000010ff1d7819 */ /* 0x000fe20000011619 */
[----:B------:R-:W-:Y:S01]  /*85d0*/  IMAD.MOV.U32 R44, RZ, RZ, R7 ;  /* 0x000000ffff2c7224 */ /* 0x000fe200078e0007 */
[----:B------:R-:W-:Y:S01]  /*85e0*/  LOP3.LUT R15, R8, 0x18, R15, 0xf8, !PT ;  /* 0x00000018080f7812 */ /* 0x000fe200078ef80f */
[----:B------:R-:W-:Y:S01]  /*85f0*/  IMAD.MOV.U32 R64, RZ, RZ, R28 ;  /* 0x000000ffff407224 */ /* 0x000fe200078e001c */
[----:B------:R-:W-:Y:S01]  /*8600*/  SHF.R.U32.HI R8, RZ, 0x3, R8 ;  /* 0x00000003ff087819 */ /* 0x000fe20000011608 */
[----:B------:R-:W-:Y:S01]  /*8610*/  IMAD.MOV.U32 R61, RZ, RZ, R27 ;  /* 0x000000ffff3d7224 */ /* 0x000fe200078e001b */
[----:B------:R-:W-:Y:S01]  /*8620*/  SHF.R.U64 R26, R22, 0x10, R23 ;  /* 0x00000010161a7819 */ /* 0x000fe20000001217 */
[----:B------:R-:W-:Y:S01]  /*8630*/  IMAD.MOV.U32 R54, RZ, RZ, R48 ;  /* 0x000000ffff367224 */ /* 0x000fe200078e0030 */
[----:B------:R-:W-:Y:S01]  /*8640*/  LOP3.LUT R15, R15, R8, RZ, 0x3c, !PT ;  /* 0x000000080f0f7212 */ /* 0x000fe200078e3cff */
[----:B------:R-:W-:Y:S01]  /*8650*/  IMAD.MOV.U32 R51, RZ, RZ, R47 ;  /* 0x000000ffff337224 */ /* 0x000fe200078e002f */
[----:B------:R-:W-:Y:S01]  /*8660*/  SHF.R.U32.HI R25, RZ, 0x10, R23 ;  /* 0x00000010ff197819 */ /* 0x000fe20000011617 */
[----:B------:R-:W-:Y:S01]  /*8670*/  IMAD.MOV.U32 R55, RZ, RZ, R21 ;  /* 0x000000ffff377224 */ /* 0x000fe200078e0015 */
[----:B------:R-:W-:Y:S01]  /*8680*/  SHF.R.U64 R39, R46, 0x10, R47 ;  /* 0x000000102e277819 */ /* 0x000fe2000000122f */
[----:B------:R-:W-:Y:S01]  /*8690*/  IMAD R18, R12, 0x200, R15 ;  /* 0x000002000c127824 */ /* 0x000fe200078e020f */
[----:B------:R-:W-:Y:S01]  /*86a0*/  SHF.R.U32.HI R15, RZ, 0x10, R49 ;  /* 0x00000010ff0f7819 */ /* 0x000fe20000011631 */
[----:B------:R-:W-:Y:S01]  /*86b0*/  IMAD.MOV.U32 R49, RZ, RZ, R45 ;  /* 0x000000ffff317224 */ /* 0x000fe200078e002d */
[----:B------:R-:W-:Y:S01]  /*86c0*/  SHF.R.U64 R22, R20, 0x10, R21 ;  /* 0x0000001014167819 */ /* 0x000fe20000001215 */
[----:B------:R-:W-:Y:S01]  /*86d0*/  IMAD R45, R91, -0x80, R94 ;  /* 0xffffff805b2d7824 */ /* 0x000fe200078e025e */
[C---:B------:R-:W-:Y:S01]  /*86e0*/  IADD3 R8, R18.reuse, 0x20, RZ ;  /* 0x0000002012087810 */ /* 0x040fe20007ffe0ff */
[----:B------:R-:W-:Y:S01]  /*86f0*/  IMAD.MOV.U32 R46, RZ, RZ, R6 ;  /* 0x000000ffff2e7224 */ /* 0x000fe200078e0006 */
[----:B------:R-:W-:Y:S01]  /*8700*/  @P0 IADD3 R8, R18, -0x20, RZ ;  /* 0xffffffe012080810 */ /* 0x000fe20007ffe0ff */
[----:B------:R-:W-:Y:S01]  /*8710*/  IMAD.MOV.U32 R48, RZ, RZ, R10 ;  /* 0x000000ffff307224 */ /* 0x000fe200078e000a */
[----:B------:R-:W-:Y:S01]  /*8720*/  IMNMX R45, R45, 0x80, PT ;  /* 0x000000802d2d7817 */ /* 0x000fe20003800200 */
[----:B------:R-:W-:-:S04]  /*8730*/  DEPBAR.LE SB0, 0x3 ;  /* 0x000080c00000791a */ /* 0x000fc80000000000 */
[----:B------:R-:W-:Y:S01]  /*8740*/  ISETP.GE.AND P0, PT, R16, R45, PT ;  /* 0x0000002d1000720c */ /* 0x000fe20003f06270 */
[----:B------:R-:W-:Y:S01]  /*8750*/  BSSY B1, `(.L_x_950) ;  /* 0x000012c000017945 */ /* 0x000fe20003800000 */
[----:B------:R-:W-:Y:S01]  /*8760*/  SHF.R.U64 R24, R6, 0x10, R7 ;  /* 0x0000001006187819 */ /* 0x000fe20000001207 */
[----:B------:R-:W-:Y:S01]  /*8770*/  IMAD.MOV.U32 R6, RZ, RZ, R5 ;  /* 0x000000ffff067224 */ /* 0x000fe200078e0005 */
        /* <DEDUP_REMOVED lines=8> */
[----:B------:R-:W-:Y:S01]  /*8800*/  IMAD.MOV.U32 R5, RZ, RZ, R67 ;  /* 0x000000ffff057224 */ /* 0x000fe200078e0043 */
[----:B------:R-:W-:-:S02]  /*8810*/  SHF.R.U64 R28, R10, 0x10, R11 ;  /* 0x000000100a1c7819 */ /* 0x000fc4000000120b */
[----:B------:R-:W-:Y:S02]  /*8820*/  SHF.R.U32.HI R27, RZ, 0x10, R11 ;  /* 0x00000010ff1b7819 */ /* 0x000fe4000001160b */
[----:B------:R-:W-:Y:S02]  /*8830*/  SHF.R.U32.HI R21, RZ, 0x10, R21 ;  /* 0x00000010ff157819 */ /* 0x000fe40000011615 */
[--C-:B------:R-:W-:Y:S02]  /*8840*/  SHF.R.U64 R11, R66, 0x10, R67.reuse ;  /* 0x00000010420b7819 */ /* 0x100fe40000001243 */
[----:B------:R-:W-:Y:S02]  /*8850*/  SHF.R.U32.HI R10, RZ, 0x10, R67 ;  /* 0x00000010ff0a7819 */ /* 0x000fe40000011643 */
        /* <DEDUP_REMOVED lines=24> */
[----:B------:R-:W-:Y:S02]  /*89e0*/  LEA R18, R18, 0x18100, 0x1 ;  /* 0x0001810012127811 */ /* 0x000fe400078e08ff */
[----:B------:R-:W-:Y:S01]  /*89f0*/  LEA R8, R8, 0x18100, 0x1 ;  /* 0x0001810008087811 */ /* 0x000fe200078e08ff */
        /* <DEDUP_REMOVED lines=10> */
[----:B------:R-:W-:Y:S02]  /*8aa0*/  SHF.L.U32 R55, R42, 0x10, RZ ;  /* 0x000000102a377819 */ /* 0x000fe400000006ff */
[----:B-1----:R-:W-:Y:S02]  /*8ab0*/  LOP3.LUT R44, R4, 0xffff0000, RZ, 0xc0, !PT ;  /* 0xffff0000042c7812 */ /* 0x002fe400078ec0ff */
[----:B------:R-:W-:-:S02]  /*8ac0*/  LOP3.LUT R52, R5, 0xffff0000, RZ, 0xc0, !PT ;  /* 0xffff000005347812 */ /* 0x000fc400078ec0ff */
[----:B------:R-:W-:Y:S02]  /*8ad0*/  SHF.L.U32 R46, R4, 0x10, RZ ;  /* 0x00000010042e7819 */ /* 0x000fe400000006ff */
[----:B------:R-:W-:Y:S01]  /*8ae0*/  SHF.L.U32 R4, R5, 0x10, RZ ;  /* 0x0000001005047819 */ /* 0x000fe200000006ff */
[----:B------:R-:W-:Y:S01]  /*8af0*/  FMUL.FTZ R5, R44, R49 ;  /* 0x000000312c057220 */ /* 0x000fe20000410000 */
[----:B------:R-:W-:Y:S01]  /*8b00*/  SHF.L.U32 R50, R6, 0x10, RZ ;  /* 0x0000001006327819 */ /* 0x000fe200000006ff */
[----:B------:R-:W-:Y:S01]  /*8b10*/  FMUL.FTZ R44, R44, R53 ;  /* 0x000000352c2c7220 */ /* 0x000fe20000410000 */
[----:B------:R-:W-:Y:S01]  /*8b20*/  LOP3.LUT R48, R6, 0xffff0000, RZ, 0xc0, !PT ;  /* 0xffff000006307812 */ /* 0x000fe200078ec0ff */
[C---:B------:R-:W-:Y:S01]  /*8b30*/  IMAD.U32 R6, R7.reuse, 0x10000, RZ ;  /* 0x0001000007067824 */ /* 0x040fe200078e00ff */
[----:B------:R-:W-:Y:S01]  /*8b40*/  LOP3.LUT R54, R7, 0xffff0000, RZ, 0xc0, !PT ;  /* 0xffff000007367812 */ /* 0x000fe200078ec0ff */
[----:B------:R-:W-:Y:S02]  /*8b50*/  FMUL.FTZ R7, R52, R47 ;  /* 0x0000002f34077220 */ /* 0x000fe40000410000 */
[----:B------:R-:W-:Y:S01]  /*8b60*/  FFMA.FTZ R44, R46, R49, R44 ;  /* 0x000000312e2c7223 */ /* 0x000fe2000001002c */
[----:B------:R-:W-:Y:S01]  /*8b70*/  LOP3.LUT R49, R35, 0xffff0000, RZ, 0xc0, !PT ;  /* 0xffff000023317812 */ /* 0x000fe200078ec0ff */
[----:B------:R-:W-:-:S02]  /*8b80*/  FMUL.FTZ R52, R52, R51 ;  /* 0x0000003334347220 */ /* 0x000fc40000410000 */
[----:B------:R-:W-:Y:S01]  /*8b90*/  FFMA.FTZ R7, R4, R51, -R7 ;  /* 0x0000003304077223 */ /* 0x000fe20000010807 */
[----:B------:R-:W-:Y:S01]  /*8ba0*/  SHF.L.U32 R51, R35, 0x10, RZ ;  /* 0x0000001023337819 */ /* 0x000fe200000006ff */
[----:B------:R-:W-:Y:S01]  /*8bb0*/  FFMA.FTZ R5, R46, R53, -R5 ;  /* 0x000000352e057223 */ /* 0x000fe20000010805 */
[----:B------:R-:W-:Y:S01]  /*8bc0*/  LOP3.LUT R53, R42, 0xffff0000, RZ, 0xc0, !PT ;  /* 0xffff00002a357812 */ /* 0x000fe200078ec0ff */
[----:B------:R-:W-:Y:S02]  /*8bd0*/  FFMA.FTZ R52, R4, R47, R52 ;  /* 0x0000002f04347223 */ /* 0x000fe40000010034 */
[----:B------:R-:W-:Y:S02]  /*8be0*/  FMUL.FTZ R4, R48, R51 ;  /* 0x0000003330047220 */ /* 0x000fe40000410000 */
[----:B------:R-:W-:Y:S02]  /*8bf0*/  FMUL.FTZ R46, R54, R49 ;  /* 0x00000031362e7220 */ /* 0x000fe40000410000 */
[----:B------:R-:W-:-:S02]  /*8c00*/  FMUL.FTZ R48, R48, R55 ;  /* 0x0000003730307220 */ /* 0x000fc40000410000 */
        /* <DEDUP_REMOVED lines=10> */
.L_x_953:
[----:B------:R-:W-:Y:S05]  /*8cb0*/  BSYNC B0 ;  /* 0x0000000000007941 */ /* 0x000fea0003800000 */
.L_x_952:
        /* <DEDUP_REMOVED lines=42> */
.L_x_955:
[----:B------:R-:W-:Y:S05]  /*8f60*/  BSYNC B0 ;  /* 0x0000000000007941 */ /* 0x000fea0003800000 */
.L_x_954:
        /* <DEDUP_REMOVED lines=41> */
[----:B------:R1:W-:Y:S02]  /*9200*/  STS.128 [R18+0x4000], R4 ;  /* 0x0040000412007388 */ /* 0x0003e40000000c00 */
.L_x_957:
[----:B------:R-:W-:Y:S05]  /*9210*/  BSYNC B0 ;  /* 0x0000000000007941 */ /* 0x000fea0003800000 */
.L_x_956:
        /* <DEDUP_REMOVED lines=42> */
.L_x_959:
[----:B------:R-:W-:Y:S05]  /*94c0*/  BSYNC B0 ;  /* 0x0000000000007941 */ /* 0x000fea0003800000 */
.L_x_958:
        /* <DEDUP_REMOVED lines=42> */
.L_x_961:
[----:B------:R-:W-:Y:S05]  /*9770*/  BSYNC B0 ;  /* 0x0000000000007941 */ /* 0x000fea0003800000 */
.L_x_960:
        /* <DEDUP_REMOVED lines=41> */
.L_x_951:
[----:B------:R-:W-:Y:S05]  /*9a10*/  BSYNC B1 ;  /* 0x0000000000017941 */ /* 0x000fea0003800000 */
.L_x_950:
        /* <DEDUP_REMOVED lines=18> */
[-C--:B------:R-:W-:Y:S01]  /*9b40*/  FMUL.FTZ R6, R43, R16.reuse ;  /* 0x000000102b067220 */ /* 0x080fe20000410000 */
[----:B------:R-:W-:Y:S01]  /*9b50*/  LOP3.LUT R50, R7, 0xffff0000, RZ, 0xc0, !PT ;  /* 0xffff000007327812 */ /* 0x000fe200078ec0ff */
[-C--:B------:R-:W-:Y:S02]  /*9b60*/  FMUL.FTZ R7, R39, R45.reuse ;  /* 0x0000002d27077220 */ /* 0x080fe40000410000 */
        /* <DEDUP_REMOVED lines=23> */
.L_x_964:
[----:B------:R-:W-:Y:S05]  /*9ce0*/  BSYNC B0 ;  /* 0x0000000000007941 */ /* 0x000fea0003800000 */
.L_x_963:
        /* <DEDUP_REMOVED lines=18> */
[----:B------:R-:W-:Y:S02]  /*9e10*/  FMUL.FTZ R7, R32, R39 ;  /* 0x0000002720077220 */ /* 0x000fe40000410000 */
[C---:B------:R-:W-:Y:S02]  /*9e20*/  FMUL.FTZ R16, R5.reuse, R16 ;  /* 0x0000001005107220 */ /* 0x040fe40000410000 */
[-C--:B------:R-:W-:Y:S02]  /*9e30*/  FFMA.FTZ R6, R5, R35.reuse, -R6 ;  /* 0x0000002305067223 */ /* 0x080fe40000010806 */
        /* <DEDUP_REMOVED lines=21> */
.L_x_966:
[----:B------:R-:W-:Y:S05]  /*9f90*/  BSYNC B0 ;  /* 0x0000000000007941 */ /* 0x000fea0003800000 */
.L_x_965:
[----:B-1----:R-:W-:Y:S01]  /*9fa0*/  IADD3 R4, R9, 0x20, RZ ;  /* 0x0000002009047810 */ /* 0x002fe20007ffe0ff */
[----:B------:R-:W-:Y:S03]  /*9fb0*/  BSSY B0, `(.L_x_967) ;  /* 0x0000029000007945 */ /* 0x000fe60003800000 */
[----:B------:R-:W-:-:S13]  /*9fc0*/  ISETP.GE.AND P0, PT, R4, c[0x0][0x27c], PT ;  /* 0x00009f0004007a0c */ /* 0x000fda0003f06270 */
[----:B------:R-:W-:Y:S05]  /*9fd0*/  @P0 BRA `(.L_x_968) ;  /* 0x0000026000000947 */ /* 0x000fea0003800000 */
[----:B------:R-:W1:Y:S01]  /*9fe0*/  LDS.128 R4, [R18+0x6000] ;  /* 0x0060000012047984 */ /* 0x000e620000000c00 */
[----:B------:R-:W-:Y:S02]  /*9ff0*/  LOP3.LUT R33, R30, 0xffff0000, RZ, 0xc0, !PT ;  /* 0xffff00001e217812 */ /* 0x000fe400078ec0ff */
[----:B------:R-:W-:Y:S02]  /*a000*/  LOP3.LUT R35, R28, 0xffff0000, RZ, 0xc0, !PT ;  /* 0xffff00001c237812 */ /* 0x000fe400078ec0ff */
[C---:B-1----:R-:W-:Y:S02]  /*a010*/  SHF.L.U32 R31, R4.reuse, 0x10, RZ ;  /* 0x00000010041f7819 */ /* 0x042fe400000006ff */
[----:B------:R-:W-:Y:S02]  /*a020*/  LOP3.LUT R16, R4, 0xffff0000, RZ, 0xc0, !PT ;  /* 0xffff000004107812 */ /* 0x000fe400078ec0ff */
[C---:B------:R-:W-:Y:S02]  /*a030*/  SHF.L.U32 R4, R5.reuse, 0x10, RZ ;  /* 0x0000001005047819 */ /* 0x040fe400000006ff */
[----:B------:R-:W-:-:S02]  /*a040*/  LOP3.LUT R32, R5, 0xffff0000, RZ, 0xc0, !PT ;  /* 0xffff000005207812 */ /* 0x000fc400078ec0ff */
[----:B------:R-:W-:Y:S01]  /*a050*/  SHF.L.U32 R5, R30, 0x10, RZ ;  /* 0x000000101e057819 */ /* 0x000fe200000006ff */
[----:B------:R-:W-:Y:S01]  /*a060*/  IMAD.U32 R30, R28, 0x10000, RZ ;  /* 0x000100001c1e7824 */ /* 0x000fe200078e00ff */
[C---:B------:R-:W-:Y:S01]  /*a070*/  SHF.L.U32 R39, R6.reuse, 0x10, RZ ;  /* 0x0000001006277819 */ /* 0x040fe200000006ff */
[C---:B------:R-:W-:Y:S01]  /*a080*/  IMAD.U32 R28, R7.reuse, 0x10000, RZ ;  /* 0x00010000071c7824 */ /* 0x040fe200078e00ff */
[----:B------:R-:W-:Y:S01]  /*a090*/  LOP3.LUT R34, R6, 0xffff0000, RZ, 0xc0, !PT ;  /* 0xffff000006227812 */ /* 0x000fe200078ec0ff */
[----:B------:R-:W-:Y:S01]  /*a0a0*/  FMUL.FTZ R6, R30, R16 ;  /* 0x000000101e067220 */ /* 0x000fe20000410000 */
[----:B------:R-:W-:Y:S01]  /*a0b0*/  LOP3.LUT R42, R7, 0xffff0000, RZ, 0xc0, !PT ;  /* 0xffff0000072a7812 */ /* 0x000fe200078ec0ff */
[----:B------:R-:W-:Y:S02]  /*a0c0*/  FMUL.FTZ R7, R35, R32 ;  /* 0x0000002023077220 */ /* 0x000fe40000410000 */
[C---:B------:R-:W-:Y:S02]  /*a0d0*/  FMUL.FTZ R16, R5.reuse, R16 ;  /* 0x0000001005107220 */ /* 0x040fe40000410000 */
[----:B------:R-:W-:-:S02]  /*a0e0*/  FFMA.FTZ R6, R5, R31, -R6 ;  /* 0x0000001f05067223 */ /* 0x000fc40000010806 */
[----:B------:R-:W-:Y:S01]  /*a0f0*/  FFMA.FTZ R5, R33, R4, -R7 ;  /* 0x0000000421057223 */ /* 0x000fe20000010807 */
[----:B------:R-:W-:Y:S01]  /*a100*/  SHF.L.U32 R7, R27, 0x10, RZ ;  /* 0x000000101b077819 */ /* 0x000fe200000006ff */
[----:B------:R-:W-:Y:S01]  /*a110*/  FFMA.FTZ R31, R30, R31, R16 ;  /* 0x0000001f1e1f7223 */ /* 0x000fe20000010010 */
[----:B------:R-:W-:Y:S01]  /*a120*/  SHF.L.U32 R16, R29, 0x10, RZ ;  /* 0x000000101d107819 */ /* 0x000fe200000006ff */
[----:B------:R-:W-:Y:S01]  /*a130*/  FMUL.FTZ R32, R33, R32 ;  /* 0x0000002021207220 */ /* 0x000fe20000410000 */
[----:B------:R-:W-:Y:S02]  /*a140*/  LOP3.LUT R27, R27, 0xffff0000, RZ, 0xc0, !PT ;  /* 0xffff00001b1b7812 */ /* 0x000fe400078ec0ff */
[----:B------:R-:W-:Y:S01]  /*a150*/  LOP3.LUT R29, R29, 0xffff0000, RZ, 0xc0, !PT ;  /* 0xffff00001d1d7812 */ /* 0x000fe200078ec0ff */
[----:B------:R-:W-:Y:S02]  /*a160*/  FFMA.FTZ R32, R35, R4, R32 ;  /* 0x0000000423207223 */ /* 0x000fe40000010020 */
[----:B------:R-:W-:-:S02]  /*a170*/  FMUL.FTZ R4, R7, R34 ;  /* 0x0000002207047220 */ /* 0x000fc40000410000 */
[----:B------:R-:W-:Y:S01]  /*a180*/  FMUL.FTZ R34, R16, R34 ;  /* 0x0000002210227220 */ /* 0x000fe20000410000 */
[----:B------:R-:W-:Y:S01]  /*a190*/  F2FP.BF16.PACK_AB R5, R32, R5 ;  /* 0x000000052005723e */ /* 0x000fe200000010ff */
[-C--:B------:R-:W-:Y:S02]  /*a1a0*/  FMUL.FTZ R30, R27, R42.reuse ;  /* 0x0000002a1b1e7220 */ /* 0x080fe40000410000 */
[----:B------:R-:W-:Y:S02]  /*a1b0*/  FMUL.FTZ R42, R29, R42 ;  /* 0x0000002a1d2a7220 */ /* 0x000fe40000410000 */
[-C--:B------:R-:W-:Y:S01]  /*a1c0*/  FFMA.FTZ R16, R16, R39.reuse, -R4 ;  /* 0x0000002710107223 */ /* 0x080fe20000010804 */
[----:B------:R-:W-:Y:S01]  /*a1d0*/  F2FP.BF16.PACK_AB R4, R31, R6 ;  /* 0x000000061f04723e */ /* 0x000fe200000010ff */
[----:B------:R-:W-:Y:S02]  /*a1e0*/  FFMA.FTZ R7, R7, R39, R34 ;  /* 0x0000002707077223 */ /* 0x000fe40000010022 */
[----:B------:R-:W-:-:S02]  /*a1f0*/  FFMA.FTZ R30, R29, R28, -R30 ;  /* 0x0000001c1d1e7223 */ /* 0x000fc4000001081e */
[----:B------:R-:W-:Y:S01]  /*a200*/  FFMA.FTZ R27, R27, R28, R42 ;  /* 0x0000001c1b1b7223 */ /* 0x000fe2000001002a */
[----:B------:R-:W-:-:S04]  /*a210*/  F2FP.BF16.PACK_AB R6, R7, R16 ;  /* 0x000000100706723e */ /* 0x000fc800000010ff */
[----:B------:R-:W-:-:S05]  /*a220*/  F2FP.BF16.PACK_AB R7, R27, R30 ;  /* 0x0000001e1b07723e */ /* 0x000fca00000010ff */
[----:B------:R1:W-:Y:S02]  /*a230*/  STS.128 [R18+0x6000], R4 ;  /* 0x0060000412007388 */ /* 0x0003e40000000c00 */
.L_x_968:
[----:B------:R-:W-:Y:S05]  /*a240*/  BSYNC B0 ;  /* 0x0000000000007941 */ /* 0x000fea0003800000 */
.L_x_967:
        /* <DEDUP_REMOVED lines=23> */
[----:B------:R-:W-:Y:S01]  /*a3c0*/  FMUL.FTZ R28, R29, R28 ;  /* 0x0000001c1d1c7220 */ /* 0x000fe20000410000 */
[----:B------:R-:W-:Y:S01]  /*a3d0*/  SHF.L.U32 R29, R25, 0x10, RZ ;  /* 0x00000010191d7819 */ /* 0x000fe200000006ff */
[----:B------:R-:W-:Y:S01]  /*a3e0*/  FFMA.FTZ R27, R26, R27, R16 ;  /* 0x0000001b1a1b7223 */ /* 0x000fe20000010010 */
[----:B------:R-:W-:Y:S01]  /*a3f0*/  LOP3.LUT R23, R23, 0xffff0000, RZ, 0xc0, !PT ;  /* 0xffff000017177812 */ /* 0x000fe200078ec0ff */
[----:B------:R-:W-:Y:S01]  /*a400*/  FFMA.FTZ R28, R31, R4, R28 ;  /* 0x000000041f1c7223 */ /* 0x000fe2000001001c */
[----:B------:R-:W-:Y:S01]  /*a410*/  LOP3.LUT R25, R25, 0xffff0000, RZ, 0xc0, !PT ;  /* 0xffff000019197812 */ /* 0x000fe200078ec0ff */
[-C--:B------:R-:W-:Y:S02]  /*a420*/  FMUL.FTZ R4, R7, R30.reuse ;  /* 0x0000001e07047220 */ /* 0x080fe40000410000 */
[----:B------:R-:W-:Y:S01]  /*a430*/  FMUL.FTZ R30, R29, R30 ;  /* 0x0000001e1d1e7220 */ /* 0x000fe20000410000 */
[----:B------:R-:W-:Y:S01]  /*a440*/  F2FP.BF16.PACK_AB R5, R28, R5 ;  /* 0x000000051c05723e */ /* 0x000fe200000010ff */
[----:B------:R-:W-:-:S02]  /*a450*/  FMUL.FTZ R16, R23, R33 ;  /* 0x0000002117107220 */ /* 0x000fc40000410000 */
[----:B------:R-:W-:Y:S02]  /*a460*/  FMUL.FTZ R33, R25, R33 ;  /* 0x0000002119217220 */ /* 0x000fe40000410000 */
[----:B------:R-:W-:Y:S02]  /*a470*/  FFMA.FTZ R30, R7, R32, R30 ;  /* 0x00000020071e7223 */ /* 0x000fe4000001001e */
[----:B------:R-:W-:Y:S02]  /*a480*/  FFMA.FTZ R7, R25, R24, -R16 ;  /* 0x0000001819077223 */ /* 0x000fe40000010810 */
[----:B------:R-:W-:Y:S01]  /*a490*/  FFMA.FTZ R29, R29, R32, -R4 ;  /* 0x000000201d1d7223 */ /* 0x000fe20000010804 */
[----:B------:R-:W-:Y:S01]  /*a4a0*/  F2FP.BF16.PACK_AB R4, R27, R6 ;  /* 0x000000061b04723e */ /* 0x000fe200000010ff */
[----:B------:R-:W-:-:S03]  /*a4b0*/  FFMA.FTZ R24, R23, R24, R33 ;  /* 0x0000001817187223 */ /* 0x000fc60000010021 */
[----:B------:R-:W-:Y:S02]  /*a4c0*/  F2FP.BF16.PACK_AB R6, R30, R29 ;  /* 0x0000001d1e06723e */ /* 0x000fe400000010ff */
[----:B------:R-:W-:-:S05]  /*a4d0*/  F2FP.BF16.PACK_AB R7, R24, R7 ;  /* 0x000000071807723e */ /* 0x000fca00000010ff */
[----:B------:R1:W-:Y:S02]  /*a4e0*/  STS.128 [R8+0x6000], R4 ;  /* 0x0060000408007388 */ /* 0x0003e40000000c00 */
.L_x_970:
[----:B------:R-:W-:Y:S05]  /*a4f0*/  BSYNC B0 ;  /* 0x0000000000007941 */ /* 0x000fea0003800000 */
.L_x_969:
        /* <DEDUP_REMOVED lines=42> */
.L_x_972:
[----:B------:R-:W-:Y:S05]  /*a7a0*/  BSYNC B0 ;  /* 0x0000000000007941 */ /* 0x000fea0003800000 */
.L_x_971:
[----:B------:R-:W-:-:S04]  /*a7b0*/  IADD3 R9, R9, 0x50, RZ ;  /* 0x0000005009097810 */ /* 0x000fc80007ffe0ff */
[----:B------:R-:W-:-:S13]  /*a7c0*/  ISETP.GE.AND P0, PT, R9, c[0x0][0x27c], PT ;  /* 0x00009f0009007a0c */ /* 0x000fda0003f06270 */
        /* <DEDUP_REMOVED lines=17> */
[----:B------:R-:W-:Y:S02]  /*a8e0*/  FFMA.FTZ R6, R5, R16, -R6 ;  /* 0x0000001005067223 */ /* 0x000fe40000010806 */
[----:B------:R-:W-:Y:S01]  /*a8f0*/  FFMA.FTZ R5, R19, R4, -R7 ;  /* 0x0000000413057223 */ /* 0x000fe20000010807 */
[C---:B------:R-:W-:Y:S01]  /*a900*/  SHF.L.U32 R7, R10.reuse, 0x10, RZ ;  /* 0x000000100a077819 */ /* 0x040fe200000006ff */
        /* <DEDUP_REMOVED lines=11> */
[----:B------:R-:W-:-:S02]  /*a9c0*/  FFMA.FTZ R11, R16, R22, -R11 ;  /* 0x00000016100b7223 */ /* 0x000fc4000001080b */
        /* <DEDUP_REMOVED lines=8> */
.L_x_947:
[----:B------:R-:W-:Y:S01]  /*aa50*/  ISETP.GE.AND P0, PT, R17, R94, PT ;  /* 0x0000005e1100720c */ /* 0x000fe20003f06270 */
[----:B------:R-:W-:Y:S01]  /*aa60*/  BSSY B0, `(.L_x_973) ;  /* 0x0000035000007945 */ /* 0x000fe20003800000 */
[----:B------:R-:W-:Y:S01]  /*aa70*/  MOV R44, R30 ;  /* 0x0000001e002c7202 */ /* 0x000fe20000000f00 */
[----:B------:R-:W-:Y:S01]  /*aa80*/  IMAD.MOV.U32 R42, RZ, RZ, R18 ;  /* 0x000000ffff2a7224 */ /* 0x000fe200078e0012 */
[----:B------:R-:W-:Y:S01]  /*aa90*/  MOV R45, R31 ;  /* 0x0000001f002d7202 */ /* 0x000fe20000000f00 */
[----:B------:R-:W-:Y:S01]  /*aaa0*/  IMAD.MOV.U32 R43, RZ, RZ, R19 ;  /* 0x000000ffff2b7224 */ /* 0x000fe200078e0013 */
        /* <DEDUP_REMOVED lines=18> */
[----:B------:R-:W-:-:S08]  /*abd0*/  IADD3 R9, R15, 0x20, RZ ;  /* 0x000000200f097810 */ /* 0x000fd00007ffe0ff */
[----:B------:R-:W-:-:S04]  /*abe0*/  @!P0 IMAD.WIDE R20, R15, 0x2, R42 ;  /* 0x000000020f148825 */ /* 0x000fc800078e022a */
[----:B------:R-:W-:Y:S01]  /*abf0*/  @!P0 IMAD.WIDE R18, R15, 0x2, R44 ;  /* 0x000000020f128825 */ /* 0x000fe200078e022c */
[----:B------:R1:W5:Y:S04]  /*ac00*/  @!P0 LD.E.128 R24, [R20.64] ;  /* 0x0000000614188980 */ /* 0x000368000c101d00 */
[----:B------:R2:W5:Y:S01]  /*ac10*/  @!P0 LD.E.128 R4, [R18.64] ;  /* 0x0000000612048980 */ /* 0x000562000c101d00 */
[----:B------:R-:W-:Y:S01]  /*ac20*/  ISETP.GE.AND P0, PT, R9, c[0x0][0x27c], PT ;  /* 0x00009f0009007a0c */ /* 0x000fe20003f06270 */
[----:B------:R-:W-:Y:S01]  /*ac30*/  CS2R R30, SRZ ;  /* 0x00000000001e7805 */ /* 0x000fe2000001ff00 */
[----:B------:R-:W-:Y:S01]  /*ac40*/  CS2R R28, SRZ ;  /* 0x00000000001c7805 */ /* 0x000fe2000001ff00 */
[----:B------:R-:W-:-:S10]  /*ac50*/  CS2R R10, SRZ ;  /* 0x00000000000a7805 */ /* 0x000fd4000001ff00 */
[----:B------:R-:W-:-:S04]  /*ac60*/  @!P0 SHF.R.S32.HI R8, RZ, 0x1f, R9 ;  /* 0x0000001fff088819 */ /* 0x000fc80000011409 */
[----:B------:R-:W-:-:S04]  /*ac70*/  @!P0 LEA.HI R8, R8, R9, RZ, 0x3 ;  /* 0x0000000908088211 */ /* 0x000fc800078f18ff */
[----:B------:R-:W-:Y:S02]  /*ac80*/  @!P0 LOP3.LUT R17, R8, 0xfffffff8, RZ, 0xc0, !PT ;  /* 0xfffffff808118812 */ /* 0x000fe400078ec0ff */
[----:B------:R-:W-:Y:S01]  /*ac90*/  CS2R R8, SRZ ;  /* 0x0000000000087805 */ /* 0x000fe2000001ff00 */
[----:B--2---:R-:W-:Y:S02]  /*aca0*/  IADD3 R18, R15, 0x40, RZ ;  /* 0x000000400f127810 */ /* 0x004fe40007ffe0ff */
[----:B-1----:R-:W-:-:S04]  /*acb0*/  @!P0 IMAD.WIDE R20, R17, 0x2, R42 ;  /* 0x0000000211148825 */ /* 0x002fc800078e022a */
        /* <DEDUP_REMOVED lines=8> */
[----:B------:R-:W-:Y:S01]  /*ad40*/  @!P0 LEA.HI R17, R17, R18, RZ, 0x3 ;  /* 0x0000001211118211 */ /* 0x000fe200078f18ff */
[----:B-1----:R-:W-:-:S03]  /*ad50*/  CS2R R20, SRZ ;  /* 0x0000000000147805 */ /* 0x002fc6000001ff00 */
[----:B------:R-:W-:-:S05]  /*ad60*/  @!P0 LOP3.LUT R17, R17, 0xfffffff8, RZ, 0xc0, !PT ;  /* 0xfffffff811118812 */ /* 0x000fca00078ec0ff */
[----:B------:R-:W-:-:S04]  /*ad70*/  @!P0 IMAD.WIDE R42, R17, 0x2, R42 ;  /* 0x00000002112a8825 */ /* 0x000fc800078e022a */
[----:B------:R-:W-:Y:S01]  /*ad80*/  @!P0 IMAD.WIDE R44, R17, 0x2, R44 ;  /* 0x00000002112c8825 */ /* 0x000fe200078e022c */
[----:B------:R2:W5:Y:S04]  /*ad90*/  @!P0 LD.E.128 R32, [R42.64] ;  /* 0x000000062a208980 */ /* 0x000568000c101d00 */
[----:B------:R2:W5:Y:S02]  /*ada0*/  @!P0 LD.E.128 R20, [R44.64] ;  /* 0x000000062c148980 */ /* 0x000564000c101d00 */
.L_x_974:
[----:B------:R-:W-:Y:S05]  /*adb0*/  BSYNC B0 ;  /* 0x0000000000007941 */ /* 0x000fea0003800000 */
.L_x_973:
[----:B-----5:R-:W-:Y:S01]  /*adc0*/  IMAD.MOV.U32 R52, RZ, RZ, R24 ;  /* 0x000000ffff347224 */ /* 0x020fe200078e0018 */
[----:B--2---:R-:W-:Y:S01]  /*add0*/  SHF.R.U64 R45, R24, 0x10, R25 ;  /* 0x00000010182d7819 */ /* 0x004fe20000001219 */
[--C-:B------:R-:W-:Y:S01]  /*ade0*/  IMAD.MOV.U32 R24, RZ, RZ, R29.reuse ;  /* 0x000000ffff187224 */ /* 0x100fe200078e001d */
[----:B------:R-:W-:Y:S01]  /*adf0*/  SHF.R.U32.HI R61, RZ, 0x10, R29 ;  /* 0x00000010ff3d7819 */ /* 0x000fe2000001161d */
[----:B------:R-:W-:Y:S01]  /*ae00*/  IMAD.MOV.U32 R58, RZ, RZ, R32 ;  /* 0x000000ffff3a7224 */ /* 0x000fe200078e0020 */
[----:B------:R-:W-:Y:S01]  /*ae10*/  SHF.R.U64 R47, R32, 0x10, R33 ;  /* 0x00000010202f7819 */ /* 0x000fe20000001221 */
[----:B------:R-:W-:Y:S01]  /*ae20*/  IMAD R91, R91, -0x80, R94 ;  /* 0xffffff805b5b7824 */ /* 0x000fe200078e025e */
        /* <DEDUP_REMOVED lines=8> */
[----:B------:R-:W-:Y:S01]  /*aeb0*/  PRMT R24, R58, 0x5410, R47 ;  /* 0x000054103a187816 */ /* 0x000fe2000000002f */
[----:B------:R-:W-:Y:S01]  /*aec0*/  IMAD.MOV.U32 R56, RZ, RZ, R28 ;  /* 0x000000ffff387224 */ /* 0x000fe200078e001c */
[----:B------:R-:W-:Y:S01]  /*aed0*/  IMNMX R47, R91, 0x80, PT ;  /* 0x000000805b2f7817 */ /* 0x000fe20003800200 */
[----:B------:R-:W-:Y:S01]  /*aee0*/  IMAD.MOV.U32 R55, RZ, RZ, R34 ;  /* 0x000000ffff377224 */ /* 0x000fe200078e0022 */
[----:B------:R-:W-:Y:S01]  /*aef0*/  SHF.R.U64 R43, R26, 0x10, R27 ;  /* 0x000000101a2b7819 */ /* 0x000fe2000000121b */
[----:B------:R-:W-:Y:S01]  /*af00*/  IMAD.MOV.U32 R26, RZ, RZ, R33 ;  /* 0x000000ffff1a7224 */ /* 0x000fe200078e0021 */
[----:B------:R-:W-:Y:S01]  /*af10*/  ISETP.GE.AND P0, PT, R16, R47, PT ;  /* 0x0000002f1000720c */ /* 0x000fe20003f06270 */
[----:B------:R-:W-:Y:S01]  /*af20*/  IMAD.MOV.U32 R44, RZ, RZ, R25 ;  /* 0x000000ffff2c7224 */ /* 0x000fe200078e0019 */
[----:B------:R-:W-:Y:S01]  /*af30*/  SHF.R.U32.HI R63, RZ, 0x10, R33 ;  /* 0x00000010ff3f7819 */ /* 0x000fe20000011621 */
[--C-:B------:R-:W-:Y:S01]  /*af40*/  IMAD.MOV.U32 R33, RZ, RZ, R7.reuse ;  /* 0x000000ffff217224 */ /* 0x100fe200078e0007 */
[----:B------:R-:W-:Y:S01]  /*af50*/  SHF.R.U64 R6, R6, 0x10, R7 ;  /* 0x0000001006067819 */ /* 0x000fe20000001207 */
[----:B------:R-:W-:Y:S01]  /*af60*/  IMAD.MOV.U32 R42, RZ, RZ, R27 ;  /* 0x000000ffff2a7224 */ /* 0x000fe200078e001b */
[----:B------:R-:W-:Y:S01]  /*af70*/  SHF.R.U32.HI R64, RZ, 0x10, R7 ;  /* 0x00000010ff407819 */ /* 0x000fe20000011607 */
[----:B------:R-:W-:Y:S01]  /*af80*/  IMAD.MOV.U32 R28, RZ, RZ, R35 ;  /* 0x000000ffff1c7224 */ /* 0x000fe200078e0023 */
[----:B------:R-:W-:Y:S01]  /*af90*/  SHF.R.U32.HI R57, RZ, 0x10, R25 ;  /* 0x00000010ff397819 */ /* 0x000fe20000011619 */
[----:B------:R-:W-:Y:S01]  /*afa0*/  IMAD.MOV.U32 R49, RZ, RZ, R4 ;  /* 0x000000ffff317224 */ /* 0x000fe200078e0004 */
        /* <DEDUP_REMOVED lines=8> */
[----:B------:R-:W-:Y:S01]  /*b030*/  SHF.R.U64 R4, R4, 0x10, R5 ;  /* 0x0000001004047819 */ /* 0x000fe20000001205 */
        /* <DEDUP_REMOVED lines=10> */
[----:B------:R-:W-:-:S04]  /*b0e0*/  DEPBAR.LE SB0, 0x3 ;  /* 0x000080c00000791a */ /* 0x000fc80000000000 */
[----:B------:R-:W-:Y:S01]  /*b0f0*/  SHF.R.U32.HI R10, RZ, 0x10, R21 ;  /* 0x00000010ff0a7819 */ /* 0x000fe20000011615 */
[----:B------:R-:W-:Y:S01]  /*b100*/  BSSY B1, `(.L_x_975) ;  /* 0x0000151000017945 */ /* 0x000fe20003800000 */
[--C-:B------:R-:W-:Y:S02]  /*b110*/  SHF.R.U64 R18, R22, 0x10, R23.reuse ;  /* 0x0000001016127819 */ /* 0x100fe40000001217 */
[----:B------:R-:W-:Y:S02]  /*b120*/  SHF.R.U32.HI R48, RZ, 0x10, R23 ;  /* 0x00000010ff307819 */ /* 0x000fe40000011617 */
        /* <DEDUP_REMOVED lines=41> */
[C---:B------:R-:W-:Y:S02]  /*b3c0*/  LOP3.LUT R4, R8.reuse, 0x38, R4, 0xf8, !PT ;  /* 0x0000003808047812 */ /* 0x040fe400078ef804 */
        /* <DEDUP_REMOVED lines=40> */
[----:B------:R-:W-:Y:S01]  /*b650*/  FFMA.FTZ R56, R51, R66, -R56 ;  /* 0x0000004233387223 */ /* 0x000fe20000010838 */
        /* <DEDUP_REMOVED lines=9> */
[C---:B------:R-:W-:Y:S02]  /*b6f0*/  IMAD.U32 R64, R33.reuse, 0x10000, RZ ;  /* 0x0001000021407824 */ /* 0x040fe400078e00ff */
[----:B------:R-:W-:Y:S01]  /*b700*/  FFMA.FTZ R4, R50, R54, R63 ;  /* 0x0000003632047223 */ /* 0x000fe2000001003f */
[----:B------:R-:W-:Y:S01]  /*b710*/  LOP3.LUT R63, R44, 0xffff0000, RZ, 0xc0, !PT ;  /* 0xffff00002c3f7812 */ /* 0x000fe200078ec0ff */
[C---:B------:R-:W-:Y:S01]  /*b720*/  FFMA.FTZ R54, R52.reuse, R61, -R59 ;  /* 0x0000003d34367223 */ /* 0x040fe2000001083b */
        /* <DEDUP_REMOVED lines=25> */
.L_x_978:
[----:B------:R-:W-:Y:S05]  /*b8c0*/  BSYNC B0 ;  /* 0x0000000000007941 */ /* 0x000fea0003800000 */
.L_x_977:
        /* <DEDUP_REMOVED lines=16> */
[----:B------:R-:W-:Y:S02]  /*b9d0*/  SHF.L.U32 R7, R7, 0x7, RZ ;  /* 0x0000000707077819 */ /* 0x000fe400000006ff */
[----:B------:R-:W-:Y:S01]  /*b9e0*/  LEA.HI R9, R9, R4, RZ, 0x3 ;  /* 0x0000000409097211 */ /* 0x000fe200078f18ff */
[----:B------:R-:W-:Y:S01]  /*b9f0*/  IMAD.SHL.U32 R4, R4, 0x8, RZ ;  /* 0x0000000804047824 */ /* 0x000fe200078e00ff */
[----:B------:R-:W-:-:S02]  /*ba00*/  SHF.R.U32.HI R6, RZ, 0x3, R5 ;  /* 0x00000003ff067819 */ /* 0x000fc40000011605 */
[----:B------:R-:W-:Y:S02]  /*ba10*/  SHF.L.U32 R9, R9, 0xa, RZ ;  /* 0x0000000a09097819 */ /* 0x000fe400000006ff */
[----:B------:R-:W-:Y:S02]  /*ba20*/  LOP3.LUT R5, R5, 0x38, R4, 0xf8, !PT ;  /* 0x0000003805057812 */ /* 0x000fe400078ef804 */
[----:B------:R-:W-:Y:S02]  /*ba30*/  LOP3.LUT R9, R9, 0x7fffe000, RZ, 0xc0, !PT ;  /* 0x7fffe00009097812 */ /* 0x000fe400078ec0ff */
[----:B------:R-:W-:Y:S02]  /*ba40*/  LOP3.LUT R7, R7, 0x7fffe000, RZ, 0xc0, !PT ;  /* 0x7fffe00007077812 */ /* 0x000fe400078ec0ff */
[-C--:B------:R-:W-:Y:S02]  /*ba50*/  LOP3.LUT R5, R5, R6.reuse, RZ, 0x3c, !PT ;  /* 0x0000000605057212 */ /* 0x080fe400078e3cff */
        /* <DEDUP_REMOVED lines=81> */
.L_x_980:
[----:B------:R-:W-:Y:S05]  /*bf70*/  BSYNC B0 ;  /* 0x0000000000007941 */ /* 0x000fea0003800000 */
.L_x_979:
        /* <DEDUP_REMOVED lines=105> */
.L_x_976:
[----:B------:R-:W-:Y:S05]  /*c610*/  BSYNC B1 ;  /* 0x0000000000017941 */ /* 0x000fea0003800000 */
.L_x_975:
        /* <DEDUP_REMOVED lines=16> */
[----:B------:R-:W-:Y:S01]  /*c720*/  LOP3.LUT R8, R6, 0x38, R15, 0xf8, !PT ;  /* 0x0000003806087812 */ /* 0x000fe200078ef80f */
        /* <DEDUP_REMOVED lines=44> */
[-C--:B------:R-:W-:Y:S01]  /*c9f0*/  FFMA.FTZ R54, R5, R49.reuse, R54 ;  /* 0x0000003105367223 */ /* 0x080fe20000010036 */
[----:B------:R-:W-:Y:S01]  /*ca00*/  SHF.L.U32 R5, R35, 0x10, RZ ;  /* 0x0000001023057819 */ /* 0x000fe200000006ff */
[-C--:B------:R-:W-:Y:S01]  /*ca10*/  FFMA.FTZ R59, R43, R10.reuse, -R59 ;  /* 0x0000000a2b3b7223 */ /* 0x080fe2000001083b */
[----:B------:R-:W-:Y:S01]  /*ca20*/  LOP3.LUT R35, R35, 0xffff0000, RZ, 0xc0, !PT ;  /* 0xffff000023237812 */ /* 0x000fe200078ec0ff */
[----:B------:R-:W-:Y:S01]  /*ca30*/  FFMA.FTZ R57, R34, R10, R57 ;  /* 0x0000000a22397223 */ /* 0x000fe20000010039 */
[C---:B------:R-:W-:Y:S01]  /*ca40*/  SHF.L.U32 R34, R42.reuse, 0x10, RZ ;  /* 0x000000102a227819 */ /* 0x040fe200000006ff */
[----:B------:R-:W-:Y:S01]  /*ca50*/  FFMA.FTZ R50, R11, R49, -R50 ;  /* 0x000000310b327223 */ /* 0x000fe20000010832 */
[----:B------:R-:W-:Y:S01]  /*ca60*/  LOP3.LUT R42, R42, 0xffff0000, RZ, 0xc0, !PT ;  /* 0xffff00002a2a7812 */ /* 0x000fe200078ec0ff */
[-C--:B------:R-:W-:Y:S02]  /*ca70*/  FMUL.FTZ R10, R39, R53.reuse ;  /* 0x00000035270a7220 */ /* 0x080fe40000410000 */
[C---:B------:R-:W-:Y:S01]  /*ca80*/  IMAD.U32 R11, R44.reuse, 0x10000, RZ ;  /* 0x000100002c0b7824 */ /* 0x040fe200078e00ff */
[----:B------:R-:W-:Y:S01]  /*ca90*/  LOP3.LUT R44, R44, 0xffff0000, RZ, 0xc0, !PT ;  /* 0xffff00002c2c7812 */ /* 0x000fe200078ec0ff */
[----:B------:R-:W-:-:S02]  /*caa0*/  FMUL.FTZ R53, R45, R53 ;  /* 0x000000352d357220 */ /* 0x000fc40000410000 */
[----:B------:R-:W-:Y:S02]  /*cab0*/  FFMA.FTZ R45, R45, R48, -R10 ;  /* 0x000000302d2d7223 */ /* 0x000fe4000001080a */
[-C--:B------:R-:W-:Y:S02]  /*cac0*/  FMUL.FTZ R43, R5, R4.reuse ;  /* 0x00000004052b7220 */ /* 0x080fe40000410000 */
[----:B------:R-:W-:Y:S02]  /*cad0*/  IMAD.U32 R10, R33, 0x10000, RZ ;  /* 0x00010000210a7824 */ /* 0x000fe400078e00ff */
[----:B------:R-:W-:Y:S02]  /*cae0*/  FMUL.FTZ R4, R11, R4 ;  /* 0x000000040b047220 */ /* 0x000fe40000410000 */
[----:B------:R-:W-:Y:S02]  /*caf0*/  FFMA.FTZ R53, R39, R48, R53 ;  /* 0x0000003027357223 */ /* 0x000fe40000010035 */
[----:B------:R-:W-:-:S02]  /*cb00*/  FMUL.FTZ R39, R10, R56 ;  /* 0x000000380a277220 */ /* 0x000fc40000410000 */
[----:B------:R-:W-:Y:S01]  /*cb10*/  FFMA.FTZ R5, R5, R8, R4 ;  /* 0x0000000805057223 */ /* 0x000fe20000010004 */
[----:B------:R-:W-:Y:S01]  /*cb20*/  LOP3.LUT R4, R33, 0xffff0000, RZ, 0xc0, !PT ;  /* 0xffff000021047812 */ /* 0x000fe200078ec0ff */
[C---:B------:R-:W-:Y:S02]  /*cb30*/  FMUL.FTZ R56, R34.reuse, R56 ;  /* 0x0000003822387220 */ /* 0x040fe40000410000 */
[----:B------:R-:W-:Y:S02]  /*cb40*/  FFMA.FTZ R43, R11, R8, -R43 ;  /* 0x000000080b2b7223 */ /* 0x000fe4000001082b */
[-C--:B------:R-:W-:Y:S02]  /*cb50*/  FFMA.FTZ R11, R34, R9.reuse, -R39 ;  /* 0x00000009220b7223 */ /* 0x080fe40000010827 */
[----:B------:R-:W-:Y:S01]  /*cb60*/  FFMA.FTZ R56, R10, R9, R56 ;  /* 0x000000090a387223 */ /* 0x000fe20000010038 */
[----:B------:R-:W-:Y:S01]  /*cb70*/  F2FP.BF16.PACK_AB R10, R59, R6 ;  /* 0x000000063b0a723e */ /* 0x000fe200000010ff */
[----:B------:R-:W-:Y:S01]  /*cb80*/  FMUL.FTZ R9, R35, R58 ;  /* 0x0000003a23097220 */ /* 0x000fe20000410000 */
[----:B------:R-:W-:Y:S01]  /*cb90*/  F2FP.BF16.PACK_AB R6, R57, R52 ;  /* 0x000000343906723e */ /* 0x000fe200000010ff */
[----:B------:R-:W-:-:S02]  /*cba0*/  FMUL.FTZ R8, R4, R7 ;  /* 0x0000000704087220 */ /* 0x000fc40000410000 */
[----:B------:R-:W-:Y:S02]  /*cbb0*/  FMUL.FTZ R34, R44, R58 ;  /* 0x0000003a2c227220 */ /* 0x000fe40000410000 */
[----:B------:R-:W-:Y:S02]  /*cbc0*/  FMUL.FTZ R7, R42, R7 ;  /* 0x000000072a077220 */ /* 0x000fe40000410000 */
[----:B------:R-:W-:Y:S02]  /*cbd0*/  FFMA.FTZ R44, R44, R51, -R9 ;  /* 0x000000332c2c7223 */ /* 0x000fe40000010809 */
[----:B------:R-:W-:Y:S01]  /*cbe0*/  FFMA.FTZ R42, R42, R55, -R8 ;  /* 0x000000372a2a7223 */ /* 0x000fe20000010808 */
        /* <DEDUP_REMOVED lines=10> */
.L_x_982:
[----:B------:R-:W-:Y:S05]  /*cc90*/  BSYNC B0 ;  /* 0x0000000000007941 */ /* 0x000fea0003800000 */
.L_x_981:
        /* <DEDUP_REMOVED lines=8> */
[-C--:B------:R-:W-:Y:S01]  /*cd20*/  LEA.HI R11, R8, R7.reuse, RZ, 0x3 ;  /* 0x00000007080b7211 */ /* 0x080fe200078f18ff */
        /* <DEDUP_REMOVED lines=55> */
[-C--:B------:R-:W-:Y:S02]  /*d0a0*/  FMUL.FTZ R51, R28, R11.reuse ;  /* 0x0000000b1c337220 */ /* 0x080fe40000410000 */
[----:B------:R-:W-:Y:S02]  /*d0b0*/  FMUL.FTZ R11, R46, R11 ;  /* 0x0000000b2e0b7220 */ /* 0x000fe40000410000 */
[C---:B------:R-:W-:Y:S02]  /*d0c0*/  FMUL.FTZ R49, R5.reuse, R49 ;  /* 0x0000003105317220 */ /* 0x040fe40000410000 */
[----:B------:R-:W-:Y:S01]  /*d0d0*/  FFMA.FTZ R39, R5, R42, -R39 ;  /* 0x0000002a05277223 */ /* 0x000fe20000010827 */
[----:B------:R-:W-:Y:S01]  /*d0e0*/  LOP3.LUT R5, R30, 0xffff0000, RZ, 0xc0, !PT ;  /* 0xffff00001e057812 */ /* 0x000fe200078ec0ff */
[-C--:B------:R-:W-:Y:S02]  /*d0f0*/  FFMA.FTZ R51, R46, R35.reuse, -R51 ;  /* 0x000000232e337223 */ /* 0x080fe40000010833 */
[----:B------:R-:W-:Y:S01]  /*d100*/  FFMA.FTZ R11, R28, R35, R11 ;  /* 0x000000231c0b7223 */ /* 0x000fe2000001000b */
[----:B------:R-:W-:Y:S01]  /*d110*/  SHF.L.U32 R28, R25, 0x10, RZ ;  /* 0x00000010191c7819 */ /* 0x000fe200000006ff */
[----:B------:R-:W-:-:S02]  /*d120*/  FMUL.FTZ R26, R53, R48 ;  /* 0x00000030351a7220 */ /* 0x000fc40000410000 */
[C---:B------:R-:W-:Y:S01]  /*d130*/  IMAD.U32 R35, R27.reuse, 0x10000, RZ ;  /* 0x000100001b237824 */ /* 0x040fe200078e00ff */
[----:B------:R-:W-:Y:S01]  /*d140*/  LOP3.LUT R27, R27, 0xffff0000, RZ, 0xc0, !PT ;  /* 0xffff00001b1b7812 */ /* 0x000fe200078ec0ff */
[C---:B------:R-:W-:Y:S02]  /*d150*/  FMUL.FTZ R48, R5.reuse, R48 ;  /* 0x0000003005307220 */ /* 0x040fe40000410000 */
[----:B------:R-:W-:Y:S02]  /*d160*/  FFMA.FTZ R26, R5, R10, -R26 ;  /* 0x0000000a051a7223 */ /* 0x000fe4000001081a */
[-C--:B------:R-:W-:Y:S02]  /*d170*/  FMUL.FTZ R5, R35, R4.reuse ;  /* 0x0000000423057220 */ /* 0x080fe40000410000 */
[----:B------:R-:W-:Y:S02]  /*d180*/  FMUL.FTZ R4, R55, R4 ;  /* 0x0000000437047220 */ /* 0x000fe40000410000 */
[----:B------:R-:W-:-:S02]  /*d190*/  IMAD.U32 R30, R29, 0x10000, RZ ;  /* 0x000100001d1e7824 */ /* 0x000fc400078e00ff */
[----:B------:R-:W-:Y:S02]  /*d1a0*/  FFMA.FTZ R48, R53, R10, R48 ;  /* 0x0000000a35307223 */ /* 0x000fe40000010030 */
[-C--:B------:R-:W-:Y:S02]  /*d1b0*/  FMUL.FTZ R10, R28, R47.reuse ;  /* 0x0000002f1c0a7220 */ /* 0x080fe40000410000 */
[-C--:B------:R-:W-:Y:S01]  /*d1c0*/  FFMA.FTZ R35, R35, R8.reuse, R4 ;  /* 0x0000000823237223 */ /* 0x080fe20000010004 */
[----:B------:R-:W-:Y:S01]  /*d1d0*/  LOP3.LUT R4, R25, 0xffff0000, RZ, 0xc0, !PT ;  /* 0xffff000019047812 */ /* 0x000fe200078ec0ff */
[----:B------:R-:W-:Y:S01]  /*d1e0*/  FFMA.FTZ R5, R55, R8, -R5 ;  /* 0x0000000837057223 */ /* 0x000fe20000010805 */
[----:B------:R-:W-:Y:S01]  /*d1f0*/  LOP3.LUT R8, R29, 0xffff0000, RZ, 0xc0, !PT ;  /* 0xffff00001d087812 */ /* 0x000fe200078ec0ff */
[C---:B------:R-:W-:Y:S02]  /*d200*/  FMUL.FTZ R47, R30.reuse, R47 ;  /* 0x0000002f1e2f7220 */ /* 0x040fe40000410000 */
[----:B------:R-:W-:-:S02]  /*d210*/  FFMA.FTZ R30, R30, R9, -R10 ;  /* 0x000000091e1e7223 */ /* 0x000fc4000001080a */
[----:B------:R-:W-:Y:S02]  /*d220*/  FFMA.FTZ R47, R28, R9, R47 ;  /* 0x000000091c2f7223 */ /* 0x000fe4000001002f */
[----:B------:R-:W-:Y:S02]  /*d230*/  FFMA.FTZ R49, R32, R42, R49 ;  /* 0x0000002a20317223 */ /* 0x000fe40000010031 */
[-C--:B------:R-:W-:Y:S02]  /*d240*/  FMUL.FTZ R28, R27, R50.reuse ;  /* 0x000000321b1c7220 */ /* 0x080fe40000410000 */
[-C--:B------:R-:W-:Y:S02]  /*d250*/  FMUL.FTZ R10, R4, R7.reuse ;  /* 0x00000007040a7220 */ /* 0x080fe40000410000 */
[----:B------:R-:W-:Y:S02]  /*d260*/  FMUL.FTZ R32, R31, R50 ;  /* 0x000000321f207220 */ /* 0x000fe40000410000 */
[----:B------:R-:W-:-:S02]  /*d270*/  FMUL.FTZ R9, R8, R7 ;  /* 0x0000000708097220 */ /* 0x000fc40000410000 */
[----:B------:R-:W-:Y:S02]  /*d280*/  FFMA.FTZ R28, R31, R43, -R28 ;  /* 0x0000002b1f1c7223 */ /* 0x000fe4000001081c */
        /* <DEDUP_REMOVED lines=10> */
[----:B------:R1:W-:Y:S01]  /*d330*/  STS.128 [R34+0x18100], R8 ;  /* 0x0181000822007388 */ /* 0x0003e20000000c00 */
[----:B------:R-:W-:-:S05]  /*d340*/  F2FP.BF16.PACK_AB R7, R42, R47 ;  /* 0x0000002f2a07723e */ /* 0x000fca00000010ff */
[----:B------:R1:W-:Y:S02]  /*d350*/  STS.128 [R33+0x18100], R4 ;  /* 0x0181000421007388 */ /* 0x0003e40000000c00 */
.L_x_984:
[----:B------:R-:W-:Y:S05]  /*d360*/  BSYNC B0 ;  /* 0x0000000000007941 */ /* 0x000fea0003800000 */
.L_x_983:
[----:B-1----:R-:W-:-:S04]  /*d370*/  IADD3 R4, R15, 0x40, RZ ;  /* 0x000000400f047810 */ /* 0x002fc80007ffe0ff */
        /* <DEDUP_REMOVED lines=72> */
[-C--:B------:R-:W-:Y:S02]  /*d800*/  FFMA.FTZ R39, R24, R25.reuse, -R39 ;  /* 0x0000001918277223 */ /* 0x080fe40000010827 */
[----:B------:R-:W-:Y:S02]  /*d810*/  FMUL.FTZ R24, R27, R4 ;  /* 0x000000041b187220 */ /* 0x000fe40000410000 */
[C---:B------:R-:W-:Y:S01]  /*d820*/  IMAD.U32 R6, R7.reuse, 0x10000, RZ ;  /* 0x0001000007067824 */ /* 0x040fe200078e00ff */
[----:B------:R-:W-:Y:S01]  /*d830*/  LOP3.LUT R7, R7, 0xffff0000, RZ, 0xc0, !PT ;  /* 0xffff000007077812 */ /* 0x000fe200078ec0ff */
[----:B------:R-:W-:Y:S02]  /*d840*/  FFMA.FTZ R31, R22, R26, R31 ;  /* 0x0000001a161f7223 */ /* 0x000fe4000001001f */
[----:B------:R-:W-:Y:S02]  /*d850*/  FMUL.FTZ R4, R33, R4 ;  /* 0x0000000421047220 */ /* 0x000fe40000410000 */
[C---:B------:R-:W-:Y:S01]  /*d860*/  IMAD.U32 R22, R21.reuse, 0x10000, RZ ;  /* 0x0001000015167824 */ /* 0x040fe200078e00ff */
[----:B------:R-:W-:Y:S01]  /*d870*/  LOP3.LUT R21, R21, 0xffff0000, RZ, 0xc0, !PT ;  /* 0xffff000015157812 */ /* 0x000fe200078ec0ff */
[----:B------:R-:W-:-:S02]  /*d880*/  FFMA.FTZ R20, R20, R25, R29 ;  /* 0x0000001914147223 */ /* 0x000fc4000001001d */
[----:B------:R-:W-:Y:S02]  /*d890*/  FMUL.FTZ R25, R10, R6 ;  /* 0x000000060a197220 */ /* 0x000fe40000410000 */
[----:B------:R-:W-:Y:S01]  /*d8a0*/  FFMA.FTZ R27, R27, R8, R4 ;  /* 0x000000081b1b7223 */ /* 0x000fe20000010004 */
[----:B------:R-:W-:Y:S01]  /*d8b0*/  LOP3.LUT R4, R17, 0xffff0000, RZ, 0xc0, !PT ;  /* 0xffff000011047812 */ /* 0x000fe200078ec0ff */
[C---:B------:R-:W-:Y:S02]  /*d8c0*/  FMUL.FTZ R6, R22.reuse, R6 ;  /* 0x0000000616067220 */ /* 0x040fe40000410000 */
        /* <DEDUP_REMOVED lines=8> */
[----:B------:R-:W-:Y:S01]  /*d950*/  FFMA.FTZ R24, R33, R8, -R24 ;  /* 0x0000000821187223 */ /* 0x000fe20000010818 */
[----:B------:R-:W-:Y:S01]  /*d960*/  F2FP.BF16.PACK_AB R8, R39, R30 ;  /* 0x0000001e2708723e */ /* 0x000fe200000010ff */
[----:B------:R-:W-:Y:S02]  /*d970*/  FFMA.FTZ R9, R23, R28, -R9 ;  /* 0x0000001c17097223 */ /* 0x000fe40000010809 */
[----:B------:R-:W-:Y:S02]  /*d980*/  FFMA.FTZ R22, R21, R32, -R22 ;  /* 0x0000002015167223 */ /* 0x000fe40000010816 */
        /* <DEDUP_REMOVED lines=9> */
.L_x_962:
[----:B------:R-:W-:Y:S05]  /*da20*/  BSYNC B2 ;  /* 0x0000000000027941 */ /* 0x000fea0003800000 */
.L_x_946:
[----:B-1----:R-:W-:Y:S01]  /*da30*/  SHF.R.S32.HI R6, RZ, 0x4, R13 ;  /* 0x00000004ff067819 */ /* 0x002fe2000001140d */
[----:B------:R-:W-:Y:S01]  /*da40*/  IMAD.SHL.U32 R4, R36, 0x40, RZ ;  /* 0x0000004024047824 */ /* 0x000fe200078e00ff */
[----:B------:R-:W-:-:S04]  /*da50*/  DEPBAR.LE SB0, 0x2 ;  /* 0x000080800000791a */ /* 0x000fc80000000000 */
[----:B------:R-:W-:Y:S01]  /*da60*/  LEA.HI R183, R13, R6, RZ, 0x1 ;  /* 0x000000060db77211 */ /* 0x000fe200078f08ff */
[----:B------:R-:W-:Y:S01]  /*da70*/  IMAD.SHL.U32 R5, R37, 0x40, RZ ;  /* 0x0000004025057824 */ /* 0x000fe200078e00ff */
[----:B------:R-:W-:Y:S01]  /*da80*/  LOP3.LUT R4, R4, 0x1c0, RZ, 0xc0, !PT ;  /* 0x000001c004047812 */ /* 0x000fe200078ec0ff */
[----:B------:R-:W-:Y:S01]  /*da90*/  IMAD.SHL.U32 R3, R3, 0x8, RZ ;  /* 0x0000000803037824 */ /* 0x000fe200078e00ff */
[----:B------:R-:W-:Y:S01]  /*daa0*/  LOP3.LUT R183, R183, 0xfffffffe, RZ, 0xc0, !PT ;  /* 0xfffffffeb7b77812 */ /* 0x000fe200078ec0ff */
[----:B------:R-:W-:Y:S01]  /*dab0*/  IMAD.SHL.U32 R137, R14, 0x40, RZ ;  /* 0x000000400e897824 */ /* 0x000fe200078e00ff */
[----:B------:R-:W-:Y:S01]  /*dac0*/  BAR.SYNC.DEFER_BLOCKING 0x0 ;  /* 0x0000000000007b1d */ /* 0x000fe20000010000 */
[----:B------:R-:W-:Y:S01]  /*dad0*/  IMAD.SHL.U32 R181, R0, 0x2, RZ ;  /* 0x0000000200b57824 */ /* 0x000fe200078e00ff */
[----:B------:R-:W-:Y:S01]  /*dae0*/  LOP3.LUT R3, R4, 0x8, R3, 0xf8, !PT ;  /* 0x0000000804037812 */ /* 0x000fe200078ef803 */
[----:B------:R-:W-:Y:S01]  /*daf0*/  IMAD.IADD R183, R6, 0x1, -R183 ;  /* 0x0000000106b77824 */ /* 0x000fe200078e0ab7 */
[----:B------:R-:W-:-:S02]  /*db00*/  LOP3.LUT R6, R5, 0x1c0, RZ, 0xc0, !PT ;  /* 0x000001c005067812 */ /* 0x000fc400078ec0ff */
[----:B------:R-:W-:Y:S01]  /*db10*/  SHF.R.U32.HI R4, RZ, 0x3, R4 ;  /* 0x00000003ff047819 */ /* 0x000fe20000011604 */
[----:B------:R-:W-:Y:S01]  /*db20*/  IMAD.SHL.U32 R5, R183, 0x8, RZ ;  /* 0x00000008b7057824 */ /* 0x000fe200078e00ff */
[----:B------:R-:W-:Y:S02]  /*db30*/  SHF.R.U32.HI R136, RZ, 0x3, R6 ;  /* 0x00000003ff887819 */ /* 0x000fe40000011606 */
[----:B------:R-:W-:Y:S02]  /*db40*/  LOP3.LUT R137, R137, 0xfffffe00, RZ, 0xc0, !PT ;  /* 0xfffffe0089897812 */ /* 0x000fe400078ec0ff */
[----:B------:R-:W-:Y:S02]  /*db50*/  LOP3.LUT R5, R6, 0x8, R5, 0xf8, !PT ;  /* 0x0000000806057812 */ /* 0x000fe400078ef805 */
[----:B------:R-:W-:Y:S01]  /*db60*/  LOP3.LUT R4, R3, R4, RZ, 0x3c, !PT ;  /* 0x0000000403047212 */ /* 0x000fe200078e3cff */
[----:B------:R-:W-:Y:S01]  /*db70*/  IMAD R3, R12, 0x400, R137 ;  /* 0x000004000c037824 */ /* 0x000fe200078e0289 */
[----:B------:R-:W-:-:S02]  /*db80*/  LOP3.LUT R136, R5, R136, RZ, 0x3c, !PT ;  /* 0x0000008805887212 */ /* 0x000fc400078e3cff */
[----:B------:R-:W-:Y:S01]  /*db90*/  LOP3.LUT P0, RZ, R135, 0x1, RZ, 0xc0, !PT ;  /* 0x0000000187ff7812 */ /* 0x000fe2000780c0ff */
[----:B------:R-:W-:Y:S02]  /*dba0*/  IMAD R183, R183, 0x200, R4 ;  /* 0x00000200b7b77824 */ /* 0x000fe400078e0204 */
[----:B------:R-:W-:Y:S02]  /*dbb0*/  IMAD.MOV.U32 R4, RZ, RZ, 0x20 ;  /* 0x00000020ff047424 */ /* 0x000fe400078e00ff */
[----:B------:R-:W-:Y:S02]  /*dbc0*/  IMAD.IADD R0, R136, 0x1, R3 ;  /* 0x0000000188007824 */ /* 0x000fe400078e0203 */
[----:B------:R-:W-:Y:S01]  /*dbd0*/  IMAD.SHL.U32 R183, R183, 0x2, RZ ;  /* 0x00000002b7b77824 */ /* 0x000fe200078e00ff */
[----:B------:R-:W-:Y:S01]  /*dbe0*/  SEL R4, R4, 0xffffffe0, !P1 ;  /* 0xffffffe004047807 */ /* 0x000fe20004800000 */
[C---:B------:R-:W-:Y:S01]  /*dbf0*/  IMAD.SHL.U32 R32, R0.reuse, 0x2, RZ ;  /* 0x0000000200207824 */ /* 0x040fe200078e00ff */
[----:B------:R-:W-:-:S02]  /*dc00*/  LEA R182, R0, 0x18100, 0x1 ;  /* 0x0001810000b67811 */ /* 0x000fc400078e08ff */
[----:B------:R1:W2:Y:S01]  /*dc10*/  LDSM.16.M88.4 R128, [R183+0xc100] ;  /* 0x00c10000b780783b */ /* 0x0002a20000000200 */
[----:B------:R-:W-:Y:S02]  /*dc20*/  IMAD.IADD R139, R183, 0x1, R4 ;  /* 0x00000001b78b7824 */ /* 0x000fe400078e0204 */
[----:B------:R-:W-:Y:S01]  /*dc30*/  IMAD.IADD R3, R182, 0x1, R181 ;  /* 0x00000001b6037824 */ /* 0x000fe200078e02b5 */
        /* <DEDUP_REMOVED lines=12> */
[----:B------:R-:W-:-:S02]  /*dd00*/  SHF.L.U64.HI R45, R146, 0x1, R149 ;  /* 0x00000001922d7819 */ /* 0x000fc40000010295 */
[----:B------:R-:W-:Y:S01]  /*dd10*/  IADD3 R49, -R38, 0x10, RZ ;  /* 0x0000001026317810 */ /* 0x000fe20007ffe1ff */
[----:B------:R-:W-:Y:S02]  /*dd20*/  IMAD R0, R0, c[0x0][0x208], RZ ;  /* 0x0000820000007a24 */ /* 0x000fe400078e02ff */
[----:B------:R-:W-:Y:S01]  /*dd30*/  IMAD.SHL.U32 R44, R146, 0x2, RZ ;  /* 0x00000002922c7824 */ /* 0x000fe200078e00ff */
[----:B------:R-:W-:Y:S01]  /*dd40*/  LOP3.LUT R49, R49, 0xf, RZ, 0xc0, !PT ;  /* 0x0000000f31317812 */ /* 0x000fe200078ec0ff */
[----:B------:R-:W-:Y:S01]  /*dd50*/  IMAD R39, R193, c[0x0][0x20c], R0 ;  /* 0x00008300c1277a24 */ /* 0x000fe200078e0200 */
[----:B------:R-:W-:Y:S01]  /*dd60*/  SHF.R.S32.HI R0, RZ, 0x1f, R192 ;  /* 0x0000001fff007819 */ /* 0x000fe200000114c0 */
[----:B------:R-:W-:Y:S02]  /*dd70*/  IMAD.SHL.U32 R41, R145, 0x2, RZ ;  /* 0x0000000291297824 */ /* 0x000fe400078e00ff */
[----:B------:R-:W-:Y:S02]  /*dd80*/  IMAD.IADD R43, R43, 0x1, R39 ;  /* 0x000000012b2b7824 */ /* 0x000fe400078e0227 */
[----:B------:R-:W-:-:S02]  /*dd90*/  IMAD R39, R0, c[0x0][0x218], RZ ;  /* 0x0000860000277a24 */ /* 0x000fc400078e02ff */
[----:B------:R-:W-:-:S04]  /*dda0*/  IMAD.WIDE.U32 R42, R192, c[0x0][0x218], R42 ;  /* 0x00008600c02a7a25 */ /* 0x000fc800078e002a */
[----:B------:R-:W-:Y:S01]  /*ddb0*/  IMAD R0, R192, c[0x0][0x21c], R39 ;  /* 0x00008700c0007a24 */ /* 0x000fe200078e0227 */
[----:B------:R-:W-:Y:S02]  /*ddc0*/  IADD3 R40, P0, R40, R42, RZ ;  /* 0x0000002a28287210 */ /* 0x000fe40007f1e0ff */
[----:B------:R-:W-:Y:S02]  /*ddd0*/  SHF.L.U64.HI R42, R145, 0x1, R148 ;  /* 0x00000001912a7819 */ /* 0x000fe40000010294 */
[----:B------:R-:W-:Y:S01]  /*dde0*/  IADD3.X R39, R187, R43, R0, P0, !PT ;  /* 0x0000002bbb277210 */ /* 0x000fe200007fe400 */
[----:B------:R-:W-:Y:S01]  /*ddf0*/  IMAD.SHL.U32 R0, R144, 0x2, RZ ;  /* 0x0000000290007824 */ /* 0x000fe200078e00ff */
[C---:B------:R-:W-:Y:S02]  /*de00*/  LEA R47, P0, R40.reuse, c[0x0][0x1f8], 0x1 ;  /* 0x00007e00282f7a11 */ /* 0x040fe400078008ff */
[----:B------:R-:W-:Y:S02]  /*de10*/  SEL R43, RZ, 0x10, P5 ;  /* 0x00000010ff2b7807 */ /* 0x000fe40002800000 */
[----:B------:R-:W-:Y:S01]  /*de20*/  LEA.HI.X R46, R40, c[0x0][0x1fc], R39, 0x1, P0 ;  /* 0x00007f00282e7a11 */ /* 0x000fe200000f0c27 */
[----:B------:R-:W5:Y:S01]  /*de30*/  SHFL.IDX PT, R48, R47, 0x1, 0x181f ;  /* 0x00381f002f307f89 */ /* 0x000f6200000e0000 */
[----:B------:R-:W-:-:S02]  /*de40*/  IADD3 R55, -R43, 0x10, RZ ;  /* 0x000000102b377810 */ /* 0x000fc40007ffe1ff */
[----:B------:R-:W-:Y:S01]  /*de50*/  SEL R40, RZ, 0x10, P4 ;  /* 0x00000010ff287807 */ /* 0x000fe20002000000 */
[----:B------:R-:W4:Y:S01]  /*de60*/  SHFL.IDX PT, R50, R46, 0x1, 0x181f ;  /* 0x00381f002e327f89 */ /* 0x000f2200000e0000 */
[----:B------:R-:W-:Y:S02]  /*de70*/  LOP3.LUT R55, R55, 0xf, RZ, 0xc0, !PT ;  /* 0x0000000f37377812 */ /* 0x000fe400078ec0ff */
[----:B------:R-:W-:Y:S01]  /*de80*/  IADD3 R52, -R40, 0x10, RZ ;  /* 0x0000001028347810 */ /* 0x000fe20007ffe1ff */
[----:B------:R-:W3:Y:S01]  /*de90*/  SHFL.IDX PT, R47, R47, RZ, 0x181f ;  /* 0x00181fff2f2f7589 */ /* 0x000ee200000e0000 */
[----:B------:R-:W-:Y:S02]  /*dea0*/  SHF.L.U64.HI R39, R144, 0x1, R147 ;  /* 0x0000000190277819 */ /* 0x000fe40000010293 */
[----:B------:R-:W-:Y:S01]  /*deb0*/  LOP3.LUT R52, R52, 0xf, RZ, 0xc0, !PT ;  /* 0x0000000f34347812 */ /* 0x000fe200078ec0ff */
[----:B------:R-:W2:Y:S01]  /*dec0*/  SHFL.IDX PT, R46, R46, RZ, 0x181f ;  /* 0x00181fff2e2e7589 */ /* 0x000ea200000e0000 */
[----:B-----5:R-:W-:-:S04]  /*ded0*/  IADD3 R54, P2, P0, R55, R48, R44 ;  /* 0x0000003037367210 */ /* 0x020fc8000785e02c */
[----:B----4-:R-:W-:Y:S02]  /*dee0*/  IADD3.X R55, RZ, R50, R45, P2, P0 ;  /* 0x00000032ff377210 */ /* 0x010fe400017e042d */
[----:B------:R-:W-:-:S04]  /*def0*/  IADD3 R52, P2, P0, R52, R48, R41 ;  /* 0x0000003034347210 */ /* 0x000fc8000785e029 */
[----:B------:R-:W-:Y:S02]  /*df00*/  IADD3.X R53, RZ, R50, R42, P2, P0 ;  /* 0x00000032ff357210 */ /* 0x000fe400017e042a */
[----:B------:R-:W-:-:S04]  /*df10*/  IADD3 R48, P2, P0, R49, R48, R0 ;  /* 0x0000003031307210 */ /* 0x000fc8000785e000 */
[----:B------:R-:W-:Y:S02]  /*df20*/  IADD3.X R49, RZ, R50, R39, P2, P0 ;  /* 0x00000032ff317210 */ /* 0x000fe400017e0427 */
[----:B---3--:R-:W-:-:S05]  /*df30*/  IADD3 R44, P0, R47, R44, RZ ;  /* 0x0000002c2f2c7210 */ /* 0x008fca0007f1e0ff */
        /* <DEDUP_REMOVED lines=14> */
.L_x_985:
[----:B--2---:R-:W-:Y:S01]  /*e020*/  IMAD.MOV.U32 R2, RZ, RZ, 0x40 ;  /* 0x00000040ff027424 */ /* 0x004fe200078e00ff */
[----:B------:R-:W-:Y:S01]  /*e030*/  LOP3.LUT P0, RZ, R37, 0x4, RZ, 0xc0, !PT ;  /* 0x0000000425ff7812 */ /* 0x000fe2000780c0ff */
[----:B-1----:R-:W-:Y:S01]  /*e040*/  HMMA.16816.F32.BF16 R80, R32, R128, RZ ;  /* 0x000000802050723c */ /* 0x002fe200000418ff */
[----:B------:R-:W-:Y:S01]  /*e050*/  LDSM.16.M88.4 R52, [R182+0x4000] ;  /* 0x00400000b634783b */ /* 0x000fe20000000200 */
[----:B------:R-:W-:Y:S01]  /*e060*/  IMAD.IADD R177, R137, 0x1, R136 ;  /* 0x0000000189b17824 */ /* 0x000fe200078e0288 */
[----:B------:R-:W-:Y:S02]  /*e070*/  SEL R0, R2, 0xffffffc0, !P0 ;  /* 0xffffffc002007807 */ /* 0x000fe40004000000 */
[----:B------:R-:W-:Y:S01]  /*e080*/  LOP3.LUT P0, RZ, R36, 0x4, RZ, 0xc0, !PT ;  /* 0x0000000424ff7812 */ /* 0x000fe2000780c0ff */
[----:B------:R-:W-:Y:S01]  /*e090*/  LDSM.16.M88.4 R112, [R183+0xe100] ;  /* 0x00e10000b770783b */ /* 0x000fe20000000200 */
[----:B------:R-:W-:Y:S02]  /*e0a0*/  IMAD.SHL.U32 R177, R177, 0x2, RZ ;  /* 0x00000002b1b17824 */ /* 0x000fe400078e00ff */
[----:B------:R-:W-:Y:S01]  /*e0b0*/  SEL R180, R2, 0xffffffc0, !P0 ;  /* 0xffffffc002b47807 */ /* 0x000fe20004000000 */
[--C-:B------:R-:W-:Y:S01]  /*e0c0*/  IMAD.IADD R179, R182, 0x1, R0.reuse ;  /* 0x00000001b6b37824 */ /* 0x100fe200078e0200 */
[----:B------:R-:W-:Y:S01]  /*e0d0*/  LDSM.16.M88.4 R48, [R3+0x4000] ;  /* 0x004000000330783b */ /* 0x000fe20000000200 */
[----:B------:R-:W-:-:S02]  /*e0e0*/  IMAD.IADD R178, R3, 0x1, R0 ;  /* 0x0000000103b27824 */ /* 0x000fc400078e0200 */
[----:B------:R-:W-:Y:S01]  /*e0f0*/  IMAD.IADD R128, R183, 0x1, R180 ;  /* 0x00000001b7807824 */ /* 0x000fe200078e02b4 */
[----:B------:R-:W-:Y:S01]  /*e100*/  LDSM.16.M88.4 R60, [R179] ;  /* 0x00000000b33c783b */ /* 0x000fe20000000200 */
[----:B------:R-:W-:Y:S02]  /*e110*/  IMAD.IADD R2, R180, 0x1, R139 ;  /* 0x00000001b4027824 */ /* 0x000fe400078e028b */
[C-C-:B------:R-:W-:Y:S01]  /*e120*/  IMAD.IADD R176, R0.reuse, 0x1, R177.reuse ;  /* 0x0000000100b07824 */ /* 0x140fe200078e02b1 */
[----:B------:R-:W1:Y:S01]  /*e130*/  LDSM.16.M88.4 R120, [R128+0xc100] ;  /* 0x00c100008078783b */ /* 0x000e620000000200 */
[C---:B------:R-:W-:Y:S02]  /*e140*/  IMAD.IADD R175, R181.reuse, 0x1, R177 ;  /* 0x00000001b5af7824 */ /* 0x040fe400078e02b1 */
[----:B------:R-:W-:Y:S01]  /*e150*/  IMAD.IADD R164, R181, 0x1, R176 ;  /* 0x00000001b5a47824 */ /* 0x000fe200078e02b0 */
[----:B------:R-:W-:Y:S01]  /*e160*/  LDSM.16.M88.4 R56, [R178] ;  /* 0x00000000b238783b */ /* 0x000fe20000000200 */
[----:B------:R-:W-:Y:S01]  /*e170*/  HMMA.16816.F32.BF16 R80, R28, R124, R80 ;  /* 0x0000007c1c50723c */ /* 0x000fe20000041850 */
[----:B------:R-:W-:-:S02]  /*e180*/  IMAD.IADD R0, R0, 0x1, R175 ;  /* 0x0000000100007824 */ /* 0x000fc400078e02af */
[----:B------:R-:W2:Y:S04]  /*e190*/  LDSM.16.M88.4 R116, [R2+0xc100] ;  /* 0x00c100000274783b */ /* 0x000ea80000000200 */
[----:B------:R-:W5:Y:S04]  /*e1a0*/  LDSM.16.M88.4 R108, [R139+0xe100] ;  /* 0x00e100008b6c783b */ /* 0x000f680000000200 */
[----:B------:R-:W-:Y:S04]  /*e1b0*/  LDSM.16.M88.4 R44, [R179+0x4000] ;  /* 0x00400000b32c783b */ /* 0x000fe80000000200 */
[----:B------:R-:W4:Y:S04]  /*e1c0*/  LDSM.16.M88.4 R104, [R128+0xe100] ;  /* 0x00e100008068783b */ /* 0x000f280000000200 */
        /* <DEDUP_REMOVED lines=17> */
[----:B-----5:R-:W-:Y:S11]  /*e2e0*/  HMMA.16816.F32.BF16 R80, R48, R108, R80 ;  /* 0x0000006c3050723c */ /* 0x020ff60000041850 */
[----:B------:R-:W-:Y:S11]  /*e2f0*/  @!UPT UIADD3 URZ, URZ, URZ, URZ ;  /* 0x0000003f3f3ff290 */ /* 0x000ff6000fffe03f */
[----:B------:R-:W-:Y:S02]  /*e300*/  @!UPT UIADD3 URZ, URZ, URZ, URZ ;  /* 0x0000003f3f3ff290 */ /* 0x000fe4000fffe03f */
[----:B----4-:R-:W-:Y:S11]  /*e310*/  HMMA.16816.F32.BF16 R80, R44, R104, R80 ;  /* 0x000000682c50723c */ /* 0x010ff60000041850 */
        /* <DEDUP_REMOVED lines=11> */
[----:B------:R-:W-:Y:S07]  /*e3d0*/  HMMA.16816.F32.BF16 R80, R68, R84, R80 ;  /* 0x000000544450723c */ /* 0x000fee0000041850 */
[----:B------:R-:W-:-:S05]  /*e3e0*/  LOP3.LUT R84, R132, 0xffffffe0, RZ, 0xc0, !PT ;  /* 0xffffffe084547812 */ /* 0x000fca00078ec0ff */
[----:B------:R-:W-:-:S05]  /*e3f0*/  IMAD.IADD R84, R89, 0x1, -R84 ;  /* 0x0000000159547824 */ /* 0x000fca00078e0a54 */
[----:B------:R-:W-:-:S04]  /*e400*/  SHF.R.S32.HI R3, RZ, 0x1f, R84 ;  /* 0x0000001fff037819 */ /* 0x000fc80000011454 */
[----:B------:R-:W-:-:S03]  /*e410*/  LEA.HI R3, R3, R84, RZ, 0x2 ;  /* 0x0000005403037211 */ /* 0x000fc600078f10ff */
[----:B------:R-:W-:Y:S01]  /*e420*/  HMMA.16816.F32.BF16 R80, R64, R76, R80 ;  /* 0x0000004c4050723c */ /* 0x000fe20000041850 */
[----:B------:R-:W-:-:S05]  /*e430*/  LOP3.LUT R3, R3, 0x7ffffffc, RZ, 0xc0, !PT ;  /* 0x7ffffffc03037812 */ /* 0x000fca00078ec0ff */
[----:B------:R-:W-:-:S04]  /*e440*/  IMAD.IADD R3, R84, 0x1, -R3 ;  /* 0x0000000154037824 */ /* 0x000fc800078e0a03 */
[----:B------:R-:W-:Y:S02]  /*e450*/  IMAD R3, R3, -0x2, R88 ;  /* 0xfffffffe03037824 */ /* 0x000fe400078e0258 */
[----:B------:R-:W-:Y:S03]  /*e460*/  LDSM.16.M88.4 R88, [R139+0x10900] ;  /* 0x010900008b58783b */ /* 0x000fe60000000200 */
[----:B------:R-:W-:-:S09]  /*e470*/  ISETP.GT.AND P0, PT, R3, RZ, PT ;  /* 0x000000ff0300720c */ /* 0x000fd20003f04270 */
[----:B------:R-:W-:Y:S02]  /*e480*/  FSEL R121, R82, -INF , P0 ;  /* 0xff80000052797808 */ /* 0x000fe40000000000 */
[----:B------:R-:W-:Y:S02]  /*e490*/  FSEL R124, R80, -INF , P0 ;  /* 0xff800000507c7808 */ /* 0x000fe40000000000 */
[----:B------:R-:W-:-:S04]  /*e4a0*/  ISETP.GT.AND P0, PT, R3, 0x1, PT ;  /* 0x000000010300780c */ /* 0x000fc80003f04270 */
[----:B------:R-:W-:Y:S02]  /*e4b0*/  FSEL R120, R83, -INF , P0 ;  /* 0xff80000053787808 */ /* 0x000fe40000000000 */
[----:B------:R-:W-:Y:S02]  /*e4c0*/  FSEL R125, R81, -INF , P0 ;  /* 0xff800000517d7808 */ /* 0x000fe40000000000 */
[----:B------:R-:W-:Y:S01]  /*e4d0*/  HMMA.16816.F32.BF16 R80, R32, R130, RZ ;  /* 0x000000822050723c */ /* 0x000fe200000418ff */
[C---:B------:R-:W-:Y:S11]  /*e4e0*/  ISETP.GT.AND P0, PT, R3.reuse, 0x8, PT ;  /* 0x000000080300780c */ /* 0x040ff60003f04270 */
[----:B------:R-:W-:Y:S11]  /*e4f0*/  @!UPT UIADD3 URZ, URZ, URZ, URZ ;  /* 0x0000003f3f3ff290 */ /* 0x000ff6000fffe03f */
[----:B------:R-:W-:Y:S01]  /*e500*/  @!UPT UIADD3 URZ, URZ, URZ, URZ ;  /* 0x0000003f3f3ff290 */ /* 0x000fe2000fffe03f */
[----:B------:R-:W-:Y:S11]  /*e510*/  HMMA.16816.F32.BF16 R80, R28, R126, R80 ;  /* 0x0000007e1c50723c */ /* 0x000ff60000041850 */
[----:B------:R-:W-:Y:S11]  /*e520*/  @!UPT UIADD3 URZ, URZ, URZ, URZ ;  /* 0x0000003f3f3ff290 */ /* 0x000ff6000fffe03f */
[----:B------:R-:W-:Y:S02]  /*e530*/  @!UPT UIADD3 URZ, URZ, URZ, URZ ;  /* 0x0000003f3f3ff290 */ /* 0x000fe4000fffe03f */
        /* <DEDUP_REMOVED lines=24> */
[----:B------:R-:W-:Y:S11]  /*e6c0*/  LDSM.16.M88.4 R96, [R2+0xe900] ;  /* 0x00e900000260783b */ /* 0x000ff60000000200 */
        /* <DEDUP_REMOVED lines=14> */
[----:B------:R-:W-:Y:S02]  /*e7b0*/  FSEL R130, R82, -INF , P0 ;  /* 0xff80000052827808 */ /* 0x000fe40000000000 */
[----:B------:R-:W-:Y:S02]  /*e7c0*/  FSEL R156, R80, -INF , P0 ;  /* 0xff800000509c7808 */ /* 0x000fe40000000000 */
[----:B------:R-:W-:-:S04]  /*e7d0*/  ISETP.GT.AND P0, PT, R3, 0x9, PT ;  /* 0x000000090300780c */ /* 0x000fc80003f04270 */
[----:B------:R-:W-:Y:S02]  /*e7e0*/  FSEL R126, R83, -INF , P0 ;  /* 0xff800000537e7808 */ /* 0x000fe40000000000 */
[----:B------:R-:W-:Y:S02]  /*e7f0*/  FSEL R154, R81, -INF , P0 ;  /* 0xff800000519a7808 */ /* 0x000fe40000000000 */
[----:B------:R-:W-:Y:S01]  /*e800*/  HMMA.16816.F32.BF16 R80, R32, R12, RZ ;  /* 0x0000000c2050723c */ /* 0x000fe200000418ff */
[----:B------:R-:W-:-:S07]  /*e810*/  ISETP.GT.AND P0, PT, R3, 0x10, PT ;  /* 0x000000100300780c */ /* 0x000fce0003f04270 */
[----:B------:R-:W-:Y:S11]  /*e820*/  HMMA.16816.F32.BF16 R12, R32, R14, RZ ;  /* 0x0000000e200c723c */ /* 0x000ff600000418ff */
[----:B------:R-:W-:Y:S05]  /*e830*/  @!UPT UIADD3 URZ, URZ, URZ, URZ ;  /* 0x0000003f3f3ff290 */ /* 0x000fea000fffe03f */
[C---:B------:R-:W-:Y:S08]  /*e840*/  HMMA.16816.F32.BF16 R80, R28.reuse, R24, R80 ;  /* 0x000000181c50723c */ /* 0x040ff00000041850 */
[----:B------:R-:W-:Y:S08]  /*e850*/  HMMA.16816.F32.BF16 R12, R28, R26, R12 ;  /* 0x0000001a1c0c723c */ /* 0x000ff0000004180c */
[----:B------:R-:W-:Y:S08]  /*e860*/  HMMA.16816.F32.BF16 R24, R32, R8, RZ ;  /* 0x000000082018723c */ /* 0x000ff000000418ff */
[C---:B-1----:R-:W-:Y:S08]  /*e870*/  HMMA.16816.F32.BF16 R80, R60.reuse, R116, R80 ;  /* 0x000000743c50723c */ /* 0x042ff00000041850 */
[----:B------:R-:W-:Y:S08]  /*e880*/  HMMA.16816.F32.BF16 R12, R60, R118, R12 ;  /* 0x000000763c0c723c */ /* 0x000ff0000004180c */
[----:B------:R-:W-:Y:S08]  /*e890*/  HMMA.16816.F32.BF16 R8, R32, R10, RZ ;  /* 0x0000000a2008723c */ /* 0x000ff000000418ff */
[C---:B--2---:R-:W-:Y:S08]  /*e8a0*/  HMMA.16816.F32.BF16 R80, R56.reuse, R112, R80 ;  /* 0x000000703850723c */ /* 0x044ff00000041850 */
[----:B------:R-:W-:Y:S08]  /*e8b0*/  HMMA.16816.F32.BF16 R12, R56, R114, R12 ;  /* 0x00000072380c723c */ /* 0x000ff0000004180c */
[----:B------:R-:W-:Y:S08]  /*e8c0*/  HMMA.16816.F32.BF16 R24, R28, R20, R24 ;  /* 0x000000141c18723c */ /* 0x000ff00000041818 */
[C---:B---3--:R-:W-:Y:S08]  /*e8d0*/  HMMA.16816.F32.BF16 R80, R52.reuse, R108, R80 ;  /* 0x0000006c3450723c */ /* 0x048ff00000041850 */
[----:B------:R-:W-:Y:S01]  /*e8e0*/  HMMA.16816.F32.BF16 R12, R52, R110, R12 ;  /* 0x0000006e340c723c */ /* 0x000fe2000004180c */
[----:B------:R-:W1:Y:S07]  /*e8f0*/  LDSM.16.M88.4 R108, [R128+0xd100] ;  /* 0x00d10000806c783b */ /* 0x000e6e0000000200 */
[----:B------:R-:W-:Y:S01]  /*e900*/  HMMA.16816.F32.BF16 R8, R28, R22, R8 ;  /* 0x000000161c08723c */ /* 0x000fe20000041808 */
[----:B------:R-:W-:Y:S07]  /*e910*/  LDSM.16.M88.4 R20, [R183+0xf900] ;  /* 0x00f90000b714783b */ /* 0x000fee0000000200 */
[C---:B----4-:R-:W-:Y:S08]  /*e920*/  HMMA.16816.F32.BF16 R80, R48.reuse, R104, R80 ;  /* 0x000000683050723c */ /* 0x050ff00000041850 */
[----:B------:R-:W-:Y:S01]  /*e930*/  HMMA.16816.F32.BF16 R12, R48, R106, R12 ;  /* 0x0000006a300c723c */ /* 0x000fe2000004180c */
[----:B------:R-:W2:Y:S11]  /*e940*/  LDSM.16.M88.4 R104, [R2+0xd100] ;  /* 0x00d100000268783b */ /* 0x000eb60000000200 */
[----:B------:R-:W-:Y:S04]  /*e950*/  @!UPT UIADD3 URZ, URZ, URZ, URZ ;  /* 0x0000003f3f3ff290 */ /* 0x000fe8000fffe03f */
[----:B-----5:R-:W-:Y:S08]  /*e960*/  HMMA.16816.F32.BF16 R80, R44, R100, R80 ;  /* 0x000000642c50723c */ /* 0x020ff00000041850 */
[----:B-1----:R-:W-:Y:S08]  /*e970*/  HMMA.16816.F32.BF16 R24, R60, R108, R24 ;  /* 0x0000006c3c18723c */ /* 0x002ff00000041818 */
[----:B------:R-:W-:Y:S01]  /*e980*/  HMMA.16816.F32.BF16 R12, R44, R102, R12 ;  /* 0x000000662c0c723c */ /* 0x000fe2000004180c */
[----:B------:R-:W1:Y:S07]  /*e990*/  LDSM.16.M88.4 R100, [R183+0xf100] ;  /* 0x00f10000b764783b */ /* 0x000e6e0000000200 */
[----:B------:R-:W-:Y:S08]  /*e9a0*/  HMMA.16816.F32.BF16 R80, R40, R96, R80 ;  /* 0x000000602850723c */ /* 0x000ff00000041850 */
[----:B------:R-:W-:Y:S08]  /*e9b0*/  HMMA.16816.F32.BF16 R8, R60, R110, R8 ;  /* 0x0000006e3c08723c */ /* 0x000ff00000041808 */
[----:B--2---:R-:W-:Y:S08]  /*e9c0*/  HMMA.16816.F32.BF16 R24, R56, R104, R24 ;  /* 0x000000683818723c */ /* 0x004ff00000041818 */
[----:B------:R-:W-:Y:S08]  /*e9d0*/  HMMA.16816.F32.BF16 R80, R36, R92, R80 ;  /* 0x0000005c2450723c */ /* 0x000ff00000041850 */
[----:B------:R-:W-:Y:S01]  /*e9e0*/  HMMA.16816.F32.BF16 R12, R40, R98, R12 ;  /* 0x00000062280c723c */ /* 0x000fe2000004180c */
[----:B------:R-:W2:Y:S07]  /*e9f0*/  LDSM.16.M88.4 R96, [R139+0xf100] ;  /* 0x00f100008b60783b */ /* 0x000eae0000000200 */
[----:B------:R-:W-:Y:S08]  /*ea00*/  HMMA.16816.F32.BF16 R8, R56, R106, R8 ;  /* 0x0000006a3808723c */ /* 0x000ff00000041808 */
[----:B-1----:R-:W-:Y:S08]  /*ea10*/  HMMA.16816.F32.BF16 R24, R52, R100, R24 ;  /* 0x000000643418723c */ /* 0x002ff00000041818 */
[----:B------:R-:W-:Y:S08]  /*ea20*/  HMMA.16816.F32.BF16 R80, R72, R88, R80 ;  /* 0x000000584850723c */ /* 0x000ff00000041850 */
[----:B------:R-:W-:Y:S01]  /*ea30*/  HMMA.16816.F32.BF16 R12, R36, R94, R12 ;  /* 0x0000005e240c723c */ /* 0x000fe2000004180c */
[----:B------:R-:W1:Y:S07]  /*ea40*/  LDSM.16.M88.4 R92, [R128+0xf100] ;  /* 0x00f10000805c783b */ /* 0x000e6e0000000200 */
[----:B------:R-:W-:Y:S08]  /*ea50*/  HMMA.16816.F32.BF16 R8, R52, R102, R8 ;  /* 0x000000663408723c */ /* 0x000ff00000041808 */
[----:B--2---:R-:W-:Y:S08]  /*ea60*/  HMMA.16816.F32.BF16 R24, R48, R96, R24 ;  /* 0x000000603018723c */ /* 0x004ff00000041818 */
[----:B------:R-:W-:Y:S08]  /*ea70*/  HMMA.16816.F32.BF16 R80, R68, R84, R80 ;  /* 0x000000544450723c */ /* 0x000ff00000041850 */
[----:B------:R-:W-:Y:S01]  /*ea80*/  HMMA.16816.F32.BF16 R12, R72, R90, R12 ;  /* 0x0000005a480c723c */ /* 0x000fe2000004180c */
[----:B------:R-:W2:Y:S07]  /*ea90*/  LDSM.16.M88.4 R88, [R2+0xf100] ;  /* 0x00f100000258783b */ /* 0x000eae0000000200 */
[----:B------:R-:W-:Y:S01]  /*eaa0*/  HMMA.16816.F32.BF16 R8, R48, R98, R8 ;  /* 0x000000623008723c */ /* 0x000fe20000041808 */
[----:B------:R-:W-:Y:S07]  /*eab0*/  LDSM.16.M88.4 R96, [R2+0x11900] ;  /* 0x011900000260783b */ /* 0x000fee0000000200 */
[----:B-1----:R-:W-:Y:S08]  /*eac0*/  HMMA.16816.F32.BF16 R24, R44, R92, R24 ;  /* 0x0000005c2c18723c */ /* 0x002ff00000041818 */
[----:B------:R-:W-:Y:S08]  /*ead0*/  HMMA.16816.F32.BF16 R80, R64, R76, R80 ;  /* 0x0000004c4050723c */ /* 0x000ff00000041850 */
[----:B------:R-:W-:Y:S01]  /*eae0*/  HMMA.16816.F32.BF16 R12, R68, R86, R12 ;  /* 0x00000056440c723c */ /* 0x000fe2000004180c */
[----:B------:R-:W1:Y:S07]  /*eaf0*/  LDSM.16.M88.4 R84, [R183+0x11100] ;  /* 0x01110000b754783b */ /* 0x000e6e0000000200 */
[----:B------:R-:W-:Y:S01]  /*eb00*/  HMMA.16816.F32.BF16 R8, R44, R94, R8 ;  /* 0x0000005e2c08723c */ /* 0x000fe20000041808 */
[----:B------:R-:W-:Y:S07]  /*eb10*/  LDSM.16.M88.4 R92, [R128+0x11900] ;  /* 0x01190000805c783b */ /* 0x000fee0000000200 */
[----:B--2---:R-:W-:Y:S01]  /*eb20*/  HMMA.16816.F32.BF16 R24, R40, R88, R24 ;  /* 0x000000582818723c */ /* 0x004fe20000041818 */
[----:B------:R-:W-:-:S02]  /*eb30*/  FSEL R122, R82, -INF , P0 ;  /* 0xff800000527a7808 */ /* 0x000fc40000000000 */
[----:B------:R-:W-:Y:S02]  /*eb40*/  FSEL R152, R80, -INF , P0 ;  /* 0xff80000050987808 */ /* 0x000fe40000000000 */
[----:B------:R-:W-:-:S03]  /*eb50*/  ISETP.GT.AND P0, PT, R3, 0x11, PT ;  /* 0x000000110300780c */ /* 0x000fc60003f04270 */
[----:B------:R-:W-:Y:S01]  /*eb60*/  HMMA.16816.F32.BF16 R12, R64, R78, R12 ;  /* 0x0000004e400c723c */ /* 0x000fe2000004180c */
[----:B------:R-:W-:Y:S01]  /*eb70*/  FSEL R116, R83, -INF , P0 ;  /* 0xff80000053747808 */ /* 0x000fe20000000000 */
[----:B------:R-:W-:Y:S01]  /*eb80*/  LDSM.16.M88.4 R76, [R128+0x11100] ;  /* 0x01110000804c783b */ /* 0x000fe20000000200 */
[----:B------:R-:W-:Y:S02]  /*eb90*/  FSEL R138, R81, -INF , P0 ;  /* 0xff800000518a7808 */ /* 0x000fe40000000000 */
[----:B------:R-:W-:Y:S01]  /*eba0*/  ISETP.GT.AND P0, PT, R3, 0x18, PT ;  /* 0x000000180300780c */ /* 0x000fe20003f04270 */
[----:B------:R-:W2:Y:S02]  /*ebb0*/  LDSM.16.M88.4 R80, [R139+0x11100] ;  /* 0x011100008b50783b */ /* 0x000ea40000000200 */
[----:B------:R-:W-:Y:S02]  /*ebc0*/  HMMA.16816.F32.BF16 R8, R40, R90, R8 ;  /* 0x0000005a2808723c */ /* 0x000fe40000041808 */
[----:B------:R-:W-:Y:S06]  /*ebd0*/  LDSM.16.M88.4 R88, [R139+0x11900] ;  /* 0x011900008b58783b */ /* 0x000fec0000000200 */
[----:B------:R-:W-:Y:S08]  /*ebe0*/  HMMA.16816.F32.BF16 R100, R32, R4, RZ ;  /* 0x000000042064723c */ /* 0x000ff000000418ff */
[----:B-1----:R-:W-:Y:S01]  /*ebf0*/  HMMA.16816.F32.BF16 R24, R36, R84, R24 ;  /* 0x000000542418723c */ /* 0x002fe20000041818 */
[----:B------:R-:W-:-:S02]  /*ec00*/  FSEL R216, R14, -INF , P0 ;  /* 0xff8000000ed87808 */ /* 0x000fc40000000000 */
[----:B------:R-:W-:Y:S02]  /*ec10*/  FSEL R220, R12, -INF , P0 ;  /* 0xff8000000cdc7808 */ /* 0x000fe40000000000 */
[----:B------:R-:W-:-:S03]  /*ec20*/  ISETP.GT.AND P0, PT, R3, 0x19, PT ;  /* 0x000000190300780c */ /* 0x000fc60003f04270 */
[----:B------:R-:W-:Y:S01]  /*ec30*/  HMMA.16816.F32.BF16 R8, R36, R86, R8 ;  /* 0x000000562408723c */ /* 0x000fe20000041808 */
[----:B------:R-:W-:Y:S01]  /*ec40*/  FSEL R118, R15, -INF , P0 ;  /* 0xff8000000f767808 */ /* 0x000fe20000000000 */
[----:B------:R-:W-:Y:S01]  /*ec50*/  LDSM.16.M88.4 R84, [R183+0x11900] ;  /* 0x01190000b754783b */ /* 0x000fe20000000200 */
[----:B------:R-:W-:Y:S02]  /*ec60*/  FSEL R218, R13, -INF , P0 ;  /* 0xff8000000dda7808 */ /* 0x000fe40000000000 */
[C---:B------:R-:W-:Y:S01]  /*ec70*/  ISETP.GT.AND P0, PT, R3.reuse, 0x20, PT ;  /* 0x000000200300780c */ /* 0x040fe20003f04270 */
[----:B------:R-:W1:Y:S02]  /*ec80*/  LDSM.16.M88.4 R12, [R2+0x11100] ;  /* 0x01110000020c783b */ /* 0x000e640000000200 */
[----:B------:R-:W-:Y:S08]  /*ec90*/  HMMA.16816.F32.BF16 R4, R32, R6, RZ ;  /* 0x000000062004723c */ /* 0x000ff000000418ff */
[C---:B--2---:R-:W-:Y:S08]  /*eca0*/  HMMA.16816.F32.BF16 R24, R72.reuse, R80, R24 ;  /* 0x000000504818723c */ /* 0x044ff00000041818 */
[----:B------:R-:W-:Y:S01]  /*ecb0*/  HMMA.16816.F32.BF16 R8, R72, R82, R8 ;  /* 0x000000524808723c */ /* 0x000fe20000041808 */
[----:B------:R-:W-:Y:S07]  /*ecc0*/  LDSM.16.M88.4 R80, [R2+0xf900] ;  /* 0x00f900000250783b */ /* 0x000fee0000000200 */
[----:B------:R-:W-:Y:S08]  /*ecd0*/  HMMA.16816.F32.BF16 R100, R28, R16, R100 ;  /* 0x000000101c64723c */ /* 0x000ff00000041864 */
[C---:B------:R-:W-:Y:S08]  /*ece0*/  HMMA.16816.F32.BF16 R24, R68.reuse, R76, R24 ;  /* 0x0000004c4418723c */ /* 0x040ff00000041818 */
[----:B------:R-:W-:Y:S01]  /*ecf0*/  HMMA.16816.F32.BF16 R8, R68, R78, R8 ;  /* 0x0000004e4408723c */ /* 0x000fe20000041808 */
[----:B------:R-:W-:Y:S07]  /*ed00*/  LDSM.16.M88.4 R76, [R128+0xf900] ;  /* 0x00f90000804c783b */ /* 0x000fee0000000200 */
[----:B------:R-:W-:Y:S08]  /*ed10*/  HMMA.16816.F32.BF16 R4, R28, R18, R4 ;  /* 0x000000121c04723c */ /* 0x000ff00000041804 */
[C---:B-1----:R-:W-:Y:S08]  /*ed20*/  HMMA.16816.F32.BF16 R24, R64.reuse, R12, R24 ;  /* 0x0000000c4018723c */ /* 0x042ff00000041818 */
[----:B------:R-:W-:Y:S01]  /*ed30*/  HMMA.16816.F32.BF16 R8, R64, R14, R8 ;  /* 0x0000000e4008723c */ /* 0x000fe20000041808 */
[----:B------:R-:W-:Y:S11]  /*ed40*/  LDSM.16.M88.4 R12, [R2+0xd900] ;  /* 0x00d90000020c783b */ /* 0x000ff60000000200 */
[----:B------:R-:W-:Y:S04]  /*ed50*/  @!UPT UIADD3 URZ, URZ, URZ, URZ ;  /* 0x0000003f3f3ff290 */ /* 0x000fe8000fffe03f */
[----:B------:R-:W-:Y:S02]  /*ed60*/  FSEL R206, R26, -INF , P0 ;  /* 0xff8000001ace7808 */ /* 0x000fe40000000000 */
[----:B------:R-:W-:Y:S02]  /*ed70*/  FSEL R166, R24, -INF , P0 ;  /* 0xff80000018a67808 */ /* 0x000fe40000000000 */
[----:B------:R-:W-:-:S04]  /*ed80*/  ISETP.GT.AND P0, PT, R3, 0x21, PT ;  /* 0x000000210300780c */ /* 0x000fc80003f04270 */
[----:B------:R-:W-:Y:S02]  /*ed90*/  FSEL R204, R27, -INF , P0 ;  /* 0xff8000001bcc7808 */ /* 0x000fe40000000000 */
[----:B------:R-:W-:Y:S02]  /*eda0*/  FSEL R168, R25, -INF , P0 ;  /* 0xff80000019a87808 */ /* 0x000fe40000000000 */
[----:B------:R-:W-:Y:S01]  /*edb0*/  ISETP.GT.AND P0, PT, R3, 0x28, PT ;  /* 0x000000280300780c */ /* 0x000fe20003f04270 */
[----:B------:R-:W-:Y:S03]  /*edc0*/  LDSM.16.M88.4 R24, [R139+0xf900] ;  /* 0x00f900008b18783b */ /* 0x000fe60000000200 */
[----:B------:R-:W-:Y:S02]  /*edd0*/  FSEL R210, R10, -INF , P0 ;  /* 0xff8000000ad27808 */ /* 0x000fe40000000000 */
[----:B------:R-:W-:-:S02]  /*ede0*/  FSEL R214, R8, -INF , P0 ;  /* 0xff80000008d67808 */ /* 0x000fc40000000000 */
[----:B------:R-:W-:-:S04]  /*edf0*/  ISETP.GT.AND P0, PT, R3, 0x29, PT ;  /* 0x000000290300780c */ /* 0x000fc80003f04270 */
[----:B------:R-:W-:Y:S02]  /*ee00*/  FSEL R208, R11, -INF , P0 ;  /* 0xff8000000bd07808 */ /* 0x000fe40000000000 */
[----:B------:R-:W-:Y:S02]  /*ee10*/  FSEL R212, R9, -INF , P0 ;  /* 0xff80000009d47808 */ /* 0x000fe40000000000 */
[----:B------:R-:W1:Y:S01]  /*ee20*/  LDSM.16.M88.4 R8, [R128+0xd900] ;  /* 0x00d900008008783b */ /* 0x000e620000000200 */
[----:B------:R-:W-:Y:S01]  /*ee30*/  ISETP.GT.AND P0, PT, R3, 0x30, PT ;  /* 0x000000300300780c */ /* 0x000fe20003f04270 */
[----:B------:R-:W-:-:S04]  /*ee40*/  DEPBAR.LE SB0, 0x2 ;  /* 0x000080800000791a */ /* 0x000fc80000000000 */
        /* <DEDUP_REMOVED lines=44> */
[----:B------:R-:W-:-:S04]  /*f110*/  ISETP.GT.AND P0, PT, R3, 0x31, PT ;  /* 0x000000310300780c */ /* 0x000fc80003f04270 */
[----:B------:R-:W-:Y:S02]  /*f120*/  FSEL R140, R103, -INF , P0 ;  /* 0xff800000678c7808 */ /* 0x000fe40000000000 */
[----:B------:R-:W-:Y:S02]  /*f130*/  FSEL R142, R101, -INF , P0 ;  /* 0xff800000658e7808 */ /* 0x000fe40000000000 */
[----:B------:R-:W-:Y:S01]  /*f140*/  ISETP.GT.AND P0, PT, R3, 0x38, PT ;  /* 0x000000380300780c */ /* 0x000fe20003f04270 */
[----:B------:R-:W-:Y:S03]  /*f150*/  LDSM.16.MT88.4 R100, [R175+0x4100] ;  /* 0x00410000af64783b */ /* 0x000fe60000004200 */
[----:B------:R-:W-:Y:S02]  /*f160*/  FSEL R172, R6, -INF , P0 ;  /* 0xff80000006ac7808 */ /* 0x000fe40000000000 */
[----:B------:R-:W-:-:S02]  /*f170*/  FSEL R202, R4, -INF , P0 ;  /* 0xff80000004ca7808 */ /* 0x000fc40000000000 */
[----:B------:R-:W-:Y:S02]  /*f180*/  ISETP.GT.AND P0, PT, R3, 0x39, PT ;  /* 0x000000390300780c */ /* 0x000fe40003f04270 */
[----:B------:R-:W-:Y:S02]  /*f190*/  FMNMX.FTZ R3, R124, R125, !PT ;  /* 0x0000007d7c037209 */ /* 0x000fe40007810000 */
[----:B------:R-:W-:Y:S02]  /*f1a0*/  FSEL R174, R5, -INF , P0 ;  /* 0xff80000005ae7808 */ /* 0x000fe40000000000 */
[----:B------:R-:W-:Y:S02]  /*f1b0*/  FMNMX.FTZ R3, R156, R3, !PT ;  /* 0x000000039c037209 */ /* 0x000fe40007810000 */
[----:B------:R-:W-:Y:S02]  /*f1c0*/  FSEL R170, R7, -INF , P0 ;  /* 0xff80000007aa7808 */ /* 0x000fe40000000000 */
[----:B------:R-:W-:-:S04]  /*f1d0*/  FMNMX.FTZ R3, R154, R3, !PT ;  /* 0x000000039a037209 */ /* 0x000fc80007810000 */
        /* <DEDUP_REMOVED lines=11> */
[----:B------:R-:W-:Y:S02]  /*f290*/  FMNMX.FTZ R2, R174, R3, !PT ;  /* 0x00000003ae027209 */ /* 0x000fe40007810000 */
[----:B------:R-:W-:-:S03]  /*f2a0*/  FMNMX.FTZ R3, R121, R120, !PT ;  /* 0x0000007879037209 */ /* 0x000fc60007810000 */
        /* <DEDUP_REMOVED lines=17> */
[----:B------:R-:W-:Y:S02]  /*f3c0*/  FMNMX.FTZ R4, R170, R3, !PT ;  /* 0x00000003aa047209 */ /* 0x000fe40007810000 */
[C---:B------:R-:W-:Y:S01]  /*f3d0*/  FSETP.NEU.FTZ.AND P0, PT, R132.reuse, -INF , PT ;  /* 0xff8000008400780b */ /* 0x040fe20003f1d000 */
[----:B------:R-:W-:Y:S02]  /*f3e0*/  FMUL.FTZ R195, R132, c[0x0][0x2d0] ;  /* 0x0000b40084c37a20 */ /* 0x000fe40000410000 */
[----:B------:R-:W1:Y:S03]  /*f3f0*/  SHFL.BFLY PT, R3, R4, 0x2, 0x1f ;  /* 0x0c401f0004037f89 */ /* 0x000e6600000e0000 */
        /* <DEDUP_REMOVED lines=8> */
[--C-:B------:R-:W-:Y:S01]  /*f480*/  FFMA.FTZ R155, R220, c[0x0][0x2d0], -R195.reuse ;  /* 0x0000b400dc9b7a23 */ /* 0x100fe200000108c3 */
[----:B------:R-:W-:Y:S01]  /*f490*/  LDSM.16.MT88.4 R136, [R175+0x900] ;  /* 0x00090000af88783b */ /* 0x000fe20000004200 */
[--C-:B------:R-:W-:Y:S01]  /*f4a0*/  FFMA.FTZ R169, R168, c[0x0][0x2d0], -R195.reuse ;  /* 0x0000b400a8a97a23 */ /* 0x100fe200000108c3 */
[----:B------:R-:W-:Y:S01]  /*f4b0*/  MUFU.EX2 R163, R163 ;  /* 0x000000a300a37308 */ /* 0x000fe20000000800 */
[----:B-1----:R-:W-:Y:S01]  /*f4c0*/  FMNMX.FTZ R2, R4, R3, !PT ;  /* 0x0000000304027209 */ /* 0x002fe20007810000 */
[--C-:B------:R-:W-:Y:S01]  /*f4d0*/  FFMA.FTZ R166, R166, c[0x0][0x2d0], -R195.reuse ;  /* 0x0000b400a6a67a23 */ /* 0x100fe200000108c3 */
[----:B------:R-:W-:Y:S01]  /*f4e0*/  LDSM.16.MT88.4 R4, [R177+0x100] ;  /* 0x00010000b104783b */ /* 0x000fe20000004200 */
[--C-:B------:R-:W-:Y:S02]  /*f4f0*/  FFMA.FTZ R168, R214, c[0x0][0x2d0], -R195.reuse ;  /* 0x0000b400d6a87a23 */ /* 0x100fe400000108c3 */
[--C-:B------:R-:W-:Y:S01]  /*f500*/  FFMA.FTZ R171, R212, c[0x0][0x2d0], -R195.reuse ;  /* 0x0000b400d4ab7a23 */ /* 0x100fe200000108c3 */
[----:B------:R-:W1:Y:S01]  /*f510*/  SHFL.BFLY PT, R3, R2, 0x1, 0x1f ;  /* 0x0c201f0002037f89 */ /* 0x000e6200000e0000 */
[----:B------:R-:W2:Y:S01]  /*f520*/  MUFU.EX2 R160, R160 ;  /* 0x000000a000a07308 */ /* 0x000ea20000000800 */
[----:B------:R-:W-:-:S02]  /*f530*/  FFMA.FTZ R205, R143, c[0x0][0x2d0], -R195 ;  /* 0x0000b4008fcd7a23 */ /* 0x000fc400000108c3 */
[--C-:B------:R-:W-:Y:S02]  /*f540*/  FFMA.FTZ R202, R202, c[0x0][0x2d0], -R195.reuse ;  /* 0x0000b400caca7a23 */ /* 0x100fe400000108c3 */
[----:B------:R-:W-:-:S03]  /*f550*/  FFMA.FTZ R207, R174, c[0x0][0x2d0], -R195 ;  /* 0x0000b400aecf7a23 */ /* 0x000fc600000108c3 */
[----:B------:R-:W3:Y:S01]  /*f560*/  MUFU.EX2 R156, R156 ;  /* 0x0000009c009c7308 */ /* 0x000ee20000000800 */
[----:B--2---:R-:W-:-:S07]  /*f570*/  F2FP.BF16.PACK_AB R112, R160, R163 ;  /* 0x000000a3a070723e */ /* 0x004fce00000010ff */
[----:B------:R-:W-:Y:S01]  /*f580*/  MUFU.EX2 R159, R159 ;  /* 0x0000009f009f7308 */ /* 0x000fe20000000800 */
[----:B------:R-:W-:Y:S01]  /*f590*/  FADD.FTZ R160, R163, R160 ;  /* 0x000000a0a3a07221 */ /* 0x000fe20000010000 */
[----:B-1----:R-:W-:Y:S01]  /*f5a0*/  FMNMX.FTZ R3, R2, R3, !PT ;  /* 0x0000000302037209 */ /* 0x002fe20007810000 */
[----:B------:R-:W-:Y:S01]  /*f5b0*/  FFMA.FTZ R2, R218, c[0x0][0x2d0], -R195 ;  /* 0x0000b400da027a23 */ /* 0x000fe200000108c3 */
[----:B---3--:R-:W-:-:S04]  /*f5c0*/  F2FP.BF16.PACK_AB R114, R156, R161 ;  /* 0x000000a19c72723e */ /* 0x008fc800000010ff */
[----:B------:R-:W-:Y:S01]  /*f5d0*/  MUFU.EX2 R154, R154 ;  /* 0x0000009a009a7308 */ /* 0x000fe20000000800 */
[C---:B------:R-:W-:Y:S01]  /*f5e0*/  FSETP.NEU.FTZ.AND P0, PT, R3.reuse, -INF , PT ;  /* 0xff8000000300780b */ /* 0x040fe20003f1d000 */
[----:B------:R-:W-:Y:S02]  /*f5f0*/  FMUL.FTZ R173, R3, c[0x0][0x2d0] ;  /* 0x0000b40003ad7a20 */ /* 0x000fe40000410000 */
[----:B------:R-:W-:-:S03]  /*f600*/  FADD.FTZ R161, R161, R160 ;  /* 0x000000a0a1a17221 */ /* 0x000fc60000010000 */
[----:B------:R-:W-:Y:S01]  /*f610*/  FSEL R173, R173, RZ, P0 ;  /* 0x000000ffadad7208 */ /* 0x000fe20000000000 */
[----:B------:R-:W-:Y:S01]  /*f620*/  MUFU.EX2 R155, R155 ;  /* 0x0000009b009b7308 */ /* 0x000fe20000000800 */
[----:B------:R-:W-:Y:S01]  /*f630*/  FADD.FTZ R156, R156, R161 ;  /* 0x000000a19c9c7221 */ /* 0x000fe20000010000 */
[----:B------:R-:W-:Y:S02]  /*f640*/  ISETP.GE.AND P0, PT, R134, 0x81, PT ;  /* 0x000000818600780c */ /* 0x000fe40003f06270 */
        /* <DEDUP_REMOVED lines=8> */
[----:B------:R-:W-:Y:S01]  /*f6d0*/  MUFU.EX2 R165, R165 ;  /* 0x000000a500a57308 */ /* 0x000fe20000000800 */
[--C-:B------:R-:W-:Y:S02]  /*f6e0*/  FFMA.FTZ R197, R206, c[0x0][0x2d0], -R173.reuse ;  /* 0x0000b400cec57a23 */ /* 0x100fe400000108ad */
[--C-:B------:R-:W-:Y:S02]  /*f6f0*/  FFMA.FTZ R204, R204, c[0x0][0x2d0], -R173.reuse ;  /* 0x0000b400cccc7a23 */ /* 0x100fe400000108ad */
[----:B------:R-:W-:-:S02]  /*f700*/  FFMA.FTZ R203, R210, c[0x0][0x2d0], -R173 ;  /* 0x0000b400d2cb7a23 */ /* 0x000fc400000108ad */
[----:B------:R-:W-:Y:S01]  /*f710*/  FFMA.FTZ R206, R208, c[0x0][0x2d0], -R173 ;  /* 0x0000b400d0ce7a23 */ /* 0x000fe200000108ad */
[----:B------:R-:W1:Y:S01]  /*f720*/  MUFU.EX2 R162, R162 ;  /* 0x000000a200a27308 */ /* 0x000e620000000800 */
[----:B------:R-:W-:Y:S02]  /*f730*/  FFMA.FTZ R208, R142, c[0x0][0x2d0], -R195 ;  /* 0x0000b4008ed07a23 */ /* 0x000fe400000108c3 */
[--C-:B------:R-:W-:Y:S02]  /*f740*/  FFMA.FTZ R174, R141, c[0x0][0x2d0], -R173.reuse ;  /* 0x0000b4008dae7a23 */ /* 0x100fe400000108ad */
[--C-:B------:R-:W-:Y:S02]  /*f750*/  FFMA.FTZ R195, R140, c[0x0][0x2d0], -R173.reuse ;  /* 0x0000b4008cc37a23 */ /* 0x100fe400000108ad */
[----:B------:R-:W-:Y:S01]  /*f760*/  FFMA.FTZ R172, R172, c[0x0][0x2d0], -R173 ;  /* 0x0000b400acac7a23 */ /* 0x000fe200000108ad */
[----:B------:R-:W-:Y:S01]  /*f770*/  MUFU.EX2 R167, R167 ;  /* 0x000000a700a77308 */ /* 0x000fe20000000800 */
[----:B------:R-:W-:Y:S07]  /*f780*/  LDSM.16.MT88.4 R140, [R175+0x3900] ;  /* 0x00390000af8c783b */ /* 0x000fee0000004200 */
[----:B------:R-:W2:Y:S01]  /*f790*/  MUFU.EX2 R158, R158 ;  /* 0x0000009e009e7308 */ /* 0x000ea20000000800 */
[----:B-1----:R-:W-:Y:S01]  /*f7a0*/  F2FP.BF16.PACK_AB R113, R162, R165 ;  /* 0x000000a5a271723e */ /* 0x002fe200000010ff */
[----:B------:R-:W-:-:S06]  /*f7b0*/  FADD.FTZ R162, R165, R162 ;  /* 0x000000a2a5a27221 */ /* 0x000fcc0000010000 */
[----:B------:R-:W-:Y:S01]  /*f7c0*/  MUFU.EX2 R157, R157 ;  /* 0x0000009d009d7308 */ /* 0x000fe20000000800 */
[----:B--2---:R-:W-:-:S07]  /*f7d0*/  F2FP.BF16.PACK_AB R115, R158, R167 ;  /* 0x000000a79e73723e */ /* 0x004fce00000010ff */
[----:B------:R-:W1:Y:S01]  /*f7e0*/  MUFU.EX2 R152, R152 ;  /* 0x0000009800987308 */ /* 0x000e620000000800 */
[----:B------:R-:W-:-:S04]  /*f7f0*/  FADD.FTZ R167, R167, R162 ;  /* 0x000000a2a7a77221 */ /* 0x000fc80000010000 */
[----:B------:R-:W-:Y:S01]  /*f800*/  FADD.FTZ R158, R158, R167 ;  /* 0x000000a79e9e7221 */ /* 0x000fe20000010000 */
[C---:B------:R-:W-:Y:S02]  /*f810*/  HMMA.16816.F32.BF16 R128, R112.reuse, R4, RZ ;  /* 0x000000047080723c */ /* 0x040fe400000418ff */
[----:B------:R-:W-:Y:S06]  /*f820*/  MUFU.EX2 R153, R153 ;  /* 0x0000009900997308 */ /* 0x000fec0000000800 */
        /* <DEDUP_REMOVED lines=180> */
[----:B------:R-:W-:Y:S01]  /*10370*/  IMAD.MOV.U32 R192, RZ, RZ, RZ ;  /* 0x000000ffffc07224 */ /* 0x000fe200078e00ff */
[----:B------:R-:W-:-:S02]  /*10380*/  ISETP.NE.AND P2, PT, R190, 0x1, PT ;  /* 0x00000001be00780c */ /* 0x000fc40003f45270 */
[----:B------:R-:W-:-:S04]  /*10390*/  LEA.HI R0, R0, R133, RZ, 0x6 ;  /* 0x0000008500007211 */ /* 0x000fc800078f30ff */
[----:B------:R-:W-:-:S04]  /*103a0*/  LOP3.LUT R0, R0, 0xffffffc0, RZ, 0xc0, !PT ;  /* 0xffffffc000007812 */ /* 0x000fc800078ec0ff */
[----:B------:R-:W-:-:S04]  /*103b0*/  IADD3 R0, R196, R0, R185 ;  /* 0x00000000c4007210 */ /* 0x000fc80007ffe0b9 */
[----:B------:R-:W-:-:S05]  /*103c0*/  IADD3 R193, R0, -0xc0, RZ ;  /* 0xffffff4000c17810 */ /* 0x000fca0007ffe0ff */
        /* <DEDUP_REMOVED lines=18> */
[----:B------:R-:W-:Y:S01]  /*104f0*/  LOP3.LUT R16, R16, 0xf, RZ, 0xc0, !PT ;  /* 0x0000000f10107812 */ /* 0x000fe200078ec0ff */
[----:B------:R-:W-:Y:S02]  /*10500*/  IMAD.MOV.U32 R8, RZ, RZ, R4 ;  /* 0x000000ffff087224 */ /* 0x000fe400078e0004 */
[----:B------:R-:W-:Y:S02]  /*10510*/  IMAD R0, R0, c[0x0][0x1e0], RZ ;  /* 0x0000780000007a24 */ /* 0x000fe400078e02ff */
[----:B------:R-:W-:Y:S02]  /*10520*/  IMAD.SHL.U32 R10, R144, 0x2, RZ ;  /* 0x00000002900a7824 */ /* 0x000fe400078e00ff */
[----:B------:R-:W-:-:S04]  /*10530*/  IMAD R0, R193, c[0x0][0x1e4], R0 ;  /* 0x00007900c1007a24 */ /* 0x000fc800078e0200 */
[----:B------:R-:W-:Y:S01]  /*10540*/  IMAD.IADD R9, R5, 0x1, R0 ;  /* 0x0000000105097824 */ /* 0x000fe200078e0200 */
[----:B------:R-:W-:-:S04]  /*10550*/  SEL R0, RZ, 0x10, P5 ;  /* 0x00000010ff007807 */ /* 0x000fc80002800000 */
[----:B------:R-:W-:-:S04]  /*10560*/  IADD3 R18, -R0, 0x10, RZ ;  /* 0x0000001000127810 */ /* 0x000fc80007ffe1ff */
[----:B------:R-:W-:Y:S02]  /*10570*/  LOP3.LUT R18, R18, 0xf, RZ, 0xc0, !PT ;  /* 0x0000000f12127812 */ /* 0x000fe400078ec0ff */
[----:B--2---:R-:W-:Y:S01]  /*10580*/  SHF.R.S32.HI R5, RZ, 0x1f, R192 ;  /* 0x0000001fff057819 */ /* 0x004fe200000114c0 */
[----:B------:R-:W-:Y:S01]  /*10590*/  IMAD.WIDE.U32 R6, R192, c[0x0][0x1f0], R8 ;  /* 0x00007c00c0067a25 */ /* 0x000fe200078e0008 */
[----:B------:R-:W-:Y:S02]  /*105a0*/  SEL R8, RZ, 0x10, P6 ;  /* 0x00000010ff087807 */ /* 0x000fe40003000000 */
[----:B------:R-:W-:Y:S01]  /*105b0*/  SHF.L.U64.HI R9, R144, 0x1, R147 ;  /* 0x0000000190097819 */ /* 0x000fe20000010293 */
[----:B------:R-:W-:Y:S01]  /*105c0*/  IMAD R5, R5, c[0x0][0x1f0], RZ ;  /* 0x00007c0005057a24 */ /* 0x000fe200078e02ff */
[----:B------:R-:W-:Y:S02]  /*105d0*/  IADD3 R4, P0, R150, R6, RZ ;  /* 0x0000000696047210 */ /* 0x000fe40007f1e0ff */
[----:B------:R-:W-:Y:S01]  /*105e0*/  IADD3 R14, -R8, 0x10, RZ ;  /* 0x00000010080e7810 */ /* 0x000fe20007ffe1ff */
[----:B------:R-:W-:-:S03]  /*105f0*/  IMAD R5, R192, c[0x0][0x1f4], R5 ;  /* 0x00007d00c0057a24 */ /* 0x000fc600078e0205 */
[----:B------:R-:W-:Y:S02]  /*10600*/  LOP3.LUT R14, R14, 0xf, RZ, 0xc0, !PT ;  /* 0x0000000f0e0e7812 */ /* 0x000fe400078ec0ff */
[----:B------:R-:W-:Y:S02]  /*10610*/  IADD3.X R7, R188, R7, R5, P0, !PT ;  /* 0x00000007bc077210 */ /* 0x000fe400007fe405 */
        /* <DEDUP_REMOVED lines=14> */
[----:B------:R-:W-:-:S05]  /*10700*/  IADD3 R12, P0, R5, R12, RZ ;  /* 0x0000000c050c7210 */ /* 0x000fca0007f1e0ff */
[----:B------:R-:W-:Y:S01]  /*10710*/  IMAD.X R13, R4, 0x1, R13, P0 ;  /* 0x00000001040d7824 */ /* 0x000fe200000e060d */
[----:B------:R-:W-:-:S05]  /*10720*/  IADD3 R20, P0, R5, R10, RZ ;  /* 0x0000000a05147210 */ /* 0x000fca0007f1e0ff */
[----:B------:R-:W-:Y:S01]  /*10730*/  IMAD.X R21, R4, 0x1, R9, P0 ;  /* 0x0000000104157824 */ /* 0x000fe200000e0609 */
[----:B------:R-:W-:Y:S01]  /*10740*/  ISETP.NE.U32.AND P0, PT, R0, RZ, PT ;  /* 0x000000ff0000720c */ /* 0x000fe20003f05070 */
[----:B------:R-:W-:-:S05]  /*10750*/  IMAD.SHL.U32 R9, R194, 0x2, RZ ;  /* 0x00000002c2097824 */ /* 0x000fca00078e00ff */
        /* <DEDUP_REMOVED lines=8> */
.L_x_986:
[----:B------:R-:W-:Y:S01]  /*107e0*/  LOP3.LUT P0, RZ, R135, 0x1, RZ, 0xc0, !PT ;  /* 0x0000000187ff7812 */ /* 0x000fe2000780c0ff */
[----:B------:R-:W0:-:S12]  /*107f0*/  LDGDEPBAR ;  /* 0x00000000000079af */ /* 0x000e180000000000 */
[----:B------:R-:W-:Y:S05]  /*10800*/  @!P0 BRA `(.L_x_987) ;  /* 0x00002ca000008947 */ /* 0x000fea0003800000 */
[----:B------:R-:W-:Y:S01]  /*10810*/  SHF.R.S32.HI R206, RZ, 0x1f, R133 ;  /* 0x0000001fffce7819 */ /* 0x000fe20000011485 */
[C---:B------:R-:W-:Y:S01]  /*10820*/  IMAD.SHL.U32 R202, R145.reuse, 0x2, RZ ;  /* 0x0000000291ca7824 */ /* 0x040fe200078e00ff */
[----:B------:R-:W-:Y:S01]  /*10830*/  MOV R135, 0x20 ;  /* 0x0000002000877802 */ /* 0x000fe20000000f00 */
[----:B------:R-:W-:Y:S01]  /*10840*/  IMAD.SHL.U32 R195, R144, 0x2, RZ ;  /* 0x0000000290c37824 */ /* 0x000fe200078e00ff */
[----:B------:R-:W-:Y:S01]  /*10850*/  LEA.HI R206, R206, R133, RZ, 0x6 ;  /* 0x00000085cece7211 */ /* 0x000fe200078f30ff */
[----:B------:R-:W-:Y:S01]  /*10860*/  IMAD.MOV.U32 R0, RZ, RZ, R3 ;  /* 0x000000ffff007224 */ /* 0x000fe200078e0003 */
[----:B------:R-:W-:Y:S01]  /*10870*/  SHF.L.U64.HI R203, R145, 0x1, R148 ;  /* 0x0000000191cb7819 */ /* 0x000fe20000010294 */
[----:B------:R-:W-:Y:S01]  /*10880*/  IMAD.MOV.U32 R133, RZ, RZ, R132 ;  /* 0x000000ffff857224 */ /* 0x000fe200078e0084 */
[----:B------:R-:W-:Y:S01]  /*10890*/  SHF.L.U64.HI R197, R144, 0x1, R147 ;  /* 0x0000000190c57819 */ /* 0x000fe20000010293 */
[----:B------:R-:W-:Y:S01]  /*108a0*/  IMAD.MOV.U32 R204, RZ, RZ, RZ ;  /* 0x000000ffffcc7224 */ /* 0x000fe200078e00ff */
[----:B------:R-:W-:Y:S01]  /*108b0*/  IADD3 R134, R182, R181, RZ ;  /* 0x000000b5b6867210 */ /* 0x000fe20007ffe0ff */
[----:B------:R-:W-:Y:S01]  /*108c0*/  UMOV UR5, 0x1 ;  /* 0x0000000100057882 */ /* 0x000fe20000000000 */
[----:B------:R-:W-:-:S02]  /*108d0*/  SEL R135, R135, 0xffffffe0, !P1 ;  /* 0xffffffe087877807 */ /* 0x000fc40004800000 */
[----:B------:R-:W-:Y:S02]  /*108e0*/  LEA.HI.SX32 R206, R206, 0xfffffffe, 0x1a ;  /* 0xfffffffecece7811 */ /* 0x000fe400078fd2ff */
.L_x_990:
        /* <DEDUP_REMOVED lines=18> */
[----:B-1----:R-:W-:Y:S01]  /*10a10*/  IMAD.WIDE.U32 R6, R193, c[0x0][0x208], RZ ;  /* 0x00008200c1067a25 */ /* 0x002fe200078e00ff */
[----:B------:R-:W-:Y:S02]  /*10a20*/  SHF.R.S32.HI R2, RZ, 0x1f, R192 ;  /* 0x0000001fff027819 */ /* 0x000fe400000114c0 */
[----:B------:R-:W-:Y:S01]  /*10a30*/  SEL R4, RZ, 0x10, P4 ;  /* 0x00000010ff047807 */ /* 0x000fe20002000000 */
[----:B------:R-:W-:Y:S02]  /*10a40*/  IMAD R5, R5, c[0x0][0x208], RZ ;  /* 0x0000820005057a24 */ /* 0x000fe400078e02ff */
[----:B------:R-:W-:Y:S02]  /*10a50*/  IMAD R2, R2, c[0x0][0x218], RZ ;  /* 0x0000860002027a24 */ /* 0x000fe400078e02ff */
[----:B------:R-:W-:Y:S02]  /*10a60*/  IMAD R5, R193, c[0x0][0x20c], R5 ;  /* 0x00008300c1057a24 */ /* 0x000fe400078e0205 */
[----:B------:R-:W-:Y:S02]  /*10a70*/  IMAD R2, R192, c[0x0][0x21c], R2 ;  /* 0x00008700c0027a24 */ /* 0x000fe400078e0202 */
[----:B------:R-:W-:Y:S02]  /*10a80*/  IMAD.IADD R7, R7, 0x1, R5 ;  /* 0x0000000107077824 */ /* 0x000fe400078e0205 */
[----:B------:R-:W-:Y:S02]  /*10a90*/  IMAD R5, R184, c[0x0][0x210], RZ ;  /* 0x00008400b8057a24 */ /* 0x000fe400078e02ff */
[----:B------:R-:W-:Y:S05]  /*10aa0*/  IMAD.WIDE.U32 R6, R192, c[0x0][0x218], R6 ;  /* 0x00008600c0067a25 */ /* 0x000fea00078e0006 */
[----:B------:R-:W-:Y:S04]  /*10ab0*/  IADD3 R5, P0, R5, R6, RZ ;  /* 0x0000000605057210 */ /* 0x000fe80007f1e0ff */
[----:B------:R-:W-:Y:S02]  /*10ac0*/  IADD3.X R2, R187, R7, R2, P0, !PT ;  /* 0x00000007bb027210 */ /* 0x000fe400007fe402 */
[C---:B------:R-:W-:Y:S02]  /*10ad0*/  LEA R13, P0, R5.reuse, c[0x0][0x1f8], 0x1 ;  /* 0x00007e00050d7a11 */ /* 0x040fe400078008ff */
[----:B------:R-:W-:Y:S02]  /*10ae0*/  IADD3 R7, -R4, 0x10, RZ ;  /* 0x0000001004077810 */ /* 0x000fe40007ffe1ff */
[----:B------:R-:W-:Y:S01]  /*10af0*/  LEA.HI.X R11, R5, c[0x0][0x1fc], R2, 0x1, P0 ;  /* 0x00007f00050b7a11 */ /* 0x000fe200000f0c02 */
[----:B------:R-:W1:Y:S01]  /*10b00*/  SHFL.IDX PT, R8, R13, 0x1, 0x181f ;  /* 0x00381f000d087f89 */ /* 0x000e6200000e0000 */
[----:B------:R-:W-:Y:S02]  /*10b10*/  SEL R5, RZ, 0x10, P5 ;  /* 0x00000010ff057807 */ /* 0x000fe40002800000 */
[----:B------:R-:W-:Y:S01]  /*10b20*/  SEL R2, RZ, 0x10, P6 ;  /* 0x00000010ff027807 */ /* 0x000fe20003000000 */
[----:B------:R-:W5:Y:S01]  /*10b30*/  SHFL.IDX PT, R10, R11, 0x1, 0x181f ;  /* 0x00381f000b0a7f89 */ /* 0x000f6200000e0000 */
[C---:B------:R-:W-:Y:S02]  /*10b40*/  IADD3 R15, -R5.reuse, 0x10, RZ ;  /* 0x00000010050f7810 */ /* 0x040fe40007ffe1ff */
[----:B------:R-:W-:Y:S01]  /*10b50*/  ISETP.NE.U32.AND P2, PT, R5, RZ, PT ;  /* 0x000000ff0500720c */ /* 0x000fe20003f45070 */
[----:B------:R-:W2:Y:S01]  /*10b60*/  SHFL.IDX PT, R9, R13, RZ, 0x181f ;  /* 0x00181fff0d097589 */ /* 0x000ea200000e0000 */
[----:B------:R-:W-:Y:S01]  /*10b70*/  LOP3.LUT R15, R15, 0xf, RZ, 0xc0, !PT ;  /* 0x0000000f0f0f7812 */ /* 0x000fe200078ec0ff */
[----:B------:R-:W-:Y:S01]  /*10b80*/  IMAD R5, R204, 0x6000, R191 ;  /* 0x00006000cc057824 */ /* 0x000fe200078e02bf */
[----:B------:R-:W-:Y:S01]  /*10b90*/  LOP3.LUT R7, R7, 0xf, RZ, 0xc0, !PT ;  /* 0x0000000f07077812 */ /* 0x000fe200078ec0ff */
[----:B------:R-:W4:Y:S01]  /*10ba0*/  SHFL.IDX PT, R12, R11, RZ, 0x181f ;  /* 0x00181fff0b0c7589 */ /* 0x000f2200000e0000 */
[----:B------:R-:W-:Y:S04]  /*10bb0*/  IADD3 R6, -R2, 0x10, RZ ;  /* 0x0000001002067810 */ /* 0x000fe80007ffe1ff */
[----:B------:R-:W-:Y:S02]  /*10bc0*/  LOP3.LUT R6, R6, 0xf, RZ, 0xc0, !PT ;  /* 0x0000000f06067812 */ /* 0x000fe400078ec0ff */
[----:B-1----:R-:W-:Y:S04]  /*10bd0*/  IADD3 R14, P1, P0, R15, R8, R200 ;  /* 0x000000080f0e7210 */ /* 0x002fe8000783e0c8 */
[----:B-----5:R-:W-:Y:S02]  /*10be0*/  IADD3.X R15, RZ, R10, R201, P1, P0 ;  /* 0x0000000aff0f7210 */ /* 0x020fe40000fe04c9 */
[----:B------:R-:W-:Y:S04]  /*10bf0*/  IADD3 R16, P1, P0, R7, R8, R202 ;  /* 0x0000000807107210 */ /* 0x000fe8000783e0ca */
[----:B------:R-:W-:Y:S02]  /*10c00*/  IADD3.X R17, RZ, R10, R203, P1, P0 ;  /* 0x0000000aff117210 */ /* 0x000fe40000fe04cb */
[----:B------:R-:W-:Y:S04]  /*10c10*/  IADD3 R6, P1, P0, R6, R8, R195 ;  /* 0x0000000806067210 */ /* 0x000fe8000783e0c3 */
[----:B------:R-:W-:Y:S02]  /*10c20*/  IADD3.X R7, RZ, R10, R197, P1, P0 ;  /* 0x0000000aff077210 */ /* 0x000fe40000fe04c5 */
[----:B--2---:R-:W-:Y:S02]  /*10c30*/  IADD3 R18, P1, R200, R9, RZ ;  /* 0x00000009c8127210 */ /* 0x004fe40007f3e0ff */
[----:B------:R-:W-:Y:S03]  /*10c40*/  IADD3 R10, P0, R9, R202, RZ ;  /* 0x000000ca090a7210 */ /* 0x000fe60007f1e0ff */
[----:B----4-:R-:W-:Y:S01]  /*10c50*/  IMAD.X R19, R201, 0x1, R12, P1 ;  /* 0x00000001c9137824 */ /* 0x010fe200008e060c */
        /* <DEDUP_REMOVED lines=11> */
.L_x_988:
        /* <DEDUP_REMOVED lines=11> */
[----:B------:R-:W-:Y:S01]  /*10dc0*/  SEL R204, R204, RZ, !P1 ;  /* 0x000000ffcccc7207 */ /* 0x000fe20004800000 */
[----:B------:R-:W-:Y:S06]  /*10dd0*/  LDSM.16.M88.4 R168, [R172+0xc100] ;  /* 0x00c10000aca8783b */ /* 0x000fec0000000200 */
[C---:B------:R-:W-:Y:S02]  /*10de0*/  HMMA.16816.F32.BF16 R16, R136.reuse, R146, RZ ;  /* 0x000000928810723c */ /* 0x040fe400000418ff */
[----:B------:R-:W-:Y:S06]  /*10df0*/  LDSM.16.M88.4 R144, [R2+0xc900] ;  /* 0x00c900000290783b */ /* 0x000fec0000000200 */
[C---:B------:R-:W-:Y:S08]  /*10e00*/  HMMA.16816.F32.BF16 R20, R136.reuse, R24, RZ ;  /* 0x000000188814723c */ /* 0x040ff000000418ff */
[C---:B------:R-:W-:Y:S08]  /*10e10*/  HMMA.16816.F32.BF16 R24, R136.reuse, R26, RZ ;  /* 0x0000001a8818723c */ /* 0x040ff000000418ff */
[C---:B------:R-:W-:Y:S08]  /*10e20*/  HMMA.16816.F32.BF16 R28, R136.reuse, R32, RZ ;  /* 0x00000020881c723c */ /* 0x040ff000000418ff */
[----:B------:R-:W-:Y:S01]  /*10e30*/  HMMA.16816.F32.BF16 R32, R136, R34, RZ ;  /* 0x000000228820723c */ /* 0x000fe200000418ff */
[----:B------:R-:W1:Y:S07]  /*10e40*/  LDSM.16.M88.4 R136, [R179] ;  /* 0x00000000b388783b */ /* 0x000e6e0000000200 */
[C---:B------:R-:W-:Y:S08]  /*10e50*/  HMMA.16816.F32.BF16 R4, R148.reuse, R152, R4 ;  /* 0x000000989404723c */ /* 0x040ff00000041804 */
[C---:B------:R-:W-:Y:S01]  /*10e60*/  HMMA.16816.F32.BF16 R8, R148.reuse, R154, R8 ;  /* 0x0000009a9408723c */ /* 0x040fe20000041808 */
[----:B------:R-:W3:Y:S07]  /*10e70*/  LDSM.16.M88.4 R152, [R2+0xd100] ;  /* 0x00d100000298783b */ /* 0x000eee0000000200 */
[C---:B------:R-:W-:Y:S08]  /*10e80*/  HMMA.16816.F32.BF16 R12, R148.reuse, R156, R12 ;  /* 0x0000009c940c723c */ /* 0x040ff0000004180c */
[C---:B------:R-:W-:Y:S01]  /*10e90*/  HMMA.16816.F32.BF16 R16, R148.reuse, R158, R16 ;  /* 0x0000009e9410723c */ /* 0x040fe20000041810 */
[----:B------:R-:W4:Y:S07]  /*10ea0*/  LDSM.16.M88.4 R156, [R2+0xd900] ;  /* 0x00d90000029c783b */ /* 0x000f2e0000000200 */
[C---:B------:R-:W-:Y:S08]  /*10eb0*/  HMMA.16816.F32.BF16 R20, R148.reuse, R160, R20 ;  /* 0x000000a09414723c */ /* 0x040ff00000041814 */
[C---:B------:R-:W-:Y:S01]  /*10ec0*/  HMMA.16816.F32.BF16 R24, R148.reuse, R162, R24 ;  /* 0x000000a29418723c */ /* 0x040fe20000041818 */
[----:B------:R-:W5:Y:S07]  /*10ed0*/  LDSM.16.M88.4 R160, [R178] ;  /* 0x00000000b2a0783b */ /* 0x000f6e0000000200 */
[C---:B------:R-:W-:Y:S08]  /*10ee0*/  HMMA.16816.F32.BF16 R28, R148.reuse, R164, R28 ;  /* 0x000000a4941c723c */ /* 0x040ff0000004181c */
[----:B------:R-:W-:Y:S01]  /*10ef0*/  HMMA.16816.F32.BF16 R32, R148, R166, R32 ;  /* 0x000000a69420723c */ /* 0x000fe20000041820 */
[----:B------:R-:W2:Y:S07]  /*10f00*/  LDSM.16.M88.4 R148, [R172+0xc900] ;  /* 0x00c90000ac94783b */ /* 0x000eae0000000200 */
[C---:B-1----:R-:W-:Y:S01]  /*10f10*/  HMMA.16816.F32.BF16 R4, R136.reuse, R140, R4 ;  /* 0x0000008c8804723c */ /* 0x042fe20000041804 */
[----:B------:R-:W1:Y:S07]  /*10f20*/  LDSM.16.M88.4 R164, [R172+0xd100] ;  /* 0x00d10000aca4783b */ /* 0x000e6e0000000200 */
[C---:B------:R-:W-:Y:S01]  /*10f30*/  HMMA.16816.F32.BF16 R8, R136.reuse, R142, R8 ;  /* 0x0000008e8808723c */ /* 0x040fe20000041808 */
[----:B------:R-:W1:Y:S07]  /*10f40*/  LDSM.16.M88.4 R140, [R172+0xd900] ;  /* 0x00d90000ac8c783b */ /* 0x000e6e0000000200 */
[C---:B------:R-:W-:Y:S08]  /*10f50*/  HMMA.16816.F32.BF16 R12, R136.reuse, R144, R12 ;  /* 0x00000090880c723c */ /* 0x040ff0000004180c */
[C---:B------:R-:W-:Y:S01]  /*10f60*/  HMMA.16816.F32.BF16 R16, R136.reuse, R146, R16 ;  /* 0x000000928810723c */ /* 0x040fe20000041810 */
[----:B------:R-:W-:Y:S07]  /*10f70*/  LDSM.16.M88.4 R144, [R183+UR4+0xe100] ;  /* 0x00e10004b790783b */ /* 0x000fee0008000200 */
[C---:B---3--:R-:W-:Y:S08]  /*10f80*/  HMMA.16816.F32.BF16 R20, R136.reuse, R152, R20 ;  /* 0x000000988814723c */ /* 0x048ff00000041814 */
[C---:B------:R-:W-:Y:S01]  /*10f90*/  HMMA.16816.F32.BF16 R24, R136.reuse, R154, R24 ;  /* 0x0000009a8818723c */ /* 0x040fe20000041818 */
[----:B------:R-:W-:Y:S07]  /*10fa0*/  LDSM.16.M88.4 R152, [R183+UR4+0xe900] ;  /* 0x00e90004b798783b */ /* 0x000fee0008000200 */
[C---:B----4-:R-:W-:Y:S08]  /*10fb0*/  HMMA.16816.F32.BF16 R28, R136.reuse, R156, R28 ;  /* 0x0000009c881c723c */ /* 0x050ff0000004181c */
[----:B------:R-:W-:Y:S01]  /*10fc0*/  HMMA.16816.F32.BF16 R32, R136, R158, R32 ;  /* 0x0000009e8820723c */ /* 0x000fe20000041820 */
[----:B------:R-:W3:Y:S07]  /*10fd0*/  LDSM.16.M88.4 R136, [R182+0x4000] ;  /* 0x00400000b688783b */ /* 0x000eee0000000200 */
[C---:B-----5:R-:W-:Y:S01]  /*10fe0*/  HMMA.16816.F32.BF16 R4, R160.reuse, R168, R4 ;  /* 0x000000a8a004723c */ /* 0x060fe20000041804 */
[----:B------:R-:W-:Y:S07]  /*10ff0*/  LDSM.16.M88.4 R156, [R183+UR4+0xf900] ;  /* 0x00f90004b79c783b */ /* 0x000fee0008000200 */
[C---:B------:R-:W-:Y:S01]  /*11000*/  HMMA.16816.F32.BF16 R8, R160.reuse, R170, R8 ;  /* 0x000000aaa008723c */ /* 0x040fe20000041808 */
[----:B------:R-:W-:Y:S07]  /*11010*/  LDSM.16.M88.4 R168, [R3+0xe100] ;  /* 0x00e1000003a8783b */ /* 0x000fee0000000200 */
[C---:B--2---:R-:W-:Y:S08]  /*11020*/  HMMA.16816.F32.BF16 R12, R160.reuse, R148, R12 ;  /* 0x00000094a00c723c */ /* 0x044ff0000004180c */
[C---:B------:R-:W-:Y:S01]  /*11030*/  HMMA.16816.F32.BF16 R16, R160.reuse, R150, R16 ;  /* 0x00000096a010723c */ /* 0x040fe20000041810 */
[----:B------:R-:W2:Y:S07]  /*11040*/  LDSM.16.M88.4 R148, [R183+UR4+0xf100] ;  /* 0x00f10004b794783b */ /* 0x000eae0008000200 */
[C---:B-1----:R-:W-:Y:S08]  /*11050*/  HMMA.16816.F32.BF16 R20, R160.reuse, R164, R20 ;  /* 0x000000a4a014723c */ /* 0x042ff00000041814 */
[C---:B------:R-:W-:Y:S01]  /*11060*/  HMMA.16816.F32.BF16 R24, R160.reuse, R166, R24 ;  /* 0x000000a6a018723c */ /* 0x040fe20000041818 */
[----:B------:R-:W1:Y:S07]  /*11070*/  LDSM.16.M88.4 R164, [R134+0x4000] ;  /* 0x0040000086a4783b */ /* 0x000e6e0000000200 */
[C---:B------:R-:W-:Y:S08]  /*11080*/  HMMA.16816.F32.BF16 R28, R160.reuse, R140, R28 ;  /* 0x0000008ca01c723c */ /* 0x040ff0000004181c */
[----:B------:R-:W-:Y:S01]  /*11090*/  HMMA.16816.F32.BF16 R32, R160, R142, R32 ;  /* 0x0000008ea020723c */ /* 0x000fe20000041820 */
[----:B------:R-:W4:Y:S07]  /*110a0*/  LDSM.16.M88.4 R140, [R3+0xe900] ;  /* 0x00e90000038c783b */ /* 0x000f2e0000000200 */
[C---:B---3--:R-:W-:Y:S01]  /*110b0*/  HMMA.16816.F32.BF16 R4, R136.reuse, R144, R4 ;  /* 0x000000908804723c */ /* 0x048fe20000041804 */
[----:B------:R-:W-:Y:S07]  /*110c0*/  LDSM.16.M88.4 R160, [R3+0xf900] ;  /* 0x00f9000003a0783b */ /* 0x000fee0000000200 */
[C---:B------:R-:W-:Y:S01]  /*110d0*/  HMMA.16816.F32.BF16 R8, R136.reuse, R146, R8 ;  /* 0x000000928808723c */ /* 0x040fe20000041808 */
[----:B------:R-:W3:Y:S07]  /*110e0*/  LDSM.16.M88.4 R144, [R3+0xf100] ;  /* 0x00f100000390783b */ /* 0x000eee0000000200 */
[C---:B------:R-:W-:Y:S08]  /*110f0*/  HMMA.16816.F32.BF16 R12, R136.reuse, R152, R12 ;  /* 0x00000098880c723c */ /* 0x040ff0000004180c */
[C---:B------:R-:W-:Y:S01]  /*11100*/  HMMA.16816.F32.BF16 R16, R136.reuse, R154, R16 ;  /* 0x0000009a8810723c */ /* 0x040fe20000041810 */
[----:B------:R-:W-:Y:S07]  /*11110*/  LDSM.16.M88.4 R152, [R2+0xe100] ;  /* 0x00e100000298783b */ /* 0x000fee0000000200 */
[C---:B--2---:R-:W-:Y:S08]  /*11120*/  HMMA.16816.F32.BF16 R20, R136.reuse, R148, R20 ;  /* 0x000000948814723c */ /* 0x044ff00000041814 */
[C---:B------:R-:W-:Y:S01]  /*11130*/  HMMA.16816.F32.BF16 R24, R136.reuse, R150, R24 ;  /* 0x000000968818723c */ /* 0x040fe20000041818 */
[----:B------:R-:W2:Y:S07]  /*11140*/  LDSM.16.M88.4 R148, [R179+0x4000] ;  /* 0x00400000b394783b */ /* 0x000eae0000000200 */
[C---:B------:R-:W-:Y:S08]  /*11150*/  HMMA.16816.F32.BF16 R28, R136.reuse, R156, R28 ;  /* 0x0000009c881c723c */ /* 0x040ff0000004181c */
[----:B------:R-:W-:Y:S01]  /*11160*/  HMMA.16816.F32.BF16 R32, R136, R158, R32 ;  /* 0x0000009e8820723c */ /* 0x000fe20000041820 */
[----:B------:R-:W5:Y:S07]  /*11170*/  LDSM.16.M88.4 R136, [R2+0xe900] ;  /* 0x00e900000288783b */ /* 0x000f6e0000000200 */
[C---:B-1----:R-:W-:Y:S01]  /*11180*/  HMMA.16816.F32.BF16 R4, R164.reuse, R168, R4 ;  /* 0x000000a8a404723c */ /* 0x042fe20000041804 */
[----:B------:R-:W-:Y:S07]  /*11190*/  LDSM.16.M88.4 R156, [R178+0x4000] ;  /* 0x00400000b29c783b */ /* 0x000fee0000000200 */
[C---:B------:R-:W-:Y:S01]  /*111a0*/  HMMA.16816.F32.BF16 R8, R164.reuse, R170, R8 ;  /* 0x000000aaa408723c */ /* 0x040fe20000041808 */
[----:B------:R-:W-:Y:S07]  /*111b0*/  LDSM.16.M88.4 R168, [R172+0xe100] ;  /* 0x00e10000aca8783b */ /* 0x000fee0000000200 */
[C---:B----4-:R-:W-:Y:S01]  /*111c0*/  HMMA.16816.F32.BF16 R12, R164.reuse, R140, R12 ;  /* 0x0000008ca40c723c */ /* 0x050fe2000004180c */
[----:B------:R-:W-:Y:S07]  /*111d0*/  LDSM.16.M88.4 R172, [R172+0x10100] ;  /* 0x01010000acac783b */ /* 0x000fee0000000200 */
[C---:B------:R-:W-:Y:S01]  /*111e0*/  HMMA.16816.F32.BF16 R16, R164.reuse, R142, R16 ;  /* 0x0000008ea410723c */ /* 0x040fe20000041810 */
[----:B------:R-:W1:Y:S07]  /*111f0*/  LDSM.16.M88.4 R140, [R2+0xf100] ;  /* 0x00f10000028c783b */ /* 0x000e6e0000000200 */
[C---:B---3--:R-:W-:Y:S08]  /*11200*/  HMMA.16816.F32.BF16 R20, R164.reuse, R144, R20 ;  /* 0x00000090a414723c */ /* 0x048ff00000041814 */
[C---:B------:R-:W-:Y:S01]  /*11210*/  HMMA.16816.F32.BF16 R24, R164.reuse, R146, R24 ;  /* 0x00000092a418723c */ /* 0x040fe20000041818 */
[----:B------:R-:W3:Y:S07]  /*11220*/  LDSM.16.M88.4 R144, [R2+0xf900] ;  /* 0x00f900000290783b */ /* 0x000eee0000000200 */
[C---:B------:R-:W-:Y:S08]  /*11230*/  HMMA.16816.F32.BF16 R28, R164.reuse, R160, R28 ;  /* 0x000000a0a41c723c */ /* 0x040ff0000004181c */
[----:B------:R-:W-:Y:S01]  /*11240*/  HMMA.16816.F32.BF16 R32, R164, R162, R32 ;  /* 0x000000a2a420723c */ /* 0x000fe20000041820 */
[----:B------:R-:W4:Y:S07]  /*11250*/  LDSM.16.M88.4 R160, [R132+0xe900] ;  /* 0x00e9000084a0783b */ /* 0x000f2e0000000200 */
[C---:B--2---:R-:W-:Y:S01]  /*11260*/  HMMA.16816.F32.BF16 R4, R148.reuse, R152, R4 ;  /* 0x000000989404723c */ /* 0x044fe20000041804 */
[----:B------:R-:W-:Y:S07]  /*11270*/  LDSM.16.M88.4 R164, [R183+UR4+0x11100] ;  /* 0x01110004b7a4783b */ /* 0x000fee0008000200 */
[C---:B------:R-:W-:Y:S01]  /*11280*/  HMMA.16816.F32.BF16 R8, R148.reuse, R154, R8 ;  /* 0x0000009a9408723c */ /* 0x040fe20000041808 */
[----:B------:R-:W-:Y:S07]  /*11290*/  LDSM.16.M88.4 R152, [R183+UR4+0x10900] ;  /* 0x01090004b798783b */ /* 0x000fee0008000200 */
[C---:B-----5:R-:W-:Y:S08]  /*112a0*/  HMMA.16816.F32.BF16 R12, R148.reuse, R136, R12 ;  /* 0x00000088940c723c */ /* 0x060ff0000004180c */
[C---:B------:R-:W-:Y:S01]  /*112b0*/  HMMA.16816.F32.BF16 R16, R148.reuse, R138, R16 ;  /* 0x0000008a9410723c */ /* 0x040fe20000041810 */
[----:B------:R-:W2:Y:S07]  /*112c0*/  LDSM.16.M88.4 R136, [R132+0xf100] ;  /* 0x00f100008488783b */ /* 0x000eae0000000200 */
[C---:B-1----:R-:W-:Y:S08]  /*112d0*/  HMMA.16816.F32.BF16 R20, R148.reuse, R140, R20 ;  /* 0x0000008c9414723c */ /* 0x042ff00000041814 */
[C---:B------:R-:W-:Y:S01]  /*112e0*/  HMMA.16816.F32.BF16 R24, R148.reuse, R142, R24 ;  /* 0x0000008e9418723c */ /* 0x040fe20000041818 */
[----:B------:R-:W1:Y:S07]  /*112f0*/  LDSM.16.M88.4 R140, [R132+0xf900] ;  /* 0x00f90000848c783b */ /* 0x000e6e0000000200 */
[C---:B---3--:R-:W-:Y:S08]  /*11300*/  HMMA.16816.F32.BF16 R28, R148.reuse, R144, R28 ;  /* 0x00000090941c723c */ /* 0x048ff0000004181c */
[----:B------:R-:W-:Y:S01]  /*11310*/  HMMA.16816.F32.BF16 R32, R148, R146, R32 ;  /* 0x000000929420723c */ /* 0x000fe20000041820 */
[----:B------:R-:W-:Y:S07]  /*11320*/  LDSM.16.M88.4 R144, [R182+0x8000] ;  /* 0x00800000b690783b */ /* 0x000fee0000000200 */
[C---:B------:R-:W-:Y:S01]  /*11330*/  HMMA.16816.F32.BF16 R4, R156.reuse, R168, R4 ;  /* 0x000000a89c04723c */ /* 0x040fe20000041804 */
[----:B------:R-:W3:Y:S07]  /*11340*/  LDSM.16.M88.4 R148, [R183+UR4+0x10100] ;  /* 0x01010004b794783b */ /* 0x000eee0008000200 */
[C---:B------:R-:W-:Y:S01]  /*11350*/  HMMA.16816.F32.BF16 R8, R156.reuse, R170, R8 ;  /* 0x000000aa9c08723c */ /* 0x040fe20000041808 */
[----:B------:R-:W-:Y:S07]  /*11360*/  LDSM.16.M88.4 R168, [R3+0x10100] ;  /* 0x0101000003a8783b */ /* 0x000fee0000000200 */
[C---:B----4-:R-:W-:Y:S08]  /*11370*/  HMMA.16816.F32.BF16 R12, R156.reuse, R160, R12 ;  /* 0x000000a09c0c723c */ /* 0x050ff0000004180c */
[C---:B------:R-:W-:Y:S01]  /*11380*/  HMMA.16816.F32.BF16 R16, R156.reuse, R162, R16 ;  /* 0x000000a29c10723c */ /* 0x040fe20000041810 */
[----:B------:R-:W4:Y:S07]  /*11390*/  LDSM.16.M88.4 R160, [R183+UR4+0x11900] ;  /* 0x01190004b7a0783b */ /* 0x000f2e0008000200 */
[C---:B--2---:R-:W-:Y:S08]  /*113a0*/  HMMA.16816.F32.BF16 R20, R156.reuse, R136, R20 ;  /* 0x000000889c14723c */ /* 0x044ff00000041814 */
        /* <DEDUP_REMOVED lines=11> */
[----:B------:R-:W5:Y:S07]  /*11460*/  LDSM.16.M88.4 R152, [R3+0x11900] ;  /* 0x011900000398783b */ /* 0x000f6e0000000200 */
[C---:B------:R-:W-:Y:S08]  /*11470*/  HMMA.16816.F32.BF16 R20, R144.reuse, R164, R20 ;  /* 0x000000a49014723c */ /* 0x040ff00000041814 */
[C---:B------:R-:W-:Y:S01]  /*11480*/  HMMA.16816.F32.BF16 R24, R144.reuse, R166, R24 ;  /* 0x000000a69018723c */ /* 0x040fe20000041818 */
[----:B------:R-:W3:Y:S07]  /*11490*/  LDSM.16.M88.4 R164, [R2+0x10100] ;  /* 0x0101000002a4783b */ /* 0x000eee0000000200 */
[C---:B----4-:R-:W-:Y:S08]  /*114a0*/  HMMA.16816.F32.BF16 R28, R144.reuse, R160, R28 ;  /* 0x000000a0901c723c */ /* 0x050ff0000004181c */
[----:B------:R-:W-:Y:S01]  /*114b0*/  HMMA.16816.F32.BF16 R32, R144, R162, R32 ;  /* 0x000000a29020723c */ /* 0x000fe20000041820 */
[----:B------:R-:W4:Y:S07]  /*114c0*/  LDSM.16.M88.4 R144, [R2+0x10900] ;  /* 0x010900000290783b */ /* 0x000f2e0000000200 */
[C---:B--2---:R-:W-:Y:S01]  /*114d0*/  HMMA.16816.F32.BF16 R4, R136.reuse, R168, R4 ;  /* 0x000000a88804723c */ /* 0x044fe20000041804 */
[----:B------:R-:W2:Y:S07]  /*114e0*/  LDSM.16.M88.4 R160, [R2+0x11100] ;  /* 0x0111000002a0783b */ /* 0x000eae0000000200 */
[C---:B------:R-:W-:Y:S01]  /*114f0*/  HMMA.16816.F32.BF16 R8, R136.reuse, R170, R8 ;  /* 0x000000aa8808723c */ /* 0x040fe20000041808 */
[----:B------:R-:W-:Y:S07]  /*11500*/  LDSM.16.M88.4 R168, [R178+0x8000] ;  /* 0x00800000b2a8783b */ /* 0x000fee0000000200 */
[C---:B-1----:R-:W-:Y:S08]  /*11510*/  HMMA.16816.F32.BF16 R12, R136.reuse, R140, R12 ;  /* 0x0000008c880c723c */ /* 0x042ff0000004180c */
[C---:B------:R-:W-:Y:S01]  /*11520*/  HMMA.16816.F32.BF16 R16, R136.reuse, R142, R16 ;  /* 0x0000008e8810723c */ /* 0x040fe20000041810 */
[----:B------:R-:W1:Y:S07]  /*11530*/  LDSM.16.M88.4 R140, [R2+0x11900] ;  /* 0x01190000028c783b */ /* 0x000e6e0000000200 */
[C---:B---3--:R-:W-:Y:S08]  /*11540*/  HMMA.16816.F32.BF16 R20, R136.reuse, R148, R20 ;  /* 0x000000948814723c */ /* 0x048ff00000041814 */
[C---:B------:R-:W-:Y:S08]  /*11550*/  HMMA.16816.F32.BF16 R24, R136.reuse, R150, R24 ;  /* 0x000000968818723c */ /* 0x040ff00000041818 */
[C---:B-----5:R-:W-:Y:S08]  /*11560*/  HMMA.16816.F32.BF16 R28, R136.reuse, R152, R28 ;  /* 0x00000098881c723c */ /* 0x060ff0000004181c */
[----:B------:R-:W-:Y:S01]  /*11570*/  HMMA.16816.F32.BF16 R32, R136, R154, R32 ;  /* 0x0000009a8820723c */ /* 0x000fe20000041820 */
[----:B------:R-:W3:Y:S07]  /*11580*/  LDSM.16.M88.4 R136, [R132+0x10900] ;  /* 0x010900008488783b */ /* 0x000eee0000000200 */
[C---:B------:R-:W-:Y:S08]  /*11590*/  HMMA.16816.F32.BF16 R4, R156.reuse, R164, R4 ;  /* 0x000000a49c04723c */ /* 0x040ff00000041804 */
[C---:B------:R-:W-:Y:S08]  /*115a0*/  HMMA.16816.F32.BF16 R8, R156.reuse, R166, R8 ;  /* 0x000000a69c08723c */ /* 0x040ff00000041808 */
[C---:B----4-:R-:W-:Y:S08]  /*115b0*/  HMMA.16816.F32.BF16 R12, R156.reuse, R144, R12 ;  /* 0x000000909c0c723c */ /* 0x050ff0000004180c */
[C---:B------:R-:W-:Y:S01]  /*115c0*/  HMMA.16816.F32.BF16 R16, R156.reuse, R146, R16 ;  /* 0x000000929c10723c */ /* 0x040fe20000041810 */
[----:B------:R-:W4:Y:S07]  /*115d0*/  LDSM.16.M88.4 R144, [R132+0x11100] ;  /* 0x011100008490783b */ /* 0x000f2e0000000200 */
[C---:B--2---:R-:W-:Y:S08]  /*115e0*/  HMMA.16816.F32.BF16 R20, R156.reuse, R160, R20 ;  /* 0x000000a09c14723c */ /* 0x044ff00000041814 */
[C---:B------:R-:W-:Y:S08]  /*115f0*/  HMMA.16816.F32.BF16 R24, R156.reuse, R162, R24 ;  /* 0x000000a29c18723c */ /* 0x040ff00000041818 */
[C---:B-1----:R-:W-:Y:S08]  /*11600*/  HMMA.16816.F32.BF16 R28, R156.reuse, R140, R28 ;  /* 0x0000008c9c1c723c */ /* 0x042ff0000004181c */
[----:B------:R-:W-:Y:S01]  /*11610*/  HMMA.16816.F32.BF16 R32, R156, R142, R32 ;  /* 0x0000008e9c20723c */ /* 0x000fe20000041820 */
[----:B------:R1:W2:Y:S01]  /*11620*/  LDSM.16.M88.4 R140, [R132+0x11900] ;  /* 0x01190000848c783b */ /* 0x0002a20000000200 */
[----:B------:R-:W-:Y:S06]  /*11630*/  DEPBAR.LE SB0, 0x2 ;  /* 0x000080800000791a */ /* 0x000fec0000000000 */
[C---:B------:R-:W-:Y:S01]  /*11640*/  HMMA.16816.F32.BF16 R4, R168.reuse, R172, R4 ;  /* 0x000000aca804723c */ /* 0x040fe20000041804 */
[----:B------:R-:W-:Y:S07]  /*11650*/  BAR.SYNC.DEFER_BLOCKING 0x0 ;  /* 0x0000000000007b1d */ /* 0x000fee0000010000 */
[C---:B------:R-:W-:Y:S08]  /*11660*/  HMMA.16816.F32.BF16 R8, R168.reuse, R174, R8 ;  /* 0x000000aea808723c */ /* 0x040ff00000041808 */
[C---:B---3--:R-:W-:Y:S08]  /*11670*/  HMMA.16816.F32.BF16 R12, R168.reuse, R136, R12 ;  /* 0x00000088a80c723c */ /* 0x048ff0000004180c */
[C---:B------:R-:W-:Y:S01]  /*11680*/  HMMA.16816.F32.BF16 R16, R168.reuse, R138, R16 ;  /* 0x0000008aa810723c */ /* 0x040fe20000041810 */
[----:B------:R-:W-:Y:S03]  /*11690*/  LDSM.16.MT88.4 R136, [R177+UR4+0x100] ;  /* 0x00010004b188783b */ /* 0x000fe60008004200 */
[----:B------:R-:W-:Y:S02]  /*116a0*/  FMNMX.FTZ R2, R4, R133, !PT ;  /* 0x0000008504027209 */ /* 0x000fe40007810000 */
[----:B------:R-:W-:Y:S02]  /*116b0*/  FMNMX.FTZ R148, R6, R0, !PT ;  /* 0x0000000006947209 */ /* 0x000fe40007810000 */
[C---:B----4-:R-:W-:Y:S01]  /*116c0*/  HMMA.16816.F32.BF16 R20, R168.reuse, R144, R20 ;  /* 0x00000090a814723c */ /* 0x050fe20000041814 */
[----:B------:R-:W-:Y:S03]  /*116d0*/  LDSM.16.MT88.4 R156, [R176+UR4+0x2900] ;  /* 0x00290004b09c783b */ /* 0x000fe60008004200 */
[----:B------:R-:W-:Y:S02]  /*116e0*/  FMNMX.FTZ R3, R5, R2, !PT ;  /* 0x0000000205037209 */ /* 0x000fe40007810000 */
[----:B------:R-:W-:Y:S02]  /*116f0*/  FMNMX.FTZ R149, R7, R148, !PT ;  /* 0x0000009407957209 */ /* 0x000fe40007810000 */
[C---:B------:R-:W-:Y:S04]  /*11700*/  HMMA.16816.F32.BF16 R24, R168.reuse, R146, R24 ;  /* 0x00000092a818723c */ /* 0x040fe80000041818 */
[----:B------:R-:W-:Y:S02]  /*11710*/  FMNMX.FTZ R2, R8, R3, !PT ;  /* 0x0000000308027209 */ /* 0x000fe40007810000 */
[----:B-1----:R-:W-:Y:S02]  /*11720*/  FMNMX.FTZ R132, R10, R149, !PT ;  /* 0x000000950a847209 */ /* 0x002fe40007810000 */
[C---:B--2---:R-:W-:Y:S04]  /*11730*/  HMMA.16816.F32.BF16 R28, R168.reuse, R140, R28 ;  /* 0x0000008ca81c723c */ /* 0x044fe8000004181c */
        /* <DEDUP_REMOVED lines=26> */
[----:B------:R-:W-:Y:S01]  /*118e0*/  IADD3 R140, R177, UR4, RZ ;  /* 0x00000004b18c7c10 */ /* 0x000fe2000fffe0ff */
[----:B------:R-:W1:Y:S01]  /*118f0*/  SHFL.BFLY PT, R2, R151, 0x2, 0x1f ;  /* 0x0c401f0097027f89 */ /* 0x000e6200000e0000 */
[----:B------:R-:W-:Y:S07]  /*11900*/  FMNMX.FTZ R150, R35, R132, !PT ;  /* 0x0000008423967209 */ /* 0x000fee0007810000 */
[----:B------:R-:W2:Y:S01]  /*11910*/  SHFL.BFLY PT, R3, R150, 0x2, 0x1f ;  /* 0x0c401f0096037f89 */ /* 0x000ea200000e0000 */
[----:B-1----:R-:W-:Y:S07]  /*11920*/  FMNMX.FTZ R149, R151, R2, !PT ;  /* 0x0000000297957209 */ /* 0x002fee0007810000 */
[----:B------:R-:W1:Y:S01]  /*11930*/  SHFL.BFLY PT, R132, R149, 0x1, 0x1f ;  /* 0x0c201f0095847f89 */ /* 0x000e6200000e0000 */
[----:B--2---:R-:W-:Y:S07]  /*11940*/  FMNMX.FTZ R148, R150, R3, !PT ;  /* 0x0000000396947209 */ /* 0x004fee0007810000 */
[----:B------:R-:W2:Y:S01]  /*11950*/  SHFL.BFLY PT, R3, R148, 0x1, 0x1f ;  /* 0x0c201f0094037f89 */ /* 0x000ea200000e0000 */
[----:B-1----:R-:W-:Y:S05]  /*11960*/  FMNMX.FTZ R132, R149, R132, !PT ;  /* 0x0000008495847209 */ /* 0x002fea0007810000 */
[C---:B------:R-:W-:Y:S02]  /*11970*/  FADD.FTZ R133, -R132.reuse, R133 ;  /* 0x0000008584857221 */ /* 0x040fe40000010100 */
[----:B------:R-:W-:Y:S01]  /*11980*/  FMUL.FTZ R170, R132, c[0x0][0x2d0] ;  /* 0x0000b40084aa7a20 */ /* 0x000fe20000410000 */
[----:B--2---:R-:W-:Y:S01]  /*11990*/  FMNMX.FTZ R3, R148, R3, !PT ;  /* 0x0000000394037209 */ /* 0x004fe20007810000 */
[----:B------:R-:W-:Y:S01]  /*119a0*/  FMUL.FTZ R2, R133, c[0x0][0x2d0] ;  /* 0x0000b40085027a20 */ /* 0x000fe20000410000 */
[----:B------:R-:W-:Y:S01]  /*119b0*/  LDSM.16.MT88.4 R148, [R177+UR4+0x2900] ;  /* 0x00290004b194783b */ /* 0x000fe20008004200 */
[----:B------:R-:W-:Y:S02]  /*119c0*/  FFMA.FTZ R161, R4, c[0x0][0x2d0], -R170 ;  /* 0x0000b40004a17a23 */ /* 0x000fe400000108aa */
        /* <DEDUP_REMOVED lines=19> */
[--C-:B------:R-:W-:Y:S02]  /*11b00*/  FFMA.FTZ R214, R31, c[0x0][0x2d0], -R169.reuse ;  /* 0x0000b4001fd67a23 */ /* 0x100fe400000108a9 */
[C---:B-1----:R-:W-:Y:S01]  /*11b10*/  FMUL.FTZ R4, R2.reuse, R128 ;  /* 0x0000008002047220 */ /* 0x042fe20000410000 */
[----:B------:R-:W-:Y:S01]  /*11b20*/  LDSM.16.MT88.4 R28, [R133+0x1900] ;  /* 0x00190000851c783b */ /* 0x000fe20000004200 */
        /* <DEDUP_REMOVED lines=25> */
[--C-:B------:R-:W-:Y:S02]  /*11cc0*/  FFMA.FTZ R215, R32, c[0x0][0x2d0], -R170.reuse ;  /* 0x0000b40020d77a23 */ /* 0x100fe400000108aa */
[--C-:B------:R-:W-:Y:S01]  /*11cd0*/  FFMA.FTZ R216, R34, c[0x0][0x2d0], -R169.reuse ;  /* 0x0000b40022d87a23 */ /* 0x100fe200000108a9 */
        /* <DEDUP_REMOVED lines=38> */
[----:B------:R-:W-:Y:S03]  /*11f40*/  MUFU.EX2 R214, R214 ;  /* 0x000000d600d67308 */ /* 0x000fe60000000800 */
[----:B------:R-:W-:Y:S01]  /*11f50*/  IADD3 R160, R181, R136, RZ ;  /* 0x00000088b5a07210 */ /* 0x000fe20007ffe0ff */
[C---:B------:R-:W-:Y:S02]  /*11f60*/  FMUL.FTZ R74, R0.reuse, R74 ;  /* 0x0000004a004a7220 */ /* 0x040fe40000410000 */
[----:B------:R-:W-:Y:S01]  /*11f70*/  FMUL.FTZ R75, R0, R75 ;  /* 0x0000004b004b7220 */ /* 0x000fe20000410000 */
[C---:B--2---:R-:W-:Y:S01]  /*11f80*/  HMMA.16816.F32.BF16 R36, R128.reuse, R140, R36 ;  /* 0x0000008c8024723c */ /* 0x044fe20000041824 */
[----:B------:R-:W1:Y:S02]  /*11f90*/  LDSM.16.MT88.4 R136, [R160+0x100] ;  /* 0x00010000a088783b */ /* 0x000e640000004200 */
[----:B------:R-:W-:Y:S01]  /*11fa0*/  MUFU.EX2 R215, R215 ;  /* 0x000000d700d77308 */ /* 0x000fe20000000800 */
[C---:B------:R-:W-:Y:S02]  /*11fb0*/  FMUL.FTZ R76, R2.reuse, R76 ;  /* 0x0000004c024c7220 */ /* 0x040fe40000410000 */
[----:B------:R-:W-:Y:S02]  /*11fc0*/  FMUL.FTZ R77, R2, R77 ;  /* 0x0000004d024d7220 */ /* 0x000fe40000410000 */
[C---:B------:R-:W-:Y:S01]  /*11fd0*/  HMMA.16816.F32.BF16 R40, R128.reuse, R142, R40 ;  /* 0x0000008e8028723c */ /* 0x040fe20000041828 */
[----:B------:R-:W2:Y:S03]  /*11fe0*/  LDSM.16.MT88.4 R140, [R177+UR4+0x2100] ;  /* 0x00210004b18c783b */ /* 0x000ea60008004200 */
[C---:B------:R-:W-:Y:S01]  /*11ff0*/  FMUL.FTZ R78, R0.reuse, R78 ;  /* 0x0000004e004e7220 */ /* 0x040fe20000410000 */
[----:B------:R-:W-:Y:S01]  /*12000*/  MUFU.EX2 R216, R216 ;  /* 0x000000d800d87308 */ /* 0x000fe20000000800 */
        /* <DEDUP_REMOVED lines=9> */
[C---:B------:R-:W-:Y:S04]  /*120a0*/  FMUL.FTZ R84, R2.reuse, R84 ;  /* 0x0000005402547220 */ /* 0x040fe80000410000 */
        /* <DEDUP_REMOVED lines=8> */
[----:B------:R-:W1:Y:S03]  /*12130*/  LDSM.16.MT88.4 R136, [R176+UR4+0x2100] ;  /* 0x00210004b088783b */ /* 0x000e660008004200 */
        /* <DEDUP_REMOVED lines=15> */
[--C-:B------:R-:W-:Y:S02]  /*12230*/  FFMA.FTZ R171, R12, c[0x0][0x2d0], -R170.reuse ;  /* 0x0000b4000cab7a23 */ /* 0x100fe400000108aa */
[C---:B------:R-:W-:Y:S01]  /*12240*/  FMUL.FTZ R12, R2.reuse, R120 ;  /* 0x00000078020c7220 */ /* 0x040fe20000410000 */
[C---:B-1----:R-:W-:Y:S03]  /*12250*/  HMMA.16816.F32.BF16 R76, R128.reuse, R136, R76 ;  /* 0x00000088804c723c */ /* 0x042fe6000004184c */
[--C-:B------:R-:W-:Y:S01]  /*12260*/  FFMA.FTZ R172, R13, c[0x0][0x2d0], -R170.reuse ;  /* 0x0000b4000dac7a23 */ /* 0x100fe200000108aa */
[----:B------:R-:W-:Y:S01]  /*12270*/  MUFU.EX2 R171, R171 ;  /* 0x000000ab00ab7308 */ /* 0x000fe20000000800 */
[----:B------:R-:W-:Y:S02]  /*12280*/  FMUL.FTZ R13, R2, R121 ;  /* 0x00000079020d7220 */ /* 0x000fe40000410000 */
[--C-:B------:R-:W-:Y:S01]  /*12290*/  FFMA.FTZ R173, R14, c[0x0][0x2d0], -R169.reuse ;  /* 0x0000b4000ead7a23 */ /* 0x100fe200000108a9 */
[C---:B------:R-:W-:Y:S01]  /*122a0*/  HMMA.16816.F32.BF16 R80, R128.reuse, R138, R80 ;  /* 0x0000008a8050723c */ /* 0x040fe20000041850 */
[----:B------:R-:W1:Y:S03]  /*122b0*/  LDSM.16.MT88.4 R136, [R133+0x4100] ;  /* 0x004100008588783b */ /* 0x000e660000004200 */
[C---:B------:R-:W-:Y:S02]  /*122c0*/  FMUL.FTZ R14, R0.reuse, R122 ;  /* 0x0000007a000e7220 */ /* 0x040fe40000410000 */
[--C-:B------:R-:W-:Y:S01]  /*122d0*/  FFMA.FTZ R174, R15, c[0x0][0x2d0], -R169.reuse ;  /* 0x0000b4000fae7a23 */ /* 0x100fe200000108a9 */
[----:B------:R-:W4:Y:S01]  /*122e0*/  MUFU.EX2 R172, R172 ;  /* 0x000000ac00ac7308 */ /* 0x000f220000000800 */
[C---:B--2---:R-:W-:Y:S04]  /*122f0*/  HMMA.16816.F32.BF16 R84, R128.reuse, R140, R84 ;  /* 0x0000008c8054723c */ /* 0x044fe80000041854 */
[----:B------:R-:W-:Y:S02]  /*12300*/  FMUL.FTZ R15, R0, R123 ;  /* 0x0000007b000f7220 */ /* 0x000fe40000410000 */
[----:B------:R-:W-:Y:S01]  /*12310*/  LDSM.16.MT88.4 R120, [R160+0x4100] ;  /* 0x00410000a078783b */ /* 0x000fe20000004200 */
[C---:B------:R-:W-:Y:S01]  /*12320*/  FMUL.FTZ R100, R2.reuse, R100 ;  /* 0x0000006402647220 */ /* 0x040fe20000410000 */
[C---:B------:R-:W-:Y:S01]  /*12330*/  HMMA.16816.F32.BF16 R88, R128.reuse, R142, R88 ;  /* 0x0000008e8058723c */ /* 0x040fe20000041858 */
[----:B------:R-:W-:Y:S03]  /*12340*/  MUFU.EX2 R173, R173 ;  /* 0x000000ad00ad7308 */ /* 0x000fe60000000800 */
[----:B------:R-:W-:Y:S02]  /*12350*/  FMUL.FTZ R101, R2, R101 ;  /* 0x0000006502657220 */ /* 0x000fe40000410000 */
[----:B------:R-:W2:Y:S01]  /*12360*/  LDSM.16.MT88.4 R140, [R176+UR4+0x4100] ;  /* 0x00410004b08c783b */ /* 0x000ea20008004200 */
[C---:B------:R-:W-:Y:S01]  /*12370*/  FMUL.FTZ R102, R0.reuse, R102 ;  /* 0x0000006600667220 */ /* 0x040fe20000410000 */
[C---:B---3--:R-:W-:Y:S03]  /*12380*/  HMMA.16816.F32.BF16 R92, R128.reuse, R124, R92 ;  /* 0x0000007c805c723c */ /* 0x048fe6000004185c */
[----:B------:R-:W3:Y:S01]  /*12390*/  MUFU.EX2 R174, R174 ;  /* 0x000000ae00ae7308 */ /* 0x000ee20000000800 */
[----:B------:R-:W-:Y:S02]  /*123a0*/  FMUL.FTZ R103, R0, R103 ;  /* 0x0000006700677220 */ /* 0x000fe40000410000 */
[C---:B------:R-:W-:Y:S02]  /*123b0*/  FMUL.FTZ R104, R2.reuse, R104 ;  /* 0x0000006802687220 */ /* 0x040fe40000410000 */
[C---:B------:R-:W-:Y:S01]  /*123c0*/  HMMA.16816.F32.BF16 R96, R128.reuse, R126, R96 ;  /* 0x0000007e8060723c */ /* 0x040fe20000041860 */
[----:B------:R-:W5:Y:S03]  /*123d0*/  LDSM.16.MT88.4 R124, [R177+UR4+0x900] ;  /* 0x00090004b17c783b */ /* 0x000f660008004200 */
[----:B------:R-:W-:Y:S02]  /*123e0*/  FMUL.FTZ R105, R2, R105 ;  /* 0x0000006902697220 */ /* 0x000fe40000410000 */
[C---:B------:R-:W-:Y:S02]  /*123f0*/  FMUL.FTZ R106, R0.reuse, R106 ;  /* 0x0000006a006a7220 */ /* 0x040fe40000410000 */
[----:B------:R-:W-:Y:S01]  /*12400*/  FMUL.FTZ R107, R0, R107 ;  /* 0x0000006b006b7220 */ /* 0x000fe20000410000 */
[C---:B-1----:R-:W-:Y:S03]  /*12410*/  HMMA.16816.F32.BF16 R12, R128.reuse, R136, R12 ;  /* 0x00000088800c723c */ /* 0x042fe6000004180c */
[--C-:B------:R-:W-:Y:S02]  /*12420*/  FFMA.FTZ R175, R16, c[0x0][0x2d0], -R170.reuse ;  /* 0x0000b40010af7a23 */ /* 0x100fe400000108aa */
[----:B------:R-:W-:Y:S02]  /*12430*/  FFMA.FTZ R208, R17, c[0x0][0x2d0], -R170 ;  /* 0x0000b40011d07a23 */ /* 0x000fe400000108aa */
[--C-:B------:R-:W-:Y:S01]  /*12440*/  FFMA.FTZ R209, R18, c[0x0][0x2d0], -R169.reuse ;  /* 0x0000b40012d17a23 */ /* 0x100fe200000108a9 */
[C---:B------:R-:W-:Y:S01]  /*12450*/  HMMA.16816.F32.BF16 R100, R128.reuse, R138, R100 ;  /* 0x0000008a8064723c */ /* 0x040fe20000041864 */
[----:B------:R-:W1:Y:S01]  /*12460*/  LDSM.16.MT88.4 R136, [R133+0x900] ;  /* 0x000900008588783b */ /* 0x000e620000004200 */
[----:B------:R-:W-:Y:S02]  /*12470*/  MUFU.EX2 R175, R175 ;  /* 0x000000af00af7308 */ /* 0x000fe40000000800 */
[----:B------:R-:W-:Y:S02]  /*12480*/  FFMA.FTZ R210, R19, c[0x0][0x2d0], -R169 ;  /* 0x0000b40013d27a23 */ /* 0x000fe400000108a9 */
[C---:B------:R-:W-:Y:S02]  /*12490*/  FMUL.FTZ R108, R2.reuse, R108 ;  /* 0x0000006c026c7220 */ /* 0x040fe40000410000 */
[----:B------:R-:W-:Y:S04]  /*124a0*/  FMUL.FTZ R109, R2, R109 ;  /* 0x0000006d026d7220 */ /* 0x000fe80000410000 */
[----:B------:R-:W5:Y:S01]  /*124b0*/  MUFU.EX2 R208, R208 ;  /* 0x000000d000d07308 */ /* 0x000f620000000800 */
[C---:B--2---:R-:W-:Y:S03]  /*124c0*/  HMMA.16816.F32.BF16 R104, R128.reuse, R140, R104 ;  /* 0x0000008c8068723c */ /* 0x044fe60000041868 */
[C---:B------:R-:W-:Y:S02]  /*124d0*/  FMUL.FTZ R110, R0.reuse, R110 ;  /* 0x0000006e006e7220 */ /* 0x040fe40000410000 */
[----:B------:R-:W-:Y:S02]  /*124e0*/  FMUL.FTZ R111, R0, R111 ;  /* 0x0000006f006f7220 */ /* 0x000fe40000410000 */
[----:B------:R-:W-:Y:S01]  /*124f0*/  FMUL.FTZ R16, R2, R116 ;  /* 0x0000007402107220 */ /* 0x000fe20000410000 */
[----:B----4-:R-:W-:Y:S01]  /*12500*/  F2FP.BF16.PACK_AB R116, R172, R171 ;  /* 0x000000abac74723e */ /* 0x010fe200000010ff */
[----:B------:R-:W-:Y:S03]  /*12510*/  MUFU.EX2 R209, R209 ;  /* 0x000000d100d17308 */ /* 0x000fe60000000800 */
[C---:B------:R-:W-:Y:S01]  /*12520*/  HMMA.16816.F32.BF16 R108, R128.reuse, R142, R108 ;  /* 0x0000008e806c723c */ /* 0x040fe2000004186c */
[----:B------:R-:W2:Y:S02]  /*12530*/  LDSM.16.MT88.4 R140, [R176+UR4+0x900] ;  /* 0x00090004b08c783b */ /* 0x000ea40008004200 */
[----:B------:R-:W-:Y:S01]  /*12540*/  FMUL.FTZ R17, R2, R117 ;  /* 0x0000007502117220 */ /* 0x000fe20000410000 */
[----:B---3--:R-:W-:Y:S01]  /*12550*/  F2FP.BF16.PACK_AB R117, R174, R173 ;  /* 0x000000adae75723e */ /* 0x008fe200000010ff */
[C---:B------:R-:W-:Y:S02]  /*12560*/  FMUL.FTZ R18, R0.reuse, R118 ;  /* 0x0000007600127220 */ /* 0x040fe40000410000 */
[----:B------:R-:W3:Y:S01]  /*12570*/  MUFU.EX2 R210, R210 ;  /* 0x000000d200d27308 */ /* 0x000ee20000000800 */
[----:B------:R-:W-:Y:S01]  /*12580*/  FMUL.FTZ R19, R0, R119 ;  /* 0x0000007700137220 */ /* 0x000fe20000410000 */
[----:B-----5:R-:W-:Y:S03]  /*12590*/  F2FP.BF16.PACK_AB R118, R208, R175 ;  /* 0x000000afd076723e */ /* 0x020fe600000010ff */
[C---:B------:R-:W-:Y:S03]  /*125a0*/  FMUL.FTZ R112, R2.reuse, R112 ;  /* 0x0000007002707220 */ /* 0x040fe60000410000 */
[C---:B------:R-:W-:Y:S03]  /*125b0*/  HMMA.16816.F32.BF16 R16, R128.reuse, R120, R16 ;  /* 0x000000788010723c */ /* 0x040fe60000041810 */
[----:B------:R-:W-:Y:S02]  /*125c0*/  FMUL.FTZ R113, R2, R113 ;  /* 0x0000007102717220 */ /* 0x000fe40000410000 */
[C---:B------:R-:W-:Y:S02]  /*125d0*/  FMUL.FTZ R114, R0.reuse, R114 ;  /* 0x0000007200727220 */ /* 0x040fe40000410000 */
[----:B------:R-:W-:Y:S02]  /*125e0*/  FMUL.FTZ R115, R0, R115 ;  /* 0x0000007300737220 */ /* 0x000fe40000410000 */
[----:B------:R-:W-:Y:S03]  /*125f0*/  FFMA.FTZ R161, R2, R207, R161 ;  /* 0x000000cf02a17223 */ /* 0x000fe600000100a1 */
[----:B------:R-:W-:Y:S02]  /*12600*/  FFMA.FTZ R165, R0, R205, R165 ;  /* 0x000000cd00a57223 */ /* 0x000fe400000100a5 */
[----:B------:R-:W-:Y:S01]  /*12610*/  HMMA.16816.F32.BF16 R112, R128, R122, R112 ;  /* 0x0000007a8070723c */ /* 0x000fe20000041870 */
[----:B------:R-:W4:Y:S02]  /*12620*/  LDSM.16.MT88.4 R120, [R160+0x2900] ;  /* 0x00290000a078783b */ /* 0x000f240000004200 */
[----:B---3--:R-:W-:Y:S01]  /*12630*/  F2FP.BF16.PACK_AB R119, R210, R209 ;  /* 0x000000d1d277723e */ /* 0x008fe200000010ff */
[----:B------:R-:W-:Y:S02]  /*12640*/  FADD.FTZ R162, R162, R161 ;  /* 0x000000a1a2a27221 */ /* 0x000fe40000010000 */
[----:B------:R-:W-:Y:S02]  /*12650*/  FADD.FTZ R166, R166, R165 ;  /* 0x000000a5a6a67221 */ /* 0x000fe40000010000 */
[----:B------:R-:W-:Y:S01]  /*12660*/  FADD.FTZ R163, R163, R162 ;  /* 0x000000a2a3a37221 */ /* 0x000fe20000010000 */
[----:B------:R-:W-:Y:S01]  /*12670*/  LDSM.16.MT88.4 R128, [R133+0x4900] ;  /* 0x004900008580783b */ /* 0x000fe20000004200 */
[C---:B------:R-:W-:Y:S05]  /*12680*/  HMMA.16816.F32.BF16 R4, R116.reuse, R124, R4 ;  /* 0x0000007c7404723c */ /* 0x040fea0000041804 */
[----:B------:R-:W-:Y:S02]  /*12690*/  FADD.FTZ R167, R167, R166 ;  /* 0x000000a6a7a77221 */ /* 0x000fe40000010000 */
[----:B------:R-:W-:Y:S01]  /*126a0*/  FADD.FTZ R164, R164, R163 ;  /* 0x000000a3a4a47221 */ /* 0x000fe20000010000 */
[C---:B------:R-:W-:Y:S01]  /*126b0*/  HMMA.16816.F32.BF16 R8, R116.reuse, R126, R8 ;  /* 0x0000007e7408723c */ /* 0x040fe20000041808 */
[----:B------:R-:W3:Y:S03]  /*126c0*/  LDSM.16.MT88.4 R124, [R177+UR4+0x4900] ;  /* 0x00490004b17c783b */ /* 0x000ee60008004200 */
[----:B------:R-:W-:Y:S02]  /*126d0*/  FADD.FTZ R168, R168, R167 ;  /* 0x000000a7a8a87221 */ /* 0x000fe40000010000 */
[----:B------:R-:W-:Y:S02]  /*126e0*/  FADD.FTZ R171, R171, R164 ;  /* 0x000000a4abab7221 */ /* 0x000fe40000010000 */
[C---:B-1----:R-:W-:Y:S04]  /*126f0*/  HMMA.16816.F32.BF16 R36, R116.reuse, R136, R36 ;  /* 0x000000887424723c */ /* 0x042fe80000041824 */
[----:B------:R-:W-:Y:S02]  /*12700*/  FADD.FTZ R173, R173, R168 ;  /* 0x000000a8adad7221 */ /* 0x000fe40000010000 */
[----:B------:R-:W-:Y:S02]  /*12710*/  FADD.FTZ R172, R172, R171 ;  /* 0x000000abacac7221 */ /* 0x000fe40000010000 */
[C---:B------:R-:W-:Y:S01]  /*12720*/  HMMA.16816.F32.BF16 R40, R116.reuse, R138, R40 ;  /* 0x0000008a7428723c */ /* 0x040fe20000041828 */
[----:B------:R-:W1:Y:S03]  /*12730*/  LDSM.16.MT88.4 R136, [R176+UR4+0x4900] ;  /* 0x00490004b088783b */ /* 0x000e660008004200 */
[----:B------:R-:W-:Y:S04]  /*12740*/  FADD.FTZ R174, R174, R173 ;  /* 0x000000adaeae7221 */ /* 0x000fe80000010000 */
[C---:B--2---:R-:W-:Y:S08]  /*12750*/  HMMA.16816.F32.BF16 R44, R116.reuse, R140, R44 ;  /* 0x0000008c742c723c */ /* 0x044ff0000004182c */
[C---:B------:R-:W-:Y:S01]  /*12760*/  HMMA.16816.F32.BF16 R48, R116.reuse, R142, R48 ;  /* 0x0000008e7430723c */ /* 0x040fe20000041830 */
[----:B------:R-:W-:Y:S07]  /*12770*/  LDSM.16.MT88.4 R140, [R176+UR4+0x1100] ;  /* 0x00110004b08c783b */ /* 0x000fee0008004200 */
[C---:B------:R-:W-:Y:S08]  /*12780*/  HMMA.16816.F32.BF16 R52, R116.reuse, R144, R52 ;  /* 0x000000907434723c */ /* 0x040ff00000041834 */
[C---:B------:R-:W-:Y:S01]  /*12790*/  HMMA.16816.F32.BF16 R56, R116.reuse, R146, R56 ;  /* 0x000000927438723c */ /* 0x040fe20000041838 */
[----:B------:R-:W-:Y:S07]  /*127a0*/  LDSM.16.MT88.4 R144, [R177+UR4+0x5900] ;  /* 0x00590004b190783b */ /* 0x000fee0008004200 */
        /* <DEDUP_REMOVED lines=11> */
[----:B------:R-:W2:Y:S01]  /*12860*/  LDSM.16.MT88.4 R20, [R160+0x4900] ;  /* 0x00490000a014783b */ /* 0x000ea20000004200 */
[--C-:B------:R-:W-:Y:S01]  /*12870*/  FFMA.FTZ R156, R24, c[0x0][0x2d0], -R170.reuse ;  /* 0x0000b400189c7a23 */ /* 0x100fe200000108aa */
[C---:B------:R-:W-:Y:S01]  /*12880*/  HMMA.16816.F32.BF16 R80, R116.reuse, R158, R80 ;  /* 0x0000009e7450723c */ /* 0x040fe20000041850 */
[----:B------:R-:W5:Y:S03]  /*12890*/  MUFU.EX2 R153, R153 ;  /* 0x0000009900997308 */ /* 0x000f660000000800 */
[--C-:B------:R-:W-:Y:S02]  /*128a0*/  FFMA.FTZ R157, R25, c[0x0][0x2d0], -R170.reuse ;  /* 0x0000b400199d7a23 */ /* 0x100fe400000108aa */
[----:B------:R-:W-:Y:S02]  /*128b0*/  FFMA.FTZ R170, R33, c[0x0][0x2d0], -R170 ;  /* 0x0000b40021aa7a23 */ /* 0x000fe400000108aa */
[C---:B----4-:R-:W-:Y:S03]  /*128c0*/  HMMA.16816.F32.BF16 R84, R116.reuse, R120, R84 ;  /* 0x000000787454723c */ /* 0x050fe60000041854 */
[----:B------:R-:W-:Y:S01]  /*128d0*/  MUFU.EX2 R154, R154 ;  /* 0x0000009a009a7308 */ /* 0x000fe20000000800 */
[--C-:B------:R-:W-:Y:S02]  /*128e0*/  FFMA.FTZ R158, R26, c[0x0][0x2d0], -R169.reuse ;  /* 0x0000b4001a9e7a23 */ /* 0x100fe400000108a9 */
[--C-:B------:R-:W-:Y:S02]  /*128f0*/  FFMA.FTZ R159, R27, c[0x0][0x2d0], -R169.reuse ;  /* 0x0000b4001b9f7a23 */ /* 0x100fe400000108a9 */
[C---:B------:R-:W-:Y:S01]  /*12900*/  HMMA.16816.F32.BF16 R88, R116.reuse, R122, R88 ;  /* 0x0000007a7458723c */ /* 0x040fe20000041858 */
[----:B------:R-:W4:Y:S03]  /*12910*/  LDSM.16.MT88.4 R120, [R177+UR4+0x1100] ;  /* 0x00110004b178783b */ /* 0x000f260008004200 */
[----:B------:R-:W-:Y:S01]  /*12920*/  FFMA.FTZ R169, R35, c[0x0][0x2d0], -R169 ;  /* 0x0000b40023a97a23 */ /* 0x000fe200000108a9 */
[----:B------:R-:W1:Y:S03]  /*12930*/  MUFU.EX2 R155, R155 ;  /* 0x0000009b009b7308 */ /* 0x000e660000000800 */
[C---:B---3--:R-:W-:Y:S01]  /*12940*/  HMMA.16816.F32.BF16 R92, R116.reuse, R124, R92 ;  /* 0x0000007c745c723c */ /* 0x048fe2000004185c */
[----:B------:R-:W-:Y:S06]  /*12950*/  LDSM.16.MT88.4 R24, [R160+0x1100] ;  /* 0x00110000a018783b */ /* 0x000fec0000004200 */
[----:B------:R-:W-:Y:S01]  /*12960*/  MUFU.EX2 R156, R156 ;  /* 0x0000009c009c7308 */ /* 0x000fe20000000800 */
[C---:B------:R-:W-:Y:S01]  /*12970*/  HMMA.16816.F32.BF16 R96, R116.reuse, R126, R96 ;  /* 0x0000007e7460723c */ /* 0x040fe20000041860 */
[----:B------:R-:W3:Y:S07]  /*12980*/  LDSM.16.MT88.4 R124, [R133+0x1100] ;  /* 0x00110000857c783b */ /* 0x000eee0000004200 */
[C---:B------:R-:W-:Y:S01]  /*12990*/  HMMA.16816.F32.BF16 R12, R116.reuse, R128, R12 ;  /* 0x00000080740c723c */ /* 0x040fe2000004180c */
[----:B------:R-:W-:Y:S01]  /*129a0*/  LDSM.16.MT88.4 R32, [R176+UR4+0x1900] ;  /* 0x00190004b020783b */ /* 0x000fe20008004200 */
[----:B------:R-:W2:Y:S06]  /*129b0*/  MUFU.EX2 R157, R157 ;  /* 0x0000009d009d7308 */ /* 0x000eac0000000800 */
[C---:B------:R-:W-:Y:S01]  /*129c0*/  HMMA.16816.F32.BF16 R100, R116.reuse, R130, R100 ;  /* 0x000000827464723c */ /* 0x040fe20000041864 */
[----:B------:R-:W3:Y:S03]  /*129d0*/  LDSM.16.MT88.4 R128, [R177+UR4+0x3100] ;  /* 0x00310004b180783b */ /* 0x000ee60008004200 */
[----:B------:R-:W-:Y:S04]  /*129e0*/  MUFU.EX2 R158, R158 ;  /* 0x0000009e009e7308 */ /* 0x000fe80000000800 */
[C---:B-1----:R-:W-:Y:S06]  /*129f0*/  HMMA.16816.F32.BF16 R104, R116.reuse, R136, R104 ;  /* 0x000000887468723c */ /* 0x042fec0000041868 */
[----:B------:R-:W1:Y:S02]  /*12a00*/  MUFU.EX2 R159, R159 ;  /* 0x0000009f009f7308 */ /* 0x000e640000000800 */
[C---:B------:R-:W-:Y:S01]  /*12a10*/  HMMA.16816.F32.BF16 R108, R116.reuse, R138, R108 ;  /* 0x0000008a746c723c */ /* 0x040fe2000004186c */
[----:B------:R-:W-:Y:S07]  /*12a20*/  LDSM.16.MT88.4 R136, [R176+UR4+0x3900] ;  /* 0x00390004b088783b */ /* 0x000fee0008004200 */
[C---:B--2---:R-:W-:Y:S01]  /*12a30*/  HMMA.16816.F32.BF16 R16, R116.reuse, R20, R16 ;  /* 0x000000147410723c */ /* 0x044fe20000041810 */
[----:B------:R-:W2:Y:S06]  /*12a40*/  MUFU.EX2 R170, R170 ;  /* 0x000000aa00aa7308 */ /* 0x000eac0000000800 */
[----:B-----5:R-:W-:Y:S01]  /*12a50*/  F2FP.BF16.PACK_AB R20, R153, R152 ;  /* 0x000000989914723e */ /* 0x020fe200000010ff */
[----:B------:R-:W-:Y:S01]  /*12a60*/  HMMA.16816.F32.BF16 R112, R116, R22, R112 ;  /* 0x000000167470723c */ /* 0x000fe20000041870 */
[----:B------:R-:W5:Y:S02]  /*12a70*/  LDSM.16.MT88.4 R116, [R133+0x3100] ;  /* 0x003100008574783b */ /* 0x000f640000004200 */
[----:B------:R-:W2:Y:S01]  /*12a80*/  MUFU.EX2 R169, R169 ;  /* 0x000000a900a97308 */ /* 0x000ea20000000800 */
[----:B------:R-:W-:Y:S03]  /*12a90*/  F2FP.BF16.PACK_AB R21, R155, R154 ;  /* 0x0000009a9b15723e */ /* 0x000fe600000010ff */
[----:B------:R-:W-:Y:S02]  /*12aa0*/  F2FP.BF16.PACK_AB R22, R157, R156 ;  /* 0x0000009c9d16723e */ /* 0x000fe400000010ff */
[----:B-1----:R-:W-:Y:S07]  /*12ab0*/  F2FP.BF16.PACK_AB R23, R159, R158 ;  /* 0x0000009e9f17723e */ /* 0x002fee00000010ff */
[C---:B----4-:R-:W-:Y:S08]  /*12ac0*/  HMMA.16816.F32.BF16 R4, R20.reuse, R120, R4 ;  /* 0x000000781404723c */ /* 0x050ff00000041804 */
[C---:B------:R-:W-:Y:S01]  /*12ad0*/  HMMA.16816.F32.BF16 R8, R20.reuse, R122, R8 ;  /* 0x0000007a1408723c */ /* 0x040fe20000041808 */
[----:B------:R-:W1:Y:S07]  /*12ae0*/  LDSM.16.MT88.4 R120, [R176+UR4+0x3100] ;  /* 0x00310004b078783b */ /* 0x000e6e0008004200 */
[C---:B---3--:R-:W-:Y:S08]  /*12af0*/  HMMA.16816.F32.BF16 R36, R20.reuse, R124, R36 ;  /* 0x0000007c1424723c */ /* 0x048ff00000041824 */
[C---:B------:R-:W-:Y:S01]  /*12b00*/  HMMA.16816.F32.BF16 R40, R20.reuse, R126, R40 ;  /* 0x0000007e1428723c */ /* 0x040fe20000041828 */
[----:B------:R-:W-:Y:S07]  /*12b10*/  LDSM.16.MT88.4 R124, [R177+UR4+0x5100] ;  /* 0x00510004b17c783b */ /* 0x000fee0008004200 */
        /* <DEDUP_REMOVED lines=8> */
[C---:B-----5:R-:W-:Y:S08]  /*12ba0*/  HMMA.16816.F32.BF16 R68, R20.reuse, R116, R68 ;  /* 0x000000741444723c */ /* 0x060ff00000041844 */
[C---:B------:R-:W-:Y:S01]  /*12bb0*/  HMMA.16816.F32.BF16 R72, R20.reuse, R118, R72 ;  /* 0x000000761448723c */ /* 0x040fe20000041848 */
[----:B------:R-:W4:Y:S07]  /*12bc0*/  LDSM.16.MT88.4 R116, [R133+0x5100] ;  /* 0x005100008574783b */ /* 0x000f2e0000004200 */
[C---:B-1----:R-:W-:Y:S08]  /*12bd0*/  HMMA.16816.F32.BF16 R76, R20.reuse, R120, R76 ;  /* 0x00000078144c723c */ /* 0x042ff0000004184c */
[C---:B------:R-:W-:Y:S01]  /*12be0*/  HMMA.16816.F32.BF16 R80, R20.reuse, R122, R80 ;  /* 0x0000007a1450723c */ /* 0x040fe20000041850 */
[----:B------:R-:W1:Y:S07]  /*12bf0*/  LDSM.16.MT88.4 R120, [R176+UR4+0x5100] ;  /* 0x00510004b078783b */ /* 0x000e6e0008004200 */
[C---:B---3--:R-:W-:Y:S08]  /*12c00*/  HMMA.16816.F32.BF16 R84, R20.reuse, R24, R84 ;  /* 0x000000181454723c */ /* 0x048ff00000041854 */
[C---:B------:R-:W-:Y:S01]  /*12c10*/  HMMA.16816.F32.BF16 R88, R20.reuse, R26, R88 ;  /* 0x0000001a1458723c */ /* 0x040fe20000041858 */
[----:B------:R-:W3:Y:S07]  /*12c20*/  LDSM.16.MT88.4 R24, [R160+0x5100] ;  /* 0x00510000a018783b */ /* 0x000eee0000004200 */
[C---:B------:R-:W-:Y:S08]  /*12c30*/  HMMA.16816.F32.BF16 R92, R20.reuse, R124, R92 ;  /* 0x0000007c145c723c */ /* 0x040ff0000004185c */
[C---:B------:R-:W-:Y:S01]  /*12c40*/  HMMA.16816.F32.BF16 R96, R20.reuse, R126, R96 ;  /* 0x0000007e1460723c */ /* 0x040fe20000041860 */
[----:B------:R-:W5:Y:S07]  /*12c50*/  LDSM.16.MT88.4 R124, [R177+UR4+0x1900] ;  /* 0x00190004b17c783b */ /* 0x000f6e0008004200 */
[C---:B----4-:R-:W-:Y:S08]  /*12c60*/  HMMA.16816.F32.BF16 R12, R20.reuse, R116, R12 ;  /* 0x00000074140c723c */ /* 0x050ff0000004180c */
[C---:B------:R-:W-:Y:S01]  /*12c70*/  HMMA.16816.F32.BF16 R100, R20.reuse, R118, R100 ;  /* 0x000000761464723c */ /* 0x040fe20000041864 */
[----:B------:R-:W4:Y:S07]  /*12c80*/  LDSM.16.MT88.4 R116, [R160+0x1900] ;  /* 0x00190000a074783b */ /* 0x000f2e0000004200 */
[C---:B-1----:R-:W-:Y:S08]  /*12c90*/  HMMA.16816.F32.BF16 R104, R20.reuse, R120, R104 ;  /* 0x000000781468723c */ /* 0x042ff00000041868 */
[C---:B------:R-:W-:Y:S01]  /*12ca0*/  HMMA.16816.F32.BF16 R108, R20.reuse, R122, R108 ;  /* 0x0000007a146c723c */ /* 0x040fe2000004186c */
[----:B------:R-:W1:Y:S07]  /*12cb0*/  LDSM.16.MT88.4 R120, [R177+UR4+0x3900] ;  /* 0x00390004b178783b */ /* 0x000e6e0008004200 */
[C---:B---3--:R-:W-:Y:S08]  /*12cc0*/  HMMA.16816.F32.BF16 R16, R20.reuse, R24, R16 ;  /* 0x000000181410723c */ /* 0x048ff00000041810 */
[----:B------:R-:W-:Y:S01]  /*12cd0*/  HMMA.16816.F32.BF16 R112, R20, R26, R112 ;  /* 0x0000001a1470723c */ /* 0x000fe20000041870 */
[----:B------:R-:W3:Y:S06]  /*12ce0*/  LDSM.16.MT88.4 R24, [R133+0x3900] ;  /* 0x003900008518783b */ /* 0x000eec0000004200 */
[----:B------:R-:W-:Y:S02]  /*12cf0*/  F2FP.BF16.PACK_AB R20, R212, R211 ;  /* 0x000000d3d414723e */ /* 0x000fe400000010ff */
[----:B------:R-:W-:Y:S03]  /*12d00*/  F2FP.BF16.PACK_AB R21, R214, R213 ;  /* 0x000000d5d615723e */ /* 0x000fe600000010ff */
[----:B--2---:R-:W-:Y:S02]  /*12d10*/  F2FP.BF16.PACK_AB R22, R170, R215 ;  /* 0x000000d7aa16723e */ /* 0x004fe400000010ff */
[----:B------:R-:W-:Y:S07]  /*12d20*/  F2FP.BF16.PACK_AB R23, R169, R216 ;  /* 0x000000d8a917723e */ /* 0x000fee00000010ff */
[C---:B-----5:R-:W-:Y:S08]  /*12d30*/  HMMA.16816.F32.BF16 R128, R20.reuse, R124, R4 ;  /* 0x0000007c1480723c */ /* 0x060ff00000041804 */
[C---:B------:R-:W-:Y:S08]  /*12d40*/  HMMA.16816.F32.BF16 R124, R20.reuse, R126, R8 ;  /* 0x0000007e147c723c */ /* 0x040ff00000041808 */
[C---:B------:R-:W-:Y:S08]  /*12d50*/  HMMA.16816.F32.BF16 R36, R20.reuse, R28, R36 ;  /* 0x0000001c1424723c */ /* 0x040ff00000041824 */
[C---:B------:R-:W-:Y:S01]  /*12d60*/  HMMA.16816.F32.BF16 R40, R20.reuse, R30, R40 ;  /* 0x0000001e1428723c */ /* 0x040fe20000041828 */
[----:B------:R-:W2:Y:S07]  /*12d70*/  LDSM.16.MT88.4 R28, [R176+UR4+0x5900] ;  /* 0x00590004b01c783b */ /* 0x000eae0008004200 */
[C---:B------:R-:W-:Y:S07]  /*12d80*/  HMMA.16816.F32.BF16 R44, R20.reuse, R32, R44 ;  /* 0x00000020142c723c */ /* 0x040fee000004182c */
[----:B------:R-:W-:Y:S01]  /*12d90*/  FADD.FTZ R33, R209, R174 ;  /* 0x000000aed1217221 */ /* 0x000fe20000010000 */
[C---:B------:R-:W-:Y:S04]  /*12da0*/  HMMA.16816.F32.BF16 R48, R20.reuse, R34, R48 ;  /* 0x000000221430723c */ /* 0x040fe80000041830 */
[----:B------:R-:W-:Y:S04]  /*12db0*/  FADD.FTZ R33, R210, R33 ;  /* 0x00000021d2217221 */ /* 0x000fe80000010000 */
[C---:B----4-:R-:W-:Y:S04]  /*12dc0*/  HMMA.16816.F32.BF16 R52, R20.reuse, R116, R52 ;  /* 0x000000741434723c */ /* 0x050fe80000041834 */
        /* <DEDUP_REMOVED lines=9> */
[C---:B------:R-:W-:Y:S01]  /*12e60*/  HMMA.16816.F32.BF16 R72, R20.reuse, R26, R72 ;  /* 0x0000001a1448723c */ /* 0x040fe20000041848 */
[----:B------:R-:W1:Y:S03]  /*12e70*/  LDSM.16.MT88.4 R24, [R160+0x5900] ;  /* 0x00590000a018783b */ /* 0x000e660000004200 */
[----:B------:R-:W-:Y:S04]  /*12e80*/  FADD.FTZ R213, R214, R213 ;  /* 0x000000d5d6d57221 */ /* 0x000fe80000010000 */
[C---:B------:R-:W-:Y:S04]  /*12e90*/  HMMA.16816.F32.BF16 R76, R20.reuse, R136, R76 ;  /* 0x00000088144c723c */ /* 0x040fe8000004184c */
[----:B------:R-:W-:Y:S04]  /*12ea0*/  FADD.FTZ R216, R216, R213 ;  /* 0x000000d5d8d87221 */ /* 0x000fe80000010000 */
[C---:B------:R-:W-:Y:S04]  /*12eb0*/  HMMA.16816.F32.BF16 R80, R20.reuse, R138, R80 ;  /* 0x0000008a1450723c */ /* 0x040fe80000041850 */
[----:B------:R-:W-:Y:S04]  /*12ec0*/  FADD.FTZ R205, R169, R216 ;  /* 0x000000d8a9cd7221 */ /* 0x000fe80000010000 */
[C---:B------:R-:W-:Y:S08]  /*12ed0*/  HMMA.16816.F32.BF16 R84, R20.reuse, R140, R84 ;  /* 0x0000008c1454723c */ /* 0x040ff00000041854 */
[C---:B------:R-:W-:Y:S08]  /*12ee0*/  HMMA.16816.F32.BF16 R88, R20.reuse, R142, R88 ;  /* 0x0000008e1458723c */ /* 0x040ff00000041858 */
        /* <DEDUP_REMOVED lines=8> */
[C---:B-1----:R-:W-:Y:S04]  /*12f70*/  HMMA.16816.F32.BF16 R116, R20.reuse, R24, R16 ;  /* 0x000000181474723c */ /* 0x042fe80000041810 */
[----:B------:R-:W-:Y:S04]  /*12f80*/  FADD.FTZ R152, R152, R29 ;  /* 0x0000001d98987221 */ /* 0x000fe80000010000 */
[----:B------:R-:W-:Y:S01]  /*12f90*/  FADD.FTZ R153, R153, R152 ;  /* 0x0000009899997221 */ /* 0x000fe20000010000 */
[----:B------:R-:W-:Y:S03]  /*12fa0*/  HMMA.16816.F32.BF16 R112, R20, R26, R112 ;  /* 0x0000001a1470723c */ /* 0x000fe60000041870 */
[----:B------:R-:W-:Y:S04]  /*12fb0*/  FADD.FTZ R0, R156, R153 ;  /* 0x000000999c007221 */ /* 0x000fe80000010000 */
[----:B------:R-:W-:Y:S05]  /*12fc0*/  FADD.FTZ R0, R157, R0 ;  /* 0x000000009d007221 */ /* 0x000fea0000010000 */
[----:B------:R-:W-:Y:S04]  /*12fd0*/  FADD.FTZ R211, R211, R0 ;  /* 0x00000000d3d37221 */ /* 0x000fe80000010000 */
[----:B------:R-:W-:Y:S04]  /*12fe0*/  FADD.FTZ R212, R212, R211 ;  /* 0x000000d3d4d47221 */ /* 0x000fe80000010000 */
[----:B------:R-:W-:Y:S04]  /*12ff0*/  FADD.FTZ R207, R215, R212 ;  /* 0x000000d4d7cf7221 */ /* 0x000fe80000010000 */
[----:B------:R-:W-:Y:S01]  /*13000*/  FADD.FTZ R207, R170, R207 ;  /* 0x000000cfaacf7221 */ /* 0x000fe20000010000 */
[----:B------:R-:W-:-:S05]  /*13010*/  @!P0 BRA `(.L_x_989) ;  /* 0x0000040000008947 */ /* 0x000fca0003800000 */
[----:B------:R-:W-:Y:S01]  /*13020*/  ISETP.NE.AND P2, PT, R190, 0x1, PT ;  /* 0x00000001be00780c */ /* 0x000fe20003f45270 */
[----:B------:R-:W-:Y:S01]  /*13030*/  IMAD R193, R206, 0x40, R185 ;  /* 0x00000040cec17824 */ /* 0x000fe200078e02b9 */
[----:B------:R-:W-:Y:S01]  /*13040*/  SEL R4, RZ, 0x10, P5 ;  /* 0x00000010ff047807 */ /* 0x000fe20002800000 */
[----:B------:R-:W-:Y:S03]  /*13050*/  IMAD.MOV.U32 R192, RZ, RZ, RZ ;  /* 0x000000ffffc07224 */ /* 0x000fe600078e00ff */
[----:B------:R-:W-:Y:S02]  /*13060*/  IADD3 R193, R193, -0x80, R196 ;  /* 0xffffff80c1c17810 */ /* 0x000fe40007ffe0c4 */
[C---:B------:R-:W-:Y:S03]  /*13070*/  IADD3 R13, -R4.reuse, 0x10, RZ ;  /* 0x00000010040d7810 */ /* 0x040fe60007ffe1ff */
[--C-:B------:R-:W-:Y:S01]  /*13080*/  IMAD.MOV.U32 R0, RZ, RZ, R193.reuse ;  /* 0x000000ffff007224 */ /* 0x100fe200078e00c1 */
[----:B------:R-:W-:Y:S01]  /*13090*/  LOP3.LUT R13, R13, 0xf, RZ, 0xc0, !PT ;  /* 0x0000000f0d0d7812 */ /* 0x000fe200078ec0ff */
[----:B------:R-:W-:Y:S05]  /*130a0*/  @P2 IMAD.HI.U32 R2, R193, c[0x0][0x2bc], RZ ;  /* 0x0000af00c1022a27 */ /* 0x000fea00078e00ff */
[----:B------:R-:W-:Y:S02]  /*130b0*/  @P2 SHF.R.U32.HI R0, RZ, c[0x0][0x2c0], R2 ;  /* 0x0000b000ff002a19 */ /* 0x000fe40000011602 */
[----:B------:R-:W-:Y:S02]  /*130c0*/  ISETP.NE.U32.AND P2, PT, R4, RZ, PT ;  /* 0x000000ff0400720c */ /* 0x000fe40003f45070 */
[C---:B------:R-:W-:Y:S04]  /*130d0*/  @!P3 IADD3 R5, P0, R0.reuse, R198, RZ ;  /* 0x000000c60005b210 */ /* 0x040fe80007f1e0ff */
[----:B------:R-:W-:Y:S01]  /*130e0*/  @!P3 LEA.HI.X.SX32 R2, R0, R189, 0x1, P0 ;  /* 0x000000bd0002b211 */ /* 0x000fe200000f0eff */
[----:B------:R-:W-:Y:S01]  /*130f0*/  IMAD.MOV R0, RZ, RZ, -R0 ;  /* 0x000000ffff007224 */ /* 0x000fe200078e0a00 */
[C---:B------:R-:W-:Y:S03]  /*13100*/  @!P3 LEA R10, P0, R5.reuse, c[0x0][0x2a0], 0x2 ;  /* 0x0000a800050aba11 */ /* 0x040fe600078010ff */
[----:B------:R-:W-:Y:S01]  /*13110*/  IMAD R193, R0, c[0x0][0x2b8], R193 ;  /* 0x0000ae0000c17a24 */ /* 0x000fe200078e02c1 */
[----:B------:R-:W-:Y:S02]  /*13120*/  @!P3 LEA.HI.X R11, R5, c[0x0][0x2a4], R2, 0x2, P0 ;  /* 0x0000a900050bba11 */ /* 0x000fe400000f1402 */
[----:B------:R-:W-:Y:S01]  /*13130*/  SEL R2, RZ, 0x10, P4 ;  /* 0x00000010ff027807 */ /* 0x000fe20002000000 */
[----:B------:R-:W-:Y:S01]  /*13140*/  IMAD.WIDE.U32 R8, R193, c[0x0][0x1e0], RZ ;  /* 0x00007800c1087a25 */ /* 0x000fe200078e00ff */
[----:B------:R-:W-:Y:S01]  /*13150*/  SHF.R.S32.HI R5, RZ, 0x1f, R193 ;  /* 0x0000001fff057819 */ /* 0x000fe200000114c1 */
[----:B------:R-:W2:Y:S04]  /*13160*/  @!P3 LDG.E R192, [R10.64] ;  /* 0x000000060ac0b981 */ /* 0x000ea8000c1e1900 */
[----:B------:R-:W-:Y:S04]  /*13170*/  IMAD R5, R5, c[0x0][0x1e0], RZ ;  /* 0x0000780005057a24 */ /* 0x000fe800078e02ff */
[----:B------:R-:W-:Y:S04]  /*13180*/  IMAD R5, R193, c[0x0][0x1e4], R5 ;  /* 0x00007900c1057a24 */ /* 0x000fe800078e0205 */
[----:B------:R-:W-:Y:S02]  /*13190*/  IMAD.IADD R9, R9, 0x1, R5 ;  /* 0x0000000109097824 */ /* 0x000fe400078e0205 */
[----:B------:R-:W-:Y:S01]  /*131a0*/  IMAD R5, R184, c[0x0][0x1e8], RZ ;  /* 0x00007a00b8057a24 */ /* 0x000fe200078e02ff */
[----:B--2---:R-:W-:Y:S01]  /*131b0*/  SHF.R.S32.HI R7, RZ, 0x1f, R192 ;  /* 0x0000001fff077819 */ /* 0x004fe200000114c0 */
[C---:B------:R-:W-:Y:S04]  /*131c0*/  IMAD.WIDE.U32 R8, R192.reuse, c[0x0][0x1f0], R8 ;  /* 0x00007c00c0087a25 */ /* 0x040fe800078e0008 */
        /* <DEDUP_REMOVED lines=15> */
[----:B-1----:R-:W-:Y:S04]  /*132c0*/  IADD3 R12, P1, P0, R13, R6, R200 ;  /* 0x000000060d0c7210 */ /* 0x002fe8000783e0c8 */
[----:B--2---:R-:W-:Y:S02]  /*132d0*/  IADD3.X R13, RZ, R8, R201, P1, P0 ;  /* 0x00000008ff0d7210 */ /* 0x004fe40000fe04c9 */
[----:B---3--:R-:W-:Y:S04]  /*132e0*/  IADD3 R14, P1, P0, R7, R6, R202 ;  /* 0x00000006070e7210 */ /* 0x008fe8000783e0ca */
[----:B------:R-:W-:Y:S02]  /*132f0*/  IADD3.X R15, RZ, R8, R203, P1, P0 ;  /* 0x00000008ff0f7210 */ /* 0x000fe40000fe04cb */
        /* <DEDUP_REMOVED lines=18> */
.L_x_989:
        /* <DEDUP_REMOVED lines=9> */
.L_x_987:
[----:B-1----:R-:W1:Y:S01]  /*134b0*/  SHFL.BFLY PT, R6, R207, 0x2, 0x1f ;  /* 0x0c401f00cf067f89 */ /* 0x002e6200000e0000 */
        /* <DEDUP_REMOVED lines=122> */
.L_x_937:
        /* <DEDUP_REMOVED lines=19> */
[----:B------:R-:W-:Y:S02]  /*13d90*/  LEA.HI R9, R12, R3, RZ, 0x5 ;  /* 0x000000030c097211 */ /* 0x000fe400078f28ff */
[--C-:B------:R-:W-:Y:S02]  /*13da0*/  SHF.R.S32.HI R15, RZ, 0x2, R5.reuse ;  /* 0x00000002ff0f7819 */ /* 0x100fe40000011405 */
[----:B------:R-:W-:Y:S02]  /*13db0*/  SHF.R.S32.HI R14, RZ, 0x1f, R5 ;  /* 0x0000001fff0e7819 */ /* 0x000fe40000011405 */
[----:B------:R-:W-:Y:S02]  /*13dc0*/  LOP3.LUT R16, R5, 0xfffffffc, RZ, 0xc0, !PT ;  /* 0xfffffffc05107812 */ /* 0x000fe400078ec0ff */
[----:B------:R-:W-:Y:S02]  /*13dd0*/  LEA.HI R14, R14, R15, RZ, 0x3 ;  /* 0x0000000f0e0e7211 */ /* 0x000fe400078f18ff */
[----:B------:R-:W-:Y:S01]  /*13de0*/  SHF.R.S32.HI R5, RZ, 0x5, R9 ;  /* 0x00000005ff057819 */ /* 0x000fe20000011409 */
[----:B------:R-:W-:Y:S01]  /*13df0*/  IMAD.IADD R16, R3, 0x1, -R16 ;  /* 0x0000000103107824 */ /* 0x000fe200078e0a10 */
[----:B------:R-:W-:-:S02]  /*13e00*/  LOP3.LUT R14, R14, 0xfffffff8, RZ, 0xc0, !PT ;  /* 0xfffffff80e0e7812 */ /* 0x000fc400078ec0ff */
[----:B------:R-:W-:Y:S01]  /*13e10*/  F2FP.BF16.PACK_AB R48, R49, R48 ;  /* 0x000000303130723e */ /* 0x000fe200000010ff */
[----:B------:R-:W-:Y:S01]  /*13e20*/  IMAD R13, R5, 0x200, R16 ;  /* 0x00000200050d7824 */ /* 0x000fe200078e0210 */
[----:B------:R-:W-:Y:S01]  /*13e30*/  F2FP.BF16.PACK_AB R50, R51, R50 ;  /* 0x000000323332723e */ /* 0x000fe200000010ff */
[----:B------:R-:W-:Y:S01]  /*13e40*/  IMAD.IADD R14, R15, 0x1, -R14 ;  /* 0x000000010f0e7824 */ /* 0x000fe200078e0a0e */
[----:B------:R-:W-:Y:S02]  /*13e50*/  F2FP.BF16.PACK_AB R52, R53, R52 ;  /* 0x000000343534723e */ /* 0x000fe400000010ff */
[----:B------:R-:W-:Y:S01]  /*13e60*/  F2FP.BF16.PACK_AB R54, R55, R54 ;  /* 0x000000363736723e */ /* 0x000fe200000010ff */
[C---:B------:R-:W-:Y:S01]  /*13e70*/  IMAD.SHL.U32 R11, R14.reuse, 0x40, RZ ;  /* 0x000000400e0b7824 */ /* 0x040fe200078e00ff */
[----:B------:R-:W-:Y:S02]  /*13e80*/  LOP3.LUT R15, R14, 0x1, RZ, 0xc0, !PT ;  /* 0x000000010e0f7812 */ /* 0x000fe400078ec0ff */
[----:B------:R-:W-:-:S02]  /*13e90*/  F2FP.BF16.PACK_AB R56, R57, R56 ;  /* 0x000000383938723e */ /* 0x000fc400000010ff */
[----:B------:R-:W-:Y:S02]  /*13ea0*/  LOP3.LUT R11, R11, 0x1c0, RZ, 0xc0, !PT ;  /* 0x000001c00b0b7812 */ /* 0x000fe400078ec0ff */
        /* <DEDUP_REMOVED lines=9> */
[----:B------:R-:W-:Y:S02]  /*13f40*/  F2FP.BF16.PACK_AB R62, R63, R62 ;  /* 0x0000003e3f3e723e */ /* 0x000fe400000010ff */
[----:B------:R-:W-:Y:S01]  /*13f50*/  F2FP.BF16.PACK_AB R64, R65, R64 ;  /* 0x000000404140723e */ /* 0x000fe200000010ff */
[C---:B------:R-:W-:Y:S01]  /*13f60*/  IMAD.IADD R17, R13.reuse, 0x1, R14 ;  /* 0x000000010d117824 */ /* 0x040fe200078e020e */
[C---:B------:R-:W-:Y:S01]  /*13f70*/  IADD3 R15, R13.reuse, 0x80, RZ ;  /* 0x000000800d0f7810 */ /* 0x040fe20007ffe0ff */
[----:B------:R-:W-:Y:S01]  /*13f80*/  STS [R13+0x80], R128 ;  /* 0x000080800d007388 */ /* 0x000fe20000000800 */
[----:B------:R-:W-:Y:S02]  /*13f90*/  IADD3 R11, R13, 0x70, RZ ;  /* 0x000000700d0b7810 */ /* 0x000fe40007ffe0ff */
[----:B------:R-:W-:Y:S01]  /*13fa0*/  @P0 IADD3 R11, R15, 0x10, RZ ;  /* 0x000000100f0b0810 */ /* 0x000fe20007ffe0ff */
[----:B------:R-:W-:Y:S01]  /*13fb0*/  IMAD.MOV.U32 R15, RZ, RZ, 0x40 ;  /* 0x00000040ff0f7424 */ /* 0x000fe200078e00ff */
[----:B------:R-:W-:Y:S01]  /*13fc0*/  STS [R13+0x480], R130 ;  /* 0x000480820d007388 */ /* 0x000fe20000000800 */
[----:B------:R-:W-:-:S02]  /*13fd0*/  F2FP.BF16.PACK_AB R66, R67, R66 ;  /* 0x000000424342723e */ /* 0x000fc400000010ff */
[----:B------:R-:W-:Y:S01]  /*13fe0*/  F2FP.BF16.PACK_AB R68, R69, R68 ;  /* 0x000000444544723e */ /* 0x000fe200000010ff */
[----:B------:R-:W-:Y:S01]  /*13ff0*/  STS [R11], R124 ;  /* 0x0000007c0b007388 */ /* 0x000fe20000000800 */
[----:B------:R-:W-:Y:S01]  /*14000*/  SEL R18, R15, 0xffffffc0, !P2 ;  /* 0xffffffc00f127807 */ /* 0x000fe20005000000 */
[--C-:B------:R-:W-:Y:S01]  /*14010*/  IMAD.IADD R15, R14, 0x1, R11.reuse ;  /* 0x000000010e0f7824 */ /* 0x100fe200078e020b */
[----:B------:R-:W-:Y:S01]  /*14020*/  F2FP.BF16.PACK_AB R70, R71, R70 ;  /* 0x000000464746723e */ /* 0x000fe200000010ff */
[----:B------:R-:W-:Y:S01]  /*14030*/  STS [R11+0x400], R126 ;  /* 0x0004007e0b007388 */ /* 0x000fe20000000800 */
[----:B------:R-:W-:Y:S01]  /*14040*/  F2FP.BF16.PACK_AB R72, R73, R72 ;  /* 0x000000484948723e */ /* 0x000fe200000010ff */
[--C-:B------:R-:W-:Y:S01]  /*14050*/  IMAD.IADD R19, R13, 0x1, R18.reuse ;  /* 0x000000010d137824 */ /* 0x100fe200078e0212 */
[----:B------:R-:W-:Y:S01]  /*14060*/  F2FP.BF16.PACK_AB R74, R75, R74 ;  /* 0x0000004a4b4a723e */ /* 0x000fe200000010ff */
[C---:B------:R-:W-:Y:S01]  /*14070*/  IMAD.IADD R21, R18.reuse, 0x1, R11 ;  /* 0x0000000112157824 */ /* 0x040fe200078e020b */
[----:B------:R-:W-:Y:S01]  /*14080*/  STS [R17+0x80], R36 ;  /* 0x0000802411007388 */ /* 0x000fe20000000800 */
[----:B------:R-:W-:Y:S01]  /*14090*/  IMAD.IADD R23, R18, 0x1, R17 ;  /* 0x0000000112177824 */ /* 0x000fe200078e0211 */
[----:B------:R-:W-:Y:S01]  /*140a0*/  F2FP.BF16.PACK_AB R76, R77, R76 ;  /* 0x0000004c4d4c723e */ /* 0x000fe200000010ff */
[----:B------:R-:W-:Y:S01]  /*140b0*/  IMAD.IADD R25, R15, 0x1, R18 ;  /* 0x000000010f197824 */ /* 0x000fe200078e0212 */
        /* <DEDUP_REMOVED lines=31> */
[----:B------:R-:W-:Y:S02]  /*142b0*/  ISETP.NE.U32.AND P1, PT, RZ, c[0x0][0x508], PT ;  /* 0x00014200ff007a0c */ /* 0x000fe40003f25070 */
[----:B------:R-:W-:Y:S01]  /*142c0*/  ISETP.NE.U32.AND P0, PT, RZ, c[0x0][0x500], PT ;  /* 0x00014000ff007a0c */ /* 0x000fe20003f05070 */
[----:B------:R-:W-:Y:S01]  /*142d0*/  STS [R13+0x4080], R60 ;  /* 0x0040803c0d007388 */ /* 0x000fe20000000800 */
[----:B------:R-:W-:Y:S02]  /*142e0*/  ISETP.NE.AND.EX P1, PT, RZ, c[0x0][0x50c], PT, P1 ;  /* 0x00014300ff007a0c */ /* 0x000fe40003f25310 */
        /* <DEDUP_REMOVED lines=16> */
[----:B------:R3:W-:Y:S04]  /*143f0*/  STS [R13+0x8080], R6 ;  /* 0x008080060d007388 */ /* 0x0007e80000000800 */
[----:B------:R-:W-:Y:S04]  /*14400*/  STS [R13+0x8480], R8 ;  /* 0x008480080d007388 */ /* 0x000fe80000000800 */
[----:B------:R-:W-:Y:S04]  /*14410*/  STS [R11+0x8000], R96 ;  /* 0x008000600b007388 */ /* 0x000fe80000000800 */
[----:B------:R4:W-:Y:S04]  /*14420*/  STS [R11+0x8400], R98 ;  /* 0x008400620b007388 */ /* 0x0009e80000000800 */
[----:B------:R-:W-:Y:S01]  /*14430*/  STS [R17+0x8080], R120 ;  /* 0x0080807811007388 */ /* 0x000fe20000000800 */
[----:B-1----:R-:W-:-:S03]  /*14440*/  IMAD.MOV.U32 R7, RZ, RZ, 0x4 ;  /* 0x00000004ff077424 */ /* 0x002fc600078e00ff */
[----:B------:R-:W-:Y:S01]  /*14450*/  STS [R17+0x8480], R122 ;  /* 0x0084807a11007388 */ /* 0x000fe20000000800 */
[----:B------:R-:W-:-:S03]  /*14460*/  IMAD.WIDE R26, R186, R7, c[0x0][0x500] ;  /* 0x00014000ba1a7625 */ /* 0x000fc600078e0207 */
        /* <DEDUP_REMOVED lines=13> */
[----:B----4-:R-:W2:Y:S04]  /*14540*/  @P0 LDG.E R11, [R26.64] ;  /* 0x000000061a0b0981 */ /* 0x010ea8000c1e1900 */
        /* <DEDUP_REMOVED lines=9> */
.L_x_992:
[----:B---3--:R-:W-:Y:S01]  /*145e0*/  LOP3.LUT R6, R9, 0xffffffe0, RZ, 0xc0, !PT ;  /* 0xffffffe009067812 */ /* 0x008fe200078ec0ff */
[----:B------:R-:W1:Y:S01]  /*145f0*/  S2R R54, SR_CTAID.X ;  /* 0x0000000000367919 */ /* 0x000e620000002500 */
[----:B------:R-:W-:Y:S01]  /*14600*/  SHF.R.S32.HI R18, RZ, 0x1f, R5 ;  /* 0x0000001fff127819 */ /* 0x000fe20000011405 */
[----:B------:R-:W-:Y:S01]  /*14610*/  IMAD.MOV.U32 R8, RZ, RZ, c[0x0][0x4e8] ;  /* 0x00013a00ff087624 */ /* 0x000fe200078e00ff */
[----:B------:R-:W-:Y:S01]  /*14620*/  LEA.HI R9, R16, R16, RZ, 0x1 ;  /* 0x0000001010097211 */ /* 0x000fe200078f08ff */
[----:B------:R-:W-:Y:S01]  /*14630*/  IMAD.IADD R7, R3, 0x1, -R6 ;  /* 0x0000000103077824 */ /* 0x000fe200078e0a06 */
[----:B------:R-:W-:Y:S01]  /*14640*/  LEA.HI R18, R18, R5, RZ, 0x3 ;  /* 0x0000000512127211 */ /* 0x000fe200078f18ff */
[----:B------:R-:W-:Y:S01]  /*14650*/  IMAD R11, R2, c[0x0][0x490], RZ ;  /* 0x00012400020b7a24 */ /* 0x000fe200078e02ff */
[----:B------:R-:W-:Y:S01]  /*14660*/  LOP3.LUT R9, R9, 0x1ffffffe, RZ, 0xc0, !PT ;  /* 0x1ffffffe09097812 */ /* 0x000fe200078ec0ff */
[----:B------:R-:W-:Y:S01]  /*14670*/  IMAD.MOV.U32 R19, RZ, RZ, R15 ;  /* 0x000000ffff137224 */ /* 0x000fe200078e000f */
[----:B------:R-:W-:Y:S01]  /*14680*/  SHF.R.S32.HI R6, RZ, 0x1f, R7 ;  /* 0x0000001fff067819 */ /* 0x000fe20000011407 */
[----:B------:R-:W-:Y:S01]  /*14690*/  IMAD R11, R184, c[0x0][0x494], R11 ;  /* 0x00012500b80b7a24 */ /* 0x000fe200078e020b */
[----:B------:R-:W-:Y:S01]  /*146a0*/  LOP3.LUT R18, R18, 0xffffff8, RZ, 0xc0, !PT ;  /* 0x0ffffff812127812 */ /* 0x000fe200078ec0ff */
[----:B------:R-:W-:Y:S01]  /*146b0*/  IMAD.IADD R16, R16, 0x1, -R9 ;  /* 0x0000000110107824 */ /* 0x000fe200078e0a09 */
[----:B------:R-:W-:Y:S01]  /*146c0*/  LEA.HI R6, R6, R7, RZ, 0x2 ;  /* 0x0000000706067211 */ /* 0x000fe200078f10ff */
[----:B------:R-:W-:Y:S01]  /*146d0*/  IMAD R17, R2, c[0x0][0x3e8], RZ ;  /* 0x0000fa0002117a24 */ /* 0x000fe200078e02ff */
[----:B------:R-:W-:Y:S01]  /*146e0*/  IADD3 R5, -R18, R5, RZ ;  /* 0x0000000512057210 */ /* 0x000fe20007ffe1ff */
[----:B------:R-:W-:Y:S01]  /*146f0*/  BSSY B0, `(.L_x_993) ;  /* 0x0000078000007945 */ /* 0x000fe20003800000 */
[----:B------:R-:W-:Y:S01]  /*14700*/  SHF.R.S32.HI R6, RZ, 0x2, R6 ;  /* 0x00000002ff067819 */ /* 0x000fe20000011406 */
[----:B------:R-:W-:Y:S01]  /*14710*/  IMAD R17, R184, c[0x0][0x3ec], R17 ;  /* 0x0000fb00b8117a24 */ /* 0x000fe200078e0211 */
[----:B------:R-:W-:-:S02]  /*14720*/  ISETP.NE.AND P1, PT, R8, 0x1, PT ;  /* 0x000000010800780c */ /* 0x000fc40003f25270 */
[----:B------:R-:W-:Y:S01]  /*14730*/  MOV R18, R14 ;  /* 0x0000000e00127202 */ /* 0x000fe20000000f00 */
[----:B------:R-:W-:Y:S01]  /*14740*/  IMAD R5, R5, 0x10, R6 ;  /* 0x0000001005057824 */ /* 0x000fe200078e0206 */
[----:B------:R-:W-:Y:S01]  /*14750*/  LOP3.LUT P2, RZ, R7, 0x3, RZ, 0xc0, !PT ;  /* 0x0000000307ff7812 */ /* 0x000fe2000784c0ff */
[----:B------:R-:W-:Y:S01]  /*14760*/  IMAD R7, R15, c[0x0][0x3a0], RZ ;  /* 0x0000e8000f077a24 */ /* 0x000fe200078e02ff */
[-C--:B------:R-:W-:Y:S01]  /*14770*/  LEA.HI R9, R12, R3.reuse, RZ, 0x3 ;  /* 0x000000030c097211 */ /* 0x080fe200078f18ff */
[----:B------:R-:W-:Y:S01]  /*14780*/  IMAD R13, R16, 0x8, R5 ;  /* 0x00000008100d7824 */ /* 0x000fe200078e0205 */
[----:B------:R-:W-:Y:S01]  /*14790*/  LEA.HI R12, R12, R3, RZ, 0x6 ;  /* 0x000000030c0c7211 */ /* 0x000fe200078f30ff */
[----:B------:R-:W-:Y:S01]  /*147a0*/  IMAD.WIDE.U32 R18, R184, c[0x0][0x490], R18 ;  /* 0x00012400b8127a25 */ /* 0x000fe200078e0012 */
[----:B------:R-:W-:Y:S02]  /*147b0*/  LOP3.LUT R6, R9, 0xfffffff8, RZ, 0xc0, !PT ;  /* 0xfffffff809067812 */ /* 0x000fe400078ec0ff */
[----:B-1----:R-:W-:Y:S01]  /*147c0*/  LEA R8, R54, R13, 0x7 ;  /* 0x0000000d36087211 */ /* 0x002fe200078e38ff */
        /* <DEDUP_REMOVED lines=10> */
[----:B------:R-:W-:Y:S01]  /*14870*/  IMAD.WIDE.U32 R14, R184, c[0x0][0x3e8], R14 ;  /* 0x0000fa00b80e7a25 */ /* 0x000fe200078e000e */
[----:B------:R-:W-:Y:S02]  /*14880*/  SEL R186, R186, RZ, !P0 ;  /* 0x000000ffbaba7207 */ /* 0x000fe40004000000 */
[----:B------:R-:W-:Y:S01]  /*14890*/  SEL R3, R3, RZ, !P0 ;  /* 0x000000ff03037207 */ /* 0x000fe20004000000 */
[----:B------:R-:W-:Y:S01]  /*148a0*/  IMAD.MOV R11, RZ, RZ, -R7 ;  /* 0x000000ffff0b7224 */ /* 0x000fe200078e0a07 */
[----:B------:R-:W-:Y:S01]  /*148b0*/  LEA R21, R6, R9, 0x5 ;  /* 0x0000000906157211 */ /* 0x000fe200078e28ff */
[----:B------:R-:W-:Y:S01]  /*148c0*/  IMAD.WIDE.U32 R18, R186, c[0x0][0x498], R18 ;  /* 0x00012600ba127a25 */ /* 0x000fe200078e0012 */
[----:B------:R-:W-:-:S02]  /*148d0*/  SHF.R.S32.HI R16, RZ, 0x1f, R7 ;  /* 0x0000001fff107819 */ /* 0x000fc40000011407 */
[----:B------:R-:W-:Y:S01]  /*148e0*/  IADD3 R15, R15, R17, RZ ;  /* 0x000000110f0f7210 */ /* 0x000fe20007ffe0ff */
[----:B------:R-:W-:Y:S01]  /*148f0*/  IMAD R11, R11, c[0x0][0x4e8], R8 ;  /* 0x00013a000b0b7a24 */ /* 0x000fe200078e0208 */
[----:B------:R-:W-:Y:S01]  /*14900*/  IADD3 R20, P0, R7, R18, RZ ;  /* 0x0000001207147210 */ /* 0x000fe20007f1e0ff */
[----:B------:R-:W-:Y:S02]  /*14910*/  IMAD R13, R3, c[0x0][0x498], RZ ;  /* 0x00012600030d7a24 */ /* 0x000fe400078e02ff */
[----:B------:R-:W-:Y:S01]  /*14920*/  IMAD.SHL.U32 R2, R9, 0x40, RZ ;  /* 0x0000004009027824 */ /* 0x000fe200078e00ff */
[----:B------:R-:W-:Y:S01]  /*14930*/  SHF.R.S32.HI R18, RZ, 0x1f, R11 ;  /* 0x0000001fff127819 */ /* 0x000fe2000001140b */
[----:B------:R-:W-:Y:S02]  /*14940*/  IMAD R13, R186, c[0x0][0x49c], R13 ;  /* 0x00012700ba0d7a24 */ /* 0x000fe400078e020d */
[----:B------:R-:W-:Y:S02]  /*14950*/  IMAD R8, R54, 0x80, R21 ;  /* 0x0000008036087824 */ /* 0x000fe400078e0215 */
[----:B------:R-:W-:Y:S01]  /*14960*/  IMAD R18, R18, c[0x0][0x488], RZ ;  /* 0x0001220012127a24 */ /* 0x000fe200078e02ff */
[----:B------:R-:W-:Y:S01]  /*14970*/  IADD3.X R21, R16, R19, R13, P0, !PT ;  /* 0x0000001310157210 */ /* 0x000fe200007fe40d */
[----:B------:R-:W-:Y:S01]  /*14980*/  @P1 IMAD.HI.U32 R17, R8, c[0x0][0x4ec], RZ ;  /* 0x00013b0008111a27 */ /* 0x000fe200078e00ff */
[----:B------:R-:W-:-:S03]  /*14990*/  LOP3.LUT R13, R2, 0x1c0, RZ, 0xc0, !PT ;  /* 0x000001c0020d7812 */ /* 0x000fc600078ec0ff */
[----:B------:R-:W-:Y:S02]  /*149a0*/  IMAD.SHL.U32 R2, R6, 0x8, RZ ;  /* 0x0000000806027824 */ /* 0x000fe400078e00ff */
[----:B------:R-:W-:-:S03]  /*149b0*/  IMAD.WIDE.U32 R20, R11, c[0x0][0x488], R20 ;  /* 0x000122000b147a25 */ /* 0x000fc600078e0014 */
[----:B------:R-:W-:Y:S01]  /*149c0*/  LOP3.LUT R6, R13, 0x38, R2, 0xf8, !PT ;  /* 0x000000380d067812 */ /* 0x000fe200078ef802 */
[----:B------:R-:W-:Y:S02]  /*149d0*/  IMAD R18, R11, c[0x0][0x48c], R18 ;  /* 0x000123000b127a24 */ /* 0x000fe400078e0212 */
[----:B------:R-:W-:Y:S01]  /*149e0*/  IMAD.MOV.U32 R7, RZ, RZ, R8 ;  /* 0x000000ffff077224 */ /* 0x000fe200078e0008 */
[----:B------:R-:W-:Y:S01]  /*149f0*/  @P1 SHF.R.U32.HI R7, RZ, c[0x0][0x4f0], R17 ;  /* 0x00013c00ff071a19 */ /* 0x000fe20000011611 */
[----:B------:R-:W-:Y:S01]  /*14a00*/  IMAD R11, R3, c[0x0][0x3f0], RZ ;  /* 0x0000fc00030b7a24 */ /* 0x000fe200078e02ff */
[----:B------:R-:W-:Y:S01]  /*14a10*/  SHF.R.U32.HI R3, RZ, 0x3, R13 ;  /* 0x00000003ff037819 */ /* 0x000fe2000001160d */
[----:B------:R-:W-:Y:S01]  /*14a20*/  IMAD.WIDE.U32 R14, R186, c[0x0][0x3f0], R14 ;  /* 0x0000fc00ba0e7a25 */ /* 0x000fe200078e000e */
[----:B------:R-:W-:Y:S02]  /*14a30*/  LEA R13, P0, R20, c[0x0][0x450], 0x2 ;  /* 0x00011400140d7a11 */ /* 0x000fe400078010ff */
[----:B------:R-:W-:Y:S01]  /*14a40*/  IADD3 R17, R21, R18, RZ ;  /* 0x0000001215117210 */ /* 0x000fe20007ffe0ff */
[----:B------:R-:W-:Y:S01]  /*14a50*/  IMAD R11, R186, c[0x0][0x3f4], R11 ;  /* 0x0000fd00ba0b7a24 */ /* 0x000fe200078e020b */
[----:B------:R-:W-:Y:S01]  /*14a60*/  LOP3.LUT R6, R6, R3, RZ, 0x3c, !PT ;  /* 0x0000000306067212 */ /* 0x000fe200078e3cff */
[----:B------:R-:W-:Y:S01]  /*14a70*/  IMAD.MOV R3, RZ, RZ, -R7 ;  /* 0x000000ffff037224 */ /* 0x000fe200078e0a07 */
[----:B------:R-:W-:Y:S01]  /*14a80*/  LEA.HI.X R17, R20, c[0x0][0x454], R17, 0x2, P0 ;  /* 0x0001150014117a11 */ /* 0x000fe200000f1411 */
[----:B------:R-:W-:Y:S01]  /*14a90*/  SHFL.IDX PT, R32, R13, RZ, 0x1c1f ;  /* 0x001c1fff0d207589 */ /* 0x000fe200000e0000 */
[----:B------:R-:W-:Y:S01]  /*14aa0*/  SHF.R.S32.HI R16, RZ, 0x1f, R7 ;  /* 0x0000001fff107819 */ /* 0x000fe20000011407 */
[----:B------:R-:W-:Y:S01]  /*14ab0*/  IMAD R56, R3, c[0x0][0x4e8], R8 ;  /* 0x00013a0003387a24 */ /* 0x000fe200078e0208 */
[----:B------:R-:W-:Y:S01]  /*14ac0*/  IADD3 R15, R15, R11, RZ ;  /* 0x0000000b0f0f7210 */ /* 0x000fe20007ffe0ff */
[----:B------:R-:W1:Y:S01]  /*14ad0*/  SHFL.IDX PT, R33, R17, RZ, 0x1c1f ;  /* 0x001c1fff11217589 */ /* 0x000e6200000e0000 */
[C---:B------:R-:W-:Y:S01]  /*14ae0*/  IMAD R8, R54.reuse, 0x80, R5 ;  /* 0x0000008036087824 */ /* 0x040fe200078e0205 */
[----:B------:R-:W-:Y:S01]  /*14af0*/  LEA R54, R54, R9, 0x7 ;  /* 0x0000000936367211 */ /* 0x000fe200078e38ff */
[----:B-----5:R-:W-:Y:S01]  /*14b00*/  IMAD R3, R4, c[0x0][0x4e8], RZ ;  /* 0x00013a0004037a24 */ /* 0x020fe200078e02ff */
[----:B------:R-:W-:Y:S01]  /*14b10*/  SHFL.IDX PT, R34, R13, 0x1, 0x1c1f ;  /* 0x003c1f000d227f89 */ /* 0x000fe200000e0000 */
[----:B------:R-:W-:Y:S01]  /*14b20*/  IMAD R16, R16, c[0x0][0x3e0], RZ ;  /* 0x0000f80010107a24 */ /* 0x000fe200078e02ff */
[C---:B------:R-:W-:Y:S01]  /*14b30*/  IADD3 R4, R8.reuse, 0x8, RZ ;  /* 0x0000000808047810 */ /* 0x040fe20007ffe0ff */
[----:B------:R-:W-:Y:S01]  /*14b40*/  IMAD.WIDE.U32 R14, R7, c[0x0][0x3e0], R14 ;  /* 0x0000f800070e7a25 */ /* 0x000fe200078e000e */
[----:B------:R-:W2:Y:S01]  /*14b50*/  SHFL.IDX PT, R35, R17, 0x1, 0x1c1f ;  /* 0x003c1f0011237f89 */ /* 0x000ea200000e0000 */
[----:B------:R-:W-:-:S02]  /*14b60*/  ISETP.GE.OR P1, PT, R8, R3, P2 ;  /* 0x000000030800720c */ /* 0x000fc40001726670 */
[----:B------:R-:W-:Y:S01]  /*14b70*/  IMAD R16, R7, c[0x0][0x3e4], R16 ;  /* 0x0000f90007107a24 */ /* 0x000fe200078e0210 */
[----:B------:R-:W-:Y:S02]  /*14b80*/  ISETP.GE.OR P0, PT, R4, R3, P2 ;  /* 0x000000030400720c */ /* 0x000fe40001706670 */
[----:B------:R-:W-:Y:S01]  /*14b90*/  SHF.L.U32 R7, R12, 0x3, RZ ;  /* 0x000000030c077819 */ /* 0x000fe200000006ff */
[----:B------:R-:W-:Y:S01]  /*14ba0*/  IMAD.IADD R15, R15, 0x1, R16 ;  /* 0x000000010f0f7824 */ /* 0x000fe200078e0210 */
[----:B------:R-:W-:Y:S02]  /*14bb0*/  SHF.R.S32.HI R5, RZ, 0x1f, R56 ;  /* 0x0000001fff057819 */ /* 0x000fe40000011438 */
[----:B------:R-:W-:-:S03]  /*14bc0*/  LOP3.LUT R6, R6, 0x7ffffe00, R7, 0xf8, !PT ;  /* 0x7ffffe0006067812 */ /* 0x000fc600078ef807 */
[----:B------:R-:W-:Y:S01]  /*14bd0*/  IMAD R5, R5, c[0x0][0x3d8], RZ ;  /* 0x0000f60005057a24 */ /* 0x000fe200078e02ff */
[----:B------:R-:W-:Y:S01]  /*14be0*/  SHF.L.U32 R58, R6, 0x1, RZ ;  /* 0x00000001063a7819 */ /* 0x000fe200000006ff */
[----:B-1----:R1:W-:Y:S02]  /*14bf0*/  @!P1 ST.E [R32.64], R0 ;  /* 0x0000000020009985 */ /* 0x0023e4000c101906 */
[C---:B------:R-:W-:Y:S02]  /*14c00*/  IMAD R8, R56.reuse, c[0x0][0x3dc], R5 ;  /* 0x0000f70038087a24 */ /* 0x040fe400078e0205 */
[----:B------:R-:W-:-:S04]  /*14c10*/  IMAD.WIDE.U32 R56, R56, c[0x0][0x3d8], R14 ;  /* 0x0000f60038387a25 */ /* 0x000fc800078e000e */
[----:B------:R-:W-:Y:S01]  /*14c20*/  IMAD.IADD R8, R57, 0x1, R8 ;  /* 0x0000000139087824 */ /* 0x000fe200078e0208 */
[----:B--2---:R1:W-:Y:S01]  /*14c30*/  @!P0 ST.E [R34.64], R10 ;  /* 0x0000000a22008985 */ /* 0x0043e2000c101906 */
[----:B------:R-:W-:-:S03]  /*14c40*/  LEA R57, P0, R56, c[0x0][0x380], 0x1 ;  /* 0x0000e00038397a11 */ /* 0x000fc600078008ff */
[----:B------:R1:W2:Y:S01]  /*14c50*/  LDS.128 R44, [R58+0x1080] ;  /* 0x001080003a2c7984 */ /* 0x0002a20000000c00 */
[----:B------:R-:W-:Y:S02]  /*14c60*/  LEA.HI.X R56, R56, c[0x0][0x384], R8, 0x1, P0 ;  /* 0x0000e10038387a11 */ /* 0x000fe400000f0c08 */
[----:B------:R-:W-:Y:S01]  /*14c70*/  ISETP.GE.AND P0, PT, R54, R3, PT ;  /* 0x000000033600720c */ /* 0x000fe20003f06270 */
        /* <DEDUP_REMOVED lines=31> */
.L_x_994:
[----:B--2---:R-:W-:Y:S05]  /*14e70*/  BSYNC B0 ;  /* 0x0000000000007941 */ /* 0x004fea0003800000 */
.L_x_993:
        /* <DEDUP_REMOVED lines=23> */
.L_x_996:
[----:B------:R-:W-:Y:S05]  /*14ff0*/  BSYNC B0 ;  /* 0x0000000000007941 */ /* 0x000fea0003800000 */
.L_x_995:
        /* <DEDUP_REMOVED lines=23> */
.L_x_998:
[----:B------:R-:W-:Y:S05]  /*15170*/  BSYNC B0 ;  /* 0x0000000000007941 */ /* 0x000fea0003800000 */
.L_x_997:
        /* <DEDUP_REMOVED lines=24> */
.L_x_991:
        /* <DEDUP_REMOVED lines=18> */
.L_x_999:
        /* <DEDUP_REMOVED lines=19> */
[----:B------:R-:W-:-:S04]  /*15550*/  IMAD.WIDE.U32 R12, R184, c[0x0][0x490], R12 ;  /* 0x00012400b80c7a25 */ /* 0x000fc800078e000c */
[----:B------:R-:W-:Y:S02]  /*15560*/  IMAD.IADD R15, R4, 0x1, R13 ;  /* 0x00000001040f7824 */ /* 0x000fe400078e020d */
[----:B------:R-:W-:Y:S02]  /*15570*/  IMAD.MOV.U32 R14, RZ, RZ, R12 ;  /* 0x000000ffff0e7224 */ /* 0x000fe400078e000c */
[----:B------:R-:W-:Y:S02]  /*15580*/  IMAD R13, R5, c[0x0][0x498], RZ ;  /* 0x00012600050d7a24 */ /* 0x000fe400078e02ff */
[----:B------:R-:W-:-:S04]  /*15590*/  @P0 IMAD.HI.U32 R6, R8, c[0x0][0x4ec], RZ ;  /* 0x00013b0008060a27 */ /* 0x000fc800078e00ff */
[----:B------:R-:W-:Y:S01]  /*155a0*/  IMAD.WIDE.U32 R14, R186, c[0x0][0x498], R14 ;  /* 0x00012600ba0e7a25 */ /* 0x000fe200078e000e */
[----:B------:R-:W-:-:S03]  /*155b0*/  @P0 SHF.R.U32.HI R7, RZ, c[0x0][0x4f0], R6 ;  /* 0x00013c00ff070a19 */ /* 0x000fc60000011606 */
[----:B------:R-:W-:Y:S01]  /*155c0*/  IMAD R13, R186, c[0x0][0x49c], R13 ;  /* 0x00012700ba0d7a24 */ /* 0x000fe200078e020d */
[C---:B------:R-:W-:Y:S02]  /*155d0*/  IADD3 R9, -R7.reuse, RZ, RZ ;  /* 0x000000ff07097210 */ /* 0x040fe40007ffe1ff */
[----:B------:R-:W-:Y:S02]  /*155e0*/  SHF.R.S32.HI R4, RZ, 0x1f, R7 ;  /* 0x0000001fff047819 */ /* 0x000fe40000011407 */
[----:B------:R-:W-:Y:S01]  /*155f0*/  IADD3 R12, P0, R7, R14, RZ ;  /* 0x0000000e070c7210 */ /* 0x000fe20007f1e0ff */
        /* <DEDUP_REMOVED lines=11> */
.L_x_1001:
[----:B------:R-:W-:Y:S05]  /*156b0*/  BSYNC B0 ;  /* 0x0000000000007941 */ /* 0x000fea0003800000 */
.L_x_1000:
        /* <DEDUP_REMOVED lines=15> */
[----:B------:R-:W-:Y:S02]  /*157b0*/  IMAD R7, R2, c[0x0][0x3e8], RZ ;  /* 0x0000fa0002077a24 */ /* 0x000fe400078e02ff */
[C---:B------:R-:W-:Y:S01]  /*157c0*/  IMAD.WIDE.U32 R10, R184.reuse, c[0x0][0x3e8], R10 ;  /* 0x0000fa00b80a7a25 */ /* 0x040fe200078e000a */
[CC--:B------:R-:W-:Y:S02]  /*157d0*/  LEA R13, R9.reuse, R4.reuse, 0x5 ;  /* 0x00000004090d7211 */ /* 0x0c0fe400078e28ff */
[----:B------:R-:W-:Y:S01]  /*157e0*/  SHF.L.U32 R9, R9, 0x3, RZ ;  /* 0x0000000309097819 */ /* 0x000fe200000006ff */
[----:B------:R-:W-:Y:S02]  /*157f0*/  IMAD R7, R184, c[0x0][0x3ec], R7 ;  /* 0x0000fb00b8077a24 */ /* 0x000fe400078e0207 */
[C---:B-1----:R-:W-:Y:S01]  /*15800*/  IMAD R13, R6.reuse, 0x80, R13 ;  /* 0x00000080060d7824 */ /* 0x042fe200078e020d */
[----:B------:R-:W-:Y:S01]  /*15810*/  LEA R4, R6, R4, 0x7 ;  /* 0x0000000406047211 */ /* 0x000fe200078e38ff */
[----:B-----5:R-:W-:Y:S01]  /*15820*/  IMAD R3, R3, c[0x0][0x4e8], RZ ;  /* 0x00013a0003037a24 */ /* 0x020fe200078e02ff */
[----:B------:R-:W-:Y:S01]  /*15830*/  IADD3 R11, R7, R11, RZ ;  /* 0x0000000b070b7210 */ /* 0x000fe20007ffe0ff */
[----:B------:R-:W-:Y:S01]  /*15840*/  @P0 IMAD.HI.U32 R0, R13, c[0x0][0x4ec], RZ ;  /* 0x00013b000d000a27 */ /* 0x000fe200078e00ff */
[----:B------:R-:W-:-:S02]  /*15850*/  MOV R2, R13 ;  /* 0x0000000d00027202 */ /* 0x000fc40000000f00 */
[----:B------:R-:W-:Y:S01]  /*15860*/  IADD3 R6, R9, 0x40, RZ ;  /* 0x0000004009067810 */ /* 0x000fe20007ffe0ff */
[----:B------:R-:W-:Y:S01]  /*15870*/  IMAD.WIDE.U32 R10, R186, c[0x0][0x3f0], R10 ;  /* 0x0000fc00ba0a7a25 */ /* 0x000fe200078e000a */
[----:B------:R-:W-:-:S04]  /*15880*/  @P0 SHF.R.U32.HI R2, RZ, c[0x0][0x4f0], R0 ;  /* 0x00013c00ff020a19 */ /* 0x000fc80000011600 */
        /* <DEDUP_REMOVED lines=35> */
.L_x_1003:
[----:B------:R-:W-:Y:S05]  /*15ac0*/  BSYNC B0 ;  /* 0x0000000000007941 */ /* 0x000fea0003800000 */
.L_x_1002:
[----:B------:R-:W-:Y:S01]  /*15ad0*/  IADD3 R8, R4, 0x20, RZ ;  /* 0x0000002004087810 */ /* 0x000fe20007ffe0ff */
[----:B--23--:R2:W3:Y:S01]  /*15ae0*/  SHFL.IDX PT, R11, R0, 0x1, 0x181f ;  /* 0x00381f00000b7f89 */ /* 0x00c4e200000e0000 */
        /* <DEDUP_REMOVED lines=11> */
[----:B-1-3--:R-:W-:Y:S01]  /*15ba0*/  @!P2 IMAD.WIDE R12, R9, 0x2, R10 ;  /* 0x00000002090ca825 */ /* 0x00afe200078e020a */
[----:B------:R-:W-:Y:S02]  /*15bb0*/  @!P1 LOP3.LUT R8, R8, 0xfffffff8, RZ, 0xc0, !PT ;  /* 0xfffffff808089812 */ /* 0x000fe400078ec0ff */
[----:B------:R-:W-:-:S02]  /*15bc0*/  @!P0 LOP3.LUT R7, R7, 0xfffffff8, RZ, 0xc0, !PT ;  /* 0xfffffff807078812 */ /* 0x000fc400078ec0ff */
[----:B------:R1:W-:Y:S01]  /*15bd0*/  @!P2 ST.E.128 [R12.64], RZ ;  /* 0x000000ff0c00a985 */ /* 0x0003e2000c101d06 */
[----:B------:R-:W-:-:S04]  /*15be0*/  @!P1 IMAD.WIDE R14, R8, 0x2, R10 ;  /* 0x00000002080e9825 */ /* 0x000fc800078e020a */
[----:B------:R-:W-:Y:S01]  /*15bf0*/  @!P0 IMAD.WIDE R10, R7, 0x2, R10 ;  /* 0x00000002070a8825 */ /* 0x000fe200078e020a */
[----:B------:R1:W-:Y:S04]  /*15c00*/  @!P1 ST.E.128 [R14.64], RZ ;  /* 0x000000ff0e009985 */ /* 0x0003e8000c101d06 */
[----:B------:R1:W-:Y:S02]  /*15c10*/  @!P0 ST.E.128 [R10.64], RZ ;  /* 0x000000ff0a008985 */ /* 0x0003e4000c101d06 */
.L_x_1005:
[----:B------:R-:W-:Y:S05]  /*15c20*/  BSYNC B0 ;  /* 0x0000000000007941 */ /* 0x000fea0003800000 */
.L_x_1004:
[----:B------:R-:W-:Y:S01]  /*15c30*/  IADD3 R8, R4, 0x40, RZ ;  /* 0x0000004004087810 */ /* 0x000fe20007ffe0ff */
[----:B-1-3--:R1:W3:Y:S01]  /*15c40*/  SHFL.IDX PT, R11, R0, 0x2, 0x181f ;  /* 0x00581f00000b7f89 */ /* 0x00a2e200000e0000 */
[----:B------:R-:W-:Y:S02]  /*15c50*/  BSSY B0, `(.L_x_1006) ;  /* 0x0000013000007945 */ /* 0x000fe40003800000 */
[----:B------:R-:W-:Y:S01]  /*15c60*/  ISETP.GE.AND P0, PT, R8, R3, PT ;  /* 0x000000030800720c */ /* 0x000fe20003f06270 */
[----:B------:R1:W2:-:S12]  /*15c70*/  SHFL.IDX PT, R10, R2, 0x2, 0x181f ;  /* 0x00581f00020a7f89 */ /* 0x00029800000e0000 */
        /* <DEDUP_REMOVED lines=8> */
[----:B--23--:R-:W-:Y:S01]  /*15d00*/  @!P2 IMAD.WIDE R12, R9, 0x2, R10 ;  /* 0x00000002090ca825 */ /* 0x00cfe200078e020a */
[----:B------:R-:W-:Y:S02]  /*15d10*/  @!P1 LOP3.LUT R8, R8, 0xfffffff8, RZ, 0xc0, !PT ;  /* 0xfffffff808089812 */ /* 0x000fe400078ec0ff */
[----:B------:R-:W-:-:S02]  /*15d20*/  @!P0 LOP3.LUT R7, R7, 0xfffffff8, RZ, 0xc0, !PT ;  /* 0xfffffff807078812 */ /* 0x000fc400078ec0ff */
[----:B------:R2:W-:Y:S01]  /*15d30*/  @!P2 ST.E.128 [R12.64], RZ ;  /* 0x000000ff0c00a985 */ /* 0x0005e2000c101d06 */
[----:B------:R-:W-:-:S04]  /*15d40*/  @!P1 IMAD.WIDE R14, R8, 0x2, R10 ;  /* 0x00000002080e9825 */ /* 0x000fc800078e020a */
[----:B------:R-:W-:Y:S01]  /*15d50*/  @!P0 IMAD.WIDE R10, R7, 0x2, R10 ;  /* 0x00000002070a8825 */ /* 0x000fe200078e020a */
[----:B------:R2:W-:Y:S04]  /*15d60*/  @!P1 ST.E.128 [R14.64], RZ ;  /* 0x000000ff0e009985 */ /* 0x0005e8000c101d06 */
[----:B------:R2:W-:Y:S02]  /*15d70*/  @!P0 ST.E.128 [R10.64], RZ ;  /* 0x000000ff0a008985 */ /* 0x0005e4000c101d06 */
.L_x_1007:
[----:B------:R-:W-:Y:S05]  /*15d80*/  BSYNC B0 ;  /* 0x0000000000007941 */ /* 0x000fea0003800000 */
.L_x_1006:
[----:B------:R-:W-:Y:S01]  /*15d90*/  IADD3 R4, R4, 0x60, RZ ;  /* 0x0000006004047810 */ /* 0x000fe20007ffe0ff */
[----:B--23--:R2:W3:Y:S03]  /*15da0*/  SHFL.IDX PT, R11, R0, 0x3, 0x181f ;  /* 0x00781f00000b7f89 */ /* 0x00c4e600000e0000 */
[----:B------:R-:W-:Y:S01]  /*15db0*/  ISETP.GE.AND P0, PT, R4, R3, PT ;  /* 0x000000030400720c */ /* 0x000fe20003f06270 */
[----:B------:R2:W1:-:S12]  /*15dc0*/  SHFL.IDX PT, R10, R2, 0x3, 0x181f ;  /* 0x00781f00020a7f89 */ /* 0x00045800000e0000 */
[----:B------:R-:W-:Y:S05]  /*15dd0*/  @P0 EXIT ;  /* 0x000000000000094d */ /* 0x000fea0003800000 */
[----:B------:R-:W-:Y:S02]  /*15de0*/  ISETP.GE.AND P0, PT, R6, c[0x0][0x3c8], PT ;  /* 0x0000f20006007a0c */ /* 0x000fe40003f06270 */
[----:B------:R-:W-:-:S11]  /*15df0*/  ISETP.GE.AND P1, PT, R9, c[0x0][0x3c8], PT ;  /* 0x0000f20009007a0c */ /* 0x000fd60003f26270 */
[----:B------:R-:W-:-:S04]  /*15e00*/  @!P0 SHF.R.S32.HI R3, RZ, 0x1f, R6 ;  /* 0x0000001fff038819 */ /* 0x000fc80000011406 */
[----:B------:R-:W-:Y:S01]  /*15e10*/  @!P0 LEA.HI R3, R3, R6, RZ, 0x3 ;  /* 0x0000000603038211 */ /* 0x000fe200078f18ff */
[----:B-1-3--:R-:W-:-:S03]  /*15e20*/  @!P1 IMAD.WIDE R6, R9, 0x2, R10 ;  /* 0x0000000209069825 */ /* 0x00afc600078e020a */
[----:B------:R-:W-:Y:S02]  /*15e30*/  @!P0 LOP3.LUT R3, R3, 0xfffffff8, RZ, 0xc0, !PT ;  /* 0xfffffff803038812 */ /* 0x000fe400078ec0ff */
[----:B------:R1:W-:Y:S03]  /*15e40*/  @!P1 ST.E.128 [R6.64], RZ ;  /* 0x000000ff06009985 */ /* 0x0003e6000c101d06 */
[----:B--2---:R-:W-:-:S05]  /*15e50*/  @!P0 IMAD.WIDE R2, R3, 0x2, R10 ;  /* 0x0000000203028825 */ /* 0x004fca00078e020a */
        /* <DEDUP_REMOVED lines=9> */
.L_x_1008:
        /* <DEDUP_REMOVED lines=9> */
.L_x_1713:


//--------------------- .text._ZN7cutlass13device_kernelIN5flash19enable_sm80_to_sm89INS1_16FlashAttnFwdSm80INS1_25CollectiveMainloopFwdSm80ILi8ELi2ELb0EN4cute5tupleIJNS5_1CILi128EEENS7_ILi64EEENS7_ILi192EEEEEELi192ENS_10bfloat16_tEfNS_4arch4Sm80ELb0ELb1ELb0ELb0ELb1ELb0ELb1ELb0EEENS1_21CollectiveEpilogueFwdINS6_IJS8_SA_S9_EEENS6_IJNS7_ILi1EEESI_SI_EEESC_SE_Li256ELb0ELb1ELb0ELb0EEENS1_19SingleTileSchedulerILb0ELb0ELb1ELi128EEEEEEEEEvNT_6ParamsE --------------------------
	.section	.text._ZN7cutlass13device_kernelIN5flash19enable_sm80_to_sm89INS1_16FlashAttnFwdSm80INS1_25CollectiveMainloopFwdSm80ILi8ELi2ELb0EN4cute5tupleIJNS5_1CILi128EEENS7_ILi64EEENS7_ILi192EEEEEELi192ENS_10bfloat16_tEfNS_4arch4Sm80ELb0ELb1ELb0ELb0ELb1ELb0ELb1ELb0EEENS1_21CollectiveEpilogueFwdINS6_IJS8_SA_S9_EEENS6_IJNS7_ILi1EEESI_SI_EEESC_SE_Li256ELb0ELb1ELb0ELb0EEENS1_19SingleTileSchedulerILb0ELb0ELb1ELi128EEEEEEEEEvNT_6ParamsE,"ax",@progbits
	.sectioninfo	@"SHI_REGISTERS=236"
	.align	128
.text._ZN7cutlass13device_kernelIN5flash19enable_sm80_to_sm89INS1_16FlashAttnFwdSm80INS1_25CollectiveMainloopFwdSm80ILi8ELi2ELb0EN4cute5tupleIJNS5_1CILi128EEENS7_ILi64EEENS7_ILi192EEEEEELi192ENS_10bfloat16_tEfNS_4arch4Sm80ELb0ELb1ELb0ELb0ELb1ELb0ELb1ELb0EEENS1_21CollectiveEpilogueFwdINS6_IJS8_SA_S9_EEENS6_IJNS7_ILi1EEESI_SI_EEESC_SE_Li256ELb0ELb1ELb0ELb0EEENS1_19SingleTileSchedulerILb0ELb0ELb1ELi128EEEEEEEEEvNT_6ParamsE:
        .type           _ZN7cutlass13device_kernelIN5flash19enable_sm80_to_sm89INS1_16FlashAttnFwdSm80INS1_25CollectiveMainloopFwdSm80ILi8ELi2ELb0EN4cute5tupleIJNS5_1CILi128EEENS7_ILi64EEENS7_ILi192EEEEEELi192ENS_10bfloat16_tEfNS_4arch4Sm80ELb0ELb1ELb0ELb0ELb1ELb0ELb1ELb0EEENS1_21CollectiveEpilogueFwdINS6_IJS8_SA_S9_EEENS6_IJNS7_ILi1EEESI_SI_EEESC_SE_Li256ELb0ELb1ELb0ELb0EEENS1_19SingleTileSchedulerILb0ELb0ELb1ELi128EEEEEEEEEvNT_6ParamsE,@function
        .size           _ZN7cutlass13device_kernelIN5flash19enable_sm80_to_sm89INS1_16FlashAttnFwdSm80INS1_25CollectiveMainloopFwdSm80ILi8ELi2ELb0EN4cute5tupleIJNS5_1CILi128EEENS7_ILi64EEENS7_ILi192EEEEEELi192ENS_10bfloat16_tEfNS_4arch4Sm80ELb0ELb1ELb0ELb0ELb1ELb0ELb1ELb0EEENS1_21CollectiveEpilogueFwdINS6_IJS8_SA_S9_EEENS6_IJNS7_ILi1EEESI_SI_EEESC_SE_Li256ELb0ELb1ELb0ELb0EEENS1_19SingleTileSchedulerILb0ELb0ELb1ELi128EEEEEEEEEvNT_6ParamsE,(.L_x_1714 - _ZN7cutlass13device_kernelIN5flash19enable_sm80_to_sm89INS1_16FlashAttnFwdSm80INS1_25CollectiveMainloopFwdSm80ILi8ELi2ELb0EN4cute5tupleIJNS5_1CILi128EEENS7_ILi64EEENS7_ILi192EEEEEELi192ENS_10bfloat16_tEfNS_4arch4Sm80ELb0ELb1ELb0ELb0ELb1ELb0ELb1ELb0EEENS1_21CollectiveEpilogueFwdINS6_IJS8_SA_S9_EEENS6_IJNS7_ILi1EEESI_SI_EEESC_SE_Li256ELb0ELb1ELb0ELb0EEENS1_19SingleTileSchedulerILb0ELb0ELb1ELi128EEEEEEEEEvNT_6ParamsE)
        .other          _ZN7cutlass13device_kernelIN5flash19enable_sm80_to_sm89INS1_16FlashAttnFwdSm80INS1_25CollectiveMainloopFwdSm80ILi8ELi2ELb0EN4cute5tupleIJNS5_1CILi128EEENS7_ILi64EEENS7_ILi192EEEEEELi192ENS_10bfloat16_tEfNS_4arch4Sm80ELb0ELb1ELb0ELb0ELb1ELb0ELb1ELb0EEENS1_21CollectiveEpilogueFwdINS6_IJS8_SA_S9_EEENS6_IJNS7_ILi1EEESI_SI_EEESC_SE_Li256ELb0ELb1ELb0ELb0EEENS1_19SingleTileSchedulerILb0ELb0ELb1ELi128EEEEEEEEEvNT_6ParamsE,@"STO_CUDA_ENTRY STV_DEFAULT"
_ZN7cutlass13device_kernelIN5flash19enable_sm80_to_sm89INS1_16FlashAttnFwdSm80INS1_25CollectiveMainloopFwdSm80ILi8ELi2ELb0EN4cute5tupleIJNS5_1CILi128EEENS7_ILi64EEENS7_ILi192EEEEEELi192ENS_10bfloat16_tEfNS_4arch4Sm80ELb0ELb1ELb0ELb0ELb1ELb0ELb1ELb0EEENS1_21CollectiveEpilogueFwdINS6_IJS8_SA_S9_EEENS6_IJNS7_ILi1EEESI_SI_EEESC_SE_Li256ELb0ELb1ELb0ELb0EEENS1_19SingleTileSchedulerILb0ELb0ELb1ELi128EEEEEEEEEvNT_6ParamsE:
[----:B------:R-:W-:Y:S02]  /*0000*/  MOV R1, c[0x0][0x28] ;  /* 0x00000a0000017a02 */ /* 0x000fe40000000f00 */
[----:B------:R-:W1:Y:S02]  /*0010*/  S2UR UR6, SR_CTAID.Z ;  /* 0x00000000000679c3 */ /* 0x000e640000002700 */
[----:B-1----:R-:W-:-:S13]  /*0020*/  ISETP.LE.AND P0, PT, RZ, UR6, PT ;  /* 0x00000006ff007c0c */ /* 0x002fda000bf03270 */
[----:B------:R-:W-:Y:S05]  /*0030*/  @!P0 EXIT ;  /* 0x000000000000894d */ /* 0x000fea0003800000 */
[----:B------:R-:W1:Y:S01]  /*0040*/  S2R R182, SR_CTAID.X ;  /* 0x0000000000b67919 */ /* 0x000e620000002500 */
[----:B------:R-:W-:Y:S01]  /*0050*/  ULDC.64 UR4, c[0x0][0x370] ;  /* 0x0000dc0000047ab9 */ /* 0x000fe20000000a00 */
[----:B------:R-:W-:Y:S01]  /*0060*/  IMAD.MOV.U32 R204, RZ, RZ, RZ ;  /* 0x000000ffffcc7224 */ /* 0x000fe200078e00ff */
[----:B------:R-:W-:Y:S01]  /*0070*/  UISETP.NE.U32.AND UP0, UPT, URZ, UR4, UPT ;  /* 0x000000043f00728c */ /* 0x000fe2000bf05070 */
[----:B------:R-:W-:Y:S01]  /*0080*/  IMAD.MOV.U32 R197, RZ, RZ, c[0x0][0x2c4] ;  /* 0x0000b100ffc57624 */ /* 0x000fe200078e00ff */
[----:B------:R-:W-:Y:S02]  /*0090*/  ULDC.64 UR8, c[0x0][0x370] ;  /* 0x0000dc0000087ab9 */ /* 0x000fe40000000a00 */
[----:B------:R-:W-:Y:S02]  /*00a0*/  UISETP.NE.AND.EX UP0, UPT, URZ, UR5, UPT, UP0 ;  /* 0x000000053f00728c */ /* 0x000fe4000bf05300 */
[----:B------:R-:W-:Y:S01]  /*00b0*/  ISETP.NE.AND P1, PT, R197, 0x1, PT ;  /* 0x00000001c500780c */ /* 0x000fe20003f25270 */
[----:B------:R-:W2:Y:S01]  /*00c0*/  S2UR UR7, SR_CTAID.Y ;  /* 0x00000000000779c3 */ /* 0x000ea20000002600 */
[----:B------:R-:W-:-:S02]  /*00d0*/  ULDC.64 UR12, c[0x0][0x118] ;  /* 0x00004600000c7ab9 */ /* 0x000fc40000000a00 */
[----:B------:R-:W-:-:S05]  /*00e0*/  PLOP3.LUT P0, PT, PT, PT, UP0, 0x80, 0x0 ;  /* 0x000000000000781c */ /* 0x000fca0003f0f008 */
[----:B------:R-:W-:Y:S02]  /*00f0*/  @UP0 UMOV UR4, 0x4 ;  /* 0x0000000400040882 */ /* 0x000fe40000000000 */
[----:B------:R-:W-:Y:S01]  /*0100*/  @UP0 UIMAD.WIDE UR4, UR6, UR4, UR8 ;  /* 0x00000004060402a5 */ /* 0x000fe2000f8e0208 */
[----:B-1----:R-:W-:Y:S01]  /*0110*/  IMAD.SHL.U32 R148, R182, 0x80, RZ ;  /* 0x00000080b6947824 */ /* 0x002fe200078e00ff */
[----:B------:R-:W-:Y:S01]  /*0120*/  P2R R0, PR, RZ, 0x2 ;  /* 0x00000002ff007803 */ /* 0x000fe20000000000 */
[----:B------:R-:W1:Y:S01]  /*0130*/  S2R R6, SR_TID.X ;  /* 0x0000000000067919 */ /* 0x000e620000002100 */
[----:B------:R-:W-:Y:S02]  /*0140*/  IMAD.MOV.U32 R196, RZ, RZ, 0x1 ;  /* 0x00000001ffc47424 */ /* 0x000fe400078e00ff */
[----:B------:R-:W-:Y:S01]  /*0150*/  @P1 IADD3 R0, R148, 0x7f, RZ ;  /* 0x0000007f94001810 */ /* 0x000fe20007ffe0ff */
[----:B------:R-:W-:Y:S02]  /*0160*/  IMAD.MOV.U32 R181, RZ, RZ, c[0x0][0x2ac] ;  /* 0x0000ab00ffb57624 */ /* 0x000fe400078e00ff */
[----:B------:R-:W-:-:S02]  /*0170*/  IMAD.U32 R2, RZ, RZ, UR4 ;  /* 0x00000004ff027e24 */ /* 0x000fc4000f8e00ff */
[----:B------:R-:W-:Y:S01]  /*0180*/  IMAD.U32 R3, RZ, RZ, UR5 ;  /* 0x00000005ff037e24 */ /* 0x000fe2000f8e00ff */
[----:B------:R-:W-:Y:S01]  /*0190*/  ISETP.LE.AND P2, PT, R196, c[0x0][0x32c], PT ;  /* 0x0000cb00c4007a0c */ /* 0x000fe20003f43270 */
[----:B------:R-:W-:-:S03]  /*01a0*/  @P1 IMAD.HI.U32 R0, R0, c[0x0][0x2c8], RZ ;  /* 0x0000b20000001a27 */ /* 0x000fc600078e00ff */
[----:B------:R3:W5:Y:S01]  /*01b0*/  @P0 LDG.E R204, [R2.64] ;  /* 0x0000000c02cc0981 */ /* 0x000762000c1e1900 */
[----:B------:R-:W-:Y:S01]  /*01c0*/  IMAD R199, R181, c[0x0][0x1d0], RZ ;  /* 0x00007400b5c77a24 */ /* 0x000fe200078e02ff */
[----:B--2---:R-:W-:Y:S01]  /*01d0*/  USHF.R.S32.HI UR11, URZ, 0x1f, UR7 ;  /* 0x0000001f3f0b7899 */ /* 0x004fe20008011407 */
[----:B---3--:R-:W-:Y:S02]  /*01e0*/  IADD3 R3, R148, 0x7f, RZ ;  /* 0x0000007f94037810 */ /* 0x008fe40007ffe0ff */
[----:B------:R-:W-:Y:S02]  /*01f0*/  @P1 SHF.R.U32.HI R3, RZ, c[0x0][0x2cc], R0 ;  /* 0x0000b300ff031a19 */ /* 0x000fe40000011600 */
[----:B------:R-:W-:Y:S02]  /*0200*/  IADD3 R0, R199, -c[0x0][0x168], R196 ;  /* 0x80005a00c7007a10 */ /* 0x000fe40007ffe0c4 */
[----:B------:R-:W-:-:S03]  /*0210*/  P2R R2, PR, RZ, 0x4 ;  /* 0x00000004ff027803 */ /* 0x000fc60000000000 */
[----:B------:R-:W-:-:S05]  /*0220*/  IMAD.IADD R0, R0, 0x1, R3 ;  /* 0x0000000100007824 */ /* 0x000fca00078e0203 */
[----:B------:R-:W-:Y:S01]  /*0230*/  IADD3 R5, R0, c[0x0][0x328], RZ ;  /* 0x0000ca0000057a10 */ /* 0x000fe20007ffe0ff */
[----:B------:R-:W-:Y:S05]  /*0240*/  @!P2 BRA `(.L_x_1009) ;  /* 0x000000f00000a947 */ /* 0x000fea0003800000 */
[C---:B-1----:R-:W-:Y:S02]  /*0250*/  ISETP.GT.AND P0, PT, R0.reuse, RZ, PT ;  /* 0x000000ff0000720c */ /* 0x042fe40003f04270 */
        /* <DEDUP_REMOVED lines=8> */
.L_x_1010:
[----:B------:R-:W-:-:S13]  /*02e0*/  ISETP.NE.AND P0, PT, R196, c[0x0][0x32c], PT ;  /* 0x0000cb00c4007a0c */ /* 0x000fda0003f05270 */
[----:B------:R-:W-:-:S05]  /*02f0*/  @P0 IMAD.HI.U32 R0, R2, c[0x0][0x330], RZ ;  /* 0x0000cc0002000a27 */ /* 0x000fca00078e00ff */
[----:B------:R-:W-:Y:S02]  /*0300*/  @P0 SHF.R.U32.HI R2, RZ, c[0x0][0x334], R0 ;  /* 0x0000cd00ff020a19 */ /* 0x000fe40000011600 */
.L_x_1011:
[----:B------:R-:W-:-:S05]  /*0310*/  MOV R3, c[0x0][0x32c] ;  /* 0x0000cb0000037a02 */ /* 0x000fca0000000f00 */
[----:B------:R-:W-:-:S05]  /*0320*/  IMAD R2, R2, R3, c[0x0][0x32c] ;  /* 0x0000cb0002027624 */ /* 0x000fca00078e0203 */
[----:B------:R-:W-:-:S04]  /*0330*/  IMNMX R5, R5, R2, PT ;  /* 0x0000000205057217 */ /* 0x000fc80003800200 */
.L_x_1009:
[----:B-1----:R-:W-:Y:S01]  /*0340*/  IADD3 R5, R5, 0x3f, RZ ;  /* 0x0000003f05057810 */ /* 0x002fe20007ffe0ff */
[----:B------:R-:W-:Y:S01]  /*0350*/  @P1 IMAD.HI.U32 R4, R148, c[0x0][0x2c8], RZ ;  /* 0x0000b20094041a27 */ /* 0x000fe200078e00ff */
[C---:B------:R-:W-:Y:S02]  /*0360*/  IADD3 R7, R199.reuse, 0x3f, RZ ;  /* 0x0000003fc7077810 */ /* 0x040fe40007ffe0ff */
[----:B------:R-:W-:Y:S01]  /*0370*/  SHF.R.S32.HI R0, RZ, 0x1f, R5 ;  /* 0x0000001fff007819 */ /* 0x000fe20000011405 */
[----:B------:R-:W-:Y:S01]  /*0380*/  IMAD.MOV.U32 R3, RZ, RZ, R148 ;  /* 0x000000ffff037224 */ /* 0x000fe200078e0094 */
[----:B------:R-:W-:Y:S02]  /*0390*/  SHF.R.S32.HI R2, RZ, 0x1f, R7 ;  /* 0x0000001fff027819 */ /* 0x000fe40000011407 */
[----:B------:R-:W-:Y:S02]  /*03a0*/  @P1 SHF.R.U32.HI R3, RZ, c[0x0][0x2cc], R4 ;  /* 0x0000b300ff031a19 */ /* 0x000fe40000011604 */
[----:B------:R-:W-:-:S02]  /*03b0*/  IADD3 R146, R199, -c[0x0][0x168], RZ ;  /* 0x80005a00c7927a10 */ /* 0x000fc40007ffe0ff */
[----:B------:R-:W-:Y:S02]  /*03c0*/  LEA.HI R0, R0, R5, RZ, 0x6 ;  /* 0x0000000500007211 */ /* 0x000fe400078f30ff */
[----:B------:R-:W-:Y:S01]  /*03d0*/  LEA.HI R7, R2, R7, RZ, 0x6 ;  /* 0x0000000702077211 */ /* 0x000fe200078f30ff */
[----:B------:R-:W-:Y:S01]  /*03e0*/  IMAD.IADD R2, R146, 0x1, R3 ;  /* 0x0000000192027824 */ /* 0x000fe200078e0203 */
[----:B------:R-:W-:Y:S02]  /*03f0*/  SHF.R.S32.HI R0, RZ, 0x6, R0 ;  /* 0x00000006ff007819 */ /* 0x000fe40000011400 */
[----:B------:R-:W-:Y:S02]  /*0400*/  SHF.R.S32.HI R7, RZ, 0x6, R7 ;  /* 0x00000006ff077819 */ /* 0x000fe40000011407 */
[----:B------:R-:W-:Y:S02]  /*0410*/  IADD3 R194, R2, -c[0x0][0x324], RZ ;  /* 0x8000c90002c27a10 */ /* 0x000fe40007ffe0ff */
[----:B------:R-:W-:Y:S01]  /*0420*/  IMNMX R147, R7, R0, PT ;  /* 0x0000000007937217 */ /* 0x000fe20003800200 */
[----:B------:R-:W-:Y:S05]  /*0430*/  @!P2 BRA `(.L_x_1012) ;  /* 0x000000f00000a947 */ /* 0x000fea0003800000 */
        /* <DEDUP_REMOVED lines=9> */
.L_x_1013:
[----:B------:R-:W-:-:S04]  /*04d0*/  MOV R0, c[0x0][0x32c] ;  /* 0x0000cb0000007a02 */ /* 0x000fc80000000f00 */
[----:B------:R-:W-:-:S13]  /*04e0*/  ISETP.NE.AND P0, PT, R0, 0x1, PT ;  /* 0x000000010000780c */ /* 0x000fda0003f05270 */
[----:B------:R-:W-:-:S05]  /*04f0*/  @P0 IMAD.HI.U32 R0, R2, c[0x0][0x330], RZ ;  /* 0x0000cc0002000a27 */ /* 0x000fca00078e00ff */
[----:B------:R-:W-:-:S05]  /*0500*/  @P0 SHF.R.U32.HI R2, RZ, c[0x0][0x334], R0 ;  /* 0x0000cd00ff020a19 */ /* 0x000fca0000011600 */
.L_x_1014:
[----:B------:R-:W-:-:S05]  /*0510*/  IMAD R3, R2, c[0x0][0x32c], RZ ;  /* 0x0000cb0002037a24 */ /* 0x000fca00078e02ff */
[----:B------:R-:W-:-:S04]  /*0520*/  IMNMX R194, R194, R3, !PT ;  /* 0x00000003c2c27217 */ /* 0x000fc80007800200 */
.L_x_1012:
[----:B------:R-:W-:Y:S01]  /*0530*/  SHF.R.S32.HI R3, RZ, 0x1f, R194 ;  /* 0x0000001fff037819 */ /* 0x000fe200000114c2 */
[----:B------:R-:W-:Y:S01]  /*0540*/  IMAD.MOV.U32 R5, RZ, RZ, RZ ;  /* 0x000000ffff057224 */ /* 0x000fe200078e00ff */
[----:B------:R-:W-:Y:S01]  /*0550*/  PLOP3.LUT P2, PT, PT, PT, PT, 0x80, 0x0 ;  /* 0x000000000000781c */ /* 0x000fe20003f4f070 */
[----:B------:R-:W-:Y:S01]  /*0560*/  IMAD.MOV.U32 R98, RZ, RZ, RZ ;  /* 0x000000ffff627224 */ /* 0x000fe200078e00ff */
[----:B------:R-:W-:Y:S01]  /*0570*/  LEA.HI R194, R3, R194, RZ, 0x6 ;  /* 0x000000c203c27211 */ /* 0x000fe200078f30ff */
[----:B------:R-:W-:Y:S01]  /*0580*/  CS2R R96, SRZ ;  /* 0x0000000000607805 */ /* 0x000fe2000001ff00 */
[----:B------:R-:W-:Y:S01]  /*0590*/  CS2R R94, SRZ ;  /* 0x00000000005e7805 */ /* 0x000fe2000001ff00 */
[----:B------:R-:W-:Y:S01]  /*05a0*/  CS2R R92, SRZ ;  /* 0x00000000005c7805 */ /* 0x000fe2000001ff00 */
[----:B------:R-:W-:Y:S01]  /*05b0*/  SHF.R.S32.HI R194, RZ, 0x6, R194 ;  /* 0x00000006ffc27819 */ /* 0x000fe200000114c2 */
[----:B------:R-:W-:Y:S01]  /*05c0*/  CS2R R90, SRZ ;  /* 0x00000000005a7805 */ /* 0x000fe2000001ff00 */
[----:B------:R-:W-:Y:S01]  /*05d0*/  CS2R R88, SRZ ;  /* 0x0000000000587805 */ /* 0x000fe2000001ff00 */
[----:B------:R-:W-:Y:S01]  /*05e0*/  CS2R R86, SRZ ;  /* 0x0000000000567805 */ /* 0x000fe2000001ff00 */
[----:B------:R-:W-:Y:S01]  /*05f0*/  IMNMX R194, RZ, R194, !PT ;  /* 0x000000c2ffc27217 */ /* 0x000fe20007800200 */
[----:B------:R-:W-:Y:S01]  /*0600*/  CS2R R84, SRZ ;  /* 0x0000000000547805 */ /* 0x000fe2000001ff00 */
[----:B------:R-:W-:Y:S01]  /*0610*/  CS2R R82, SRZ ;  /* 0x0000000000527805 */ /* 0x000fe2000001ff00 */
[----:B------:R-:W-:Y:S01]  /*0620*/  CS2R R80, SRZ ;  /* 0x0000000000507805 */ /* 0x000fe2000001ff00 */
[----:B------:R-:W-:Y:S01]  /*0630*/  ISETP.GT.AND P0, PT, R147, R194, PT ;  /* 0x000000c29300720c */ /* 0x000fe20003f04270 */
        /* <DEDUP_REMOVED lines=42> */
[----:B------:R-:W-:Y:S02]  /*08e0*/  UISETP.NE.U32.AND UP0, UPT, URZ, UR4, UPT ;  /* 0x000000043f00728c */ /* 0x000fe4000bf05070 */
        /* <DEDUP_REMOVED lines=10> */
[----:B------:R1:W2:Y:S01]  /*0990*/  @P2 LDG.E R10, [R10.64] ;  /* 0x0000000c0a0a2981 */ /* 0x0002a2000c1e1900 */
[----:B------:R-:W-:Y:S01]  /*09a0*/  UIMAD UR8, UR11, UR4, URZ ;  /* 0x000000040b0872a4 */ /* 0x000fe2000f8e023f */
[----:B------:R-:W-:Y:S01]  /*09b0*/  IMAD.MOV.U32 R195, RZ, RZ, c[0x0][0x2b8] ;  /* 0x0000ae00ffc37624 */ /* 0x000fe200078e00ff */
[----:B------:R-:W-:Y:S01]  /*09c0*/  LOP3.LUT R179, R21, 0xfffffff8, RZ, 0xc0, !PT ;  /* 0xfffffff815b37812 */ /* 0x000fe200078ec0ff */
[----:B------:R-:W-:Y:S01]  /*09d0*/  UIMAD.WIDE.U32 UR14, UR7, UR4, URZ ;  /* 0x00000004070e72a5 */ /* 0x000fe2000f8e003f */
[----:B------:R-:W-:Y:S01]  /*09e0*/  SHF.R.S32.HI R21, RZ, 0x3, R21 ;  /* 0x00000003ff157819 */ /* 0x000fe20000011415 */
[----:B------:R-:W-:Y:S01]  /*09f0*/  UIMAD UR8, UR7, UR5, UR8 ;  /* 0x00000005070872a4 */ /* 0x000fe2000f8e0208 */
[----:B------:R-:W-:Y:S01]  /*0a00*/  ISETP.NE.AND P5, PT, R195, 0x1, PT ;  /* 0x00000001c300780c */ /* 0x000fe20003fa5270 */
[----:B------:R-:W-:Y:S01]  /*0a10*/  IMAD.IADD R179, R6, 0x1, -R179 ;  /* 0x0000000106b37824 */ /* 0x000fe200078e0ab3 */
[----:B------:R-:W-:Y:S01]  /*0a20*/  USHF.R.S32.HI UR9, URZ, 0x1f, UR6 ;  /* 0x0000001f3f097899 */ /* 0x000fe20008011406 */
[----:B------:R-:W-:Y:S01]  /*0a30*/  IMAD.MOV.U32 R200, RZ, RZ, RZ ;  /* 0x000000ffffc87224 */ /* 0x000fe200078e00ff */
[----:B------:R-:W-:Y:S01]  /*0a40*/  ULDC.64 UR4, c[0x0][0x1c0] ;  /* 0x0000700000047ab9 */ /* 0x000fe20000000a00 */
[C---:B------:R-:W-:Y:S01]  /*0a50*/  IMAD R203, R179.reuse, 0x20, R21 ;  /* 0x00000020b3cb7824 */ /* 0x040fe200078e0215 */
[----:B------:R-:W-:Y:S01]  /*0a60*/  UIADD3 UR15, UR15, UR8, URZ ;  /* 0x000000080f0f7290 */ /* 0x000fe2000fffe03f */
[----:B------:R-:W-:Y:S01]  /*0a70*/  IMAD.SHL.U32 R178, R179, 0x8, RZ ;  /* 0x00000008b3b27824 */ /* 0x000fe200078e00ff */
[----:B------:R-:W-:Y:S01]  /*0a80*/  UIMAD UR9, UR9, UR4, URZ ;  /* 0x00000004090972a4 */ /* 0x000fe2000f8e023f */
[----:B------:R-:W-:Y:S01]  /*0a90*/  IMAD.IADD R0, R148, 0x1, R203 ;  /* 0x0000000194007824 */ /* 0x000fe200078e02cb */
[----:B------:R-:W-:-:S02]  /*0aa0*/  UIMAD.WIDE.U32 UR14, UR6, UR4, UR14 ;  /* 0x00000004060e72a5 */ /* 0x000fc4000f8e000e */
[----:B------:R-:W-:Y:S01]  /*0ab0*/  UIMAD UR5, UR6, UR5, UR9 ;  /* 0x00000005060572a4 */ /* 0x000fe2000f8e0209 */
[----:B------:R-:W-:-:S03]  /*0ac0*/  @P1 IMAD.HI.U32 R2, R0, c[0x0][0x2c8], RZ ;  /* 0x0000b20000021a27 */ /* 0x000fc600078e00ff */
[----:B------:R-:W-:Y:S01]  /*0ad0*/  UIADD3 UR5, UR15, UR5, URZ ;  /* 0x000000050f057290 */ /* 0x000fe2000fffe03f */
[----:B------:R-:W-:Y:S01]  /*0ae0*/  IMAD.MOV.U32 R5, RZ, RZ, R0 ;  /* 0x000000ffff057224 */ /* 0x000fe200078e0000 */
[----:B------:R-:W-:Y:S01]  /*0af0*/  @P1 SHF.R.U32.HI R5, RZ, c[0x0][0x2cc], R2 ;  /* 0x0000b300ff051a19 */ /* 0x000fe20000011602 */
[----:B------:R-:W-:Y:S02]  /*0b00*/  IMAD.U32 R9, RZ, RZ, UR15 ;  /* 0x0000000fff097e24 */ /* 0x000fe4000f8e00ff */
[----:B------:R-:W-:Y:S01]  /*0b10*/  IMAD.U32 R8, RZ, RZ, UR14 ;  /* 0x0000000eff087e24 */ /* 0x000fe2000f8e00ff */
[--C-:B------:R-:W-:Y:S01]  /*0b20*/  SHF.R.S32.HI R2, RZ, 0x1f, R5.reuse ;  /* 0x0000001fff027819 */ /* 0x100fe20000011405 */
[----:B------:R-:W-:Y:S02]  /*0b30*/  IMAD.MOV R3, RZ, RZ, -R5 ;  /* 0x000000ffff037224 */ /* 0x000fe400078e0a05 */
[----:B------:R-:W-:Y:S01]  /*0b40*/  IMAD.U32 R9, RZ, RZ, UR5 ;  /* 0x00000005ff097e24 */ /* 0x000fe2000f8e00ff */
[----:B------:R-:W-:Y:S01]  /*0b50*/  ULDC.64 UR4, c[0x0][0x2b0] ;  /* 0x0000ac0000047ab9 */ /* 0x000fe20000000a00 */
[----:B------:R-:W-:-:S02]  /*0b60*/  IMAD R2, R2, c[0x0][0x1b0], RZ ;  /* 0x00006c0002027a24 */ /* 0x000fc400078e02ff */
[----:B------:R-:W-:Y:S02]  /*0b70*/  IMAD R3, R3, c[0x0][0x2c4], R0 ;  /* 0x0000b10003037a24 */ /* 0x000fe400078e0200 */
[----:B------:R-:W-:-:S04]  /*0b80*/  IMAD.WIDE.U32 R8, R5, c[0x0][0x1b0], R8 ;  /* 0x00006c0005087a25 */ /* 0x000fc800078e0008 */
[----:B------:R-:W-:Y:S01]  /*0b90*/  IMAD R5, R5, c[0x0][0x1b4], R2 ;  /* 0x00006d0005057a24 */ /* 0x000fe200078e0202 */
[----:B------:R-:W-:Y:S01]  /*0ba0*/  SHF.R.S32.HI R2, RZ, 0x1f, R3 ;  /* 0x0000001fff027819 */ /* 0x000fe20000011403 */
[----:B------:R-:W-:Y:S02]  /*0bb0*/  IMAD.SHL.U32 R0, R21, 0x40, RZ ;  /* 0x0000004015007824 */ /* 0x000fe400078e00ff */
[----:B------:R-:W-:Y:S02]  /*0bc0*/  IMAD.IADD R9, R9, 0x1, R5 ;  /* 0x0000000109097824 */ /* 0x000fe400078e0205 */
[----:B------:R-:W-:Y:S02]  /*0bd0*/  IMAD R2, R2, c[0x0][0x1a8], RZ ;  /* 0x00006a0002027a24 */ /* 0x000fe400078e02ff */
[C---:B------:R-:W-:Y:S01]  /*0be0*/  IMAD.WIDE.U32 R4, R3.reuse, c[0x0][0x1a8], R8 ;  /* 0x00006a0003047a25 */ /* 0x040fe200078e0008 */
[----:B------:R-:W-:Y:S02]  /*0bf0*/  LOP3.LUT R9, R0, 0x1c0, RZ, 0xc0, !PT ;  /* 0x000001c000097812 */ /* 0x000fe400078ec0ff */
[----:B------:R-:W-:Y:S01]  /*0c00*/  IADD3 R8, R178, 0x80, RZ ;  /* 0x00000080b2087810 */ /* 0x000fe20007ffe0ff */
[----:B------:R-:W-:Y:S01]  /*0c10*/  IMAD R7, R3, c[0x0][0x1ac], R2 ;  /* 0x00006b0003077a24 */ /* 0x000fe200078e0202 */
[----:B------:R-:W-:Y:S01]  /*0c20*/  SHF.R.U32.HI R3, RZ, 0x3, R9 ;  /* 0x00000003ff037819 */ /* 0x000fe20000011609 */
[----:B------:R-:W-:Y:S01]  /*0c30*/  IMAD.IADD R0, R148, 0x1, R21 ;  /* 0x0000000194007824 */ /* 0x000fe200078e0215 */
[----:B------:R-:W-:Y:S01]  /*0c40*/  LOP3.LUT R202, R9, 0x38, R178, 0xf8, !PT ;  /* 0x0000003809ca7812 */ /* 0x000fe200078ef8b2 */
[----:B------:R-:W-:Y:S01]  /*0c50*/  IMAD.IADD R2, R5, 0x1, R7 ;  /* 0x0000000105027824 */ /* 0x000fe200078e0207 */
[----:B------:R-:W-:-:S02]  /*0c60*/  LEA R7, P0, R4, c[0x0][0x160], 0x1 ;  /* 0x0000580004077a11 */ /* 0x000fc400078008ff */
[----:B------:R-:W-:Y:S02]  /*0c70*/  LEA.HI R5, R81, R6, RZ, 0x6 ;  /* 0x0000000651057211 */ /* 0x000fe400078f30ff */
[----:B------:R-:W-:Y:S01]  /*0c80*/  LEA.HI.X R2, R4, c[0x0][0x164], R2, 0x1, P0 ;  /* 0x0000590004027a11 */ /* 0x000fe200000f0c02 */
[----:B------:R-:W-:Y:S01]  /*0c90*/  SHFL.IDX PT, R14, R7, RZ, 0x181f ;  /* 0x00181fff070e7589 */ /* 0x000fe200000e0000 */
[----:B------:R-:W-:Y:S01]  /*0ca0*/  LOP3.LUT R202, R202, R3, RZ, 0x3c, !PT ;  /* 0x00000003caca7212 */ /* 0x000fe200078e3cff */
[----:B------:R-:W-:Y:S01]  /*0cb0*/  IMAD R3, R197, c[0x0][0x168], RZ ;  /* 0x00005a00c5037a24 */ /* 0x000fe200078e02ff */
[----:B------:R-:W-:Y:S01]  /*0cc0*/  IADD3 R4, R0, 0x20, RZ ;  /* 0x0000002000047810 */ /* 0x000fe20007ffe0ff */
[----:B------:R-:W3:Y:S01]  /*0cd0*/  SHFL.IDX PT, R15, R2, RZ, 0x181f ;  /* 0x00181fff020f7589 */ /* 0x000ee200000e0000 */
[----:B------:R-:W-:Y:S01]  /*0ce0*/  IMAD.SHL.U32 R5, R5, 0x8, RZ ;  /* 0x0000000805057824 */ /* 0x000fe200078e00ff */
[----:B------:R-:W-:Y:S02]  /*0cf0*/  IADD3 R9, R178, 0x40, RZ ;  /* 0x00000040b2097810 */ /* 0x000fe40007ffe0ff */
[-C--:B------:R-:W-:Y:S01]  /*0d00*/  ISETP.GE.AND P1, PT, R4, R3.reuse, PT ;  /* 0x000000030400720c */ /* 0x080fe20003f26270 */
[----:B------:R-:W-:Y:S01]  /*0d10*/  SHFL.IDX PT, R12, R7, 0x1, 0x181f ;  /* 0x00381f00070c7f89 */ /* 0x000fe200000e0000 */
[----:B------:R-:W-:-:S02]  /*0d20*/  ISETP.GE.AND P0, PT, R0, R3, PT ;  /* 0x000000030000720c */ /* 0x000fc40003f06270 */
[----:B------:R-:W-:Y:S01]  /*0d30*/  LOP3.LUT R202, R202, 0xfffffe00, R5, 0xf8, !PT ;  /* 0xfffffe00caca7812 */ /* 0x000fe200078ef805 */
[----:B------:R-:W4:Y:S01]  /*0d40*/  SHFL.IDX PT, R13, R2, 0x1, 0x181f ;  /* 0x00381f00020d7f89 */ /* 0x000f2200000e0000 */
[----:B------:R-:W-:Y:S02]  /*0d50*/  SHF.R.S32.HI R4, RZ, 0x1f, R9 ;  /* 0x0000001fff047819 */ /* 0x000fe40000011409 */
[----:B------:R-:W-:Y:S01]  /*0d60*/  SHF.R.S32.HI R5, RZ, 0x1f, R8 ;  /* 0x0000001fff057819 */ /* 0x000fe20000011408 */
[----:B------:R-:W-:Y:S01]  /*0d70*/  IMAD.SHL.U32 R144, R202, 0x2, RZ ;  /* 0x00000002ca907824 */ /* 0x000fe200078e00ff */
[----:B------:R-:W-:Y:S01]  /*0d80*/  LEA.HI R177, R4, R9, RZ, 0x3 ;  /* 0x0000000904b17211 */ /* 0x000fe200078f18ff */
[----:B-1----:R-:W-:Y:S01]  /*0d90*/  SHFL.IDX PT, R11, R2, 0x3, 0x181f ;  /* 0x00781f00020b7f89 */ /* 0x002fe200000e0000 */
[----:B------:R-:W-:Y:S02]  /*0da0*/  LEA.HI R176, R5, R8, RZ, 0x3 ;  /* 0x0000000805b07211 */ /* 0x000fe400078f18ff */
[----:B------:R-:W-:Y:S01]  /*0db0*/  ISETP.GE.AND P3, PT, R9, c[0x0][0x198], PT ;  /* 0x0000660009007a0c */ /* 0x000fe20003f66270 */
[----:B------:R-:W-:Y:S01]  /*0dc0*/  SHFL.IDX PT, R4, R7, 0x2, 0x181f ;  /* 0x00581f0007047f89 */ /* 0x000fe200000e0000 */
[----:B------:R-:W-:-:S02]  /*0dd0*/  ISETP.GE.AND P4, PT, R8, c[0x0][0x198], PT ;  /* 0x0000660008007a0c */ /* 0x000fc40003f86270 */
[----:B------:R-:W-:Y:S01]  /*0de0*/  LOP3.LUT R177, R177, 0xfffffff8, RZ, 0xc0, !PT ;  /* 0xfffffff8b1b17812 */ /* 0x000fe200078ec0ff */
[----:B------:R-:W1:Y:S01]  /*0df0*/  SHFL.IDX PT, R5, R2, 0x2, 0x181f ;  /* 0x00581f0002057f89 */ /* 0x000e6200000e0000 */
[----:B------:R-:W-:Y:S01]  /*0e00*/  LOP3.LUT R176, R176, 0xfffffff8, RZ, 0xc0, !PT ;  /* 0xfffffff8b0b07812 */ /* 0x000fe200078ec0ff */
[----:B---3--:R-:W-:-:S04]  /*0e10*/  @!P0 IMAD.WIDE R18, R178, 0x2, R14 ;  /* 0x00000002b2128825 */ /* 0x008fc800078e020e */
[----:B------:R-:W-:-:S04]  /*0e20*/  @!P0 IMAD.WIDE R16, R177, 0x2, R14 ;  /* 0x00000002b1108825 */ /* 0x000fc800078e020e */
[----:B------:R-:W-:-:S04]  /*0e30*/  @!P0 IMAD.WIDE R14, R176, 0x2, R14 ;  /* 0x00000002b00e8825 */ /* 0x000fc800078e020e */
[----:B----4-:R-:W-:-:S04]  /*0e40*/  @!P1 IMAD.WIDE R24, R178, 0x2, R12 ;  /* 0x00000002b2189825 */ /* 0x010fc800078e020c */
[----:B------:R-:W-:-:S04]  /*0e50*/  @!P1 IMAD.WIDE R22, R177, 0x2, R12 ;  /* 0x00000002b1169825 */ /* 0x000fc800078e020c */
[----:B------:R-:W-:Y:S01]  /*0e60*/  @!P1 IMAD.WIDE R12, R176, 0x2, R12 ;  /* 0x00000002b00c9825 */ /* 0x000fe200078e020c */
[----:B--2---:R2:W3:Y:S01]  /*0e70*/  @P2 R2UR UR10, R10 ;  /* 0x000000000a0a23c2 */ /* 0x0044e200000e0000 */
[----:B------:R-:W-:Y:S01]  /*0e80*/  ISETP.GE.AND P2, PT, R178, c[0x0][0x198], PT ;  /* 0x00006600b2007a0c */ /* 0x000fe20003f46270 */
[----:B---3--:R-:W-:Y:S02]  /*0e90*/  @!UP0 UMOV UR10, UR6 ;  /* 0x00000006000a8c82 */ /* 0x008fe40008000000 */
[----:B------:R-:W-:Y:S02]  /*0ea0*/  USHF.R.S32.HI UR6, URZ, 0x1f, UR10 ;  /* 0x0000001f3f067899 */ /* 0x000fe4000801140a */
[----:B------:R-:W-:Y:S02]  /*0eb0*/  UIMAD.WIDE.U32 UR8, UR10, UR4, URZ ;  /* 0x000000040a0872a5 */ /* 0x000fe4000f8e003f */
[----:B------:R-:W-:-:S04]  /*0ec0*/  UIMAD UR6, UR6, UR4, URZ ;  /* 0x00000004060672a4 */ /* 0x000fc8000f8e023f */
[----:B------:R-:W-:Y:S02]  /*0ed0*/  UIMAD UR6, UR10, UR5, UR6 ;  /* 0x000000050a0672a4 */ /* 0x000fe4000f8e0206 */
[----:B------:R1:W-:Y:S01]  /*0ee0*/  @!P0 LDGSTS.E.BYPASS.LTC128B.128 [R144+0x18100], [R18.64], !P2 ;  /* 0x1810000012908fae */ /* 0x0003e2000d101d4c */
[----:B------:R-:W-:Y:S02]  /*0ef0*/  ULDC.64 UR4, c[0x0][0x1e8] ;  /* 0x00007a0000047ab9 */ /* 0x000fe40000000a00 */
[----:B------:R-:W-:Y:S01]  /*0f00*/  UIADD3 UR6, UR9, UR6, URZ ;  /* 0x0000000609067290 */ /* 0x000fe2000fffe03f */
[----:B------:R3:W-:Y:S04]  /*0f10*/  @!P0 LDGSTS.E.BYPASS.LTC128B.128 [R144+0x1c100], [R16.64], !P3 ;  /* 0x1c10000010908fae */ /* 0x0007e8000d901d4c */
[----:B------:R4:W-:Y:S01]  /*0f20*/  @!P0 LDGSTS.E.BYPASS.LTC128B.128 [R144+0x20100], [R14.64], !P4 ;  /* 0x201000000e908fae */ /* 0x0009e2000e101d4c */
[----:B--2---:R-:W-:-:S02]  /*0f30*/  IADD3 R10, R0, 0x40, RZ ;  /* 0x00000040000a7810 */ /* 0x004fc40007ffe0ff */
[----:B------:R-:W-:Y:S01]  /*0f40*/  IADD3 R0, R0, 0x60, RZ ;  /* 0x0000006000007810 */ /* 0x000fe20007ffe0ff */
[----:B------:R2:W-:Y:S01]  /*0f50*/  @!P1 LDGSTS.E.BYPASS.LTC128B.128 [R144+0x19100], [R24.64], !P2 ;  /* 0x1910000018909fae */ /* 0x0005e2000d101d4c */
[----:B------:R-:W-:-:S03]  /*0f60*/  ISETP.GE.AND P0, PT, R10, R3, PT ;  /* 0x000000030a00720c */ /* 0x000fc60003f06270 */
[----:B------:R-:W2:Y:S04]  /*0f70*/  SHFL.IDX PT, R10, R7, 0x3, 0x181f ;  /* 0x00781f00070a7f89 */ /* 0x000ea800000e0000 */
[----:B------:R2:W-:Y:S04]  /*0f80*/  @!P1 LDGSTS.E.BYPASS.LTC128B.128 [R144+0x1d100], [R22.64], !P3 ;  /* 0x1d10000016909fae */ /* 0x0005e8000d901d4c */
[----:B------:R2:W-:Y:S01]  /*0f90*/  @!P1 LDGSTS.E.BYPASS.LTC128B.128 [R144+0x21100], [R12.64], !P4 ;  /* 0x211000000c909fae */ /* 0x0005e2000e101d4c */
[----:B------:R-:W-:Y:S02]  /*0fa0*/  ISETP.GE.AND P1, PT, R0, R3, PT ;  /* 0x000000030000720c */ /* 0x000fe40003f26270 */
[----:B------:R-:W-:Y:S01]  /*0fb0*/  IADD3 R3, R147, -0x1, RZ ;  /* 0xffffffff93037810 */ /* 0x000fe20007ffe0ff */
[----:B-1----:R-:W-:Y:S01]  /*0fc0*/  @!P0 IMAD.WIDE R18, R178, 0x2, R4 ;  /* 0x00000002b2128825 */ /* 0x002fe200078e0204 */
[----:B------:R-:W-:-:S03]  /*0fd0*/  P2R R0, PR, RZ, 0x20 ;  /* 0x00000020ff007803 */ /* 0x000fc60000000000 */
[----:B------:R-:W-:Y:S01]  /*0fe0*/  IMAD.SHL.U32 R134, R3, 0x40, RZ ;  /* 0x0000004003867824 */ /* 0x000fe200078e00ff */
[----:B------:R1:W-:Y:S01]  /*0ff0*/  @!P0 LDGSTS.E.BYPASS.LTC128B.128 [R144+0x1a100], [R18.64], !P2 ;  /* 0x1a10000012908fae */ /* 0x0003e2000d101d4c */
[----:B---3--:R-:W-:-:S04]  /*1000*/  @!P0 IMAD.WIDE R16, R176, 0x2, R4 ;  /* 0x00000002b0108825 */ /* 0x008fc800078e0204 */
[----:B----4-:R-:W-:-:S04]  /*1010*/  @!P0 IMAD.WIDE R14, R177, 0x2, R4 ;  /* 0x00000002b10e8825 */ /* 0x010fc800078e0204 */
[----:B------:R-:W-:Y:S01]  /*1020*/  IMAD.IADD R201, R203, 0x1, R134 ;  /* 0x00000001cbc97824 */ /* 0x000fe200078e0286 */
[----:B------:R3:W-:Y:S01]  /*1030*/  @!P0 LDGSTS.E.BYPASS.LTC128B.128 [R144+0x1e100], [R14.64], !P3 ;  /* 0x1e1000000e908fae */ /* 0x0007e2000d901d4c */
[----:B--2---:R-:W-:-:S03]  /*1040*/  @!P1 IMAD.WIDE R4, R178, 0x2, R10 ;  /* 0x00000002b2049825 */ /* 0x004fc600078e020a */
[----:B------:R2:W-:Y:S01]  /*1050*/  @!P0 LDGSTS.E.BYPASS.LTC128B.128 [R144+0x22100], [R16.64], !P4 ;  /* 0x2210000010908fae */ /* 0x0005e2000e101d4c */
[C---:B------:R-:W-:Y:S01]  /*1060*/  ISETP.GE.AND P0, PT, R201.reuse, R199, PT ;  /* 0x000000c7c900720c */ /* 0x040fe20003f06270 */
[----:B-----5:R-:W-:Y:S02]  /*1070*/  IMAD.IADD R201, R201, 0x1, R204 ;  /* 0x00000001c9c97824 */ /* 0x020fe400078e02cc */
[----:B------:R-:W-:Y:S01]  /*1080*/  @!P1 IMAD.WIDE R12, R176, 0x2, R10 ;  /* 0x00000002b00c9825 */ /* 0x000fe200078e020a */
[----:B------:R4:W-:Y:S01]  /*1090*/  @!P1 LDGSTS.E.BYPASS.LTC128B.128 [R144+0x1b100], [R4.64], !P2 ;  /* 0x1b10000004909fae */ /* 0x0009e2000d101d4c */
[----:B------:R-:W-:Y:S02]  /*10a0*/  ISETP.GT.OR P0, PT, R203, 0x3f, P0 ;  /* 0x0000003fcb00780c */ /* 0x000fe40000704670 */
[----:B------:R-:W-:-:S04]  /*10b0*/  @P5 IMAD.HI.U32 R2, R201, c[0x0][0x2bc], RZ ;  /* 0x0000af00c9025a27 */ /* 0x000fc800078e00ff */
[----:B------:R-:W-:Y:S01]  /*10c0*/  IMAD.MOV.U32 R0, RZ, RZ, R201 ;  /* 0x000000ffff007224 */ /* 0x000fe200078e00c9 */
[----:B------:R-:W-:Y:S01]  /*10d0*/  @P5 SHF.R.U32.HI R0, RZ, c[0x0][0x2c0], R2 ;  /* 0x0000b000ff005a19 */ /* 0x000fe20000011602 */
[----:B---3--:R-:W-:-:S05]  /*10e0*/  @!P1 IMAD.WIDE R14, R177, 0x2, R10 ;  /* 0x00000002b10e9825 */ /* 0x008fca00078e020a */
[----:B------:R3:W-:Y:S04]  /*10f0*/  @!P1 LDGSTS.E.BYPASS.LTC128B.128 [R144+0x1f100], [R14.64], !P3 ;  /* 0x1f1000000e909fae */ /* 0x0007e8000d901d4c */
[----:B------:R1:W-:Y:S01]  /*1100*/  @!P1 LDGSTS.E.BYPASS.LTC128B.128 [R144+0x23100], [R12.64], !P4 ;  /* 0x231000000c909fae */ /* 0x0003e2000e101d4c */
[----:B----4-:R-:W-:-:S03]  /*1110*/  @!P0 IADD3 R5, P2, R0, UR8, RZ ;  /* 0x0000000800058c10 */ /* 0x010fc6000ff5e0ff */
[----:B------:R-:W0:Y:S01]  /*1120*/  LDGDEPBAR ;  /* 0x00000000000079af */ /* 0x000e220000000000 */
[----:B------:R-:W-:Y:S02]  /*1130*/  @!P0 LEA.HI.X.SX32 R2, R0, UR6, 0x1, P2 ;  /* 0x0000000600028c11 */ /* 0x000fe400090f0eff */
[----:B------:R-:W-:-:S04]  /*1140*/  @!P0 LEA R4, P2, R5, c[0x0][0x2a0], 0x2 ;  /* 0x0000a80005048a11 */ /* 0x000fc800078410ff */
[----:B------:R-:W-:Y:S01]  /*1150*/  @!P0 LEA.HI.X R5, R5, c[0x0][0x2a4], R2, 0x2, P2 ;  /* 0x0000a90005058a11 */ /* 0x000fe200010f1402 */
[----:B------:R-:W-:Y:S06]  /*1160*/  BAR.SYNC.DEFER_BLOCKING 0x0 ;  /* 0x0000000000007b1d */ /* 0x000fec0000010000 */
[----:B------:R-:W4:Y:S01]  /*1170*/  @!P0 LDG.E R200, [R4.64] ;  /* 0x0000000c04c88981 */ /* 0x000f22000c1e1900 */
[----:B------:R-:W-:Y:S01]  /*1180*/  IMAD.MOV R0, RZ, RZ, -R0 ;  /* 0x000000ffff007224 */ /* 0x000fe200078e0a00 */
[----:B------:R-:W-:Y:S01]  /*1190*/  UIMAD UR10, UR11, UR4, URZ ;  /* 0x000000040b0a72a4 */ /* 0x000fe2000f8e023f */
[----:B------:R-:W-:Y:S01]  /*11a0*/  ISETP.GE.AND P5, PT, R178, c[0x0][0x1d4], PT ;  /* 0x00007500b2007a0c */ /* 0x000fe20003fa6270 */
[----:B------:R-:W-:Y:S01]  /*11b0*/  UIMAD.WIDE.U32 UR14, UR7, UR4, URZ ;  /* 0x00000004070e72a5 */ /* 0x000fe2000f8e003f */
[----:B------:R-:W-:Y:S01]  /*11c0*/  IMAD R201, R0, c[0x0][0x2b8], R201 ;  /* 0x0000ae0000c97a24 */ /* 0x000fe200078e02c9 */
[----:B------:R-:W-:Y:S01]  /*11d0*/  UIMAD UR10, UR7, UR5, UR10 ;  /* 0x00000005070a72a4 */ /* 0x000fe2000f8e020a */
[----:B------:R-:W-:Y:S01]  /*11e0*/  ISETP.GE.AND P4, PT, R9, c[0x0][0x1d4], PT ;  /* 0x0000750009007a0c */ /* 0x000fe20003f86270 */
[----:B------:R-:W-:Y:S01]  /*11f0*/  IMAD.MOV.U32 R190, RZ, RZ, 0x10 ;  /* 0x00000010ffbe7424 */ /* 0x000fe200078e00ff */
[----:B------:R-:W-:Y:S01]  /*1200*/  ISETP.GE.AND P6, PT, R8, c[0x0][0x1d4], PT ;  /* 0x0000750008007a0c */ /* 0x000fe20003fc6270 */
[C---:B------:R-:W-:Y:S01]  /*1210*/  IMAD.WIDE.U32 R10, R201.reuse, c[0x0][0x1e0], RZ ;  /* 0x00007800c90a7a25 */ /* 0x040fe200078e00ff */
[----:B--2---:R-:W-:Y:S01]  /*1220*/  SHF.R.S32.HI R17, RZ, 0x1f, R201 ;  /* 0x0000001fff117819 */ /* 0x004fe200000114c9 */
[----:B------:R-:W-:Y:S01]  /*1230*/  UIADD3 UR10, UR15, UR10, URZ ;  /* 0x0000000a0f0a7290 */ /* 0x000fe2000fffe03f */
[----:B------:R-:W-:Y:S01]  /*1240*/  ISETP.GE.AND P3, PT, R178, c[0x0][0x1d4], PT ;  /* 0x00007500b2007a0c */ /* 0x000fe20003f66270 */
[----:B-1----:R-:W-:Y:S01]  /*1250*/  IMAD.WIDE.U32 R18, R201, c[0x0][0x208], RZ ;  /* 0x00008200c9127a25 */ /* 0x002fe200078e00ff */
[----:B------:R-:W-:Y:S01]  /*1260*/  ULDC.64 UR4, c[0x0][0x210] ;  /* 0x0000840000047ab9 */ /* 0x000fe20000000a00 */
[----:B------:R-:W-:Y:S01]  /*1270*/  ISETP.GE.AND P2, PT, R9, c[0x0][0x1d4], PT ;  /* 0x0000750009007a0c */ /* 0x000fe20003f46270 */
[----:B------:R-:W-:Y:S01]  /*1280*/  UIMAD UR11, UR11, UR4, URZ ;  /* 0x000000040b0b72a4 */ /* 0x000fe2000f8e023f */
[C---:B------:R-:W-:Y:S01]  /*1290*/  IMAD R0, R17.reuse, c[0x0][0x1e0], RZ ;  /* 0x0000780011007a24 */ /* 0x040fe200078e02ff */
[----:B------:R-:W-:Y:S01]  /*12a0*/  UIMAD.WIDE.U32 UR20, UR7, UR4, URZ ;  /* 0x00000004071472a5 */ /* 0x000fe2000f8e003f */
[----:B------:R-:W-:Y:S01]  /*12b0*/  IMAD R12, R17, c[0x0][0x208], RZ ;  /* 0x00008200110c7a24 */ /* 0x000fe200078e02ff */
[----:B------:R-:W-:Y:S01]  /*12c0*/  UIMAD UR11, UR7, UR5, UR11 ;  /* 0x00000005070b72a4 */ /* 0x000fe2000f8e020b */
[C---:B------:R-:W-:Y:S01]  /*12d0*/  IMAD R0, R201.reuse, c[0x0][0x1e4], R0 ;  /* 0x00007900c9007a24 */ /* 0x040fe200078e0200 */
[----:B------:R-:W-:Y:S01]  /*12e0*/  SHF.R.S32.HI R145, RZ, 0x1f, R178 ;  /* 0x0000001fff917819 */ /* 0x000fe200000114b2 */
[----:B------:R-:W-:Y:S01]  /*12f0*/  IMAD R12, R201, c[0x0][0x20c], R12 ;  /* 0x00008300c90c7a24 */ /* 0x000fe200078e020c */
[----:B------:R-:W-:Y:S01]  /*1300*/  UIADD3 UR11, UR21, UR11, URZ ;  /* 0x0000000b150b7290 */ /* 0x000fe2000fffe03f */
[----:B------:R-:W-:Y:S01]  /*1310*/  IMAD.IADD R11, R11, 0x1, R0 ;  /* 0x000000010b0b7824 */ /* 0x000fe200078e0200 */
[----:B------:R-:W-:Y:S01]  /*1320*/  SEL R180, RZ, 0x10, P6 ;  /* 0x00000010ffb47807 */ /* 0x000fe20003000000 */
[----:B------:R-:W-:Y:S01]  /*1330*/  IMAD.IADD R13, R19, 0x1, R12 ;  /* 0x00000001130d7824 */ /* 0x000fe200078e020c */
[----:B------:R-:W-:Y:S01]  /*1340*/  SHF.R.S32.HI R132, RZ, 0x1f, R177 ;  /* 0x0000001fff847819 */ /* 0x000fe200000114b1 */
[----:B------:R-:W-:Y:S01]  /*1350*/  IMAD.MOV.U32 R12, RZ, RZ, R18 ;  /* 0x000000ffff0c7224 */ /* 0x000fe200078e0012 */
[----:B------:R-:W-:Y:S01]  /*1360*/  SHF.R.S32.HI R133, RZ, 0x1f, R176 ;  /* 0x0000001fff857819 */ /* 0x000fe200000114b0 */
[----:B------:R-:W-:Y:S01]  /*1370*/  IMAD.MOV.U32 R188, RZ, RZ, 0x20 ;  /* 0x00000020ffbc7424 */ /* 0x000fe200078e00ff */
[----:B------:R-:W-:-:S02]  /*1380*/  IADD3 R198, R144, 0x100, RZ ;  /* 0x0000010090c67810 */ /* 0x000fc40007ffe0ff */
[----:B----4-:R-:W-:Y:S01]  /*1390*/  SHF.R.S32.HI R16, RZ, 0x1f, R200 ;  /* 0x0000001fff107819 */ /* 0x010fe200000114c8 */
[----:B------:R-:W-:-:S04]  /*13a0*/  IMAD.WIDE.U32 R4, R200, c[0x0][0x1f0], R10 ;  /* 0x00007c00c8047a25 */ /* 0x000fc800078e000a */
[----:B------:R-:W-:Y:S01]  /*13b0*/  IMAD R7, R16, c[0x0][0x1f0], RZ ;  /* 0x00007c0010077a24 */ /* 0x000fe200078e02ff */
[----:B------:R-:W-:Y:S01]  /*13c0*/  IADD3 R4, P1, R4, UR14, RZ ;  /* 0x0000000e04047c10 */ /* 0x000fe2000ff3e0ff */
[----:B------:R-:W-:-:S03]  /*13d0*/  IMAD.WIDE.U32 R12, R200, c[0x0][0x218], R12 ;  /* 0x00008600c80c7a25 */ /* 0x000fc600078e000c */
[----:B------:R-:W-:Y:S01]  /*13e0*/  LEA R11, P0, R4, c[0x0][0x1c8], 0x1 ;  /* 0x00007200040b7a11 */ /* 0x000fe200078008ff */
[----:B------:R-:W-:-:S04]  /*13f0*/  IMAD R0, R200, c[0x0][0x1f4], R7 ;  /* 0x00007d00c8007a24 */ /* 0x000fc800078e0207 */
[----:B---3--:R-:W-:Y:S01]  /*1400*/  SHFL.IDX PT, R14, R11, RZ, 0x181f ;  /* 0x00181fff0b0e7589 */ /* 0x008fe200000e0000 */
[----:B------:R-:W-:Y:S02]  /*1410*/  IADD3.X R5, R5, UR10, R0, P1, !PT ;  /* 0x0000000a05057c10 */ /* 0x000fe40008ffe400 */
[----:B------:R-:W-:Y:S01]  /*1420*/  IADD3 R0, -R21, R199, -R134 ;  /* 0x000000c715007210 */ /* 0x000fe20007ffe986 */
[----:B------:R-:W-:Y:S01]  /*1430*/  SHFL.IDX PT, R28, R11, 0x1, 0x181f ;  /* 0x00381f000b1c7f89 */ /* 0x000fe200000e0000 */
[----:B------:R-:W-:Y:S01]  /*1440*/  LEA.HI.X R4, R4, c[0x0][0x1cc], R5, 0x1, P0 ;  /* 0x0000730004047a11 */ /* 0x000fe200000f0c05 */
[----:B------:R-:W-:Y:S01]  /*1450*/  IMAD R5, R16, c[0x0][0x218], RZ ;  /* 0x0000860010057a24 */ /* 0x000fe200078e02ff */
[----:B------:R-:W-:Y:S02]  /*1460*/  ISETP.GE.AND P0, PT, R0, 0x1, PT ;  /* 0x000000010000780c */ /* 0x000fe40003f06270 */
[----:B------:R-:W-:Y:S01]  /*1470*/  ISETP.GE.AND P1, PT, R8, c[0x0][0x1d4], PT ;  /* 0x0000750008007a0c */ /* 0x000fe20003f26270 */
[----:B------:R-:W1:Y:S01]  /*1480*/  SHFL.IDX PT, R15, R4, RZ, 0x181f ;  /* 0x00181fff040f7589 */ /* 0x000e6200000e0000 */
[----:B------:R-:W-:-:S03]  /*1490*/  IMAD R2, R200, c[0x0][0x21c], R5 ;  /* 0x00008700c8027a24 */ /* 0x000fc600078e0205 */
[----:B------:R-:W2:Y:S06]  /*14a0*/  SHFL.IDX PT, R29, R4, 0x1, 0x181f ;  /* 0x00381f00041d7f89 */ /* 0x000eac00000e0000 */
[----:B-1----:R-:W-:-:S04]  /*14b0*/  @P0 IMAD.WIDE R22, R178, 0x2, R14 ;  /* 0x00000002b2160825 */ /* 0x002fc800078e020e */
[--C-:B------:R-:W-:Y:S01]  /*14c0*/  @P0 IMAD.WIDE R18, R177, 0x2, R14.reuse ;  /* 0x00000002b1120825 */ /* 0x100fe200078e020e */
[----:B------:R1:W-:Y:S03]  /*14d0*/  @P0 LDGSTS.E.BYPASS.LTC128B.128 [R144+0xc100], [R22.64], !P5 ;  /* 0x0c10000016900fae */ /* 0x0003e6000e901d4c */
[----:B------:R-:W-:Y:S01]  /*14e0*/  @P0 IMAD.WIDE R14, R176, 0x2, R14 ;  /* 0x00000002b00e0825 */ /* 0x000fe200078e020e */
[----:B------:R3:W-:Y:S04]  /*14f0*/  @P0 LDGSTS.E.BYPASS.LTC128B.128 [R144+0xe100], [R18.64], !P4 ;  /* 0x0e10000012900fae */ /* 0x0007e8000e101d4c */
[----:B------:R4:W-:Y:S01]  /*1500*/  @P0 LDGSTS.E.BYPASS.LTC128B.128 [R144+0x10100], [R14.64], !P6 ;  /* 0x101000000e900fae */ /* 0x0009e2000f101d4c */
[----:B------:R-:W-:-:S04]  /*1510*/  IADD3 R20, P0, R12, UR20, RZ ;  /* 0x000000140c147c10 */ /* 0x000fc8000ff1e0ff */
[----:B------:R-:W-:Y:S02]  /*1520*/  IADD3.X R13, R13, UR11, R2, P0, !PT ;  /* 0x0000000b0d0d7c10 */ /* 0x000fe400087fe402 */
[----:B------:R-:W-:-:S04]  /*1530*/  LEA R10, P0, R20, c[0x0][0x1f8], 0x1 ;  /* 0x00007e00140a7a11 */ /* 0x000fc800078008ff */
[----:B------:R-:W-:Y:S01]  /*1540*/  LEA.HI.X R20, R20, c[0x0][0x1fc], R13, 0x1, P0 ;  /* 0x00007f0014147a11 */ /* 0x000fe200000f0c0d */
[----:B------:R-:W4:Y:S01]  /*1550*/  SHFL.IDX PT, R5, R10, RZ, 0x181f ;  /* 0x00181fff0a057589 */ /* 0x000f2200000e0000 */
[----:B------:R-:W-:-:S03]  /*1560*/  ISETP.GT.AND P0, PT, R0, 0x20, PT ;  /* 0x000000200000780c */ /* 0x000fc60003f04270 */
[----:B------:R-:W4:Y:S01]  /*1570*/  SHFL.IDX PT, R7, R20, RZ, 0x181f ;  /* 0x00181fff14077589 */ /* 0x000f2200000e0000 */
[----:B-1----:R-:W-:-:S03]  /*1580*/  IMAD.WIDE R22, R178, 0x2, RZ ;  /* 0x00000002b2167825 */ /* 0x002fc600078e02ff */
[----:B------:R1:W1:Y:S01]  /*1590*/  SHFL.IDX PT, R2, R10, 0x1, 0x181f ;  /* 0x00381f000a027f89 */ /* 0x00026200000e0000 */
[----:B---3--:R-:W-:-:S03]  /*15a0*/  IMAD.WIDE R18, R177, 0x2, RZ ;  /* 0x00000002b1127825 */ /* 0x008fc600078e02ff */
[----:B------:R-:W3:Y:S02]  /*15b0*/  SHFL.IDX PT, R4, R20, 0x1, 0x181f ;  /* 0x00381f0014047f89 */ /* 0x000ee400000e0000 */
[----:B--2---:R-:W-:-:S04]  /*15c0*/  @P0 IMAD.WIDE R26, R178, 0x2, R28 ;  /* 0x00000002b21a0825 */ /* 0x004fc800078e021c */
[--C-:B------:R-:W-:Y:S01]  /*15d0*/  @P0 IMAD.WIDE R30, R177, 0x2, R28.reuse ;  /* 0x00000002b11e0825 */ /* 0x100fe200078e021c */
[----:B------:R2:W-:Y:S03]  /*15e0*/  @P0 LDGSTS.E.BYPASS.LTC128B.128 [R144+0xd100], [R26.64], !P5 ;  /* 0x0d1000001a900fae */ /* 0x0005e6000e901d4c */
[C---:B------:R-:W-:Y:S01]  /*15f0*/  @P0 IMAD.WIDE R28, R176.reuse, 0x2, R28 ;  /* 0x00000002b01c0825 */ /* 0x040fe200078e021c */
[----:B------:R3:W-:Y:S03]  /*1600*/  @P0 LDGSTS.E.BYPASS.LTC128B.128 [R144+0xf100], [R30.64], !P4 ;  /* 0x0f1000001e900fae */ /* 0x0007e6000e101d4c */
[----:B----4-:R-:W-:Y:S01]  /*1610*/  IMAD.WIDE R14, R176, 0x2, RZ ;  /* 0x00000002b00e7825 */ /* 0x010fe200078e02ff */
[----:B------:R4:W-:Y:S01]  /*1620*/  @P0 LDGSTS.E.BYPASS.LTC128B.128 [R144+0x11100], [R28.64], !P6 ;  /* 0x111000001c900fae */ /* 0x0009e2000f101d4c */
[----:B------:R-:W-:-:S03]  /*1630*/  IADD3 R12, P0, R5, R22, RZ ;  /* 0x00000016050c7210 */ /* 0x000fc60007f1e0ff */
[----:B------:R-:W0:Y:S02]  /*1640*/  LDGDEPBAR ;  /* 0x00000000000079af */ /* 0x000e240000000000 */
[----:B------:R-:W-:Y:S01]  /*1650*/  IMAD.X R13, R7, 0x1, R23, P0 ;  /* 0x00000001070d7824 */ /* 0x000fe200000e0617 */
[----:B-1----:R-:W-:-:S05]  /*1660*/  IADD3 R10, P0, R5, R18, RZ ;  /* 0x00000012050a7210 */ /* 0x002fca0007f1e0ff */
[----:B------:R-:W-:Y:S01]  /*1670*/  IMAD.X R11, R7, 0x1, R19, P0 ;  /* 0x00000001070b7824 */ /* 0x000fe200000e0613 */
[----:B------:R-:W-:-:S05]  /*1680*/  IADD3 R24, P0, R5, R14, RZ ;  /* 0x0000000e05187210 */ /* 0x000fca0007f1e0ff */
[----:B------:R-:W-:Y:S01]  /*1690*/  IMAD.X R25, R7, 0x1, R15, P0 ;  /* 0x0000000107197824 */ /* 0x000fe200000e060f */
[----:B--2---:R-:W-:Y:S02]  /*16a0*/  IADD3 R26, P0, R22, R2, RZ ;  /* 0x00000002161a7210 */ /* 0x004fe40007f1e0ff */
[----:B------:R-:W-:-:S03]  /*16b0*/  LEA.HI R7, R81, R6, RZ, 0x5 ;  /* 0x0000000651077211 */ /* 0x000fc600078f28ff */
[----:B---3--:R-:W-:Y:S01]  /*16c0*/  IMAD.X R27, R23, 0x1, R4, P0 ;  /* 0x00000001171b7824 */ /* 0x008fe200000e0604 */
[----:B------:R-:W-:Y:S02]  /*16d0*/  IADD3 R18, P0, R18, R2, RZ ;  /* 0x0000000212127210 */ /* 0x000fe40007f1e0ff */
[----:B------:R-:W-:-:S03]  /*16e0*/  LEA.HI R23, R81, R6, RZ, 0x4 ;  /* 0x0000000651177211 */ /* 0x000fc600078f20ff */
[----:B------:R-:W-:Y:S01]  /*16f0*/  IMAD.X R19, R19, 0x1, R4, P0 ;  /* 0x0000000113137824 */ /* 0x000fe200000e0604 */
[----:B------:R-:W-:Y:S02]  /*1700*/  IADD3 R14, P0, R14, R2, RZ ;  /* 0x000000020e0e7210 */ /* 0x000fe40007f1e0ff */
[----:B------:R-:W-:-:S03]  /*1710*/  LOP3.LUT R5, R23, 0xfffffff0, RZ, 0xc0, !PT ;  /* 0xfffffff017057812 */ /* 0x000fc600078ec0ff */
[----:B------:R-:W-:Y:S01]  /*1720*/  IMAD.X R15, R15, 0x1, R4, P0 ;  /* 0x000000010f0f7824 */ /* 0x000fe200000e0604 */
[----:B------:R-:W-:Y:S01]  /*1730*/  ISETP.LT.OR P0, PT, R0, 0x1, P3 ;  /* 0x000000010000780c */ /* 0x000fe20001f01670 */
[----:B------:R-:W-:-:S05]  /*1740*/  IMAD.IADD R22, R6, 0x1, -R5 ;  /* 0x0000000106167824 */ /* 0x000fca00078e0a05 */
[----:B------:R-:W-:-:S07]  /*1750*/  SHF.R.S32.HI R5, RZ, 0x1f, R22 ;  /* 0x0000001fff057819 */ /* 0x000fce0000011416 */
[----:B------:R4:W-:Y:S01]  /*1760*/  LDGSTS.E.BYPASS.LTC128B.128 [R144+0x100], [R12.64], !P0 ;  /* 0x001000000c907fae */ /* 0x0009e2000c101d4c */
[----:B------:R-:W-:-:S13]  /*1770*/  ISETP.LT.OR P0, PT, R0, 0x1, P2 ;  /* 0x000000010000780c */ /* 0x000fda0001701670 */
[----:B------:R4:W-:Y:S01]  /*1780*/  LDGSTS.E.BYPASS.LTC128B.128 [R144+0x2100], [R10.64], !P0 ;  /* 0x021000000a907fae */ /* 0x0009e2000c101d4c */
[----:B------:R-:W-:-:S13]  /*1790*/  ISETP.LT.OR P0, PT, R0, 0x1, P1 ;  /* 0x000000010000780c */ /* 0x000fda0000f01670 */
[----:B------:R1:W-:Y:S01]  /*17a0*/  LDGSTS.E.BYPASS.LTC128B.128 [R144+0x4100], [R24.64], !P0 ;  /* 0x0410000018907fae */ /* 0x0003e2000c101d4c */
[----:B------:R-:W-:Y:S02]  /*17b0*/  ISETP.LT.OR P0, PT, R0, 0x21, P3 ;  /* 0x000000210000780c */ /* 0x000fe40001f01670 */
[----:B------:R-:W-:-:S11]  /*17c0*/  ISETP.GT.AND P3, PT, R203, 0x3f, PT ;  /* 0x0000003fcb00780c */ /* 0x000fd60003f64270 */
[----:B------:R4:W-:Y:S01]  /*17d0*/  LDGSTS.E.BYPASS.LTC128B.128 [R144+0x1100], [R26.64], !P0 ;  /* 0x011000001a907fae */ /* 0x0009e2000c101d4c */
[----:B------:R-:W-:Y:S02]  /*17e0*/  ISETP.LT.OR P0, PT, R0, 0x21, P2 ;  /* 0x000000210000780c */ /* 0x000fe40001701670 */
[----:B------:R-:W-:-:S04]  /*17f0*/  ISETP.GT.AND P2, PT, R3, R194, PT ;  /* 0x000000c20300720c */ /* 0x000fc80003f44270 */
[----:B-1----:R-:W-:-:S07]  /*1800*/  P2R R24, PR, RZ, 0x4 ;  /* 0x00000004ff187803 */ /* 0x002fce0000000000 */
[----:B------:R4:W-:Y:S01]  /*1810*/  LDGSTS.E.BYPASS.LTC128B.128 [R144+0x3100], [R18.64], !P0 ;  /* 0x0310000012907fae */ /* 0x0009e2000c101d4c */
[----:B------:R-:W-:Y:S02]  /*1820*/  ISETP.LT.OR P0, PT, R0, 0x21, P1 ;  /* 0x000000210000780c */ /* 0x000fe40000f01670 */
[----:B------:R-:W-:Y:S02]  /*1830*/  LEA.HI R0, R5, R22, RZ, 0x3 ;  /* 0x0000001605007211 */ /* 0x000fe400078f18ff */
[----:B------:R-:W-:Y:S02]  /*1840*/  LOP3.LUT P1, RZ, R179, 0x4, RZ, 0xc0, !PT ;  /* 0x00000004b3ff7812 */ /* 0x000fe4000782c0ff */
[----:B------:R-:W-:-:S05]  /*1850*/  LOP3.LUT R5, R0, 0xfffffff8, RZ, 0xc0, !PT ;  /* 0xfffffff800057812 */ /* 0x000fca00078ec0ff */
[----:B------:R-:W-:Y:S01]  /*1860*/  IMAD.IADD R22, R22, 0x1, -R5 ;  /* 0x0000000116167824 */ /* 0x000fe200078e0a05 */
[----:B------:R-:W-:Y:S01]  /*1870*/  SHF.R.S32.HI R5, RZ, 0x5, R7 ;  /* 0x00000005ff057819 */ /* 0x000fe20000011407 */
[----:B------:R4:W-:Y:S03]  /*1880*/  LDGSTS.E.BYPASS.LTC128B.128 [R144+0x5100], [R14.64], !P0 ;  /* 0x051000000e907fae */ /* 0x0009e6000c101d4c */
[----:B------:R-:W-:Y:S01]  /*1890*/  LOP3.LUT P0, RZ, R22, 0x2, RZ, 0xc0, !PT ;  /* 0x0000000216ff7812 */ /* 0x000fe2000780c0ff */
[----:B------:R-:W0:Y:S03]  /*18a0*/  LDGDEPBAR ;  /* 0x00000000000079af */ /* 0x000e260000000000 */
[----:B------:R-:W-:Y:S02]  /*18b0*/  SEL R190, R190, 0xfffffff0, !P0 ;  /* 0xfffffff0bebe7807 */ /* 0x000fe40004000000 */
[----:B------:R-:W-:-:S04]  /*18c0*/  LOP3.LUT P0, RZ, R22, 0x4, RZ, 0xc0, !PT ;  /* 0x0000000416ff7812 */ /* 0x000fc8000780c0ff */
[----:B------:R-:W-:Y:S02]  /*18d0*/  SEL R4, R188, 0xffffffe0, !P0 ;  /* 0xffffffe0bc047807 */ /* 0x000fe40004000000 */
[----:B------:R-:W-:-:S04]  /*18e0*/  LOP3.LUT P0, RZ, R179, 0x2, RZ, 0xc0, !PT ;  /* 0x00000002b3ff7812 */ /* 0x000fc8000780c0ff */
[----:B------:R-:W-:Y:S01]  /*18f0*/  P2R R2, PR, RZ, 0x1 ;  /* 0x00000001ff027803 */ /* 0x000fe20000000000 */
        /* <DEDUP_REMOVED lines=8> */
[----:B------:R-:W-:-:S04]  /*1980*/  @!P3 IADD3 R8, P0, R2, UR8, RZ ;  /* 0x000000080208bc10 */ /* 0x000fc8000ff1e0ff */
[----:B------:R-:W-:Y:S02]  /*1990*/  @!P3 LEA.HI.X.SX32 R3, R2, UR6, 0x1, P0 ;  /* 0x000000060203bc11 */ /* 0x000fe400080f0eff */
[----:B----4-:R-:W-:-:S04]  /*19a0*/  @!P3 LEA R10, P0, R8, c[0x0][0x2a0], 0x2 ;  /* 0x0000a800080aba11 */ /* 0x010fc800078010ff */
[----:B------:R-:W-:-:S05]  /*19b0*/  @!P3 LEA.HI.X R11, R8, c[0x0][0x2a4], R3, 0x2, P0 ;  /* 0x0000a900080bba11 */ /* 0x000fca00000f1403 */
[----:B------:R1:W2:Y:S01]  /*19c0*/  @!P3 LDG.E R200, [R10.64] ;  /* 0x0000000c0ac8b981 */ /* 0x0002a2000c1e1900 */
[----:B------:R-:W-:Y:S01]  /*19d0*/  IMAD.MOV R2, RZ, RZ, -R2 ;  /* 0x000000ffff027224 */ /* 0x000fe200078e0a02 */
[----:B------:R-:W-:Y:S01]  /*19e0*/  SEL R20, RZ, 0x10, P5 ;  /* 0x00000010ff147807 */ /* 0x000fe20002800000 */
[----:B------:R-:W-:Y:S01]  /*19f0*/  IMAD.SHL.U32 R13, R176, 0x2, RZ ;  /* 0x00000002b00d7824 */ /* 0x000fe200078e00ff */
        /* <DEDUP_REMOVED lines=9> */
[----:B------:R-:W-:Y:S02]  /*1a90*/  IADD3 R14, -R180, 0x10, RZ ;  /* 0x00000010b40e7810 */ /* 0x000fe40007ffe1ff */
[----:B------:R-:W-:Y:S01]  /*1aa0*/  SHF.L.U64.HI R12, R176, 0x1, R133 ;  /* 0x00000001b00c7819 */ /* 0x000fe20000010285 */
[----:B------:R-:W-:Y:S01]  /*1ab0*/  IMAD R3, R201, c[0x0][0x1e4], R2 ;  /* 0x00007900c9037a24 */ /* 0x000fe200078e0202 */
[----:B------:R-:W-:-:S03]  /*1ac0*/  LOP3.LUT R14, R14, 0xf, RZ, 0xc0, !PT ;  /* 0x0000000f0e0e7812 */ /* 0x000fc600078ec0ff */
[----:B------:R-:W-:Y:S02]  /*1ad0*/  IMAD.IADD R9, R9, 0x1, R3 ;  /* 0x0000000109097824 */ /* 0x000fe400078e0203 */
[C---:B-1----:R-:W-:Y:S01]  /*1ae0*/  IMAD.SHL.U32 R11, R177.reuse, 0x2, RZ ;  /* 0x00000002b10b7824 */ /* 0x042fe200078e00ff */
[----:B------:R-:W-:Y:S02]  /*1af0*/  SHF.L.U64.HI R10, R177, 0x1, R132 ;  /* 0x00000001b10a7819 */ /* 0x000fe40000010284 */
[----:B--2---:R-:W-:Y:S01]  /*1b00*/  SHF.R.S32.HI R16, RZ, 0x1f, R200 ;  /* 0x0000001fff107819 */ /* 0x004fe200000114c8 */
[----:B------:R-:W-:-:S04]  /*1b10*/  IMAD.WIDE.U32 R8, R200, c[0x0][0x1f0], R8 ;  /* 0x00007c00c8087a25 */ /* 0x000fc800078e0008 */
[----:B------:R-:W-:Y:S01]  /*1b20*/  IMAD R3, R16, c[0x0][0x1f0], RZ ;  /* 0x00007c0010037a24 */ /* 0x000fe200078e02ff */
[----:B------:R-:W-:Y:S02]  /*1b30*/  IADD3 R2, P0, R8, UR14, RZ ;  /* 0x0000000e08027c10 */ /* 0x000fe4000ff1e0ff */
[----:B------:R-:W-:Y:S01]  /*1b40*/  SHF.L.U64.HI R8, R178, 0x1, R145 ;  /* 0x00000001b2087819 */ /* 0x000fe20000010291 */
[----:B------:R-:W-:-:S05]  /*1b50*/  IMAD R3, R200, c[0x0][0x1f4], R3 ;  /* 0x00007d00c8037a24 */ /* 0x000fca00078e0203 */
[----:B------:R-:W-:Y:S02]  /*1b60*/  IADD3.X R9, R9, UR10, R3, P0, !PT ;  /* 0x0000000a09097c10 */ /* 0x000fe400087fe403 */
[----:B------:R-:W-:-:S04]  /*1b70*/  LEA R3, P0, R2, c[0x0][0x1c8], 0x1 ;  /* 0x0000720002037a11 */ /* 0x000fc800078008ff */
        /* <DEDUP_REMOVED lines=27> */
.L_x_1016:
[----:B------:R-:W-:Y:S01]  /*1d30*/  SHF.R.S32.HI R2, RZ, 0x4, R23 ;  /* 0x00000004ff027819 */ /* 0x000fe20000011417 */
[----:B------:R-:W0:Y:S01]  /*1d40*/  LDGDEPBAR ;  /* 0x00000000000079af */ /* 0x000e220000000000 */
[C---:B------:R-:W-:Y:S01]  /*1d50*/  IMAD.SHL.U32 R3, R179.reuse, 0x40, RZ ;  /* 0x00000040b3037824 */ /* 0x040fe200078e00ff */
[----:B------:R-:W-:Y:S01]  /*1d60*/  LOP3.LUT P2, RZ, R179, 0x2, RZ, 0xc0, !PT ;  /* 0x00000002b3ff7812 */ /* 0x000fe2000784c0ff */
[----:B------:R-:W-:Y:S01]  /*1d70*/  IMAD.SHL.U32 R21, R21, 0x8, RZ ;  /* 0x0000000815157824 */ /* 0x000fe200078e00ff */
[----:B------:R-:W-:Y:S01]  /*1d80*/  LEA.HI R23, R23, R2, RZ, 0x1 ;  /* 0x0000000217177211 */ /* 0x000fe200078f08ff */
[----:B------:R-:W-:Y:S01]  /*1d90*/  IMAD.SHL.U32 R22, R22, 0x40, RZ ;  /* 0x0000004016167824 */ /* 0x000fe200078e00ff */
[----:B-1----:R-:W-:Y:S01]  /*1da0*/  LOP3.LUT R8, R3, 0x1c0, RZ, 0xc0, !PT ;  /* 0x000001c003087812 */ /* 0x002fe200078ec0ff */
[----:B------:R-:W-:Y:S01]  /*1db0*/  IMAD.SHL.U32 R190, R190, 0x2, RZ ;  /* 0x00000002bebe7824 */ /* 0x000fe200078e00ff */
[----:B------:R-:W-:Y:S02]  /*1dc0*/  LOP3.LUT R23, R23, 0xfffffffe, RZ, 0xc0, !PT ;  /* 0xfffffffe17177812 */ /* 0x000fe400078ec0ff */
[----:B------:R-:W-:-:S02]  /*1dd0*/  SHF.R.U32.HI R9, RZ, 0x3, R8 ;  /* 0x00000003ff097819 */ /* 0x000fc40000011608 */
[----:B------:R-:W-:Y:S01]  /*1de0*/  LOP3.LUT R22, R22, 0x1c0, RZ, 0xc0, !PT ;  /* 0x000001c016167812 */ /* 0x000fe200078ec0ff */
[----:B------:R-:W-:Y:S01]  /*1df0*/  IMAD.IADD R23, R2, 0x1, -R23 ;  /* 0x0000000102177824 */ /* 0x000fe200078e0a17 */
[----:B------:R-:W-:Y:S02]  /*1e00*/  LOP3.LUT R2, R8, 0x8, R21, 0xf8, !PT ;  /* 0x0000000808027812 */ /* 0x000fe400078ef815 */
[----:B------:R-:W-:Y:S01]  /*1e10*/  ISETP.NE.AND P0, PT, R24, RZ, PT ;  /* 0x000000ff1800720c */ /* 0x000fe20003f05270 */
[C---:B------:R-:W-:Y:S01]  /*1e20*/  IMAD.SHL.U32 R3, R23.reuse, 0x8, RZ ;  /* 0x0000000817037824 */ /* 0x040fe200078e00ff */
[----:B------:R-:W-:Y:S02]  /*1e30*/  LOP3.LUT R2, R2, R9, RZ, 0x3c, !PT ;  /* 0x0000000902027212 */ /* 0x000fe400078e3cff */
[----:B------:R-:W-:Y:S02]  /*1e40*/  SEL R188, R188, 0xffffffe0, !P2 ;  /* 0xffffffe0bcbc7807 */ /* 0x000fe40005000000 */
[----:B------:R-:W-:Y:S01]  /*1e50*/  LOP3.LUT R8, R22, 0x8, R3, 0xf8, !PT ;  /* 0x0000000816087812 */ /* 0x000fe200078ef803 */
[----:B------:R-:W-:Y:S01]  /*1e60*/  IMAD R191, R23, 0x200, R2 ;  /* 0x0000020017bf7824 */ /* 0x000fe200078e0202 */
[----:B------:R-:W-:-:S04]  /*1e70*/  DEPBAR.LE SB0, 0x3 ;  /* 0x000080c00000791a */ /* 0x000fc80000000000 */
[----:B------:R-:W-:Y:S01]  /*1e80*/  IMAD.SHL.U32 R2, R0, 0x40, RZ ;  /* 0x0000004000027824 */ /* 0x000fe200078e00ff */
[----:B------:R-:W-:-:S04]  /*1e90*/  DEPBAR.LE SB0, 0x2 ;  /* 0x000080800000791a */ /* 0x000fc80000000000 */
[----:B------:R-:W-:Y:S01]  /*1ea0*/  SHF.R.U32.HI R3, RZ, 0x3, R22 ;  /* 0x00000003ff037819 */ /* 0x000fe20000011616 */
[----:B------:R-:W-:Y:S01]  /*1eb0*/  IMAD.SHL.U32 R191, R191, 0x2, RZ ;  /* 0x00000002bfbf7824 */ /* 0x000fe200078e00ff */
[----:B------:R-:W-:Y:S01]  /*1ec0*/  LOP3.LUT R2, R2, 0xfffffe00, RZ, 0xc0, !PT ;  /* 0xfffffe0002027812 */ /* 0x000fe200078ec0ff */
[----:B------:R-:W-:Y:S01]  /*1ed0*/  BAR.SYNC.DEFER_BLOCKING 0x0 ;  /* 0x0000000000007b1d */ /* 0x000fe20000010000 */
[----:B------:R-:W-:Y:S01]  /*1ee0*/  LOP3.LUT R3, R8, R3, RZ, 0x3c, !PT ;  /* 0x0000000308037212 */ /* 0x000fe200078e3cff */
[----:B------:R-:W-:Y:S02]  /*1ef0*/  IMAD.IADD R82, R191, 0x1, R188 ;  /* 0x00000001bf527824 */ /* 0x000fe400078e02bc */
[----:B------:R-:W-:-:S04]  /*1f00*/  IMAD R0, R5, 0x400, R2 ;  /* 0x0000040005007824 */ /* 0x000fc800078e0202 */
[----:B------:R-:W-:-:S04]  /*1f10*/  IMAD.IADD R0, R3, 0x1, R0 ;  /* 0x0000000103007824 */ /* 0x000fc800078e0200 */
[C---:B----4-:R-:W-:Y:S01]  /*1f20*/  IMAD.SHL.U32 R12, R0.reuse, 0x2, RZ ;  /* 0x00000002000c7824 */ /* 0x050fe200078e00ff */
        /* <DEDUP_REMOVED lines=20> */
[----:B------:R-:W-:Y:S01]  /*2070*/  IMAD.SHL.U32 R26, R178, 0x2, RZ ;  /* 0x00000002b21a7824 */ /* 0x000fe200078e00ff */
[----:B------:R-:W-:Y:S01]  /*2080*/  LOP3.LUT R55, R55, 0xf, RZ, 0xc0, !PT ;  /* 0x0000000f37377812 */ /* 0x000fe200078ec0ff */
[----:B------:R-:W-:Y:S02]  /*2090*/  IMAD.IADD R17, R19, 0x1, R0 ;  /* 0x0000000113117824 */ /* 0x000fe400078e0200 */
[----:B------:R-:W-:Y:S02]  /*20a0*/  IMAD R19, R16, c[0x0][0x218], RZ ;  /* 0x0000860010137a24 */ /* 0x000fe400078e02ff */
[----:B------:R-:W-:Y:S01]  /*20b0*/  IMAD.MOV.U32 R16, RZ, RZ, R18 ;  /* 0x000000ffff107224 */ /* 0x000fe200078e0012 */
[----:B------:R-:W-:Y:S01]  /*20c0*/  SEL R18, RZ, 0x10, P4 ;  /* 0x00000010ff127807 */ /* 0x000fe20002000000 */
[----:B------:R-:W-:-:S02]  /*20d0*/  IMAD R0, R200, c[0x0][0x21c], R19 ;  /* 0x00008700c8007a24 */ /* 0x000fc400078e0213 */
[----:B------:R-:W-:Y:S01]  /*20e0*/  IMAD.WIDE.U32 R16, R200, c[0x0][0x218], R16 ;  /* 0x00008600c8107a25 */ /* 0x000fe200078e0010 */
[----:B------:R-:W-:-:S03]  /*20f0*/  IADD3 R52, -R18, 0x10, RZ ;  /* 0x0000001012347810 */ /* 0x000fc60007ffe1ff */
[----:B------:R-:W-:Y:S01]  /*2100*/  IMAD.SHL.U32 R19, R177, 0x2, RZ ;  /* 0x00000002b1137824 */ /* 0x000fe200078e00ff */
[----:B------:R-:W-:Y:S02]  /*2110*/  IADD3 R32, P0, R16, UR20, RZ ;  /* 0x0000001410207c10 */ /* 0x000fe4000ff1e0ff */
[----:B------:R-:W-:Y:S02]  /*2120*/  LOP3.LUT R52, R52, 0xf, RZ, 0xc0, !PT ;  /* 0x0000000f34347812 */ /* 0x000fe400078ec0ff */
        /* <DEDUP_REMOVED lines=32> */
.L_x_1017:
[C---:B-12-4-:R-:W-:Y:S01]  /*2330*/  HMMA.16816.F32.BF16 R32, R12.reuse, R28, RZ ;  /* 0x0000001c0c20723c */ /* 0x056fe200000418ff */
[----:B------:R-:W-:Y:S01]  /*2340*/  IMAD.MOV.U32 R0, RZ, RZ, 0x40 ;  /* 0x00000040ff007424 */ /* 0x000fe200078e00ff */
[----:B------:R-:W-:Y:S01]  /*2350*/  LDSM.16.M88.4 R76, [R82+0x11100] ;  /* 0x01110000524c783b */ /* 0x000fe20000000200 */
[C---:B------:R-:W-:Y:S01]  /*2360*/  IMAD R187, R4.reuse, 0x2, R193 ;  /* 0x0000000204bb7824 */ /* 0x040fe200078e02c1 */
[----:B------:R-:W-:Y:S01]  /*2370*/  LOP3.LUT R7, R7, 0xffffffe0, RZ, 0xc0, !PT ;  /* 0xffffffe007077812 */ /* 0x000fe200078ec0ff */
[----:B------:R-:W-:Y:S01]  /*2380*/  IMAD R186, R4, 0x2, R189 ;  /* 0x0000000204ba7824 */ /* 0x000fe200078e02bd */
[----:B------:R-:W-:Y:S01]  /*2390*/  SEL R135, R0, 0xffffffc0, !P1 ;  /* 0xffffffc000877807 */ /* 0x000fe20004800000 */
[----:B------:R-:W-:Y:S01]  /*23a0*/  ULDC UR17, c[0x0][0x324] ;  /* 0x0000c90000117ab9 */ /* 0x000fe20000000800 */
[C---:B------:R-:W-:Y:S01]  /*23b0*/  HMMA.16816.F32.BF16 R28, R12.reuse, R30, RZ ;  /* 0x0000001e0c1c723c */ /* 0x040fe200000418ff */
[----:B------:R-:W-:Y:S01]  /*23c0*/  IMAD.IADD R7, R6, 0x1, -R7 ;  /* 0x0000000106077824 */ /* 0x000fe200078e0a07 */
[----:B------:R-:W-:Y:S01]  /*23d0*/  ISETP.NE.AND P0, PT, R197, 0x1, PT ;  /* 0x00000001c500780c */ /* 0x000fe20003f05270 */
[----:B------:R-:W-:Y:S01]  /*23e0*/  IMAD.IADD R80, R191, 0x1, R135 ;  /* 0x00000001bf507824 */ /* 0x000fe200078e0287 */
[----:B------:R-:W-:Y:S01]  /*23f0*/  ISETP.LE.AND P2, PT, R196, c[0x0][0x32c], PT ;  /* 0x0000cb00c4007a0c */ /* 0x000fe20003f43270 */
[----:B------:R-:W-:Y:S01]  /*2400*/  IMAD.IADD R0, R135, 0x1, R82 ;  /* 0x0000000187007824 */ /* 0x000fe200078e0252 */
[----:B------:R-:W-:Y:S01]  /*2410*/  ULOP3.LUT UR17, URZ, UR17, URZ, 0x33, !UPT ;  /* 0x000000113f117292 */ /* 0x000fe2000f8e333f */
[----:B------:R-:W0:Y:S01]  /*2420*/  LDGDEPBAR ;  /* 0x00000000000079af */ /* 0x000e220000000000 */
[----:B---3--:R-:W-:Y:S01]  /*2430*/  HMMA.16816.F32.BF16 R24, R12, R20, RZ ;  /* 0x000000140c18723c */ /* 0x008fe200000418ff */
[----:B------:R-:W-:-:S02]  /*2440*/  IMAD.IADD R3, R2, 0x1, R3 ;  /* 0x0000000102037824 */ /* 0x000fc400078e0203 */
[----:B------:R-:W-:Y:S04]  /*2450*/  LDSM.16.M88.4 R72, [R80+0xc100] ;  /* 0x00c100005048783b */ /* 0x000fe80000000200 */
[----:B------:R-:W-:Y:S01]  /*2460*/  LDSM.16.M88.4 R68, [R80+0xc900] ;  /* 0x00c900005044783b */ /* 0x000fe20000000200 */
[C---:B------:R-:W-:Y:S03]  /*2470*/  HMMA.16816.F32.BF16 R16, R12.reuse, R64, RZ ;  /* 0x000000400c10723c */ /* 0x040fe600000418ff */
[----:B------:R-:W-:Y:S05]  /*2480*/  LDSM.16.M88.4 R52, [R80+0xd100] ;  /* 0x00d100005034783b */ /* 0x000fea0000000200 */
[C---:B------:R-:W-:Y:S08]  /*2490*/  HMMA.16816.F32.BF16 R20, R12.reuse, R22, RZ ;  /* 0x000000160c14723c */ /* 0x040ff000000418ff */
[C---:B------:R-:W-:Y:S08]  /*24a0*/  HMMA.16816.F32.BF16 R64, R12.reuse, R66, RZ ;  /* 0x000000420c40723c */ /* 0x040ff000000418ff */
[C---:B------:R-:W-:Y:S08]  /*24b0*/  HMMA.16816.F32.BF16 R60, R12.reuse, R48, RZ ;  /* 0x000000300c3c723c */ /* 0x040ff000000418ff */
[----:B------:R-:W-:Y:S01]  /*24c0*/  HMMA.16816.F32.BF16 R12, R12, R50, RZ ;  /* 0x000000320c0c723c */ /* 0x000fe200000418ff */
[----:B------:R-:W-:Y:S07]  /*24d0*/  LDSM.16.M88.4 R48, [R80+0xd900] ;  /* 0x00d900005030783b */ /* 0x000fee0000000200 */
[C---:B------:R-:W-:Y:S08]  /*24e0*/  HMMA.16816.F32.BF16 R32, R56.reuse, R8, R32 ;  /* 0x000000083820723c */ /* 0x040ff00000041820 */
[C---:B------:R-:W-:Y:S01]  /*24f0*/  HMMA.16816.F32.BF16 R28, R56.reuse, R10, R28 ;  /* 0x0000000a381c723c */ /* 0x040fe2000004181c */
[----:B------:R-:W1:Y:S07]  /*2500*/  LDSM.16.M88.4 R8, [R187] ;  /* 0x00000000bb08783b */ /* 0x000e6e0000000200 */
[C---:B------:R-:W-:Y:S08]  /*2510*/  HMMA.16816.F32.BF16 R24, R56.reuse, R44, R24 ;  /* 0x0000002c3818723c */ /* 0x040ff00000041818 */
[C---:B------:R-:W-:Y:S01]  /*2520*/  HMMA.16816.F32.BF16 R20, R56.reuse, R46, R20 ;  /* 0x0000002e3814723c */ /* 0x040fe20000041814 */
[----:B------:R-:W-:Y:S07]  /*2530*/  LDSM.16.M88.4 R44, [R0+0xc100] ;  /* 0x00c10000002c783b */ /* 0x000fee0000000200 */
[C---:B------:R-:W-:Y:S08]  /*2540*/  HMMA.16816.F32.BF16 R16, R56.reuse, R36, R16 ;  /* 0x000000243810723c */ /* 0x040ff00000041810 */
[C---:B------:R-:W-:Y:S01]  /*2550*/  HMMA.16816.F32.BF16 R64, R56.reuse, R38, R64 ;  /* 0x000000263840723c */ /* 0x040fe20000041840 */
[----:B------:R-:W2:Y:S07]  /*2560*/  LDSM.16.M88.4 R36, [R186] ;  /* 0x00000000ba24783b */ /* 0x000eae0000000200 */
[C---:B------:R-:W-:Y:S08]  /*2570*/  HMMA.16816.F32.BF16 R60, R56.reuse, R40, R60 ;  /* 0x00000028383c723c */ /* 0x040ff0000004183c */
[----:B------:R-:W-:Y:S01]  /*2580*/  HMMA.16816.F32.BF16 R56, R56, R42, R12 ;  /* 0x0000002a3838723c */ /* 0x000fe2000004180c */
[----:B------:R-:W3:Y:S04]  /*2590*/  LDSM.16.M88.4 R40, [R0+0xc900] ;  /* 0x00c900000028783b */ /* 0x000ee80000000200 */
[----:B------:R-:W4:Y:S03]  /*25a0*/  LDSM.16.M88.4 R12, [R0+0xd100] ;  /* 0x00d10000000c783b */ /* 0x000f260000000200 */
[C---:B-1----:R-:W-:Y:S08]  /*25b0*/  HMMA.16816.F32.BF16 R32, R8.reuse, R72, R32 ;  /* 0x000000480820723c */ /* 0x042ff00000041820 */
[C---:B------:R-:W-:Y:S01]  /*25c0*/  HMMA.16816.F32.BF16 R28, R8.reuse, R74, R28 ;  /* 0x0000004a081c723c */ /* 0x040fe2000004181c */
[----:B------:R-:W1:Y:S07]  /*25d0*/  LDSM.16.M88.4 R72, [R0+0xd900] ;  /* 0x00d900000048783b */ /* 0x000e6e0000000200 */
        /* <DEDUP_REMOVED lines=8> */
[----:B------:R-:W-:Y:S04]  /*2660*/  LDSM.16.M88.4 R48, [R193+0x4000] ;  /* 0x00400000c130783b */ /* 0x000fe80000000200 */
[----:B------:R-:W5:Y:S03]  /*2670*/  LDSM.16.M88.4 R8, [R191+0xe100] ;  /* 0x00e10000bf08783b */ /* 0x000f660000000200 */
[C---:B--2---:R-:W-:Y:S08]  /*2680*/  HMMA.16816.F32.BF16 R32, R36.reuse, R44, R32 ;  /* 0x0000002c2420723c */ /* 0x044ff00000041820 */
[C---:B------:R-:W-:Y:S01]  /*2690*/  HMMA.16816.F32.BF16 R28, R36.reuse, R46, R28 ;  /* 0x0000002e241c723c */ /* 0x040fe2000004181c */
[----:B------:R-:W2:Y:S07]  /*26a0*/  LDSM.16.M88.4 R44, [R191+0xf100] ;  /* 0x00f10000bf2c783b */ /* 0x000eae0000000200 */
[C---:B---3--:R-:W-:Y:S08]  /*26b0*/  HMMA.16816.F32.BF16 R24, R36.reuse, R40, R24 ;  /* 0x000000282418723c */ /* 0x048ff00000041818 */
[C---:B------:R-:W-:Y:S01]  /*26c0*/  HMMA.16816.F32.BF16 R20, R36.reuse, R42, R20 ;  /* 0x0000002a2414723c */ /* 0x040fe20000041814 */
[----:B------:R-:W-:Y:S07]  /*26d0*/  LDSM.16.M88.4 R40, [R189+0x4000] ;  /* 0x00400000bd28783b */ /* 0x000fee0000000200 */
[C---:B----4-:R-:W-:Y:S08]  /*26e0*/  HMMA.16816.F32.BF16 R16, R36.reuse, R12, R16 ;  /* 0x0000000c2410723c */ /* 0x050ff00000041810 */
[C---:B------:R-:W-:Y:S01]  /*26f0*/  HMMA.16816.F32.BF16 R64, R36.reuse, R14, R64 ;  /* 0x0000000e2440723c */ /* 0x040fe20000041840 */
[----:B------:R-:W3:Y:S07]  /*2700*/  LDSM.16.M88.4 R12, [R82+0xe100] ;  /* 0x00e10000520c783b */ /* 0x000eee0000000200 */
[C---:B-1----:R-:W-:Y:S08]  /*2710*/  HMMA.16816.F32.BF16 R60, R36.reuse, R72, R60 ;  /* 0x00000048243c723c */ /* 0x042ff0000004183c */
[----:B------:R-:W-:Y:S01]  /*2720*/  HMMA.16816.F32.BF16 R56, R36, R74, R56 ;  /* 0x0000004a2438723c */ /* 0x000fe20000041838 */
[----:B------:R-:W1:Y:S04]  /*2730*/  LDSM.16.M88.4 R36, [R82+0xe900] ;  /* 0x00e900005224783b */ /* 0x000e680000000200 */
[----:B------:R-:W-:Y:S03]  /*2740*/  LDSM.16.M88.4 R72, [R82+0xf900] ;  /* 0x00f900005248783b */ /* 0x000fe60000000200 */
[C---:B-----5:R-:W-:Y:S08]  /*2750*/  HMMA.16816.F32.BF16 R32, R48.reuse, R8, R32 ;  /* 0x000000083020723c */ /* 0x060ff00000041820 */
[C---:B------:R-:W-:Y:S01]  /*2760*/  HMMA.16816.F32.BF16 R28, R48.reuse, R10, R28 ;  /* 0x0000000a301c723c */ /* 0x040fe2000004181c */
[----:B------:R-:W4:Y:S07]  /*2770*/  LDSM.16.M88.4 R8, [R82+0xf100] ;  /* 0x00f100005208783b */ /* 0x000f2e0000000200 */
[C---:B------:R-:W-:Y:S08]  /*2780*/  HMMA.16816.F32.BF16 R24, R48.reuse, R68, R24 ;  /* 0x000000443018723c */ /* 0x040ff00000041818 */
[C---:B------:R-:W-:Y:S01]  /*2790*/  HMMA.16816.F32.BF16 R20, R48.reuse, R70, R20 ;  /* 0x000000463014723c */ /* 0x040fe20000041814 */
[----:B------:R-:W-:Y:S07]  /*27a0*/  LDSM.16.M88.4 R68, [R80+0xe100] ;  /* 0x00e100005044783b */ /* 0x000fee0000000200 */
[C---:B--2---:R-:W-:Y:S08]  /*27b0*/  HMMA.16816.F32.BF16 R16, R48.reuse, R44, R16 ;  /* 0x0000002c3010723c */ /* 0x044ff00000041810 */
[----:B------:R-:W-:Y:S01]  /*27c0*/  HMMA.16816.F32.BF16 R64, R48, R46, R64 ;  /* 0x0000002e3040723c */ /* 0x000fe20000041840 */
[----:B------:R-:W2:Y:S07]  /*27d0*/  LDSM.16.M88.4 R44, [R187+0x4000] ;  /* 0x00400000bb2c783b */ /* 0x000eae0000000200 */
[C---:B---3--:R-:W-:Y:S08]  /*27e0*/  HMMA.16816.F32.BF16 R32, R40.reuse, R12, R32 ;  /* 0x0000000c2820723c */ /* 0x048ff00000041820 */
[----:B------:R-:W-:Y:S01]  /*27f0*/  HMMA.16816.F32.BF16 R28, R40, R14, R28 ;  /* 0x0000000e281c723c */ /* 0x000fe2000004181c */
[----:B------:R-:W3:Y:S07]  /*2800*/  LDSM.16.M88.4 R12, [R80+0xe900] ;  /* 0x00e90000500c783b */ /* 0x000eee0000000200 */
[C---:B------:R-:W-:Y:S08]  /*2810*/  HMMA.16816.F32.BF16 R60, R48.reuse, R52, R60 ;  /* 0x00000034303c723c */ /* 0x040ff0000004183c */
[----:B------:R-:W-:Y:S01]  /*2820*/  HMMA.16816.F32.BF16 R56, R48, R54, R56 ;  /* 0x000000363038723c */ /* 0x000fe20000041838 */
[----:B------:R-:W5:Y:S04]  /*2830*/  LDSM.16.M88.4 R52, [R80+0xf100] ;  /* 0x00f100005034783b */ /* 0x000f680000000200 */
[----:B------:R-:W-:Y:S03]  /*2840*/  LDSM.16.M88.4 R48, [R80+0xf900] ;  /* 0x00f900005030783b */ /* 0x000fe60000000200 */
[C---:B-1----:R-:W-:Y:S08]  /*2850*/  HMMA.16816.F32.BF16 R24, R40.reuse, R36, R24 ;  /* 0x000000242818723c */ /* 0x042ff00000041818 */
[C---:B------:R-:W-:Y:S01]  /*2860*/  HMMA.16816.F32.BF16 R20, R40.reuse, R38, R20 ;  /* 0x000000262814723c */ /* 0x040fe20000041814 */
[----:B------:R-:W-:Y:S07]  /*2870*/  LDSM.16.M88.4 R36, [R0+0xe100] ;  /* 0x00e100000024783b */ /* 0x000fee0000000200 */
[C---:B----4-:R-:W-:Y:S08]  /*2880*/  HMMA.16816.F32.BF16 R16, R40.reuse, R8, R16 ;  /* 0x000000082810723c */ /* 0x050ff00000041810 */
[----:B------:R-:W-:Y:S01]  /*2890*/  HMMA.16816.F32.BF16 R64, R40, R10, R64 ;  /* 0x0000000a2840723c */ /* 0x000fe20000041840 */
[----:B------:R-:W1:Y:S07]  /*28a0*/  LDSM.16.M88.4 R8, [R186+0x4000] ;  /* 0x00400000ba08783b */ /* 0x000e6e0000000200 */
[C---:B--2---:R-:W-:Y:S08]  /*28b0*/  HMMA.16816.F32.BF16 R32, R44.reuse, R68, R32 ;  /* 0x000000442c20723c */ /* 0x044ff00000041820 */
[----:B------:R-:W-:Y:S01]  /*28c0*/  HMMA.16816.F32.BF16 R28, R44, R70, R28 ;  /* 0x000000462c1c723c */ /* 0x000fe2000004181c */
[----:B------:R-:W-:Y:S07]  /*28d0*/  LDSM.16.M88.4 R68, [R0+0xf900] ;  /* 0x00f900000044783b */ /* 0x000fee0000000200 */
[C---:B------:R-:W-:Y:S08]  /*28e0*/  HMMA.16816.F32.BF16 R60, R40.reuse, R72, R60 ;  /* 0x00000048283c723c */ /* 0x040ff0000004183c */
[----:B------:R-:W-:Y:S01]  /*28f0*/  HMMA.16816.F32.BF16 R56, R40, R74, R56 ;  /* 0x0000004a2838723c */ /* 0x000fe20000041838 */
[----:B------:R-:W2:Y:S04]  /*2900*/  LDSM.16.M88.4 R40, [R0+0xe900] ;  /* 0x00e900000028783b */ /* 0x000ea80000000200 */
[----:B------:R-:W-:Y:S03]  /*2910*/  LDSM.16.M88.4 R72, [R189+0x8000] ;  /* 0x00800000bd48783b */ /* 0x000fe60000000200 */
[C---:B---3--:R-:W-:Y:S08]  /*2920*/  HMMA.16816.F32.BF16 R24, R44.reuse, R12, R24 ;  /* 0x0000000c2c18723c */ /* 0x048ff00000041818 */
[C---:B------:R-:W-:Y:S01]  /*2930*/  HMMA.16816.F32.BF16 R20, R44.reuse, R14, R20 ;  /* 0x0000000e2c14723c */ /* 0x040fe20000041814 */
[----:B------:R-:W3:Y:S07]  /*2940*/  LDSM.16.M88.4 R12, [R0+0xf100] ;  /* 0x00f10000000c783b */ /* 0x000eee0000000200 */
[C---:B-----5:R-:W-:Y:S08]  /*2950*/  HMMA.16816.F32.BF16 R16, R44.reuse, R52, R16 ;  /* 0x000000342c10723c */ /* 0x060ff00000041810 */
[----:B------:R-:W-:Y:S01]  /*2960*/  HMMA.16816.F32.BF16 R64, R44, R54, R64 ;  /* 0x000000362c40723c */ /* 0x000fe20000041840 */
[----:B------:R-:W-:Y:S07]  /*2970*/  LDSM.16.M88.4 R52, [R191+0x10100] ;  /* 0x01010000bf34783b */ /* 0x000fee0000000200 */
[C---:B-1----:R-:W-:Y:S08]  /*2980*/  HMMA.16816.F32.BF16 R32, R8.reuse, R36, R32 ;  /* 0x000000240820723c */ /* 0x042ff00000041820 */
[----:B------:R-:W-:Y:S01]  /*2990*/  HMMA.16816.F32.BF16 R28, R8, R38, R28 ;  /* 0x00000026081c723c */ /* 0x000fe2000004181c */
[----:B------:R-:W1:Y:S07]  /*29a0*/  LDSM.16.M88.4 R36, [R193+0x8000] ;  /* 0x00800000c124783b */ /* 0x000e6e0000000200 */
[C---:B------:R-:W-:Y:S08]  /*29b0*/  HMMA.16816.F32.BF16 R60, R44.reuse, R48, R60 ;  /* 0x000000302c3c723c */ /* 0x040ff0000004183c */
[----:B------:R-:W-:Y:S01]  /*29c0*/  HMMA.16816.F32.BF16 R56, R44, R50, R56 ;  /* 0x000000322c38723c */ /* 0x000fe20000041838 */
[----:B------:R-:W4:Y:S04]  /*29d0*/  LDSM.16.M88.4 R48, [R191+0x10900] ;  /* 0x01090000bf30783b */ /* 0x000f280000000200 */
[----:B------:R-:W-:Y:S03]  /*29e0*/  LDSM.16.M88.4 R44, [R191+0x11100] ;  /* 0x01110000bf2c783b */ /* 0x000fe60000000200 */
[C---:B--2---:R-:W-:Y:S08]  /*29f0*/  HMMA.16816.F32.BF16 R24, R8.reuse, R40, R24 ;  /* 0x000000280818723c */ /* 0x044ff00000041818 */
[C---:B------:R-:W-:Y:S01]  /*2a00*/  HMMA.16816.F32.BF16 R20, R8.reuse, R42, R20 ;  /* 0x0000002a0814723c */ /* 0x040fe20000041814 */
[----:B------:R-:W-:Y:S07]  /*2a10*/  LDSM.16.M88.4 R40, [R191+0x11900] ;  /* 0x01190000bf28783b */ /* 0x000fee0000000200 */
[C---:B---3--:R-:W-:Y:S08]  /*2a20*/  HMMA.16816.F32.BF16 R16, R8.reuse, R12, R16 ;  /* 0x0000000c0810723c */ /* 0x048ff00000041810 */
[C---:B------:R-:W-:Y:S01]  /*2a30*/  HMMA.16816.F32.BF16 R64, R8.reuse, R14, R64 ;  /* 0x0000000e0840723c */ /* 0x040fe20000041840 */
[----:B------:R-:W2:Y:S07]  /*2a40*/  LDSM.16.M88.4 R12, [R82+0x10100] ;  /* 0x01010000520c783b */ /* 0x000eae0000000200 */
[C---:B------:R-:W-:Y:S08]  /*2a50*/  HMMA.16816.F32.BF16 R60, R8.reuse, R68, R60 ;  /* 0x00000044083c723c */ /* 0x040ff0000004183c */
[----:B------:R-:W-:Y:S01]  /*2a60*/  HMMA.16816.F32.BF16 R56, R8, R70, R56 ;  /* 0x000000460838723c */ /* 0x000fe20000041838 */
[----:B------:R-:W3:Y:S04]  /*2a70*/  LDSM.16.M88.4 R8, [R82+0x10900] ;  /* 0x010900005208783b */ /* 0x000ee80000000200 */
        /* <DEDUP_REMOVED lines=8> */
[C---:B------:R-:W-:Y:S01]  /*2b00*/  HMMA.16816.F32.BF16 R28, R72.reuse, R14, R28 ;  /* 0x0000000e481c723c */ /* 0x040fe2000004181c */
[----:B------:R-:W-:Y:S07]  /*2b10*/  LDSM.16.M88.4 R12, [R0+0x10100] ;  /* 0x01010000000c783b */ /* 0x000fee0000000200 */
[C---:B---3--:R-:W-:Y:S08]  /*2b20*/  HMMA.16816.F32.BF16 R24, R72.reuse, R8, R24 ;  /* 0x000000084818723c */ /* 0x048ff00000041818 */
[----:B------:R-:W-:Y:S01]  /*2b30*/  HMMA.16816.F32.BF16 R20, R72, R10, R20 ;  /* 0x0000000a4814723c */ /* 0x000fe20000041814 */
[----:B------:R-:W2:Y:S07]  /*2b40*/  LDSM.16.M88.4 R8, [R186+0x8000] ;  /* 0x00800000ba08783b */ /* 0x000eae0000000200 */
        /* <DEDUP_REMOVED lines=8> */
[----:B------:R-:W-:Y:S08]  /*2bd0*/  HMMA.16816.F32.BF16 R28, R52, R50, R28 ;  /* 0x00000032341c723c */ /* 0x000ff0000004181c */
[C---:B------:R-:W-:Y:S08]  /*2be0*/  HMMA.16816.F32.BF16 R16, R72.reuse, R76, R16 ;  /* 0x0000004c4810723c */ /* 0x040ff00000041810 */
[C---:B------:R-:W-:Y:S08]  /*2bf0*/  HMMA.16816.F32.BF16 R64, R72.reuse, R78, R64 ;  /* 0x0000004e4840723c */ /* 0x040ff00000041840 */
[C---:B------:R-:W-:Y:S08]  /*2c00*/  HMMA.16816.F32.BF16 R60, R72.reuse, R68, R60 ;  /* 0x00000044483c723c */ /* 0x040ff0000004183c */
[----:B------:R-:W-:Y:S01]  /*2c10*/  HMMA.16816.F32.BF16 R56, R72, R70, R56 ;  /* 0x000000464838723c */ /* 0x000fe20000041838 */
[----:B------:R-:W-:Y:S07]  /*2c20*/  LDSM.16.M88.4 R68, [R0+0x10900] ;  /* 0x010900000044783b */ /* 0x000fee0000000200 */
[C---:B--2---:R-:W-:Y:S07]  /*2c30*/  HMMA.16816.F32.BF16 R32, R8.reuse, R12, R32 ;  /* 0x0000000c0820723c */ /* 0x044fee0000041820 */
[----:B------:R-:W-:Y:S01]  /*2c40*/  LEA.HI R13, R81, R6, RZ, 0x2 ;  /* 0x00000006510d7211 */ /* 0x000fe200078f10ff */
[----:B------:R-:W-:Y:S01]  /*2c50*/  HMMA.16816.F32.BF16 R28, R8, R14, R28 ;  /* 0x0000000e081c723c */ /* 0x000fe2000004181c */
[----:B------:R-:W-:-:S02]  /*2c60*/  SHF.R.S32.HI R12, RZ, 0x1f, R5 ;  /* 0x0000001fff0c7819 */ /* 0x000fc40000011405 */
[----:B------:R-:W-:Y:S02]  /*2c70*/  LOP3.LUT R13, R13, 0xfffffffc, RZ, 0xc0, !PT ;  /* 0xfffffffc0d0d7812 */ /* 0x000fe400078ec0ff */
[----:B------:R-:W-:Y:S02]  /*2c80*/  LEA.HI R12, R12, R5, RZ, 0x3 ;  /* 0x000000050c0c7211 */ /* 0x000fe400078f18ff */
[----:B------:R-:W-:Y:S01]  /*2c90*/  SHF.R.S32.HI R14, RZ, 0x1f, R7 ;  /* 0x0000001fff0e7819 */ /* 0x000fe20000011407 */
[----:B------:R-:W-:Y:S01]  /*2ca0*/  IMAD.IADD R6, R6, 0x1, -R13 ;  /* 0x0000000106067824 */ /* 0x000fe200078e0a0d */
[----:B---3--:R-:W-:Y:S02]  /*2cb0*/  HMMA.16816.F32.BF16 R16, R52, R40, R16 ;  /* 0x000000283410723c */ /* 0x008fe40000041810 */
[----:B------:R-:W-:-:S04]  /*2cc0*/  LEA.HI R13, R14, R7, RZ, 0x2 ;  /* 0x000000070e0d7211 */ /* 0x000fc800078f10ff */
[----:B------:R-:W-:Y:S02]  /*2cd0*/  LOP3.LUT R206, R13, 0x7ffffffc, RZ, 0xc0, !PT ;  /* 0x7ffffffc0dce7812 */ /* 0x000fe400078ec0ff */
[----:B------:R-:W-:Y:S01]  /*2ce0*/  HMMA.16816.F32.BF16 R64, R52, R42, R64 ;  /* 0x0000002a3440723c */ /* 0x000fe20000041840 */
[----:B------:R-:W1:Y:S02]  /*2cf0*/  LDSM.16.M88.4 R40, [R0+0x11100] ;  /* 0x011100000028783b */ /* 0x000e640000000200 */
[----:B------:R-:W-:-:S04]  /*2d00*/  IMAD.IADD R206, R7, 0x1, -R206 ;  /* 0x0000000107ce7824 */ /* 0x000fc800078e0ace */
[----:B------:R-:W-:Y:S01]  /*2d10*/  IMAD.SHL.U32 R206, R206, 0x2, RZ ;  /* 0x00000002cece7824 */ /* 0x000fe200078e00ff */
[C---:B----4-:R-:W-:Y:S08]  /*2d20*/  HMMA.16816.F32.BF16 R60, R52.reuse, R36, R60 ;  /* 0x00000024343c723c */ /* 0x050ff0000004183c */
[C---:B------:R-:W-:Y:S01]  /*2d30*/  HMMA.16816.F32.BF16 R56, R52.reuse, R38, R56 ;  /* 0x000000263438723c */ /* 0x040fe20000041838 */
[----:B------:R2:W3:Y:S07]  /*2d40*/  LDSM.16.M88.4 R36, [R0+0x11900] ;  /* 0x011900000024783b */ /* 0x0004ee0000000200 */
[C---:B------:R-:W-:Y:S07]  /*2d50*/  HMMA.16816.F32.BF16 R24, R52.reuse, R44, R24 ;  /* 0x0000002c3418723c */ /* 0x040fee0000041818 */
[----:B------:R-:W-:Y:S01]  /*2d60*/  LOP3.LUT R44, R12, 0xffffff8, RZ, 0xc0, !PT ;  /* 0x0ffffff80c2c7812 */ /* 0x000fe200078ec0ff */
[----:B------:R-:W-:Y:S01]  /*2d70*/  HMMA.16816.F32.BF16 R20, R52, R46, R20 ;  /* 0x0000002e3414723c */ /* 0x000fe20000041814 */
[----:B------:R-:W-:-:S03]  /*2d80*/  LEA.HI R12, R6, R6, RZ, 0x1 ;  /* 0x00000006060c7211 */ /* 0x000fc600078f08ff */
[----:B------:R-:W-:Y:S01]  /*2d90*/  IMAD.IADD R5, R5, 0x1, -R44 ;  /* 0x0000000105057824 */ /* 0x000fe200078e0a2c */
[----:B------:R-:W-:Y:S02]  /*2da0*/  LOP3.LUT R15, R12, 0x1ffffffe, RZ, 0xc0, !PT ;  /* 0x1ffffffe0c0f7812 */ /* 0x000fe400078ec0ff */
[----:B--2---:R-:W-:Y:S01]  /*2db0*/  LEA.HI.SX32 R0, R13, R148, 0x1e ;  /* 0x000000940d007211 */ /* 0x004fe200078ff2ff */
[----:B-1----:R-:W-:Y:S02]  /*2dc0*/  HMMA.16816.F32.BF16 R16, R8, R40, R16 ;  /* 0x000000280810723c */ /* 0x002fe40000041810 */
[----:B------:R-:W-:Y:S02]  /*2dd0*/  IMAD.IADD R6, R6, 0x1, -R15 ;  /* 0x0000000106067824 */ /* 0x000fe400078e0a0f */
[----:B------:R-:W-:-:S04]  /*2de0*/  IMAD R5, R5, 0x10, R0 ;  /* 0x0000001005057824 */ /* 0x000fc800078e0200 */
[----:B------:R-:W-:Y:S01]  /*2df0*/  IMAD R205, R6, 0x8, R5 ;  /* 0x0000000806cd7824 */ /* 0x000fe200078e0205 */
[----:B------:R-:W-:Y:S03]  /*2e00*/  HMMA.16816.F32.BF16 R24, R8, R68, R24 ;  /* 0x000000440818723c */ /* 0x000fe60000041818 */
[----:B------:R-:W-:-:S04]  /*2e10*/  @P0 IMAD.HI.U32 R5, R205, c[0x0][0x2c8], RZ ;  /* 0x0000b200cd050a27 */ /* 0x000fc800078e00ff */
[----:B------:R-:W-:Y:S01]  /*2e20*/  IMAD.MOV.U32 R0, RZ, RZ, R205 ;  /* 0x000000ffff007224 */ /* 0x000fe200078e00cd */
[----:B------:R-:W-:Y:S01]  /*2e30*/  @P0 SHF.R.U32.HI R0, RZ, c[0x0][0x2cc], R5 ;  /* 0x0000b300ff000a19 */ /* 0x000fe20000011605 */
[----:B------:R-:W-:Y:S01]  /*2e40*/  HMMA.16816.F32.BF16 R20, R8, R70, R20 ;  /* 0x000000460814723c */ /* 0x000fe20000041814 */
[----:B------:R-:W-:-:S03]  /*2e50*/  IMAD R5, R181, c[0x0][0x1d0], -R134 ;  /* 0x00007400b5057a24 */ /* 0x000fc600078e0a86 */
[----:B------:R-:W1:Y:S04]  /*2e60*/  SHFL.IDX PT, R6, R0, RZ, 0x1c1f ;  /* 0x001c1fff00067589 */ /* 0x000e6800000e0000 */
[C---:B------:R-:W-:Y:S08]  /*2e70*/  HMMA.16816.F32.BF16 R64, R8.reuse, R42, R64 ;  /* 0x0000002a0840723c */ /* 0x040ff00000041840 */
[C---:B---3--:R-:W-:Y:S08]  /*2e80*/  HMMA.16816.F32.BF16 R60, R8.reuse, R36, R60 ;  /* 0x00000024083c723c */ /* 0x048ff0000004183c */
[----:B------:R-:W-:Y:S07]  /*2e90*/  HMMA.16816.F32.BF16 R56, R8, R38, R56 ;  /* 0x000000260838723c */ /* 0x000fee0000041838 */
[----:B------:R-:W-:Y:S01]  /*2ea0*/  IADD3 R11, R199, 0x1, -R134 ;  /* 0x00000001c70b7810 */ /* 0x000fe20007ffe886 */
[----:B------:R-:W-:-:S03]  /*2eb0*/  IMAD.IADD R8, R5, 0x1, -R206 ;  /* 0x0000000105087824 */ /* 0x000fc600078e0ace */
[----:B------:R-:W-:-:S04]  /*2ec0*/  IADD3 R11, R11, -c[0x0][0x168], -R206 ;  /* 0x80005a000b0b7a10 */ /* 0x000fc80007ffe8ce */
[C---:B------:R-:W-:Y:S02]  /*2ed0*/  IADD3 R13, R11.reuse, c[0x0][0x328], RZ ;  /* 0x0000ca000b0d7a10 */ /* 0x040fe40007ffe0ff */
[----:B------:R-:W-:-:S03]  /*2ee0*/  IADD3 R11, R11, UR17, RZ ;  /* 0x000000110b0b7c10 */ /* 0x000fc6000fffe0ff */
[--C-:B-1----:R-:W-:Y:S02]  /*2ef0*/  IMAD.IADD R5, R13, 0x1, R6.reuse ;  /* 0x000000010d057824 */ /* 0x102fe400078e0206 */
[----:B------:R-:W-:-:S03]  /*2f00*/  IMAD.IADD R2, R11, 0x1, R6 ;  /* 0x000000010b027824 */ /* 0x000fc600078e0206 */
[----:B------:R-:W-:Y:S01]  /*2f10*/  IMNMX R10, R5, R8, PT ;  /* 0x00000008050a7217 */ /* 0x000fe20003800200 */
[----:B------:R-:W-:Y:S05]  /*2f20*/  @!P2 BRA `(.L_x_1018) ;  /* 0x000001500000a947 */ /* 0x000fea0003800000 */
[----:B------:R-:W-:Y:S01]  /*2f30*/  IADD3 R7, R199, -c[0x0][0x168], R6 ;  /* 0x80005a00c7077a10 */ /* 0x000fe20007ffe006 */
[----:B------:R-:W-:Y:S03]  /*2f40*/  BSSY B0, `(.L_x_1019) ;  /* 0x000000e000007945 */ /* 0x000fe60003800000 */
        /* <DEDUP_REMOVED lines=9> */
.L_x_1020:
[----:B------:R-:W-:-:S04]  /*2fe0*/  MOV R5, c[0x0][0x32c] ;  /* 0x0000cb0000057a02 */ /* 0x000fc80000000f00 */
[----:B------:R-:W-:-:S13]  /*2ff0*/  ISETP.NE.AND P0, PT, R5, 0x1, PT ;  /* 0x000000010500780c */ /* 0x000fda0003f05270 */
[----:B------:R-:W-:-:S05]  /*3000*/  @P0 IMAD.HI.U32 R5, R7, c[0x0][0x330], RZ ;  /* 0x0000cc0007050a27 */ /* 0x000fca00078e00ff */
[----:B------:R-:W-:Y:S02]  /*3010*/  @P0 SHF.R.U32.HI R7, RZ, c[0x0][0x334], R5 ;  /* 0x0000cd00ff070a19 */ /* 0x000fe40000011605 */
.L_x_1021:
[----:B------:R-:W-:Y:S05]  /*3020*/  BSYNC B0 ;  /* 0x0000000000007941 */ /* 0x000fea0003800000 */
.L_x_1019:
[----:B------:R-:W-:-:S04]  /*3030*/  IMAD R7, R7, c[0x0][0x32c], -R134 ;  /* 0x0000cb0007077a24 */ /* 0x000fc800078e0a86 */
[----:B------:R-:W-:-:S05]  /*3040*/  IMAD.IADD R7, R7, 0x1, -R206 ;  /* 0x0000000107077824 */ /* 0x000fca00078e0ace */
[----:B------:R-:W-:Y:S02]  /*3050*/  IADD3 R5, R7, c[0x0][0x32c], RZ ;  /* 0x0000cb0007057a10 */ /* 0x000fe40007ffe0ff */
[----:B------:R-:W-:Y:S02]  /*3060*/  IMNMX R2, R2, R7, !PT ;  /* 0x0000000702027217 */ /* 0x000fe40007800200 */
[----:B------:R-:W-:Y:S02]  /*3070*/  IMNMX R10, R10, R5, PT ;  /* 0x000000050a0a7217 */ /* 0x000fe40003800200 */
.L_x_1018:
[----:B------:R-:W-:Y:S01]  /*3080*/  ISETP.GT.AND P1, PT, R147, RZ, PT ;  /* 0x000000ff9300720c */ /* 0x000fe20003f24270 */
        /* <DEDUP_REMOVED lines=49> */
[----:B------:R-:W-:Y:S02]  /*33a0*/  IMNMX R2, R13, R8, PT ;  /* 0x000000080d027217 */ /* 0x000fe40003800200 */
[----:B------:R-:W-:-:S04]  /*33b0*/  ISETP.LT.OR P0, PT, R10, 0x3a, P0 ;  /* 0x0000003a0a00780c */ /* 0x000fc80000701670 */
[----:B------:R-:W-:Y:S01]  /*33c0*/  FSEL R141, R57, -INF , !P0 ;  /* 0xff800000398d7808 */ /* 0x000fe20004000000 */
        /* <DEDUP_REMOVED lines=12> */
.L_x_1024:
[----:B------:R-:W-:-:S04]  /*3490*/  MOV R0, c[0x0][0x32c] ;  /* 0x0000cb0000007a02 */ /* 0x000fc80000000f00 */
[----:B------:R-:W-:-:S13]  /*34a0*/  ISETP.NE.AND P0, PT, R0, 0x1, PT ;  /* 0x000000010000780c */ /* 0x000fda0003f05270 */
[----:B------:R-:W-:-:S05]  /*34b0*/  @P0 IMAD.HI.U32 R0, R13, c[0x0][0x330], RZ ;  /* 0x0000cc000d000a27 */ /* 0x000fca00078e00ff */
[----:B------:R-:W-:Y:S02]  /*34c0*/  @P0 SHF.R.U32.HI R13, RZ, c[0x0][0x334], R0 ;  /* 0x0000cd00ff0d0a19 */ /* 0x000fe40000011600 */
.L_x_1025:
[----:B------:R-:W-:Y:S05]  /*34d0*/  BSYNC B0 ;  /* 0x0000000000007941 */ /* 0x000fea0003800000 */
.L_x_1023:
[----:B------:R-:W-:-:S04]  /*34e0*/  IMAD R13, R13, c[0x0][0x32c], -R134 ;  /* 0x0000cb000d0d7a24 */ /* 0x000fc800078e0a86 */
[----:B------:R-:W-:-:S05]  /*34f0*/  IMAD.IADD R0, R13, 0x1, -R206 ;  /* 0x000000010d007824 */ /* 0x000fca00078e0ace */
[----:B------:R-:W-:Y:S02]  /*3500*/  IADD3 R13, R0, c[0x0][0x32c], RZ ;  /* 0x0000cb00000d7a10 */ /* 0x000fe40007ffe0ff */
[----:B------:R-:W-:Y:S02]  /*3510*/  IMNMX R11, R11, R0, !PT ;  /* 0x000000000b0b7217 */ /* 0x000fe40007800200 */
[----:B------:R-:W-:Y:S02]  /*3520*/  IMNMX R2, R2, R13, PT ;  /* 0x0000000d02027217 */ /* 0x000fe40003800200 */
.L_x_1022:
[----:B------:R-:W-:Y:S01]  /*3530*/  ISETP.GT.AND P0, PT, R11, 0x8, P1 ;  /* 0x000000080b00780c */ /* 0x000fe20000f04270 */
[----:B------:R-:W-:-:S04]  /*3540*/  DEPBAR.LE SB0, 0x2 ;  /* 0x000080800000791a */ /* 0x000fc80000000000 */
[----:B------:R-:W-:Y:S01]  /*3550*/  BAR.SYNC.DEFER_BLOCKING 0x0 ;  /* 0x0000000000007b1d */ /* 0x000fe20000010000 */
[----:B------:R-:W-:Y:S01]  /*3560*/  ISETP.LT.OR P0, PT, R2, 0x9, P0 ;  /* 0x000000090200780c */ /* 0x000fe20000701670 */
[----:B------:R-:W-:Y:S01]  /*3570*/  IMAD.SHL.U32 R185, R3, 0x2, RZ ;  /* 0x0000000203b97824 */ /* 0x000fe200078e00ff */
[----:B------:R-:W-:Y:S02]  /*3580*/  FMNMX.FTZ R0, R32, R33, !PT ;  /* 0x0000002120007209 */ /* 0x000fe40007810000 */
[----:B------:R-:W-:Y:S01]  /*3590*/  FSEL R30, R30, -INF , !P0 ;  /* 0xff8000001e1e7808 */ /* 0x000fe20004000000 */
[--C-:B------:R-:W-:Y:S01]  /*35a0*/  IMAD R184, R4, 0x2, R185.reuse ;  /* 0x0000000204b87824 */ /* 0x100fe200078e02b9 */
[----:B------:R-:W-:Y:S01]  /*35b0*/  ISETP.GT.AND P0, PT, R11, 0x9, P1 ;  /* 0x000000090b00780c */ /* 0x000fe20000f04270 */
[C---:B------:R-:W-:Y:S01]  /*35c0*/  IMAD.IADD R171, R190.reuse, 0x1, R185 ;  /* 0x00000001beab7824 */ /* 0x040fe200078e02b9 */
[----:B------:R-:W-:Y:S01]  /*35d0*/  FMNMX.FTZ R0, R9, R0, !PT ;  /* 0x0000000009007209 */ /* 0x000fe20007810000 */
[----:B------:R-:W-:Y:S01]  /*35e0*/  IMAD.IADD R163, R190, 0x1, R184 ;  /* 0x00000001bea37824 */ /* 0x000fe200078e02b8 */
[----:B------:R-:W-:Y:S01]  /*35f0*/  ISETP.LT.OR P0, PT, R2, 0xa, P0 ;  /* 0x0000000a0200780c */ /* 0x000fe20000701670 */
[----:B------:R-:W-:Y:S01]  /*3600*/  IMAD R4, R4, 0x2, R171 ;  /* 0x0000000204047824 */ /* 0x000fe200078e02ab */
[----:B------:R-:W-:-:S02]  /*3610*/  FMNMX.FTZ R0, R29, R0, !PT ;  /* 0x000000001d007209 */ /* 0x000fc40007810000 */
[----:B------:R-:W-:Y:S02]  /*3620*/  FSEL R6, R31, -INF , !P0 ;  /* 0xff8000001f067808 */ /* 0x000fe40004000000 */
[----:B------:R-:W-:Y:S02]  /*3630*/  ISETP.GT.AND P0, PT, R11, 0x10, P1 ;  /* 0x000000100b00780c */ /* 0x000fe40000f04270 */
[----:B------:R-:W-:Y:S02]  /*3640*/  FMNMX.FTZ R0, R7, R0, !PT ;  /* 0x0000000007007209 */ /* 0x000fe40007810000 */
[----:B------:R-:W-:Y:S02]  /*3650*/  ISETP.LT.OR P0, PT, R2, 0x11, P0 ;  /* 0x000000110200780c */ /* 0x000fe40000701670 */
        /* <DEDUP_REMOVED lines=15> */
[----:B------:R-:W-:Y:S01]  /*3750*/  FMNMX.FTZ R0, R175, R0, !PT ;  /* 0x00000000af007209 */ /* 0x000fe20007810000 */
[----:B------:R-:W-:Y:S01]  /*3760*/  LDSM.16.MT88.4 R48, [R171+0x2100] ;  /* 0x00210000ab30783b */ /* 0x000fe20000004200 */
[----:B------:R-:W-:Y:S02]  /*3770*/  FSEL R10, R22, -INF , !P0 ;  /* 0xff800000160a7808 */ /* 0x000fe40004000000 */
[----:B------:R-:W-:Y:S01]  /*3780*/  ISETP.GT.AND P0, PT, R11, 0x19, P1 ;  /* 0x000000190b00780c */ /* 0x000fe20000f04270 */
[----:B------:R-:W-:Y:S01]  /*3790*/  LDSM.16.MT88.4 R72, [R185+0x4100] ;  /* 0x00410000b948783b */ /* 0x000fe20000004200 */
[----:B------:R-:W-:-:S02]  /*37a0*/  FMNMX.FTZ R0, R173, R0, !PT ;  /* 0x00000000ad007209 */ /* 0x000fc40007810000 */
[C---:B------:R-:W-:Y:S01]  /*37b0*/  ISETP.LT.OR P0, PT, R2.reuse, 0x1a, P0 ;  /* 0x0000001a0200780c */ /* 0x040fe20000701670 */
[----:B------:R-:W-:Y:S01]  /*37c0*/  LDSM.16.MT88.4 R80, [R171+0x4100] ;  /* 0x00410000ab50783b */ /* 0x000fe20000004200 */
[----:B------:R-:W-:Y:S02]  /*37d0*/  FMNMX.FTZ R0, R167, R0, !PT ;  /* 0x00000000a7007209 */ /* 0x000fe40007810000 */
[----:B------:R-:W-:Y:S01]  /*37e0*/  FSEL R8, R23, -INF , !P0 ;  /* 0xff80000017087808 */ /* 0x000fe20004000000 */
[----:B------:R-:W-:Y:S01]  /*37f0*/  LDSM.16.MT88.4 R88, [R184+0x4100] ;  /* 0x00410000b858783b */ /* 0x000fe20000004200 */
[----:B------:R-:W-:Y:S02]  /*3800*/  ISETP.GT.AND P0, PT, R11, 0x20, P1 ;  /* 0x000000200b00780c */ /* 0x000fe40000f04270 */
[----:B------:R-:W-:Y:S01]  /*3810*/  FMNMX.FTZ R0, R207, R0, !PT ;  /* 0x00000000cf007209 */ /* 0x000fe20007810000 */
[----:B------:R-:W-:Y:S01]  /*3820*/  LDSM.16.MT88.4 R136, [R171+0x900] ;  /* 0x00090000ab88783b */ /* 0x000fe20000004200 */
[----:B------:R-:W-:-:S02]  /*3830*/  ISETP.LT.OR P0, PT, R2, 0x21, P0 ;  /* 0x000000210200780c */ /* 0x000fc40000701670 */
[----:B------:R-:W-:Y:S02]  /*3840*/  FMNMX.FTZ R0, R183, R0, !PT ;  /* 0x00000000b7007209 */ /* 0x000fe40007810000 */
[----:B------:R-:W-:Y:S02]  /*3850*/  FSEL R172, R18, -INF , !P0 ;  /* 0xff80000012ac7808 */ /* 0x000fe40004000000 */
[----:B------:R-:W-:Y:S02]  /*3860*/  ISETP.GT.AND P0, PT, R11, 0x21, P1 ;  /* 0x000000210b00780c */ /* 0x000fe40000f04270 */
[----:B------:R-:W-:Y:S02]  /*3870*/  FMNMX.FTZ R0, R143, R0, !PT ;  /* 0x000000008f007209 */ /* 0x000fe40007810000 */
[----:B------:R-:W-:Y:S02]  /*3880*/  ISETP.LT.OR P0, PT, R2, 0x22, P0 ;  /* 0x000000220200780c */ /* 0x000fe40000701670 */
[----:B------:R-:W-:-:S02]  /*3890*/  FMNMX.FTZ R0, R141, R0, !PT ;  /* 0x000000008d007209 */ /* 0x000fc40007810000 */
[----:B------:R-:W-:Y:S02]  /*38a0*/  FSEL R212, R19, -INF , !P0 ;  /* 0xff80000013d47808 */ /* 0x000fe40004000000 */
[----:B------:R-:W-:Y:S01]  /*38b0*/  ISETP.GT.AND P0, PT, R11, 0x28, P1 ;  /* 0x000000280b00780c */ /* 0x000fe20000f04270 */
[----:B------:R-:W1:Y:S03]  /*38c0*/  SHFL.BFLY PT, R13, R0, 0x2, 0x1f ;  /* 0x0c401f00000d7f89 */ /* 0x000e6600000e0000 */
[----:B------:R-:W-:-:S04]  /*38d0*/  ISETP.LT.OR P0, PT, R2, 0x29, P0 ;  /* 0x000000290200780c */ /* 0x000fc80000701670 */
[----:B------:R-:W-:Y:S02]  /*38e0*/  FSEL R174, R66, -INF , !P0 ;  /* 0xff80000042ae7808 */ /* 0x000fe40004000000 */
[----:B------:R-:W-:-:S04]  /*38f0*/  ISETP.GT.AND P0, PT, R11, 0x29, P1 ;  /* 0x000000290b00780c */ /* 0x000fc80000f04270 */
[----:B------:R-:W-:-:S04]  /*3900*/  ISETP.LT.OR P0, PT, R2, 0x2a, P0 ;  /* 0x0000002a0200780c */ /* 0x000fc80000701670 */
[----:B------:R-:W-:Y:S02]  /*3910*/  FSEL R210, R67, -INF , !P0 ;  /* 0xff80000043d27808 */ /* 0x000fe40004000000 */
[----:B------:R-:W-:Y:S01]  /*3920*/  ISETP.GT.AND P0, PT, R11, 0x30, P1 ;  /* 0x000000300b00780c */ /* 0x000fe20000f04270 */
[----:B------:R-:W-:Y:S03]  /*3930*/  LDSM.16.MT88.4 R64, [R163+0x2100] ;  /* 0x00210000a340783b */ /* 0x000fe60000004200 */
[----:B------:R-:W-:Y:S02]  /*3940*/  ISETP.LT.OR P0, PT, R2, 0x31, P0 ;  /* 0x000000310200780c */ /* 0x000fe40000701670 */
[----:B-1----:R-:W-:Y:S02]  /*3950*/  FMNMX.FTZ R13, R0, R13, !PT ;  /* 0x0000000d000d7209 */ /* 0x002fe40007810000 */
[----:B------:R-:W-:-:S02]  /*3960*/  FSEL R192, R62, -INF , !P0 ;  /* 0xff8000003ec07808 */ /* 0x000fc40004000000 */
[----:B------:R-:W-:-:S04]  /*3970*/  ISETP.GT.AND P0, PT, R11, 0x31, P1 ;  /* 0x000000310b00780c */ /* 0x000fc80000f04270 */
[----:B------:R-:W-:-:S04]  /*3980*/  ISETP.LT.OR P0, PT, R2, 0x32, P0 ;  /* 0x000000320200780c */ /* 0x000fc80000701670 */
[----:B------:R-:W-:Y:S02]  /*3990*/  FSEL R142, R63, -INF , !P0 ;  /* 0xff8000003f8e7808 */ /* 0x000fe40004000000 */
[----:B------:R-:W-:-:S04]  /*39a0*/  ISETP.GT.AND P0, PT, R11, 0x1, P1 ;  /* 0x000000010b00780c */ /* 0x000fc80000f04270 */
[----:B------:R-:W-:-:S04]  /*39b0*/  ISETP.LT.OR P0, PT, R2, 0x2, P0 ;  /* 0x000000020200780c */ /* 0x000fc80000701670 */
[----:B------:R-:W-:Y:S02]  /*39c0*/  FSEL R14, R35, -INF , !P0 ;  /* 0xff800000230e7808 */ /* 0x000fe40004000000 */
[----:B------:R-:W-:-:S04]  /*39d0*/  ISETP.GT.AND P0, PT, R11, RZ, P1 ;  /* 0x000000ff0b00720c */ /* 0x000fc80000f04270 */
        /* <DEDUP_REMOVED lines=8> */
[----:B------:R-:W-:Y:S01]  /*3a60*/  FMNMX.FTZ R11, R30, R11, !PT ;  /* 0x0000000b1e0b7209 */ /* 0x000fe20007810000 */
[----:B------:R-:W1:Y:S01]  /*3a70*/  SHFL.BFLY PT, R2, R13, 0x1, 0x1f ;  /* 0x0c201f000d027f89 */ /* 0x000e6200000e0000 */
[----:B------:R-:W-:-:S02]  /*3a80*/  FSEL R170, R59, -INF , !P0 ;  /* 0xff8000003baa7808 */ /* 0x000fc40004000000 */
[----:B------:R-:W-:Y:S01]  /*3a90*/  FMNMX.FTZ R11, R6, R11, !PT ;  /* 0x0000000b060b7209 */ /* 0x000fe20007810000 */
[----:B------:R-:W-:Y:S03]  /*3aa0*/  LDSM.16.MT88.4 R56, [R184+0x2100] ;  /* 0x00210000b838783b */ /* 0x000fe60000004200 */
        /* <DEDUP_REMOVED lines=13> */
[--C-:B------:R-:W-:Y:S01]  /*3b80*/  FFMA.FTZ R160, R32, c[0x0][0x2d0], -R208.reuse ;  /* 0x0000b40020a07a23 */ /* 0x100fe200000108d0 */
[----:B------:R-:W-:Y:S01]  /*3b90*/  FMNMX.FTZ R11, R142, R11, !PT ;  /* 0x0000000b8e0b7209 */ /* 0x000fe20007810000 */
[--C-:B------:R-:W-:Y:S02]  /*3ba0*/  FFMA.FTZ R159, R33, c[0x0][0x2d0], -R208.reuse ;  /* 0x0000b400219f7a23 */ /* 0x100fe400000108d0 */
[--C-:B------:R-:W-:Y:S01]  /*3bb0*/  FFMA.FTZ R157, R9, c[0x0][0x2d0], -R208.reuse ;  /* 0x0000b400099d7a23 */ /* 0x100fe200000108d0 */
[----:B------:R-:W-:Y:S01]  /*3bc0*/  FMNMX.FTZ R11, R140, R11, !PT ;  /* 0x0000000b8c0b7209 */ /* 0x000fe20007810000 */
[--C-:B------:R-:W-:Y:S01]  /*3bd0*/  FFMA.FTZ R154, R29, c[0x0][0x2d0], -R208.reuse ;  /* 0x0000b4001d9a7a23 */ /* 0x100fe200000108d0 */
[----:B------:R-:W-:Y:S01]  /*3be0*/  MUFU.EX2 R160, R160 ;  /* 0x000000a000a07308 */ /* 0x000fe20000000800 */
[--C-:B------:R-:W-:Y:S01]  /*3bf0*/  FFMA.FTZ R158, R7, c[0x0][0x2d0], -R208.reuse ;  /* 0x0000b400079e7a23 */ /* 0x100fe200000108d0 */
[----:B------:R-:W-:Y:S01]  /*3c00*/  FMNMX.FTZ R16, R170, R11, !PT ;  /* 0x0000000baa107209 */ /* 0x000fe20007810000 */
[----:B------:R-:W-:-:S02]  /*3c10*/  FFMA.FTZ R152, R5, c[0x0][0x2d0], -R208 ;  /* 0x0000b40005987a23 */ /* 0x000fc400000108d0 */
[--C-:B------:R-:W-:Y:S02]  /*3c20*/  FFMA.FTZ R153, R25, c[0x0][0x2d0], -R208.reuse ;  /* 0x0000b40019997a23 */ /* 0x100fe400000108d0 */
[----:B------:R-:W1:Y:S01]  /*3c30*/  SHFL.BFLY PT, R11, R16, 0x2, 0x1f ;  /* 0x0c401f00100b7f89 */ /* 0x000e6200000e0000 */
[----:B------:R-:W2:Y:S01]  /*3c40*/  MUFU.EX2 R159, R159 ;  /* 0x0000009f009f7308 */ /* 0x000ea20000000800 */
[--C-:B------:R-:W-:Y:S02]  /*3c50*/  FFMA.FTZ R149, R21, c[0x0][0x2d0], -R208.reuse ;  /* 0x0000b40015957a23 */ /* 0x100fe400000108d0 */
[----:B------:R-:W-:Y:S01]  /*3c60*/  LDSM.16.MT88.4 R20, [R185+0x900] ;  /* 0x00090000b914783b */ /* 0x000fe20000004200 */
[--C-:B------:R-:W-:Y:S02]  /*3c70*/  FFMA.FTZ R168, R175, c[0x0][0x2d0], -R208.reuse ;  /* 0x0000b400afa87a23 */ /* 0x100fe400000108d0 */
[--C-:B------:R-:W-:Y:S02]  /*3c80*/  FFMA.FTZ R166, R173, c[0x0][0x2d0], -R208.reuse ;  /* 0x0000b400ada67a23 */ /* 0x100fe400000108d0 */
[----:B------:R-:W-:Y:S01]  /*3c90*/  MUFU.EX2 R157, R157 ;  /* 0x0000009d009d7308 */ /* 0x000fe20000000800 */
[----:B------:R-:W-:-:S02]  /*3ca0*/  FFMA.FTZ R165, R165, c[0x0][0x2d0], -R208 ;  /* 0x0000b400a5a57a23 */ /* 0x000fc400000108d0 */
[--C-:B------:R-:W-:Y:S02]  /*3cb0*/  FFMA.FTZ R167, R167, c[0x0][0x2d0], -R208.reuse ;  /* 0x0000b400a7a77a23 */ /* 0x100fe400000108d0 */
[----:B------:R-:W-:-:S03]  /*3cc0*/  FFMA.FTZ R207, R207, c[0x0][0x2d0], -R208 ;  /* 0x0000b400cfcf7a23 */ /* 0x000fc600000108d0 */
[----:B------:R-:W3:Y:S01]  /*3cd0*/  MUFU.EX2 R154, R154 ;  /* 0x0000009a009a7308 */ /* 0x000ee20000000800 */
[----:B--2---:R-:W-:Y:S01]  /*3ce0*/  F2FP.BF16.PACK_AB R96, R159, R160 ;  /* 0x000000a09f60723e */ /* 0x004fe200000010ff */
[----:B------:R-:W-:Y:S01]  /*3cf0*/  FADD.FTZ R160, R160, R159 ;  /* 0x0000009fa0a07221 */ /* 0x000fe20000010000 */
[----:B-1----:R-:W-:-:S05]  /*3d00*/  FMNMX.FTZ R11, R16, R11, !PT ;  /* 0x0000000b100b7209 */ /* 0x002fca0007810000 */
[----:B------:R-:W-:Y:S01]  /*3d10*/  MUFU.EX2 R158, R158 ;  /* 0x0000009e009e7308 */ /* 0x000fe20000000800 */
[----:B------:R-:W-:Y:S04]  /*3d20*/  LDSM.16.MT88.4 R16, [R184+0x2900] ;  /* 0x00290000b810783b */ /* 0x000fe80000004200 */
[----:B------:R-:W1:Y:S01]  /*3d30*/  SHFL.BFLY PT, R0, R11, 0x1, 0x1f ;  /* 0x0c201f000b007f89 */ /* 0x000e6200000e0000 */
[----:B---3--:R-:W-:Y:S02]  /*3d40*/  F2FP.BF16.PACK_AB R98, R154, R157 ;  /* 0x0000009d9a62723e */ /* 0x008fe400000010ff */
[----:B------:R-:W-:Y:S01]  /*3d50*/  MUFU.EX2 R153, R153 ;  /* 0x0000009900997308 */ /* 0x000fe20000000800 */
[----:B------:R-:W-:-:S04]  /*3d60*/  FADD.FTZ R157, R157, R160 ;  /* 0x000000a09d9d7221 */ /* 0x000fc80000010000 */
[----:B------:R-:W-:-:S03]  /*3d70*/  FADD.FTZ R157, R154, R157 ;  /* 0x0000009d9a9d7221 */ /* 0x000fc60000010000 */
[----:B------:R-:W-:Y:S08]  /*3d80*/  MUFU.EX2 R152, R152 ;  /* 0x0000009800987308 */ /* 0x000ff00000000800 */
[----:B------:R-:W-:Y:S01]  /*3d90*/  MUFU.EX2 R149, R149 ;  /* 0x0000009500957308 */ /* 0x000fe20000000800 */
[----:B-1----:R-:W-:-:S04]  /*3da0*/  FMNMX.FTZ R0, R11, R0, !PT ;  /* 0x000000000b007209 */ /* 0x002fc80007810000 */
[C---:B------:R-:W-:Y:S01]  /*3db0*/  FSETP.NEU.FTZ.AND P0, PT, R0.reuse, -INF , PT ;  /* 0xff8000000000780b */ /* 0x040fe20003f1d000 */
[----:B------:R-:W-:Y:S02]  /*3dc0*/  FMUL.FTZ R169, R0, c[0x0][0x2d0] ;  /* 0x0000b40000a97a20 */ /* 0x000fe40000410000 */
[----:B------:R-:W-:Y:S03]  /*3dd0*/  MUFU.EX2 R165, R165 ;  /* 0x000000a500a57308 */ /* 0x000fe60000000800 */
[----:B------:R-:W-:-:S05]  /*3de0*/  FSEL R169, R169, RZ, P0 ;  /* 0x000000ffa9a97208 */ /* 0x000fca0000000000 */
[----:B------:R-:W-:Y:S01]  /*3df0*/  MUFU.EX2 R168, R168 ;  /* 0x000000a800a87308 */ /* 0x000fe20000000800 */
[--C-:B------:R-:W-:Y:S02]  /*3e00*/  FFMA.FTZ R162, R34, c[0x0][0x2d0], -R169.reuse ;  /* 0x0000b40022a27a23 */ /* 0x100fe400000108a9 */
[--C-:B------:R-:W-:Y:S01]  /*3e10*/  FFMA.FTZ R161, R14, c[0x0][0x2d0], -R169.reuse ;  /* 0x0000b4000ea17a23 */ /* 0x100fe200000108a9 */
[----:B------:R-:W-:Y:S01]  /*3e20*/  LDSM.16.MT88.4 R32, [R184+0x900] ;  /* 0x00090000b820783b */ /* 0x000fe20000004200 */
[--C-:B------:R-:W-:Y:S02]  /*3e30*/  FFMA.FTZ R164, R30, c[0x0][0x2d0], -R169.reuse ;  /* 0x0000b4001ea47a23 */ /* 0x100fe400000108a9 */
[--C-:B------:R-:W-:Y:S01]  /*3e40*/  FFMA.FTZ R155, R6, c[0x0][0x2d0], -R169.reuse ;  /* 0x0000b400069b7a23 */ /* 0x100fe200000108a9 */
[----:B------:R-:W-:Y:S01]  /*3e50*/  MUFU.EX2 R162, R162 ;  /* 0x000000a200a27308 */ /* 0x000fe20000000800 */
[----:B------:R-:W1:Y:S01]  /*3e60*/  LDSM.16.MT88.4 R4, [R4+0x4100] ;  /* 0x004100000404783b */ /* 0x000e620000004200 */
[----:B------:R-:W-:-:S02]  /*3e70*/  FFMA.FTZ R150, R10, c[0x0][0x2d0], -R169 ;  /* 0x0000b4000a967a23 */ /* 0x000fc400000108a9 */
[--C-:B------:R-:W-:Y:S01]  /*3e80*/  FFMA.FTZ R3, R8, c[0x0][0x2d0], -R169.reuse ;  /* 0x0000b40008037a23 */ /* 0x100fe200000108a9 */
[----:B------:R-:W-:Y:S01]  /*3e90*/  LDSM.16.MT88.4 R28, [R163+0x900] ;  /* 0x00090000a31c783b */ /* 0x000fe20000004200 */
[--C-:B------:R-:W-:Y:S02]  /*3ea0*/  FFMA.FTZ R156, R26, c[0x0][0x2d0], -R169.reuse ;  /* 0x0000b4001a9c7a23 */ /* 0x100fe400000108a9 */
[----:B------:R-:W2:Y:S01]  /*3eb0*/  MUFU.EX2 R161, R161 ;  /* 0x000000a100a17308 */ /* 0x000ea20000000800 */
[----:B------:R-:W3:Y:S01]  /*3ec0*/  LDSM.16.MT88.4 R8, [R185+0x2900] ;  /* 0x00290000b908783b */ /* 0x000ee20000004200 */
[--C-:B------:R-:W-:Y:S02]  /*3ed0*/  FFMA.FTZ R151, R12, c[0x0][0x2d0], -R169.reuse ;  /* 0x0000b4000c977a23 */ /* 0x100fe400000108a9 */
[--C-:B------:R-:W-:Y:S01]  /*3ee0*/  FFMA.FTZ R172, R172, c[0x0][0x2d0], -R169.reuse ;  /* 0x0000b400acac7a23 */ /* 0x100fe200000108a9 */
[----:B------:R-:W4:Y:S01]  /*3ef0*/  LDSM.16.MT88.4 R12, [R163+0x2900] ;  /* 0x00290000a30c783b */ /* 0x000f220000004200 */
[----:B------:R-:W-:-:S02]  /*3f00*/  FFMA.FTZ R173, R212, c[0x0][0x2d0], -R169 ;  /* 0x0000b400d4ad7a23 */ /* 0x000fc400000108a9 */
[----:B------:R-:W-:Y:S01]  /*3f10*/  MUFU.EX2 R164, R164 ;  /* 0x000000a400a47308 */ /* 0x000fe20000000800 */
[----:B------:R-:W-:Y:S01]  /*3f20*/  LDSM.16.MT88.4 R24, [R171+0x2900] ;  /* 0x00290000ab18783b */ /* 0x000fe20000004200 */
[--C-:B------:R-:W-:Y:S02]  /*3f30*/  FFMA.FTZ R174, R174, c[0x0][0x2d0], -R169.reuse ;  /* 0x0000b400aeae7a23 */ /* 0x100fe400000108a9 */
[----:B------:R-:W-:Y:S02]  /*3f40*/  FFMA.FTZ R175, R210, c[0x0][0x2d0], -R169 ;  /* 0x0000b400d2af7a23 */ /* 0x000fe400000108a9 */
[--C-:B------:R-:W-:Y:S02]  /*3f50*/  FFMA.FTZ R210, R183, c[0x0][0x2d0], -R208.reuse ;  /* 0x0000b400b7d27a23 */ /* 0x100fe400000108d0 */
[----:B------:R-:W5:Y:S01]  /*3f60*/  MUFU.EX2 R155, R155 ;  /* 0x0000009b009b7308 */ /* 0x000f620000000800 */
[----:B--2---:R-:W-:Y:S01]  /*3f70*/  F2FP.BF16.PACK_AB R97, R161, R162 ;  /* 0x000000a2a161723e */ /* 0x004fe200000010ff */
[----:B------:R-:W-:-:S02]  /*3f80*/  FFMA.FTZ R183, R143, c[0x0][0x2d0], -R208 ;  /* 0x0000b4008fb77a23 */ /* 0x000fc400000108d0 */
[----:B------:R-:W-:Y:S02]  /*3f90*/  FFMA.FTZ R208, R141, c[0x0][0x2d0], -R208 ;  /* 0x0000b4008dd07a23 */ /* 0x000fe400000108d0 */
[--C-:B------:R-:W-:Y:S02]  /*3fa0*/  FFMA.FTZ R192, R192, c[0x0][0x2d0], -R169.reuse ;  /* 0x0000b400c0c07a23 */ /* 0x100fe400000108a9 */
[----:B------:R-:W-:Y:S01]  /*3fb0*/  MUFU.EX2 R156, R156 ;  /* 0x0000009c009c7308 */ /* 0x000fe20000000800 */
[--C-:B------:R-:W-:Y:S02]  /*3fc0*/  FFMA.FTZ R209, R142, c[0x0][0x2d0], -R169.reuse ;  /* 0x0000b4008ed17a23 */ /* 0x100fe400000108a9 */
[--C-:B------:R-:W-:Y:S02]  /*3fd0*/  FFMA.FTZ R211, R140, c[0x0][0x2d0], -R169.reuse ;  /* 0x0000b4008cd37a23 */ /* 0x100fe400000108a9 */
[----:B------:R-:W-:Y:S01]  /*3fe0*/  FFMA.FTZ R170, R170, c[0x0][0x2d0], -R169 ;  /* 0x0000b400aaaa7a23 */ /* 0x000fe200000108a9 */
[----:B------:R-:W-:Y:S01]  /*3ff0*/  LDSM.16.MT88.4 R140, [R171+0x3900] ;  /* 0x00390000ab8c783b */ /* 0x000fe20000004200 */
[----:B------:R-:W-:Y:S01]  /*4000*/  FADD.FTZ R161, R162, R161 ;  /* 0x000000a1a2a17221 */ /* 0x000fe20000010000 */
[----:B-----5:R-:W-:Y:S01]  /*4010*/  F2FP.BF16.PACK_AB R99, R155, R164 ;  /* 0x000000a49b63723e */ /* 0x020fe200000010ff */
[----:B------:R-:W2:Y:S02]  /*4020*/  MUFU.EX2 R151, R151 ;  /* 0x0000009700977308 */ /* 0x000ea40000000800 */
[----:B------:R-:W-:-:S04]  /*4030*/  FADD.FTZ R164, R164, R161 ;  /* 0x000000a1a4a47221 */ /* 0x000fc80000010000 */
[C---:B------:R-:W-:Y:S01]  /*4040*/  HMMA.16816.F32.BF16 R36, R96.reuse, R40, RZ ;  /* 0x000000286024723c */ /* 0x040fe200000418ff */
[----:B------:R-:W-:Y:S01]  /*4050*/  FADD.FTZ R155, R155, R164 ;  /* 0x000000a49b9b7221 */ /* 0x000fe20000010000 */
        /* <DEDUP_REMOVED lines=36> */
[C---:B------:R-:W-:Y:S08]  /*42a0*/  HMMA.16816.F32.BF16 R88, R96.reuse, R90, RZ ;  /* 0x0000005a6058723c */ /* 0x040ff000000418ff */
[C---:B-1----:R-:W-:Y:S07]  /*42b0*/  HMMA.16816.F32.BF16 R92, R96.reuse, R4, RZ ;  /* 0x00000004605c723c */ /* 0x042fee00000418ff */
[----:B------:R-:W-:Y:S01]  /*42c0*/  F2FP.BF16.PACK_AB R4, R153, R158 ;  /* 0x0000009e9904723e */ /* 0x000fe200000010ff */
[----:B------:R-:W-:Y:S01]  /*42d0*/  HMMA.16816.F32.BF16 R96, R96, R6, RZ ;  /* 0x000000066060723c */ /* 0x000fe200000418ff */
[----:B--2---:R-:W-:Y:S01]  /*42e0*/  F2FP.BF16.PACK_AB R5, R151, R156 ;  /* 0x0000009c9705723e */ /* 0x004fe200000010ff */
        /* <DEDUP_REMOVED lines=19> */
[C---:B----4-:R-:W-:Y:S08]  /*4420*/  HMMA.16816.F32.BF16 R60, R4.reuse, R12, R60 ;  /* 0x0000000c043c723c */ /* 0x050ff0000004183c */
        /* <DEDUP_REMOVED lines=32> */
[----:B------:R-:W-:Y:S01]  /*4630*/  FADD.FTZ R165, R168, R165 ;  /* 0x000000a5a8a57221 */ /* 0x000fe20000010000 */
[----:B------:R-:W-:Y:S01]  /*4640*/  IADD3 R3, R147, -0x3, RZ ;  /* 0xfffffffd93037810 */ /* 0x000fe20007ffe0ff */
[----:B------:R-:W-:Y:S02]  /*4650*/  FADD.FTZ R173, R173, R172 ;  /* 0x000000acadad7221 */ /* 0x000fe40000010000 */
[----:B------:R-:W-:Y:S01]  /*4660*/  FADD.FTZ R166, R166, R165 ;  /* 0x000000a5a6a67221 */ /* 0x000fe20000010000 */
[----:B------:R-:W-:Y:S01]  /*4670*/  ISETP.GE.AND P0, PT, R3, R194, PT ;  /* 0x000000c20300720c */ /* 0x000fe20003f06270 */
        /* <DEDUP_REMOVED lines=93> */
[----:B------:R-:W-:Y:S02]  /*4c50*/  IMAD.SHL.U32 R10, R178, 0x2, RZ ;  /* 0x00000002b20a7824 */ /* 0x000fe400078e00ff */
[----:B------:R-:W-:-:S04]  /*4c60*/  IMAD R201, R6, c[0x0][0x2b8], R201 ;  /* 0x0000ae0006c97a24 */ /* 0x000fc800078e02c9 */
[----:B------:R-:W-:Y:S01]  /*4c70*/  IMAD.WIDE.U32 R8, R201, c[0x0][0x1e0], RZ ;  /* 0x00007800c9087a25 */ /* 0x000fe200078e00ff */
[----:B------:R-:W-:-:S05]  /*4c80*/  SHF.R.S32.HI R6, RZ, 0x1f, R201 ;  /* 0x0000001fff067819 */ /* 0x000fca00000114c9 */
[----:B------:R-:W-:-:S04]  /*4c90*/  IMAD R6, R6, c[0x0][0x1e0], RZ ;  /* 0x0000780006067a24 */ /* 0x000fc800078e02ff */
[----:B------:R-:W-:-:S04]  /*4ca0*/  IMAD R6, R201, c[0x0][0x1e4], R6 ;  /* 0x00007900c9067a24 */ /* 0x000fc800078e0206 */
[----:B------:R-:W-:Y:S01]  /*4cb0*/  IMAD.IADD R7, R9, 0x1, R6 ;  /* 0x0000000109077824 */ /* 0x000fe200078e0206 */
[----:B------:R-:W-:Y:S01]  /*4cc0*/  SEL R9, RZ, 0x10, P5 ;  /* 0x00000010ff097807 */ /* 0x000fe20002800000 */
[----:B------:R-:W-:Y:S01]  /*4cd0*/  IMAD.MOV.U32 R6, RZ, RZ, R8 ;  /* 0x000000ffff067224 */ /* 0x000fe200078e0008 */
[----:B------:R-:W-:Y:S02]  /*4ce0*/  SHF.L.U64.HI R8, R177, 0x1, R132 ;  /* 0x00000001b1087819 */ /* 0x000fe40000010284 */
[----:B------:R-:W-:-:S04]  /*4cf0*/  IADD3 R21, -R9, 0x10, RZ ;  /* 0x0000001009157810 */ /* 0x000fc80007ffe1ff */
[----:B------:R-:W-:Y:S02]  /*4d00*/  LOP3.LUT R21, R21, 0xf, RZ, 0xc0, !PT ;  /* 0x0000000f15157812 */ /* 0x000fe400078ec0ff */
[----:B--2---:R-:W-:Y:S01]  /*4d10*/  SHF.R.S32.HI R3, RZ, 0x1f, R200 ;  /* 0x0000001fff037819 */ /* 0x004fe200000114c8 */
[----:B------:R-:W-:Y:S01]  /*4d20*/  IMAD.WIDE.U32 R4, R200, c[0x0][0x1f0], R6 ;  /* 0x00007c00c8047a25 */ /* 0x000fe200078e0006 */
[----:B------:R-:W-:-:S03]  /*4d30*/  SEL R6, RZ, 0x10, P4 ;  /* 0x00000010ff067807 */ /* 0x000fc60002000000 */
[----:B------:R-:W-:Y:S01]  /*4d40*/  IMAD R3, R3, c[0x0][0x1f0], RZ ;  /* 0x00007c0003037a24 */ /* 0x000fe200078e02ff */
[----:B------:R-:W-:Y:S01]  /*4d50*/  IADD3 R18, -R6, 0x10, RZ ;  /* 0x0000001006127810 */ /* 0x000fe20007ffe1ff */
[----:B------:R-:W-:Y:S02]  /*4d60*/  IMAD.SHL.U32 R7, R177, 0x2, RZ ;  /* 0x00000002b1077824 */ /* 0x000fe400078e00ff */
[----:B------:R-:W-:Y:S01]  /*4d70*/  IMAD R12, R200, c[0x0][0x1f4], R3 ;  /* 0x00007d00c80c7a24 */ /* 0x000fe200078e0203 */
[----:B------:R-:W-:Y:S01]  /*4d80*/  IADD3 R3, P0, R4, UR14, RZ ;  /* 0x0000000e04037c10 */ /* 0x000fe2000ff1e0ff */
[----:B------:R-:W-:Y:S01]  /*4d90*/  IMAD.SHL.U32 R4, R176, 0x2, RZ ;  /* 0x00000002b0047824 */ /* 0x000fe200078e00ff */
[----:B------:R-:W-:Y:S02]  /*4da0*/  LOP3.LUT R18, R18, 0xf, RZ, 0xc0, !PT ;  /* 0x0000000f12127812 */ /* 0x000fe400078ec0ff */
[----:B------:R-:W-:Y:S02]  /*4db0*/  IADD3.X R12, R5, UR10, R12, P0, !PT ;  /* 0x0000000a050c7c10 */ /* 0x000fe400087fe40c */
[----:B------:R-:W-:-:S02]  /*4dc0*/  LEA R13, P0, R3, c[0x0][0x1c8], 0x1 ;  /* 0x00007200030d7a11 */ /* 0x000fc400078008ff */
[----:B------:R-:W-:Y:S02]  /*4dd0*/  SHF.L.U64.HI R5, R176, 0x1, R133 ;  /* 0x00000001b0057819 */ /* 0x000fe40000010285 */
[----:B------:R-:W-:Y:S01]  /*4de0*/  LEA.HI.X R12, R3, c[0x0][0x1cc], R12, 0x1, P0 ;  /* 0x00007300030c7a11 */ /* 0x000fe200000f0c0c */
[----:B------:R-:W1:Y:S01]  /*4df0*/  SHFL.IDX PT, R14, R13, 0x1, 0x181f ;  /* 0x00381f000d0e7f89 */ /* 0x000e6200000e0000 */
[----:B------:R-:W-:-:S03]  /*4e00*/  IADD3 R3, -R180, 0x10, RZ ;  /* 0x00000010b4037810 */ /* 0x000fc60007ffe1ff */
        /* <DEDUP_REMOVED lines=25> */
.L_x_1026:
[----:B------:R-:W-:Y:S01]  /*4fa0*/  ISETP.NE.AND P0, PT, R197, 0x1, PT ;  /* 0x00000001c500780c */ /* 0x000fe20003f05270 */
[----:B------:R-:W0:Y:S01]  /*4fb0*/  LDGDEPBAR ;  /* 0x00000000000079af */ /* 0x000e220000000000 */
[----:B------:R-:W-:-:S11]  /*4fc0*/  IADD3 R209, R147, -0x2, RZ ;  /* 0xfffffffe93d17810 */ /* 0x000fd60007ffe0ff */
[----:B------:R-:W-:-:S05]  /*4fd0*/  @P0 IMAD.HI.U32 R3, R148, c[0x0][0x2c8], RZ ;  /* 0x0000b20094030a27 */ /* 0x000fca00078e00ff */
[----:B------:R-:W-:-:S05]  /*4fe0*/  @P0 SHF.R.U32.HI R148, RZ, c[0x0][0x2cc], R3 ;  /* 0x0000b300ff940a19 */ /* 0x000fca0000011603 */
[----:B------:R-:W-:-:S05]  /*4ff0*/  IMAD.IADD R146, R146, 0x1, R148 ;  /* 0x0000000192927824 */ /* 0x000fca00078e0294 */
[----:B-1----:R-:W-:Y:S01]  /*5000*/  IADD3 R4, R146, c[0x0][0x328], RZ ;  /* 0x0000ca0092047a10 */ /* 0x002fe20007ffe0ff */
[----:B------:R-:W-:Y:S05]  /*5010*/  @!P2 BRA `(.L_x_1027) ;  /* 0x000000f00000a947 */ /* 0x000fea0003800000 */
[C---:B------:R-:W-:Y:S01]  /*5020*/  ISETP.GT.AND P0, PT, R146.reuse, RZ, PT ;  /* 0x000000ff9200720c */ /* 0x040fe20003f04270 */
[----:B------:R-:W-:Y:S01]  /*5030*/  IMAD.MOV.U32 R3, RZ, RZ, c[0x0][0x32c] ;  /* 0x0000cb00ff037624 */ /* 0x000fe200078e00ff */
        /* <DEDUP_REMOVED lines=8> */
.L_x_1028:
[----:B------:R-:W-:-:S13]  /*50c0*/  ISETP.NE.AND P0, PT, R3, 0x1, PT ;  /* 0x000000010300780c */ /* 0x000fda0003f05270 */
[----:B------:R-:W-:-:S05]  /*50d0*/  @P0 IMAD.HI.U32 R5, R6, c[0x0][0x330], RZ ;  /* 0x0000cc0006050a27 */ /* 0x000fca00078e00ff */
[----:B------:R-:W-:-:S05]  /*50e0*/  @P0 SHF.R.U32.HI R6, RZ, c[0x0][0x334], R5 ;  /* 0x0000cd00ff060a19 */ /* 0x000fca0000011605 */
.L_x_1029:
[----:B------:R-:W-:-:S05]  /*50f0*/  IMAD R3, R6, R3, c[0x0][0x32c] ;  /* 0x0000cb0006037624 */ /* 0x000fca00078e0203 */
[----:B------:R-:W-:-:S04]  /*5100*/  IMNMX R4, R4, R3, PT ;  /* 0x0000000304047217 */ /* 0x000fc80003800200 */
.L_x_1027:
[----:B------:R-:W-:Y:S01]  /*5110*/  SHF.R.S32.HI R3, RZ, 0x1f, R4 ;  /* 0x0000001fff037819 */ /* 0x000fe20000011404 */
[----:B------:R-:W-:Y:S02]  /*5120*/  UMOV UR5, 0x1 ;  /* 0x0000000100057882 */ /* 0x000fe40000000000 */
[----:B------:R-:W-:Y:S01]  /*5130*/  UMOV UR16, URZ ;  /* 0x0000003f00107c82 */ /* 0x000fe20008000000 */
[----:B------:R-:W-:-:S04]  /*5140*/  LEA.HI R3, R3, R4, RZ, 0x6 ;  /* 0x0000000403037211 */ /* 0x000fc800078f30ff */
[----:B------:R-:W-:-:S04]  /*5150*/  SHF.R.S32.HI R3, RZ, 0x6, R3 ;  /* 0x00000006ff037819 */ /* 0x000fc80000011403 */
[----:B------:R-:W-:-:S04]  /*5160*/  IMNMX R216, R194, R3, !PT ;  /* 0x00000003c2d87217 */ /* 0x000fc80007800200 */
[----:B------:R-:W-:-:S13]  /*5170*/  ISETP.GE.AND P0, PT, R209, R216, PT ;  /* 0x000000d8d100720c */ /* 0x000fda0003f06270 */
[----:B------:R-:W-:Y:S05]  /*5180*/  @!P0 BRA `(.L_x_1030) ;  /* 0x0000378000008947 */ /* 0x000fea0003800000 */
[----:B------:R-:W-:Y:S01]  /*5190*/  IMAD.MOV.U32 R188, RZ, RZ, 0x20 ;  /* 0x00000020ffbc7424 */ /* 0x000fe200078e00ff */
[----:B------:R-:W-:Y:S01]  /*51a0*/  LOP3.LUT P1, RZ, R179, 0x2, RZ, 0xc0, !PT ;  /* 0x00000002b3ff7812 */ /* 0x000fe2000782c0ff */
[----:B------:R-:W-:Y:S01]  /*51b0*/  IMAD.MOV.U32 R3, RZ, RZ, R0 ;  /* 0x000000ffff037224 */ /* 0x000fe200078e0000 */
[C---:B------:R-:W-:Y:S01]  /*51c0*/  SHF.L.U64.HI R212, R177.reuse, 0x1, R132 ;  /* 0x00000001b1d47819 */ /* 0x040fe20000010284 */
[----:B------:R-:W-:Y:S01]  /*51d0*/  IMAD.MOV.U32 R132, RZ, RZ, R2 ;  /* 0x000000ffff847224 */ /* 0x000fe200078e0002 */
[----:B------:R-:W-:Y:S01]  /*51e0*/  SEL R188, R188, 0xffffffe0, !P1 ;  /* 0xffffffe0bcbc7807 */ /* 0x000fe20004800000 */
[----:B------:R-:W-:Y:S01]  /*51f0*/  IMAD.MOV.U32 R217, RZ, RZ, R209 ;  /* 0x000000ffffd97224 */ /* 0x000fe200078e00d1 */
[C---:B------:R-:W-:Y:S01]  /*5200*/  SHF.L.U64.HI R215, R178.reuse, 0x1, R145 ;  /* 0x00000001b2d77819 */ /* 0x040fe20000010291 */
[----:B------:R-:W-:Y:S01]  /*5210*/  IMAD.SHL.U32 R214, R178, 0x2, RZ ;  /* 0x00000002b2d67824 */ /* 0x000fe200078e00ff */
[C---:B------:R-:W-:Y:S01]  /*5220*/  SHF.L.U64.HI R192, R176.reuse, 0x1, R133 ;  /* 0x00000001b0c07819 */ /* 0x040fe20000010285 */
[----:B------:R-:W-:Y:S01]  /*5230*/  IMAD.SHL.U32 R211, R177, 0x2, RZ ;  /* 0x00000002b1d37824 */ /* 0x000fe200078e00ff */
[----:B------:R-:W-:Y:S01]  /*5240*/  SEL R213, RZ, 0x10, P5 ;  /* 0x00000010ffd57807 */ /* 0x000fe20002800000 */
[----:B------:R-:W-:Y:S01]  /*5250*/  IMAD.SHL.U32 R183, R176, 0x2, RZ ;  /* 0x00000002b0b77824 */ /* 0x000fe200078e00ff */
[----:B------:R-:W-:Y:S01]  /*5260*/  SEL R210, RZ, 0x10, P4 ;  /* 0x00000010ffd27807 */ /* 0x000fe20002000000 */
[----:B------:R-:W-:-:S02]  /*5270*/  UMOV UR16, URZ ;  /* 0x0000003f00107c82 */ /* 0x000fc40008000000 */
[----:B------:R-:W-:Y:S02]  /*5280*/  UMOV UR5, 0x1 ;  /* 0x0000000100057882 */ /* 0x000fe40000000000 */
.L_x_1041:
[----:B------:R-:W-:Y:S04]  /*5290*/  DEPBAR.LE SB0, 0x2 ;  /* 0x000080800000791a */ /* 0x000fe80000000000 */
[----:B------:R-:W-:Y:S01]  /*52a0*/  BAR.SYNC.DEFER_BLOCKING 0x0 ;  /* 0x0000000000007b1d */ /* 0x000fe20000010000 */
[----:B------:R-:W-:Y:S01]  /*52b0*/  UIMAD UR4, UR5, 0x6000, URZ ;  /* 0x00006000050478a4 */ /* 0x000fe2000f8e023f */
[----:B------:R-:W-:Y:S05]  /*52c0*/  ISETP.GE.AND P0, PT, R194, R217, PT ;  /* 0x000000d9c200720c */ /* 0x000fea0003f06270 */
[----:B------:R-:W-:Y:S05]  /*52d0*/  IADD3 R133, R191, UR4, RZ ;  /* 0x00000004bf857c10 */ /* 0x000fea000fffe0ff */
[----:B------:R-:W-:Y:S01]  /*52e0*/  IMAD.IADD R134, R188, 0x1, R133 ;  /* 0x00000001bc867824 */ /* 0x000fe200078e0285 */
[----:B-1----:R1:W2:Y:S04]  /*52f0*/  LDSM.16.M88.4 R136, [R193] ;  /* 0x00000000c188783b */ /* 0x0022a80000000200 */
[----:B------:R1:W3:Y:S04]  /*5300*/  LDSM.16.M88.4 R140, [R191+UR4+0xc100] ;  /* 0x00c10004bf8c783b */ /* 0x0002e80008000200 */
[----:B------:R1:W4:Y:S04]  /*5310*/  LDSM.16.M88.4 R144, [R191+UR4+0xc900] ;  /* 0x00c90004bf90783b */ /* 0x0003280008000200 */
[----:B------:R1:W1:Y:S04]  /*5320*/  LDSM.16.M88.4 R148, [R191+UR4+0xd100] ;  /* 0x00d10004bf94783b */ /* 0x0002680008000200 */
[----:B------:R1:W1:Y:S04]  /*5330*/  LDSM.16.M88.4 R152, [R191+UR4+0xd900] ;  /* 0x00d90004bf98783b */ /* 0x0002680008000200 */
[----:B------:R1:W1:Y:S04]  /*5340*/  LDSM.16.M88.4 R156, [R189] ;  /* 0x00000000bd9c783b */ /* 0x0002680000000200 */
[----:B------:R1:W1:Y:S04]  /*5350*/  LDSM.16.M88.4 R160, [R134+0xc100] ;  /* 0x00c1000086a0783b */ /* 0x0002680000000200 */
[----:B------:R1:W1:Y:S04]  /*5360*/  LDSM.16.M88.4 R164, [R134+0xc900] ;  /* 0x00c9000086a4783b */ /* 0x0002680000000200 */
[----:B------:R1:W1:Y:S04]  /*5370*/  LDSM.16.M88.4 R168, [R134+0xd100] ;  /* 0x00d1000086a8783b */ /* 0x0002680000000200 */
[----:B------:R1:W1:Y:S01]  /*5380*/  LDSM.16.M88.4 R172, [R134+0xd900] ;  /* 0x00d9000086ac783b */ /* 0x0002620000000200 */
[----:B------:R-:W-:-:S05]  /*5390*/  @P0 BRA `(.L_x_1031) ;  /* 0x0000030000000947 */ /* 0x000fca0003800000 */
[----:B------:R-:W-:Y:S01]  /*53a0*/  SHF.R.S32.HI R9, RZ, 0x1f, R201 ;  /* 0x0000001fff097819 */ /* 0x000fe200000114c9 */
[----:B------:R-:W-:Y:S01]  /*53b0*/  IMAD.WIDE.U32 R6, R201, c[0x0][0x208], RZ ;  /* 0x00008200c9067a25 */ /* 0x000fe200078e00ff */
[----:B------:R-:W-:Y:S02]  /*53c0*/  SHF.R.S32.HI R5, RZ, 0x1f, R200 ;  /* 0x0000001fff057819 */ /* 0x000fe400000114c8 */
[----:B------:R-:W-:Y:S01]  /*53d0*/  IADD3 R10, -R213, 0x10, RZ ;  /* 0x00000010d50a7810 */ /* 0x000fe20007ffe1ff */
[----:B------:R-:W-:Y:S01]  /*53e0*/  IMAD R9, R9, c[0x0][0x208], RZ ;  /* 0x0000820009097a24 */ /* 0x000fe200078e02ff */
[----:B------:R-:W-:Y:S01]  /*53f0*/  IADD3 R8, -R210, 0x10, RZ ;  /* 0x00000010d2087810 */ /* 0x000fe20007ffe1ff */
[----:B------:R-:W-:Y:S01]  /*5400*/  IMAD R5, R5, c[0x0][0x218], RZ ;  /* 0x0000860005057a24 */ /* 0x000fe200078e02ff */
[----:B------:R-:W-:Y:S01]  /*5410*/  LOP3.LUT R10, R10, 0xf, RZ, 0xc0, !PT ;  /* 0x0000000f0a0a7812 */ /* 0x000fe200078ec0ff */
[----:B------:R-:W-:Y:S01]  /*5420*/  IMAD R9, R201, c[0x0][0x20c], R9 ;  /* 0x00008300c9097a24 */ /* 0x000fe200078e0209 */
[----:B------:R-:W-:Y:S01]  /*5430*/  LOP3.LUT R8, R8, 0xf, RZ, 0xc0, !PT ;  /* 0x0000000f08087812 */ /* 0x000fe200078ec0ff */
[C---:B------:R-:W-:Y:S02]  /*5440*/  IMAD R5, R200.reuse, c[0x0][0x21c], R5 ;  /* 0x00008700c8057a24 */ /* 0x040fe400078e0205 */
[----:B------:R-:W-:Y:S04]  /*5450*/  IMAD.IADD R7, R7, 0x1, R9 ;  /* 0x0000000107077824 */ /* 0x000fe800078e0209 */
[----:B------:R-:W-:Y:S05]  /*5460*/  IMAD.WIDE.U32 R6, R200, c[0x0][0x218], R6 ;  /* 0x00008600c8067a25 */ /* 0x000fea00078e0006 */
[----:B------:R-:W-:Y:S04]  /*5470*/  IADD3 R0, P0, R6, UR20, RZ ;  /* 0x0000001406007c10 */ /* 0x000fe8000ff1e0ff */
[----:B------:R-:W-:Y:S02]  /*5480*/  IADD3.X R5, R7, UR11, R5, P0, !PT ;  /* 0x0000000b07057c10 */ /* 0x000fe400087fe405 */
[C---:B------:R-:W-:Y:S04]  /*5490*/  LEA R4, P0, R0.reuse, c[0x0][0x1f8], 0x1 ;  /* 0x00007e0000047a11 */ /* 0x040fe800078008ff */
[----:B------:R-:W-:Y:S02]  /*54a0*/  LEA.HI.X R2, R0, c[0x0][0x1fc], R5, 0x1, P0 ;  /* 0x00007f0000027a11 */ /* 0x000fe400000f0c05 */
[----:B------:R-:W5:Y:S01]  /*54b0*/  SHFL.IDX PT, R5, R4, 0x1, 0x181f ;  /* 0x00381f0004057f89 */ /* 0x000f6200000e0000 */
[----:B------:R-:W-:Y:S03]  /*54c0*/  IADD3 R0, -R180, 0x10, RZ ;  /* 0x00000010b4007810 */ /* 0x000fe60007ffe1ff */
[----:B------:R-:W4:Y:S01]  /*54d0*/  SHFL.IDX PT, R7, R2, 0x1, 0x181f ;  /* 0x00381f0002077f89 */ /* 0x000f2200000e0000 */
[----:B------:R-:W-:Y:S03]  /*54e0*/  LOP3.LUT R0, R0, 0xf, RZ, 0xc0, !PT ;  /* 0x0000000f00007812 */ /* 0x000fe600078ec0ff */
[----:B------:R-:W3:Y:S01]  /*54f0*/  SHFL.IDX PT, R4, R4, RZ, 0x181f ;  /* 0x00181fff04047589 */ /* 0x000ee200000e0000 */
[----:B-----5:R-:W-:Y:S04]  /*5500*/  IADD3 R10, P1, P0, R10, R5, R214 ;  /* 0x000000050a0a7210 */ /* 0x020fe8000783e0d6 */
[----:B----4-:R-:W-:Y:S02]  /*5510*/  IADD3.X R11, RZ, R7, R215, P1, P0 ;  /* 0x00000007ff0b7210 */ /* 0x010fe40000fe04d7 */
[----:B------:R-:W-:Y:S04]  /*5520*/  IADD3 R8, P1, P0, R8, R5, R211 ;  /* 0x0000000508087210 */ /* 0x000fe8000783e0d3 */
[----:B------:R-:W-:Y:S02]  /*5530*/  IADD3.X R9, RZ, R7, R212, P1, P0 ;  /* 0x00000007ff097210 */ /* 0x000fe40000fe04d4 */
[----:B------:R-:W-:Y:S02]  /*5540*/  IADD3 R6, P1, P0, R0, R5, R183 ;  /* 0x0000000500067210 */ /* 0x000fe4000783e0b7 */
[----:B------:R-:W4:Y:S02]  /*5550*/  SHFL.IDX PT, R5, R2, RZ, 0x181f ;  /* 0x00181fff02057589 */ /* 0x000f2400000e0000 */
[----:B------:R-:W-:Y:S02]  /*5560*/  IADD3.X R7, RZ, R7, R192, P1, P0 ;  /* 0x00000007ff077210 */ /* 0x000fe40000fe04c0 */
[C---:B---3--:R-:W-:Y:S05]  /*5570*/  IADD3 R16, P0, R4.reuse, R214, RZ ;  /* 0x000000d604107210 */ /* 0x048fea0007f1e0ff */
[C---:B----4-:R-:W-:Y:S01]  /*5580*/  IMAD.X R17, R5.reuse, 0x1, R215, P0 ;  /* 0x0000000105117824 */ /* 0x050fe200000e06d7 */
[C---:B------:R-:W-:Y:S05]  /*5590*/  IADD3 R14, P0, R4.reuse, R211, RZ ;  /* 0x000000d3040e7210 */ /* 0x040fea0007f1e0ff */
[C---:B------:R-:W-:Y:S01]  /*55a0*/  IMAD.X R15, R5.reuse, 0x1, R212, P0 ;  /* 0x00000001050f7824 */ /* 0x040fe200000e06d4 */
[----:B------:R-:W-:Y:S05]  /*55b0*/  IADD3 R18, P0, R4, R183, RZ ;  /* 0x000000b704127210 */ /* 0x000fea0007f1e0ff */
[----:B------:R-:W-:Y:S01]  /*55c0*/  IMAD.X R19, R5, 0x1, R192, P0 ;  /* 0x0000000105137824 */ /* 0x000fe200000e06c0 */
[----:B------:R-:W-:Y:S01]  /*55d0*/  ISETP.NE.U32.AND P0, PT, R213, RZ, PT ;  /* 0x000000ffd500720c */ /* 0x000fe20003f05070 */
[----:B------:R-:W-:Y:S04]  /*55e0*/  IMAD.U32 R5, RZ, RZ, UR16 ;  /* 0x00000010ff057e24 */ /* 0x000fe8000f8e00ff */
[----:B------:R-:W-:Y:S05]  /*55f0*/  IMAD R13, R5, 0x6000, R198 ;  /* 0x00006000050d7824 */ /* 0x000fea00078e02c6 */
[----:B------:R3:W-:Y:S04]  /*5600*/  LDGSTS.E.BYPASS.LTC128B.128 [R13], [R16.64], !P5 ;  /* 0x00000000100d7fae */ /* 0x0007e8000e901d4c */
[----:B------:R3:W-:Y:S04]  /*5610*/  LDGSTS.E.BYPASS.LTC128B.128 [R13+0x2000], [R14.64], !P4 ;  /* 0x020000000e0d7fae */ /* 0x0007e8000e101d4c */
[----:B------:R3:W-:Y:S04]  /*5620*/  LDGSTS.E.BYPASS.LTC128B.128 [R13+0x4000], [R18.64], !P6 ;  /* 0x04000000120d7fae */ /* 0x0007e8000f101d4c */
[----:B------:R3:W-:Y:S01]  /*5630*/  LDGSTS.E.BYPASS.LTC128B.128.ZFILL [R13+0x1000], [R10.64], P0 ;  /* 0x010000000a0d7fae */ /* 0x0007e20008141d4c */
[----:B------:R-:W-:Y:S11]  /*5640*/  ISETP.NE.U32.AND P0, PT, R210, RZ, PT ;  /* 0x000000ffd200720c */ /* 0x000ff60003f05070 */
[----:B------:R-:W-:Y:S02]  /*5650*/  @!UPT UIADD3 URZ, URZ, URZ, URZ ;  /* 0x0000003f3f3ff290 */ /* 0x000fe4000fffe03f */
[----:B------:R3:W-:Y:S01]  /*5660*/  LDGSTS.E.BYPASS.LTC128B.128.ZFILL [R13+0x3000], [R8.64], P0 ;  /* 0x03000000080d7fae */ /* 0x0007e20008141d4c */
[----:B------:R-:W-:Y:S11]  /*5670*/  ISETP.NE.U32.AND P0, PT, R180, RZ, PT ;  /* 0x000000ffb400720c */ /* 0x000ff60003f05070 */
[----:B------:R-:W-:Y:S02]  /*5680*/  @!UPT UIADD3 URZ, URZ, URZ, URZ ;  /* 0x0000003f3f3ff290 */ /* 0x000fe4000fffe03f */
[----:B------:R3:W-:Y:S02]  /*5690*/  LDGSTS.E.BYPASS.LTC128B.128.ZFILL [R13+0x5000], [R6.64], P0 ;  /* 0x05000000060d7fae */ /* 0x0007e40008141d4c */
.L_x_1031:
[C---:B--23--:R-:W-:Y:S01]  /*56a0*/  HMMA.16816.F32.BF16 R4, R136.reuse, R140, RZ ;  /* 0x0000008c8804723c */ /* 0x04cfe200000418ff */
[----:B------:R-:W0:Y:S01]  /*56b0*/  LDGDEPBAR ;  /* 0x00000000000079af */ /* 0x000e220000000000 */
[----:B------:R-:W-:Y:S01]  /*56c0*/  UIADD3 UR18, UR16, 0x1, URZ ;  /* 0x0000000110127890 */ /* 0x000fe2000fffe03f */
[----:B------:R-:W-:Y:S01]  /*56d0*/  ISETP.NE.AND P0, PT, R197, 0x1, PT ;  /* 0x00000001c500780c */ /* 0x000fe20003f05270 */
[C---:B------:R-:W-:Y:S01]  /*56e0*/  IMAD.IADD R0, R135.reuse, 0x1, R133 ;  /* 0x0000000187007824 */ /* 0x040fe200078e0285 */
[----:B------:R-:W-:Y:S01]  /*56f0*/  IADD3 R133, R188, R133, R135 ;  /* 0x00000085bc857210 */ /* 0x000fe20007ffe087 */
[----:B------:R-:W-:Y:S01]  /*5700*/  IMAD.IADD R2, R135, 0x1, R134 ;  /* 0x0000000187027824 */ /* 0x000fe200078e0286 */
[----:B------:R-:W-:Y:S01]  /*5710*/  ISETP.LE.AND P2, PT, R196, c[0x0][0x32c], PT ;  /* 0x0000cb00c4007a0c */ /* 0x000fe20003f43270 */
[C---:B------:R-:W-:Y:S01]  /*5720*/  HMMA.16816.F32.BF16 R8, R136.reuse, R142, RZ ;  /* 0x0000008e8808723c */ /* 0x040fe200000418ff */
[----:B------:R-:W-:Y:S01]  /*5730*/  LDSM.16.M88.4 R140, [R187] ;  /* 0x00000000bb8c783b */ /* 0x000fe20000000200 */
[----:B------:R-:W-:Y:S02]  /*5740*/  UISETP.GE.AND UP0, UPT, UR16, 0x1, UPT ;  /* 0x000000011000788c */ /* 0x000fe4000bf06270 */
[----:B------:R-:W-:Y:S02]  /*5750*/  IMAD.MOV.U32 R219, RZ, RZ, R205 ;  /* 0x000000ffffdb7224 */ /* 0x000fe400078e00cd */
[----:B------:R-:W-:Y:S02]  /*5760*/  USEL UR16, UR18, URZ, !UP0 ;  /* 0x0000003f12107287 */ /* 0x000fe4000c000000 */
[C---:B----4-:R-:W-:Y:S01]  /*5770*/  HMMA.16816.F32.BF16 R12, R136.reuse, R144, RZ ;  /* 0x00000090880c723c */ /* 0x050fe200000418ff */
[----:B------:R-:W-:Y:S05]  /*5780*/  @P0 IMAD.HI.U32 R209, R205, c[0x0][0x2c8], RZ ;  /* 0x0000b200cdd10a27 */ /* 0x000fea00078e00ff */
[----:B------:R-:W-:Y:S01]  /*5790*/  @P0 SHF.R.U32.HI R219, RZ, c[0x0][0x2cc], R209 ;  /* 0x0000b300ffdb0a19 */ /* 0x000fe200000116d1 */
[----:B------:R-:W-:Y:S01]  /*57a0*/  IMAD.SHL.U32 R209, R217, 0x40, RZ ;  /* 0x00000040d9d17824 */ /* 0x000fe200078e00ff */
[C---:B------:R-:W-:Y:S01]  /*57b0*/  HMMA.16816.F32.BF16 R16, R136.reuse, R146, RZ ;  /* 0x000000928810723c */ /* 0x040fe200000418ff */
[----:B------:R-:W2:Y:S03]  /*57c0*/  LDSM.16.M88.4 R144, [R0+0xc100] ;  /* 0x00c100000090783b */ /* 0x000ea60000000200 */
[----:B------:R-:W-:Y:S03]  /*57d0*/  IADD3 R220, -R206, 0x1, -R209 ;  /* 0x00000001cedc7810 */ /* 0x000fe60007ffe9d1 */
[----:B------:R-:W3:Y:S01]  /*57e0*/  SHFL.IDX PT, R218, R219, RZ, 0x1c1f ;  /* 0x001c1fffdbda7589 */ /* 0x000ee200000e0000 */
[C---:B-1----:R-:W-:Y:S01]  /*57f0*/  HMMA.16816.F32.BF16 R20, R136.reuse, R148, RZ ;  /* 0x000000948814723c */ /* 0x042fe200000418ff */
[----:B------:R-:W-:Y:S05]  /*5800*/  IMAD R220, R181, c[0x0][0x1d0], R220 ;  /* 0x00007400b5dc7a24 */ /* 0x000fea00078e02dc */
[----:B------:R-:W-:Y:S02]  /*5810*/  IADD3 R220, R220, -c[0x0][0x168], RZ ;  /* 0x80005a00dcdc7a10 */ /* 0x000fe40007ffe0ff */
[C---:B------:R-:W-:Y:S01]  /*5820*/  HMMA.16816.F32.BF16 R24, R136.reuse, R150, RZ ;  /* 0x000000968818723c */ /* 0x040fe200000418ff */
[----:B------:R-:W-:Y:S03]  /*5830*/  LDSM.16.M88.4 R148, [R0+0xd100] ;  /* 0x00d100000094783b */ /* 0x000fe60000000200 */
[C---:B------:R-:W-:Y:S02]  /*5840*/  IADD3 R221, R220.reuse, c[0x0][0x328], RZ ;  /* 0x0000ca00dcdd7a10 */ /* 0x040fe40007ffe0ff */
[----:B------:R-:W-:Y:S02]  /*5850*/  IADD3 R220, R220, UR17, RZ ;  /* 0x00000011dcdc7c10 */ /* 0x000fe4000fffe0ff */
[C---:B------:R-:W-:Y:S08]  /*5860*/  HMMA.16816.F32.BF16 R28, R136.reuse, R152, RZ ;  /* 0x00000098881c723c */ /* 0x040ff000000418ff */
[----:B------:R-:W-:Y:S01]  /*5870*/  HMMA.16816.F32.BF16 R32, R136, R154, RZ ;  /* 0x0000009a8820723c */ /* 0x000fe200000418ff */
[----:B------:R-:W1:Y:S06]  /*5880*/  LDSM.16.M88.4 R136, [R0+0xc900] ;  /* 0x00c900000088783b */ /* 0x000e6c0000000200 */
[----:B------:R-:W4:Y:S01]  /*5890*/  LDSM.16.M88.4 R152, [R0+0xd900] ;  /* 0x00d900000098783b */ /* 0x000f220000000200 */
[C---:B------:R-:W-:Y:S08]  /*58a0*/  HMMA.16816.F32.BF16 R4, R156.reuse, R160, R4 ;  /* 0x000000a09c04723c */ /* 0x040ff00000041804 */
[C---:B------:R-:W-:Y:S01]  /*58b0*/  HMMA.16816.F32.BF16 R8, R156.reuse, R162, R8 ;  /* 0x000000a29c08723c */ /* 0x040fe20000041808 */
[----:B------:R-:W-:Y:S07]  /*58c0*/  LDSM.16.M88.4 R160, [R186] ;  /* 0x00000000baa0783b */ /* 0x000fee0000000200 */
[C---:B------:R-:W-:Y:S08]  /*58d0*/  HMMA.16816.F32.BF16 R12, R156.reuse, R164, R12 ;  /* 0x000000a49c0c723c */ /* 0x040ff0000004180c */
[C---:B------:R-:W-:Y:S01]  /*58e0*/  HMMA.16816.F32.BF16 R16, R156.reuse, R166, R16 ;  /* 0x000000a69c10723c */ /* 0x040fe20000041810 */
[----:B------:R-:W5:Y:S07]  /*58f0*/  LDSM.16.M88.4 R164, [R2+0xc100] ;  /* 0x00c1000002a4783b */ /* 0x000f6e0000000200 */
[C---:B------:R-:W-:Y:S08]  /*5900*/  HMMA.16816.F32.BF16 R20, R156.reuse, R168, R20 ;  /* 0x000000a89c14723c */ /* 0x040ff00000041814 */
[C---:B------:R-:W-:Y:S01]  /*5910*/  HMMA.16816.F32.BF16 R24, R156.reuse, R170, R24 ;  /* 0x000000aa9c18723c */ /* 0x040fe20000041818 */
[----:B------:R-:W-:Y:S07]  /*5920*/  LDSM.16.M88.4 R168, [R2+0xd900] ;  /* 0x00d9000002a8783b */ /* 0x000fee0000000200 */
[C---:B------:R-:W-:Y:S08]  /*5930*/  HMMA.16816.F32.BF16 R28, R156.reuse, R172, R28 ;  /* 0x000000ac9c1c723c */ /* 0x040ff0000004181c */
[----:B------:R-:W-:Y:S01]  /*5940*/  HMMA.16816.F32.BF16 R32, R156, R174, R32 ;  /* 0x000000ae9c20723c */ /* 0x000fe20000041820 */
[----:B------:R-:W4:Y:S07]  /*5950*/  LDSM.16.M88.4 R156, [R2+0xc900] ;  /* 0x00c90000029c783b */ /* 0x000f2e0000000200 */
[C---:B--2---:R-:W-:Y:S05]  /*5960*/  HMMA.16816.F32.BF16 R4, R140.reuse, R144, R4 ;  /* 0x000000908c04723c */ /* 0x044fea0000041804 */
[--C-:B---3--:R-:W-:Y:S02]  /*5970*/  IMAD.IADD R223, R221, 0x1, R218.reuse ;  /* 0x00000001dddf7824 */ /* 0x108fe400078e02da */
[----:B------:R-:W-:Y:S01]  /*5980*/  IMAD.IADD R222, R220, 0x1, R218 ;  /* 0x00000001dcde7824 */ /* 0x000fe200078e02da */
[C---:B------:R-:W-:Y:S01]  /*5990*/  HMMA.16816.F32.BF16 R8, R140.reuse, R146, R8 ;  /* 0x000000928c08723c */ /* 0x040fe20000041808 */
[----:B------:R-:W2:Y:S07]  /*59a0*/  LDSM.16.M88.4 R144, [R2+0xd100] ;  /* 0x00d100000290783b */ /* 0x000eae0000000200 */
[C---:B-1----:R-:W-:Y:S08]  /*59b0*/  HMMA.16816.F32.BF16 R12, R140.reuse, R136, R12 ;  /* 0x000000888c0c723c */ /* 0x042ff0000004180c */
[C---:B------:R-:W-:Y:S01]  /*59c0*/  HMMA.16816.F32.BF16 R16, R140.reuse, R138, R16 ;  /* 0x0000008a8c10723c */ /* 0x040fe20000041810 */
[----:B------:R-:W-:Y:S07]  /*59d0*/  LDSM.16.M88.4 R136, [R193+0x4000] ;  /* 0x00400000c188783b */ /* 0x000fee0000000200 */
[C---:B------:R-:W-:Y:S08]  /*59e0*/  HMMA.16816.F32.BF16 R20, R140.reuse, R148, R20 ;  /* 0x000000948c14723c */ /* 0x040ff00000041814 */
[C---:B------:R-:W-:Y:S01]  /*59f0*/  HMMA.16816.F32.BF16 R24, R140.reuse, R150, R24 ;  /* 0x000000968c18723c */ /* 0x040fe20000041818 */
[----:B------:R-:W-:Y:S07]  /*5a00*/  LDSM.16.M88.4 R148, [R191+UR4+0xe900] ;  /* 0x00e90004bf94783b */ /* 0x000fee0008000200 */
[C---:B----4-:R-:W-:Y:S08]  /*5a10*/  HMMA.16816.F32.BF16 R28, R140.reuse, R152, R28 ;  /* 0x000000988c1c723c */ /* 0x050ff0000004181c */
[----:B------:R-:W-:Y:S01]  /*5a20*/  HMMA.16816.F32.BF16 R32, R140, R154, R32 ;  /* 0x0000009a8c20723c */ /* 0x000fe20000041820 */
[----:B------:R-:W1:Y:S06]  /*5a30*/  LDSM.16.M88.4 R140, [R191+UR4+0xe100] ;  /* 0x00e10004bf8c783b */ /* 0x000e6c0008000200 */
[----:B------:R-:W-:Y:S01]  /*5a40*/  LDSM.16.M88.4 R152, [R191+UR4+0xf900] ;  /* 0x00f90004bf98783b */ /* 0x000fe20008000200 */
[C---:B-----5:R-:W-:Y:S08]  /*5a50*/  HMMA.16816.F32.BF16 R4, R160.reuse, R164, R4 ;  /* 0x000000a4a004723c */ /* 0x060ff00000041804 */
[C---:B------:R-:W-:Y:S01]  /*5a60*/  HMMA.16816.F32.BF16 R8, R160.reuse, R166, R8 ;  /* 0x000000a6a008723c */ /* 0x040fe20000041808 */
[----:B------:R-:W-:Y:S07]  /*5a70*/  LDSM.16.M88.4 R164, [R0+0xf100] ;  /* 0x00f1000000a4783b */ /* 0x000fee0000000200 */
[C---:B------:R-:W-:Y:S08]  /*5a80*/  HMMA.16816.F32.BF16 R12, R160.reuse, R156, R12 ;  /* 0x0000009ca00c723c */ /* 0x040ff0000004180c */
[C---:B------:R-:W-:Y:S01]  /*5a90*/  HMMA.16816.F32.BF16 R16, R160.reuse, R158, R16 ;  /* 0x0000009ea010723c */ /* 0x040fe20000041810 */
[----:B------:R-:W-:Y:S07]  /*5aa0*/  LDSM.16.M88.4 R156, [R189+0x4000] ;  /* 0x00400000bd9c783b */ /* 0x000fee0000000200 */
[C---:B--2---:R-:W-:Y:S08]  /*5ab0*/  HMMA.16816.F32.BF16 R20, R160.reuse, R144, R20 ;  /* 0x00000090a014723c */ /* 0x044ff00000041814 */
[C---:B------:R-:W-:Y:S01]  /*5ac0*/  HMMA.16816.F32.BF16 R24, R160.reuse, R146, R24 ;  /* 0x00000092a018723c */ /* 0x040fe20000041818 */
[----:B------:R-:W2:Y:S07]  /*5ad0*/  LDSM.16.M88.4 R144, [R191+UR4+0xf100] ;  /* 0x00f10004bf90783b */ /* 0x000eae0008000200 */
[C---:B------:R-:W-:Y:S08]  /*5ae0*/  HMMA.16816.F32.BF16 R28, R160.reuse, R168, R28 ;  /* 0x000000a8a01c723c */ /* 0x040ff0000004181c */
[----:B------:R-:W-:Y:S01]  /*5af0*/  HMMA.16816.F32.BF16 R32, R160, R170, R32 ;  /* 0x000000aaa020723c */ /* 0x000fe20000041820 */
[----:B------:R-:W3:Y:S06]  /*5b00*/  LDSM.16.M88.4 R160, [R134+0xe100] ;  /* 0x00e1000086a0783b */ /* 0x000eec0000000200 */
[----:B------:R-:W-:Y:S01]  /*5b10*/  LDSM.16.M88.4 R168, [R2+0xe100] ;  /* 0x00e1000002a8783b */ /* 0x000fe20000000200 */
[C---:B-1----:R-:W-:Y:S08]  /*5b20*/  HMMA.16816.F32.BF16 R4, R136.reuse, R140, R4 ;  /* 0x0000008c8804723c */ /* 0x042ff00000041804 */
[C---:B------:R-:W-:Y:S01]  /*5b30*/  HMMA.16816.F32.BF16 R8, R136.reuse, R142, R8 ;  /* 0x0000008e8808723c */ /* 0x040fe20000041808 */
[----:B------:R-:W1:Y:S07]  /*5b40*/  LDSM.16.M88.4 R140, [R134+0xe900] ;  /* 0x00e90000868c783b */ /* 0x000e6e0000000200 */
[C---:B------:R-:W-:Y:S08]  /*5b50*/  HMMA.16816.F32.BF16 R12, R136.reuse, R148, R12 ;  /* 0x00000094880c723c */ /* 0x040ff0000004180c */
[C---:B------:R-:W-:Y:S01]  /*5b60*/  HMMA.16816.F32.BF16 R16, R136.reuse, R150, R16 ;  /* 0x000000968810723c */ /* 0x040fe20000041810 */
[----:B------:R-:W4:Y:S07]  /*5b70*/  LDSM.16.M88.4 R148, [R134+0xf100] ;  /* 0x00f100008694783b */ /* 0x000f2e0000000200 */
[C---:B--2---:R-:W-:Y:S08]  /*5b80*/  HMMA.16816.F32.BF16 R20, R136.reuse, R144, R20 ;  /* 0x000000908814723c */ /* 0x044ff00000041814 */
[C---:B------:R-:W-:Y:S01]  /*5b90*/  HMMA.16816.F32.BF16 R24, R136.reuse, R146, R24 ;  /* 0x000000928818723c */ /* 0x040fe20000041818 */
[----:B------:R-:W2:Y:S07]  /*5ba0*/  LDSM.16.M88.4 R144, [R134+0xf900] ;  /* 0x00f900008690783b */ /* 0x000eae0000000200 */
[C---:B------:R-:W-:Y:S08]  /*5bb0*/  HMMA.16816.F32.BF16 R28, R136.reuse, R152, R28 ;  /* 0x00000098881c723c */ /* 0x040ff0000004181c */
[----:B------:R-:W-:Y:S01]  /*5bc0*/  HMMA.16816.F32.BF16 R32, R136, R154, R32 ;  /* 0x0000009a8820723c */ /* 0x000fe20000041820 */
[----:B------:R-:W-:Y:S06]  /*5bd0*/  LDSM.16.M88.4 R136, [R187+0x4000] ;  /* 0x00400000bb88783b */ /* 0x000fec0000000200 */
[----:B------:R-:W5:Y:S01]  /*5be0*/  LDSM.16.M88.4 R152, [R0+0xe100] ;  /* 0x00e100000098783b */ /* 0x000f620000000200 */
[C---:B---3--:R-:W-:Y:S08]  /*5bf0*/  HMMA.16816.F32.BF16 R4, R156.reuse, R160, R4 ;  /* 0x000000a09c04723c */ /* 0x048ff00000041804 */
[C---:B------:R-:W-:Y:S01]  /*5c00*/  HMMA.16816.F32.BF16 R8, R156.reuse, R162, R8 ;  /* 0x000000a29c08723c */ /* 0x040fe20000041808 */
[----:B------:R-:W3:Y:S07]  /*5c10*/  LDSM.16.M88.4 R160, [R0+0xe900] ;  /* 0x00e9000000a0783b */ /* 0x000eee0000000200 */
[C---:B-1----:R-:W-:Y:S08]  /*5c20*/  HMMA.16816.F32.BF16 R12, R156.reuse, R140, R12 ;  /* 0x0000008c9c0c723c */ /* 0x042ff0000004180c */
[C---:B------:R-:W-:Y:S01]  /*5c30*/  HMMA.16816.F32.BF16 R16, R156.reuse, R142, R16 ;  /* 0x0000008e9c10723c */ /* 0x040fe20000041810 */
[----:B------:R-:W1:Y:S07]  /*5c40*/  LDSM.16.M88.4 R140, [R0+0xf900] ;  /* 0x00f90000008c783b */ /* 0x000e6e0000000200 */
[C---:B----4-:R-:W-:Y:S08]  /*5c50*/  HMMA.16816.F32.BF16 R20, R156.reuse, R148, R20 ;  /* 0x000000949c14723c */ /* 0x050ff00000041814 */
[C---:B------:R-:W-:Y:S01]  /*5c60*/  HMMA.16816.F32.BF16 R24, R156.reuse, R150, R24 ;  /* 0x000000969c18723c */ /* 0x040fe20000041818 */
[----:B------:R-:W4:Y:S07]  /*5c70*/  LDSM.16.M88.4 R148, [R186+0x4000] ;  /* 0x00400000ba94783b */ /* 0x000f2e0000000200 */
[C---:B--2---:R-:W-:Y:S08]  /*5c80*/  HMMA.16816.F32.BF16 R28, R156.reuse, R144, R28 ;  /* 0x000000909c1c723c */ /* 0x044ff0000004181c */
[----:B------:R-:W-:Y:S01]  /*5c90*/  HMMA.16816.F32.BF16 R32, R156, R146, R32 ;  /* 0x000000929c20723c */ /* 0x000fe20000041820 */
[----:B------:R-:W2:Y:S06]  /*5ca0*/  LDSM.16.M88.4 R144, [R133+0xe900] ;  /* 0x00e900008590783b */ /* 0x000eac0000000200 */
[----:B------:R-:W1:Y:S01]  /*5cb0*/  LDSM.16.M88.4 R156, [R133+0xf100] ;  /* 0x00f10000859c783b */ /* 0x000e620000000200 */
[C---:B-----5:R-:W-:Y:S08]  /*5cc0*/  HMMA.16816.F32.BF16 R4, R136.reuse, R152, R4 ;  /* 0x000000988804723c */ /* 0x060ff00000041804 */
[C---:B------:R-:W-:Y:S01]  /*5cd0*/  HMMA.16816.F32.BF16 R8, R136.reuse, R154, R8 ;  /* 0x0000009a8808723c */ /* 0x040fe20000041808 */
[----:B------:R-:W5:Y:S07]  /*5ce0*/  LDSM.16.M88.4 R152, [R133+0xf900] ;  /* 0x00f900008598783b */ /* 0x000f6e0000000200 */
[C---:B---3--:R-:W-:Y:S08]  /*5cf0*/  HMMA.16816.F32.BF16 R12, R136.reuse, R160, R12 ;  /* 0x000000a0880c723c */ /* 0x048ff0000004180c */
[C---:B------:R-:W-:Y:S01]  /*5d00*/  HMMA.16816.F32.BF16 R16, R136.reuse, R162, R16 ;  /* 0x000000a28810723c */ /* 0x040fe20000041810 */
[----:B------:R-:W-:Y:S07]  /*5d10*/  LDSM.16.M88.4 R160, [R191+UR4+0x10900] ;  /* 0x01090004bfa0783b */ /* 0x000fee0008000200 */
[C---:B------:R-:W-:Y:S08]  /*5d20*/  HMMA.16816.F32.BF16 R20, R136.reuse, R164, R20 ;  /* 0x000000a48814723c */ /* 0x040ff00000041814 */
[C---:B------:R-:W-:Y:S01]  /*5d30*/  HMMA.16816.F32.BF16 R24, R136.reuse, R166, R24 ;  /* 0x000000a68818723c */ /* 0x040fe20000041818 */
[----:B------:R-:W-:Y:S07]  /*5d40*/  LDSM.16.M88.4 R164, [R191+UR4+0x11100] ;  /* 0x01110004bfa4783b */ /* 0x000fee0008000200 */
[C---:B-1----:R-:W-:Y:S08]  /*5d50*/  HMMA.16816.F32.BF16 R28, R136.reuse, R140, R28 ;  /* 0x0000008c881c723c */ /* 0x042ff0000004181c */
[----:B------:R-:W-:Y:S01]  /*5d60*/  HMMA.16816.F32.BF16 R32, R136, R142, R32 ;  /* 0x0000008e8820723c */ /* 0x000fe20000041820 */
[----:B------:R-:W-:Y:S06]  /*5d70*/  LDSM.16.M88.4 R136, [R193+0x8000] ;  /* 0x00800000c188783b */ /* 0x000fec0000000200 */
[----:B------:R-:W1:Y:S01]  /*5d80*/  LDSM.16.M88.4 R140, [R191+UR4+0x10100] ;  /* 0x01010004bf8c783b */ /* 0x000e620008000200 */
[C---:B----4-:R-:W-:Y:S08]  /*5d90*/  HMMA.16816.F32.BF16 R4, R148.reuse, R168, R4 ;  /* 0x000000a89404723c */ /* 0x050ff00000041804 */
[C---:B------:R-:W-:Y:S01]  /*5da0*/  HMMA.16816.F32.BF16 R8, R148.reuse, R170, R8 ;  /* 0x000000aa9408723c */ /* 0x040fe20000041808 */
[----:B------:R-:W-:Y:S07]  /*5db0*/  LDSM.16.M88.4 R168, [R134+0x10100] ;  /* 0x0101000086a8783b */ /* 0x000fee0000000200 */
[C---:B--2---:R-:W-:Y:S08]  /*5dc0*/  HMMA.16816.F32.BF16 R12, R148.reuse, R144, R12 ;  /* 0x00000090940c723c */ /* 0x044ff0000004180c */
[C---:B------:R-:W-:Y:S01]  /*5dd0*/  HMMA.16816.F32.BF16 R16, R148.reuse, R146, R16 ;  /* 0x000000929410723c */ /* 0x040fe20000041810 */
[----:B------:R-:W2:Y:S07]  /*5de0*/  LDSM.16.M88.4 R144, [R191+UR4+0x11900] ;  /* 0x01190004bf90783b */ /* 0x000eae0008000200 */
[C---:B------:R-:W-:Y:S08]  /*5df0*/  HMMA.16816.F32.BF16 R20, R148.reuse, R156, R20 ;  /* 0x0000009c9414723c */ /* 0x040ff00000041814 */
[C---:B------:R-:W-:Y:S01]  /*5e00*/  HMMA.16816.F32.BF16 R24, R148.reuse, R158, R24 ;  /* 0x0000009e9418723c */ /* 0x040fe20000041818 */
[----:B------:R-:W3:Y:S07]  /*5e10*/  LDSM.16.M88.4 R156, [R189+0x8000] ;  /* 0x00800000bd9c783b */ /* 0x000eee0000000200 */
[C---:B-----5:R-:W-:Y:S08]  /*5e20*/  HMMA.16816.F32.BF16 R28, R148.reuse, R152, R28 ;  /* 0x00000098941c723c */ /* 0x060ff0000004181c */
[----:B------:R-:W-:Y:S01]  /*5e30*/  HMMA.16816.F32.BF16 R32, R148, R154, R32 ;  /* 0x0000009a9420723c */ /* 0x000fe20000041820 */
[----:B------:R-:W-:Y:S06]  /*5e40*/  LDSM.16.M88.4 R148, [R134+0x11100] ;  /* 0x011100008694783b */ /* 0x000fec0000000200 */
[----:B------:R-:W-:Y:S01]  /*5e50*/  LDSM.16.M88.4 R152, [R134+0x11900] ;  /* 0x011900008698783b */ /* 0x000fe20000000200 */
        /* <DEDUP_REMOVED lines=8> */
[----:B------:R-:W4:Y:S07]  /*5ee0*/  LDSM.16.M88.4 R164, [R0+0x10100] ;  /* 0x0101000000a4783b */ /* 0x000f2e0000000200 */
[C---:B--2---:R-:W-:Y:S08]  /*5ef0*/  HMMA.16816.F32.BF16 R28, R136.reuse, R144, R28 ;  /* 0x00000090881c723c */ /* 0x044ff0000004181c */
[----:B------:R-:W-:Y:S01]  /*5f00*/  HMMA.16816.F32.BF16 R32, R136, R146, R32 ;  /* 0x000000928820723c */ /* 0x000fe20000041820 */
[----:B------:R-:W2:Y:S06]  /*5f10*/  LDSM.16.M88.4 R136, [R0+0x10900] ;  /* 0x010900000088783b */ /* 0x000eac0000000200 */
[----:B------:R-:W5:Y:S01]  /*5f20*/  LDSM.16.M88.4 R144, [R0+0x11100] ;  /* 0x011100000090783b */ /* 0x000f620000000200 */
[C---:B---3--:R-:W-:Y:S08]  /*5f30*/  HMMA.16816.F32.BF16 R4, R156.reuse, R168, R4 ;  /* 0x000000a89c04723c */ /* 0x048ff00000041804 */
[C---:B------:R-:W-:Y:S08]  /*5f40*/  HMMA.16816.F32.BF16 R8, R156.reuse, R170, R8 ;  /* 0x000000aa9c08723c */ /* 0x040ff00000041808 */
[C---:B-1----:R-:W-:Y:S08]  /*5f50*/  HMMA.16816.F32.BF16 R12, R156.reuse, R140, R12 ;  /* 0x0000008c9c0c723c */ /* 0x042ff0000004180c */
[C---:B------:R-:W-:Y:S01]  /*5f60*/  HMMA.16816.F32.BF16 R16, R156.reuse, R142, R16 ;  /* 0x0000008e9c10723c */ /* 0x040fe20000041810 */
[----:B------:R-:W1:Y:S07]  /*5f70*/  LDSM.16.M88.4 R140, [R0+0x11900] ;  /* 0x01190000008c783b */ /* 0x000e6e0000000200 */
[C---:B------:R-:W-:Y:S08]  /*5f80*/  HMMA.16816.F32.BF16 R20, R156.reuse, R148, R20 ;  /* 0x000000949c14723c */ /* 0x040ff00000041814 */
[C---:B------:R-:W-:Y:S01]  /*5f90*/  HMMA.16816.F32.BF16 R24, R156.reuse, R150, R24 ;  /* 0x000000969c18723c */ /* 0x040fe20000041818 */
[----:B------:R-:W-:Y:S07]  /*5fa0*/  LDSM.16.M88.4 R148, [R186+0x8000] ;  /* 0x00800000ba94783b */ /* 0x000fee0000000200 */
[C---:B------:R-:W-:Y:S08]  /*5fb0*/  HMMA.16816.F32.BF16 R28, R156.reuse, R152, R28 ;  /* 0x000000989c1c723c */ /* 0x040ff0000004181c */
[----:B------:R-:W-:Y:S01]  /*5fc0*/  HMMA.16816.F32.BF16 R32, R156, R154, R32 ;  /* 0x0000009a9c20723c */ /* 0x000fe20000041820 */
[----:B------:R-:W3:Y:S06]  /*5fd0*/  LDSM.16.M88.4 R152, [R2+0x10100] ;  /* 0x010100000298783b */ /* 0x000eec0000000200 */
[----:B------:R-:W1:Y:S01]  /*5fe0*/  LDSM.16.M88.4 R156, [R133+0x10900] ;  /* 0x01090000859c783b */ /* 0x000e620000000200 */
[C---:B----4-:R-:W-:Y:S08]  /*5ff0*/  HMMA.16816.F32.BF16 R4, R160.reuse, R164, R4 ;  /* 0x000000a4a004723c */ /* 0x050ff00000041804 */
[C---:B------:R-:W-:Y:S01]  /*6000*/  HMMA.16816.F32.BF16 R8, R160.reuse, R166, R8 ;  /* 0x000000a6a008723c */ /* 0x040fe20000041808 */
[----:B------:R-:W4:Y:S07]  /*6010*/  LDSM.16.M88.4 R164, [R133+0x11100] ;  /* 0x0111000085a4783b */ /* 0x000f2e0000000200 */
[C---:B--2---:R-:W-:Y:S08]  /*6020*/  HMMA.16816.F32.BF16 R12, R160.reuse, R136, R12 ;  /* 0x00000088a00c723c */ /* 0x044ff0000004180c */
[C---:B------:R-:W-:Y:S01]  /*6030*/  HMMA.16816.F32.BF16 R16, R160.reuse, R138, R16 ;  /* 0x0000008aa010723c */ /* 0x040fe20000041810 */
[----:B------:R-:W2:Y:S07]  /*6040*/  LDSM.16.M88.4 R136, [R133+0x11900] ;  /* 0x011900008588783b */ /* 0x000eae0000000200 */
[C---:B-----5:R-:W-:Y:S08]  /*6050*/  HMMA.16816.F32.BF16 R20, R160.reuse, R144, R20 ;  /* 0x00000090a014723c */ /* 0x060ff00000041814 */
[C---:B------:R-:W-:Y:S08]  /*6060*/  HMMA.16816.F32.BF16 R24, R160.reuse, R146, R24 ;  /* 0x00000092a018723c */ /* 0x040ff00000041818 */
[C---:B-1----:R-:W-:Y:S08]  /*6070*/  HMMA.16816.F32.BF16 R28, R160.reuse, R140, R28 ;  /* 0x0000008ca01c723c */ /* 0x042ff0000004181c */
[----:B------:R-:W-:Y:S08]  /*6080*/  HMMA.16816.F32.BF16 R32, R160, R142, R32 ;  /* 0x0000008ea020723c */ /* 0x000ff00000041820 */
[C---:B---3--:R-:W-:Y:S08]  /*6090*/  HMMA.16816.F32.BF16 R4, R148.reuse, R152, R4 ;  /* 0x000000989404723c */ /* 0x048ff00000041804 */
[C---:B------:R-:W-:Y:S08]  /*60a0*/  HMMA.16816.F32.BF16 R8, R148.reuse, R154, R8 ;  /* 0x0000009a9408723c */ /* 0x040ff00000041808 */
[C---:B------:R-:W-:Y:S08]  /*60b0*/  HMMA.16816.F32.BF16 R12, R148.reuse, R156, R12 ;  /* 0x0000009c940c723c */ /* 0x040ff0000004180c */
[C---:B------:R-:W-:Y:S08]  /*60c0*/  HMMA.16816.F32.BF16 R16, R148.reuse, R158, R16 ;  /* 0x0000009e9410723c */ /* 0x040ff00000041810 */
[C---:B----4-:R-:W-:Y:S08]  /*60d0*/  HMMA.16816.F32.BF16 R20, R148.reuse, R164, R20 ;  /* 0x000000a49414723c */ /* 0x050ff00000041814 */
[C---:B------:R-:W-:Y:S08]  /*60e0*/  HMMA.16816.F32.BF16 R24, R148.reuse, R166, R24 ;  /* 0x000000a69418723c */ /* 0x040ff00000041818 */
[C---:B--2---:R-:W-:Y:S08]  /*60f0*/  HMMA.16816.F32.BF16 R28, R148.reuse, R136, R28 ;  /* 0x00000088941c723c */ /* 0x044ff0000004181c */
[----:B------:R-:W-:Y:S01]  /*6100*/  HMMA.16816.F32.BF16 R32, R148, R138, R32 ;  /* 0x0000008a9420723c */ /* 0x000fe20000041820 */
[----:B------:R-:W-:-:S07]  /*6110*/  @!P2 BRA `(.L_x_1032) ;  /* 0x000001900000a947 */ /* 0x000fce0003800000 */
[----:B------:R-:W-:Y:S01]  /*6120*/  IMAD R218, R181, c[0x0][0x1d0], R218 ;  /* 0x00007400b5da7a24 */ /* 0x000fe200078e02da */
[----:B------:R-:W-:Y:S04]  /*6130*/  BSSY B0, `(.L_x_1033) ;  /* 0x0000012000007945 */ /* 0x000fe80003800000 */
        /* <DEDUP_REMOVED lines=12> */
.L_x_1034:
[----:B------:R-:W-:Y:S04]  /*6200*/  MOV R0, c[0x0][0x32c] ;  /* 0x0000cb0000007a02 */ /* 0x000fe80000000f00 */
[----:B------:R-:W-:Y:S11]  /*6210*/  ISETP.NE.AND P0, PT, R0, 0x1, PT ;  /* 0x000000010000780c */ /* 0x000ff60003f05270 */
[----:B------:R-:W-:Y:S02]  /*6220*/  @!UPT UIADD3 URZ, URZ, URZ, URZ ;  /* 0x0000003f3f3ff290 */ /* 0x000fe4000fffe03f */
[----:B------:R-:W-:Y:S05]  /*6230*/  @P0 IMAD.HI.U32 R0, R218, c[0x0][0x330], RZ ;  /* 0x0000cc00da000a27 */ /* 0x000fea00078e00ff */
[----:B------:R-:W-:Y:S02]  /*6240*/  @P0 SHF.R.U32.HI R218, RZ, c[0x0][0x334], R0 ;  /* 0x0000cd00ffda0a19 */ /* 0x000fe40000011600 */
.L_x_1035:
[----:B------:R-:W-:Y:S05]  /*6250*/  BSYNC B0 ;  /* 0x0000000000007941 */ /* 0x000fea0003800000 */
.L_x_1033:
[----:B------:R-:W-:Y:S04]  /*6260*/  IMAD R133, R218, c[0x0][0x32c], -R209 ;  /* 0x0000cb00da857a24 */ /* 0x000fe800078e0ad1 */
[----:B------:R-:W-:Y:S05]  /*6270*/  IMAD.IADD R133, R133, 0x1, -R206 ;  /* 0x0000000185857824 */ /* 0x000fea00078e0ace */
[----:B------:R-:W-:Y:S02]  /*6280*/  IADD3 R0, R133, c[0x0][0x32c], RZ ;  /* 0x0000cb0085007a10 */ /* 0x000fe40007ffe0ff */
[----:B------:R-:W-:Y:S02]  /*6290*/  IMNMX R222, R222, R133, !PT ;  /* 0x00000085dede7217 */ /* 0x000fe40007800200 */
[----:B------:R-:W-:Y:S02]  /*62a0*/  IMNMX R223, R223, R0, PT ;  /* 0x00000000dfdf7217 */ /* 0x000fe40003800200 */
.L_x_1032:
[----:B------:R-:W-:Y:S01]  /*62b0*/  ISETP.GT.AND P1, PT, R217, -0x1, PT ;  /* 0xffffffffd900780c */ /* 0x000fe20003f24270 */
[----:B------:R-:W1:Y:S03]  /*62c0*/  SHFL.IDX PT, R0, R219, 0x1, 0x1c1f ;  /* 0x003c1f00db007f89 */ /* 0x000e6600000e0000 */
[----:B------:R-:W-:Y:S04]  /*62d0*/  ISETP.GT.AND P0, PT, R222, RZ, P1 ;  /* 0x000000ffde00720c */ /* 0x000fe80000f04270 */
[C---:B------:R-:W-:Y:S04]  /*62e0*/  ISETP.LT.OR P0, PT, R223.reuse, 0x1, P0 ;  /* 0x00000001df00780c */ /* 0x040fe80000701670 */
[----:B------:R-:W-:Y:S02]  /*62f0*/  FSEL R133, R4, -INF , !P0 ;  /* 0xff80000004857808 */ /* 0x000fe40004000000 */
[C---:B------:R-:W-:Y:S04]  /*6300*/  ISETP.GT.AND P0, PT, R222.reuse, 0x1, P1 ;  /* 0x00000001de00780c */ /* 0x040fe80000f04270 */
[----:B------:R-:W-:Y:S04]  /*6310*/  ISETP.LT.OR P0, PT, R223, 0x2, P0 ;  /* 0x00000002df00780c */ /* 0x000fe80000701670 */
[----:B------:R-:W-:Y:S02]  /*6320*/  FSEL R136, R5, -INF , !P0 ;  /* 0xff80000005887808 */ /* 0x000fe40004000000 */
[----:B------:R-:W-:Y:S01]  /*6330*/  ISETP.GT.AND P0, PT, R222, 0x8, P1 ;  /* 0x00000008de00780c */ /* 0x000fe20000f04270 */
[--C-:B-1----:R-:W-:Y:S02]  /*6340*/  IMAD.IADD R221, R221, 0x1, R0.reuse ;  /* 0x00000001dddd7824 */ /* 0x102fe400078e0200 */
[----:B------:R-:W-:Y:S01]  /*6350*/  IMAD.IADD R220, R220, 0x1, R0 ;  /* 0x00000001dcdc7824 */ /* 0x000fe200078e0200 */
[C---:B------:R-:W-:Y:S04]  /*6360*/  ISETP.LT.OR P0, PT, R223.reuse, 0x9, P0 ;  /* 0x00000009df00780c */ /* 0x040fe80000701670 */
[----:B------:R-:W-:Y:S02]  /*6370*/  FSEL R134, R8, -INF , !P0 ;  /* 0xff80000008867808 */ /* 0x000fe40004000000 */
[C---:B------:R-:W-:Y:S04]  /*6380*/  ISETP.GT.AND P0, PT, R222.reuse, 0x9, P1 ;  /* 0x00000009de00780c */ /* 0x040fe80000f04270 */
[----:B------:R-:W-:Y:S04]  /*6390*/  ISETP.LT.OR P0, PT, R223, 0xa, P0 ;  /* 0x0000000adf00780c */ /* 0x000fe80000701670 */
[----:B------:R-:W-:Y:S02]  /*63a0*/  FSEL R8, R9, -INF , !P0 ;  /* 0xff80000009087808 */ /* 0x000fe40004000000 */
[----:B------:R-:W-:Y:S04]  /*63b0*/  ISETP.GT.AND P0, PT, R222, 0x10, P1 ;  /* 0x00000010de00780c */ /* 0x000fe80000f04270 */
        /* <DEDUP_REMOVED lines=32> */
[----:B------:R-:W-:Y:S04]  /*65c0*/  ISETP.GT.AND P0, PT, R222, 0x39, P1 ;  /* 0x00000039de00780c */ /* 0x000fe80000f04270 */
[----:B------:R-:W-:Y:S04]  /*65d0*/  ISETP.LT.OR P0, PT, R223, 0x3a, P0 ;  /* 0x0000003adf00780c */ /* 0x000fe80000701670 */
[----:B------:R-:W-:Y:S01]  /*65e0*/  FSEL R146, R33, -INF , !P0 ;  /* 0xff80000021927808 */ /* 0x000fe20004000000 */
[----:B------:R-:W-:-:S05]  /*65f0*/  @!P2 BRA `(.L_x_1036) ;  /* 0x000001900000a947 */ /* 0x000fca0003800000 */
        /* <DEDUP_REMOVED lines=14> */
.L_x_1038:
[----:B------:R-:W-:Y:S04]  /*66e0*/  MOV R0, c[0x0][0x32c] ;  /* 0x0000cb0000007a02 */ /* 0x000fe80000000f00 */
[----:B------:R-:W-:Y:S11]  /*66f0*/  ISETP.NE.AND P0, PT, R0, 0x1, PT ;  /* 0x000000010000780c */ /* 0x000ff60003f05270 */
[----:B------:R-:W-:Y:S02]  /*6700*/  @!UPT UIADD3 URZ, URZ, URZ, URZ ;  /* 0x0000003f3f3ff290 */ /* 0x000fe4000fffe03f */
[----:B------:R-:W-:Y:S05]  /*6710*/  @P0 IMAD.HI.U32 R0, R2, c[0x0][0x330], RZ ;  /* 0x0000cc0002000a27 */ /* 0x000fea00078e00ff */
[----:B------:R-:W-:Y:S02]  /*6720*/  @P0 SHF.R.U32.HI R2, RZ, c[0x0][0x334], R0 ;  /* 0x0000cd00ff020a19 */ /* 0x000fe40000011600 */
.L_x_1039:
[----:B------:R-:W-:Y:S05]  /*6730*/  BSYNC B0 ;  /* 0x0000000000007941 */ /* 0x000fea0003800000 */
.L_x_1037:
[----:B------:R-:W-:Y:S04]  /*6740*/  IMAD R5, R2, c[0x0][0x32c], -R209 ;  /* 0x0000cb0002057a24 */ /* 0x000fe800078e0ad1 */
[----:B------:R-:W-:Y:S05]  /*6750*/  IMAD.IADD R5, R5, 0x1, -R206 ;  /* 0x0000000105057824 */ /* 0x000fea00078e0ace */
[----:B------:R-:W-:Y:S02]  /*6760*/  IADD3 R0, R5, c[0x0][0x32c], RZ ;  /* 0x0000cb0005007a10 */ /* 0x000fe40007ffe0ff */
[----:B------:R-:W-:Y:S02]  /*6770*/  IMNMX R220, R220, R5, !PT ;  /* 0x00000005dcdc7217 */ /* 0x000fe40007800200 */
[----:B------:R-:W-:Y:S02]  /*6780*/  IMNMX R221, R221, R0, PT ;  /* 0x00000000dddd7217 */ /* 0x000fe40003800200 */
.L_x_1036:
[----:B------:R-:W-:Y:S01]  /*6790*/  FMNMX.FTZ R5, R133, R132, !PT ;  /* 0x0000008485057209 */ /* 0x000fe20007810000 */
[----:B------:R-:W-:Y:S04]  /*67a0*/  DEPBAR.LE SB0, 0x2 ;  /* 0x000080800000791a */ /* 0x000fe80000000000 */
[----:B------:R-:W-:Y:S01]  /*67b0*/  FMNMX.FTZ R5, R136, R5, !PT ;  /* 0x0000000588057209 */ /* 0x000fe20007810000 */
[----:B------:R-:W-:Y:S01]  /*67c0*/  BAR.SYNC.DEFER_BLOCKING 0x0 ;  /* 0x0000000000007b1d */ /* 0x000fe20000010000 */
[----:B------:R-:W-:Y:S02]  /*67d0*/  ISETP.GT.AND P0, PT, R220, RZ, P1 ;  /* 0x000000ffdc00720c */ /* 0x000fe40000f04270 */
[----:B------:R-:W-:Y:S02]  /*67e0*/  FMNMX.FTZ R5, R134, R5, !PT ;  /* 0x0000000586057209 */ /* 0x000fe40007810000 */
[C---:B------:R-:W-:Y:S02]  /*67f0*/  ISETP.LT.OR P0, PT, R221.reuse, 0x1, P0 ;  /* 0x00000001dd00780c */ /* 0x040fe40000701670 */
[----:B------:R-:W-:Y:S02]  /*6800*/  FMNMX.FTZ R5, R8, R5, !PT ;  /* 0x0000000508057209 */ /* 0x000fe40007810000 */
[----:B------:R-:W-:Y:S02]  /*6810*/  FSEL R6, R6, -INF , !P0 ;  /* 0xff80000006067808 */ /* 0x000fe40004000000 */
[----:B------:R-:W-:Y:S02]  /*6820*/  FMNMX.FTZ R5, R168, R5, !PT ;  /* 0x00000005a8057209 */ /* 0x000fe40007810000 */
[----:B------:R-:W-:Y:S02]  /*6830*/  ISETP.GT.AND P0, PT, R220, 0x1, P1 ;  /* 0x00000001dc00780c */ /* 0x000fe40000f04270 */
[----:B------:R-:W-:Y:S02]  /*6840*/  FMNMX.FTZ R5, R170, R5, !PT ;  /* 0x00000005aa057209 */ /* 0x000fe40007810000 */
[----:B------:R-:W-:Y:S02]  /*6850*/  ISETP.LT.OR P0, PT, R221, 0x2, P0 ;  /* 0x00000002dd00780c */ /* 0x000fe40000701670 */
[----:B------:R-:W-:Y:S02]  /*6860*/  FMNMX.FTZ R5, R142, R5, !PT ;  /* 0x000000058e057209 */ /* 0x000fe40007810000 */
[----:B------:R-:W-:Y:S02]  /*6870*/  FSEL R9, R7, -INF , !P0 ;  /* 0xff80000007097808 */ /* 0x000fe40004000000 */
[----:B------:R-:W-:Y:S02]  /*6880*/  FMNMX.FTZ R5, R140, R5, !PT ;  /* 0x000000058c057209 */ /* 0x000fe40007810000 */
[----:B------:R-:W-:Y:S02]  /*6890*/  ISETP.GT.AND P0, PT, R220, 0x8, P1 ;  /* 0x00000008dc00780c */ /* 0x000fe40000f04270 */
[----:B------:R-:W-:Y:S02]  /*68a0*/  FMNMX.FTZ R5, R218, R5, !PT ;  /* 0x00000005da057209 */ /* 0x000fe40007810000 */
[C---:B------:R-:W-:Y:S02]  /*68b0*/  ISETP.LT.OR P0, PT, R221.reuse, 0x9, P0 ;  /* 0x00000009dd00780c */ /* 0x040fe40000701670 */
        /* <DEDUP_REMOVED lines=15> */
[----:B------:R-:W-:Y:S02]  /*69b0*/  IADD3 R17, R184, UR4, RZ ;  /* 0x00000004b8117c10 */ /* 0x000fe4000fffe0ff */
[----:B------:R-:W-:Y:S02]  /*69c0*/  FSEL R173, R15, -INF , !P0 ;  /* 0xff8000000fad7808 */ /* 0x000fe40004000000 */
[----:B------:R-:W-:Y:S02]  /*69d0*/  FMNMX.FTZ R15, R146, R5, !PT ;  /* 0x00000005920f7209 */ /* 0x000fe40007810000 */
[----:B------:R-:W-:Y:S03]  /*69e0*/  ISETP.GT.AND P0, PT, R220, 0x18, P1 ;  /* 0x00000018dc00780c */ /* 0x000fe60000f04270 */
[----:B------:R-:W1:Y:S01]  /*69f0*/  SHFL.BFLY PT, R0, R15, 0x2, 0x1f ;  /* 0x0c401f000f007f89 */ /* 0x000e6200000e0000 */
[C---:B------:R-:W-:Y:S04]  /*6a00*/  ISETP.LT.OR P0, PT, R221.reuse, 0x19, P0 ;  /* 0x00000019dd00780c */ /* 0x040fe80000701670 */
[----:B------:R-:W-:Y:S02]  /*6a10*/  FSEL R143, R18, -INF , !P0 ;  /* 0xff800000128f7808 */ /* 0x000fe40004000000 */
[C---:B------:R-:W-:Y:S04]  /*6a20*/  ISETP.GT.AND P0, PT, R220.reuse, 0x19, P1 ;  /* 0x00000019dc00780c */ /* 0x040fe80000f04270 */
[----:B------:R-:W-:Y:S04]  /*6a30*/  ISETP.LT.OR P0, PT, R221, 0x1a, P0 ;  /* 0x0000001add00780c */ /* 0x000fe80000701670 */
[----:B------:R-:W-:Y:S02]  /*6a40*/  FSEL R141, R19, -INF , !P0 ;  /* 0xff800000138d7808 */ /* 0x000fe40004000000 */
[----:B------:R-:W-:Y:S04]  /*6a50*/  ISETP.GT.AND P0, PT, R220, 0x20, P1 ;  /* 0x00000020dc00780c */ /* 0x000fe80000f04270 */
[----:B------:R-:W-:Y:S02]  /*6a60*/  ISETP.LT.OR P0, PT, R221, 0x21, P0 ;  /* 0x00000021dd00780c */ /* 0x000fe40000701670 */
[----:B-1----:R-:W-:Y:S02]  /*6a70*/  FMNMX.FTZ R13, R15, R0, !PT ;  /* 0x000000000f0d7209 */ /* 0x002fe40007810000 */
[----:B------:R-:W-:Y:S02]  /*6a80*/  FSEL R219, R22, -INF , !P0 ;  /* 0xff80000016db7808 */ /* 0x000fe40004000000 */
[----:B------:R-:W-:Y:S01]  /*6a90*/  ISETP.GT.AND P0, PT, R220, 0x21, P1 ;  /* 0x00000021dc00780c */ /* 0x000fe20000f04270 */
[----:B------:R-:W1:Y:S01]  /*6aa0*/  SHFL.BFLY PT, R2, R13, 0x1, 0x1f ;  /* 0x0c201f000d027f89 */ /* 0x000e6200000e0000 */
        /* <DEDUP_REMOVED lines=9> */
[C---:B------:R-:W-:Y:S02]  /*6b40*/  ISETP.GT.AND P0, PT, R220.reuse, 0x29, P1 ;  /* 0x00000029dc00780c */ /* 0x040fe40000f04270 */
[----:B------:R-:W-:Y:S02]  /*6b50*/  FMNMX.FTZ R0, R175, R0, !PT ;  /* 0x00000000af007209 */ /* 0x000fe40007810000 */
[----:B------:R-:W-:Y:S02]  /*6b60*/  ISETP.LT.OR P0, PT, R221, 0x2a, P0 ;  /* 0x0000002add00780c */ /* 0x000fe40000701670 */
        /* <DEDUP_REMOVED lines=13> */
[----:B------:R-:W-:Y:S01]  /*6c40*/  ISETP.GT.AND P0, PT, R220, 0x38, P1 ;  /* 0x00000038dc00780c */ /* 0x000fe20000f04270 */
[----:B------:R-:W-:Y:S01]  /*6c50*/  LDSM.16.MT88.4 R28, [R184+UR4+0x100] ;  /* 0x00010004b81c783b */ /* 0x000fe20008004200 */
        /* <DEDUP_REMOVED lines=9> */
[----:B-1----:R-:W-:Y:S02]  /*6cf0*/  FMNMX.FTZ R2, R13, R2, !PT ;  /* 0x000000020d027209 */ /* 0x002fe40007810000 */
[----:B------:R-:W-:Y:S02]  /*6d00*/  FMNMX.FTZ R15, R145, R0, !PT ;  /* 0x00000000910f7209 */ /* 0x000fe40007810000 */
[C---:B------:R-:W-:Y:S01]  /*6d10*/  FSETP.NEU.FTZ.AND P0, PT, R2.reuse, -INF , PT ;  /* 0xff8000000200780b */ /* 0x040fe20003f1d000 */
[C---:B------:R-:W-:Y:S02]  /*6d20*/  FMUL.FTZ R153, R2.reuse, c[0x0][0x2d0] ;  /* 0x0000b40002997a20 */ /* 0x040fe40000410000 */
[----:B------:R-:W1:Y:S01]  /*6d30*/  SHFL.BFLY PT, R0, R15, 0x2, 0x1f ;  /* 0x0c401f000f007f89 */ /* 0x000e6200000e0000 */
[----:B------:R-:W-:Y:S02]  /*6d40*/  FSEL R5, R2, RZ, P0 ;  /* 0x000000ff02057208 */ /* 0x000fe40000000000 */
[----:B------:R-:W-:Y:S03]  /*6d50*/  FSEL R153, R153, RZ, P0 ;  /* 0x000000ff99997208 */ /* 0x000fe60000000000 */
[----:B------:R-:W-:Y:S02]  /*6d60*/  FADD.FTZ R5, -R5, R132 ;  /* 0x0000008405057221 */ /* 0x000fe40000010100 */
[--C-:B------:R-:W-:Y:S02]  /*6d70*/  FFMA.FTZ R165, R133, c[0x0][0x2d0], -R153.reuse ;  /* 0x0000b40085a57a23 */ /* 0x100fe40000010899 */
[--C-:B------:R-:W-:Y:S02]  /*6d80*/  FFMA.FTZ R162, R136, c[0x0][0x2d0], -R153.reuse ;  /* 0x0000b40088a27a23 */ /* 0x100fe40000010899 */
[--C-:B------:R-:W-:Y:S01]  /*6d90*/  FFMA.FTZ R161, R134, c[0x0][0x2d0], -R153.reuse ;  /* 0x0000b40086a17a23 */ /* 0x100fe20000010899 */
[----:B------:R-:W-:Y:S01]  /*6da0*/  IADD3 R134, R190, R17, RZ ;  /* 0x00000011be867210 */ /* 0x000fe20007ffe0ff */
[--C-:B------:R-:W-:Y:S01]  /*6db0*/  FFMA.FTZ R160, R8, c[0x0][0x2d0], -R153.reuse ;  /* 0x0000b40008a07a23 */ /* 0x100fe20000010899 */
[----:B------:R-:W-:Y:S01]  /*6dc0*/  MUFU.EX2 R165, R165 ;  /* 0x000000a500a57308 */ /* 0x000fe20000000800 */
[----:B------:R-:W-:Y:S01]  /*6dd0*/  FMUL.FTZ R132, R5, c[0x0][0x2d0] ;  /* 0x0000b40005847a20 */ /* 0x000fe20000410000 */
[----:B------:R-:W-:Y:S01]  /*6de0*/  IADD3 R5, R185, UR4, RZ ;  /* 0x00000004b9057c10 */ /* 0x000fe2000fffe0ff */
[--C-:B------:R-:W-:Y:S02]  /*6df0*/  FFMA.FTZ R171, R140, c[0x0][0x2d0], -R153.reuse ;  /* 0x0000b4008cab7a23 */ /* 0x100fe40000010899 */
[--C-:B------:R-:W-:Y:S01]  /*6e00*/  FFMA.FTZ R221, R158, c[0x0][0x2d0], -R153.reuse ;  /* 0x0000b4009edd7a23 */ /* 0x100fe20000010899 */
[----:B------:R-:W-:Y:S01]  /*6e10*/  IADD3 R133, R190, R5, RZ ;  /* 0x00000005be857210 */ /* 0x000fe20007ffe0ff */
[--C-:B------:R-:W-:Y:S01]  /*6e20*/  FFMA.FTZ R220, R156, c[0x0][0x2d0], -R153.reuse ;  /* 0x0000b4009cdc7a23 */ /* 0x100fe20000010899 */
[----:B-1----:R-:W-:Y:S02]  /*6e30*/  FMNMX.FTZ R13, R15, R0, !PT ;  /* 0x000000000f0d7209 */ /* 0x002fe40007810000 */
[----:B------:R-:W1:Y:S01]  /*6e40*/  MUFU.EX2 R162, R162 ;  /* 0x000000a200a27308 */ /* 0x000e620000000800 */
[----:B------:R-:W-:Y:S01]  /*6e50*/  LDSM.16.MT88.4 R20, [R133+0x100] ;  /* 0x000100008514783b */ /* 0x000fe20000004200 */
[--C-:B------:R-:W-:Y:S02]  /*6e60*/  FFMA.FTZ R223, R154, c[0x0][0x2d0], -R153.reuse ;  /* 0x0000b4009adf7a23 */ /* 0x100fe40000010899 */
[--C-:B------:R-:W-:Y:S02]  /*6e70*/  FFMA.FTZ R226, R152, c[0x0][0x2d0], -R153.reuse ;  /* 0x0000b40098e27a23 */ /* 0x100fe40000010899 */
[--C-:B------:R-:W-:Y:S02]  /*6e80*/  FFMA.FTZ R227, R150, c[0x0][0x2d0], -R153.reuse ;  /* 0x0000b40096e37a23 */ /* 0x100fe40000010899 */
[--C-:B------:R-:W-:Y:S01]  /*6e90*/  FFMA.FTZ R228, R148, c[0x0][0x2d0], -R153.reuse ;  /* 0x0000b40094e47a23 */ /* 0x100fe20000010899 */
[----:B------:R-:W2:Y:S01]  /*6ea0*/  SHFL.BFLY PT, R0, R13, 0x1, 0x1f ;  /* 0x0c201f000d007f89 */ /* 0x000ea200000e0000 */
[----:B------:R-:W-:Y:S01]  /*6eb0*/  MUFU.EX2 R161, R161 ;  /* 0x000000a100a17308 */ /* 0x000fe20000000800 */
[--C-:B------:R-:W-:Y:S02]  /*6ec0*/  FFMA.FTZ R168, R168, c[0x0][0x2d0], -R153.reuse ;  /* 0x0000b400a8a87a23 */ /* 0x100fe40000010899 */
[--C-:B------:R-:W-:Y:S02]  /*6ed0*/  FFMA.FTZ R169, R170, c[0x0][0x2d0], -R153.reuse ;  /* 0x0000b400aaa97a23 */ /* 0x100fe40000010899 */
[--C-:B------:R-:W-:Y:S02]  /*6ee0*/  FFMA.FTZ R170, R142, c[0x0][0x2d0], -R153.reuse ;  /* 0x0000b4008eaa7a23 */ /* 0x100fe40000010899 */
[--C-:B------:R-:W-:Y:S02]  /*6ef0*/  FFMA.FTZ R218, R218, c[0x0][0x2d0], -R153.reuse ;  /* 0x0000b400dada7a23 */ /* 0x100fe40000010899 */
[----:B------:R-:W-:Y:S01]  /*6f00*/  FFMA.FTZ R153, R146, c[0x0][0x2d0], -R153 ;  /* 0x0000b40092997a23 */ /* 0x000fe20000010899 */
[----:B------:R-:W3:Y:S01]  /*6f10*/  MUFU.EX2 R160, R160 ;  /* 0x000000a000a07308 */ /* 0x000ee20000000800 */
[----:B-1----:R-:W-:Y:S09]  /*6f20*/  F2FP.BF16.PACK_AB R136, R162, R165 ;  /* 0x000000a5a288723e */ /* 0x002ff200000010ff */
[----:B------:R-:W1:Y:S01]  /*6f30*/  MUFU.EX2 R132, R132 ;  /* 0x0000008400847308 */ /* 0x000e620000000800 */
[----:B--2---:R-:W-:Y:S02]  /*6f40*/  FMNMX.FTZ R0, R13, R0, !PT ;  /* 0x000000000d007209 */ /* 0x004fe40007810000 */
[----:B------:R-:W2:Y:S02]  /*6f50*/  LDSM.16.MT88.4 R12, [R185+UR4+0x100] ;  /* 0x00010004b90c783b */ /* 0x000ea40008004200 */
[C---:B------:R-:W-:Y:S01]  /*6f60*/  FSETP.NEU.FTZ.AND P0, PT, R0.reuse, -INF , PT ;  /* 0xff8000000000780b */ /* 0x040fe20003f1d000 */
[C---:B------:R-:W-:Y:S04]  /*6f70*/  FMUL.FTZ R144, R0.reuse, c[0x0][0x2d0] ;  /* 0x0000b40000907a20 */ /* 0x040fe80000410000 */
[----:B------:R-:W-:Y:S01]  /*6f80*/  MUFU.EX2 R229, R153 ;  /* 0x0000009900e57308 */ /* 0x000fe20000000800 */
[----:B------:R-:W-:Y:S02]  /*6f90*/  FSEL R4, R0, RZ, P0 ;  /* 0x000000ff00047208 */ /* 0x000fe40000000000 */
[----:B------:R-:W-:Y:S02]  /*6fa0*/  FSEL R144, R144, RZ, P0 ;  /* 0x000000ff90907208 */ /* 0x000fe40000000000 */
[----:B---3--:R-:W-:Y:S01]  /*6fb0*/  F2FP.BF16.PACK_AB R138, R160, R161 ;  /* 0x000000a1a08a723e */ /* 0x008fe200000010ff */
[----:B------:R-:W-:Y:S02]  /*6fc0*/  FADD.FTZ R4, -R4, R3 ;  /* 0x0000000304047221 */ /* 0x000fe40000010100 */
[--C-:B------:R-:W-:Y:S02]  /*6fd0*/  FFMA.FTZ R167, R6, c[0x0][0x2d0], -R144.reuse ;  /* 0x0000b40006a77a23 */ /* 0x100fe40000010890 */
[--C-:B------:R-:W-:Y:S01]  /*6fe0*/  FFMA.FTZ R164, R9, c[0x0][0x2d0], -R144.reuse ;  /* 0x0000b40009a47a23 */ /* 0x100fe20000010890 */
[----:B------:R-:W-:Y:S01]  /*6ff0*/  MUFU.EX2 R168, R168 ;  /* 0x000000a800a87308 */ /* 0x000fe20000000800 */
[--C-:B------:R-:W-:Y:S02]  /*7000*/  FFMA.FTZ R163, R7, c[0x0][0x2d0], -R144.reuse ;  /* 0x0000b40007a37a23 */ /* 0x100fe40000010890 */
[--C-:B------:R-:W-:Y:S02]  /*7010*/  FFMA.FTZ R166, R11, c[0x0][0x2d0], -R144.reuse ;  /* 0x0000b4000ba67a23 */ /* 0x100fe40000010890 */
[----:B------:R-:W-:Y:S02]  /*7020*/  FMUL.FTZ R3, R4, c[0x0][0x2d0] ;  /* 0x0000b40004037a20 */ /* 0x000fe40000410000 */
[C---:B-1----:R-:W-:Y:S02]  /*7030*/  FMUL.FTZ R4, R132.reuse, R128 ;  /* 0x0000008084047220 */ /* 0x042fe40000410000 */
[C---:B------:R-:W-:Y:S01]  /*7040*/  FMUL.FTZ R5, R132.reuse, R129 ;  /* 0x0000008184057220 */ /* 0x040fe20000410000 */
        /* <DEDUP_REMOVED lines=8> */
[C---:B------:R-:W-:Y:S02]  /*70d0*/  FMUL.FTZ R32, R132.reuse, R120 ;  /* 0x0000007884207220 */ /* 0x040fe40000410000 */
[----:B------:R-:W-:Y:S02]  /*70e0*/  FMUL.FTZ R33, R132, R121 ;  /* 0x0000007984217220 */ /* 0x000fe40000410000 */
[--C-:B------:R-:W-:Y:S02]  /*70f0*/  FFMA.FTZ R174, R143, c[0x0][0x2d0], -R144.reuse ;  /* 0x0000b4008fae7a23 */ /* 0x100fe40000010890 */
[--C-:B------:R-:W-:Y:S01]  /*7100*/  FFMA.FTZ R222, R159, c[0x0][0x2d0], -R144.reuse ;  /* 0x0000b4009fde7a23 */ /* 0x100fe20000010890 */
[----:B------:R-:W-:Y:S01]  /*7110*/  MUFU.EX2 R163, R163 ;  /* 0x000000a300a37308 */ /* 0x000fe20000000800 */
[--C-:B------:R-:W-:Y:S02]  /*7120*/  FFMA.FTZ R224, R157, c[0x0][0x2d0], -R144.reuse ;  /* 0x0000b4009de07a23 */ /* 0x100fe40000010890 */
[----:B------:R-:W-:Y:S01]  /*7130*/  LDSM.16.MT88.4 R156, [R185+UR4+0x5900] ;  /* 0x00590004b99c783b */ /* 0x000fe20008004200 */
[--C-:B------:R-:W-:Y:S02]  /*7140*/  FFMA.FTZ R225, R155, c[0x0][0x2d0], -R144.reuse ;  /* 0x0000b4009be17a23 */ /* 0x100fe40000010890 */
[--C-:B------:R-:W-:Y:S02]  /*7150*/  FFMA.FTZ R230, R151, c[0x0][0x2d0], -R144.reuse ;  /* 0x0000b40097e67a23 */ /* 0x100fe40000010890 */
[--C-:B------:R-:W-:Y:S02]  /*7160*/  FFMA.FTZ R231, R149, c[0x0][0x2d0], -R144.reuse ;  /* 0x0000b40095e77a23 */ /* 0x100fe40000010890 */
[----:B------:R-:W3:Y:S01]  /*7170*/  MUFU.EX2 R166, R166 ;  /* 0x000000a600a67308 */ /* 0x000ee20000000800 */
[----:B------:R-:W-:Y:S01]  /*7180*/  LDSM.16.MT88.4 R148, [R184+UR4+0x3900] ;  /* 0x00390004b894783b */ /* 0x000fe20008004200 */
[--C-:B------:R-:W-:Y:S01]  /*7190*/  FFMA.FTZ R232, R147, c[0x0][0x2d0], -R144.reuse ;  /* 0x0000b40093e87a23 */ /* 0x100fe20000010890 */
[----:B-1----:R-:W-:Y:S01]  /*71a0*/  F2FP.BF16.PACK_AB R137, R164, R167 ;  /* 0x000000a7a489723e */ /* 0x002fe200000010ff */
[C---:B------:R-:W-:Y:S02]  /*71b0*/  FMUL.FTZ R36, R132.reuse, R36 ;  /* 0x0000002484247220 */ /* 0x040fe40000410000 */
[C---:B------:R-:W-:Y:S03]  /*71c0*/  FMUL.FTZ R37, R132.reuse, R37 ;  /* 0x0000002584257220 */ /* 0x040fe60000410000 */
[----:B------:R-:W-:Y:S01]  /*71d0*/  LDSM.16.MT88.4 R152, [R134+0x3900] ;  /* 0x003900008698783b */ /* 0x000fe20000004200 */
[----:B------:R-:W1:Y:S01]  /*71e0*/  MUFU.EX2 R3, R3 ;  /* 0x0000000300037308 */ /* 0x000e620000000800 */
[C---:B------:R-:W-:Y:S02]  /*71f0*/  FMUL.FTZ R40, R132.reuse, R40 ;  /* 0x0000002884287220 */ /* 0x040fe40000410000 */
[C---:B------:R-:W-:Y:S02]  /*7200*/  FMUL.FTZ R41, R132.reuse, R41 ;  /* 0x0000002984297220 */ /* 0x040fe40000410000 */
[C---:B------:R-:W-:Y:S02]  /*7210*/  FMUL.FTZ R44, R132.reuse, R44 ;  /* 0x0000002c842c7220 */ /* 0x040fe40000410000 */
[C---:B------:R-:W-:Y:S02]  /*7220*/  FMUL.FTZ R45, R132.reuse, R45 ;  /* 0x0000002d842d7220 */ /* 0x040fe40000410000 */
[C---:B------:R-:W-:Y:S01]  /*7230*/  FMUL.FTZ R48, R132.reuse, R48 ;  /* 0x0000003084307220 */ /* 0x040fe20000410000 */
[----:B------:R-:W4:Y:S01]  /*7240*/  MUFU.EX2 R169, R169 ;  /* 0x000000a900a97308 */ /* 0x000f220000000800 */
[C---:B------:R-:W-:Y:S02]  /*7250*/  FMUL.FTZ R49, R132.reuse, R49 ;  /* 0x0000003184317220 */ /* 0x040fe40000410000 */
[----:B------:R-:W-:Y:S01]  /*7260*/  FMUL.FTZ R52, R132, R52 ;  /* 0x0000003484347220 */ /* 0x000fe20000410000 */
[----:B---3--:R-:W-:Y:S01]  /*7270*/  F2FP.BF16.PACK_AB R139, R166, R163 ;  /* 0x000000a3a68b723e */ /* 0x008fe200000010ff */
        /* <DEDUP_REMOVED lines=12> */
[C---:B--2---:R-:W-:Y:S03]  /*7340*/  HMMA.16816.F32.BF16 R4, R136.reuse, R12, R4 ;  /* 0x0000000c8804723c */ /* 0x044fe60000041804 */
[----:B------:R-:W-:Y:S02]  /*7350*/  LDSM.16.MT88.4 R124, [R185+UR4+0x2900] ;  /* 0x00290004b97c783b */ /* 0x000fe40008004200 */
[C---:B------:R-:W-:Y:S02]  /*7360*/  FMUL.FTZ R18, R3.reuse, R106 ;  /* 0x0000006a03127220 */ /* 0x040fe40000410000 */
[C---:B------:R-:W-:Y:S01]  /*7370*/  FMUL.FTZ R12, R132.reuse, R100 ;  /* 0x00000064840c7220 */ /* 0x040fe20000410000 */
[C---:B------:R-:W-:Y:S01]  /*7380*/  HMMA.16816.F32.BF16 R8, R136.reuse, R14, R8 ;  /* 0x0000000e8808723c */ /* 0x040fe20000041808 */
[----:B------:R-:W-:Y:S03]  /*7390*/  MUFU.EX2 R174, R174 ;  /* 0x000000ae00ae7308 */ /* 0x000fe60000000800 */
[C---:B------:R-:W-:Y:S02]  /*73a0*/  FMUL.FTZ R13, R132.reuse, R101 ;  /* 0x00000065840d7220 */ /* 0x040fe40000410000 */
[C---:B------:R-:W-:Y:S02]  /*73b0*/  FMUL.FTZ R19, R3.reuse, R107 ;  /* 0x0000006b03137220 */ /* 0x040fe40000410000 */
[C---:B------:R-:W-:Y:S01]  /*73c0*/  FMUL.FTZ R14, R3.reuse, R102 ;  /* 0x00000066030e7220 */ /* 0x040fe20000410000 */
[----:B------:R-:W-:Y:S02]  /*73d0*/  LDSM.16.MT88.4 R104, [R185+UR4+0x2100] ;  /* 0x00210004b968783b */ /* 0x000fe40008004200 */
[----:B------:R-:W-:Y:S01]  /*73e0*/  MUFU.EX2 R218, R218 ;  /* 0x000000da00da7308 */ /* 0x000fe20000000800 */
[C---:B------:R-:W-:Y:S02]  /*73f0*/  FMUL.FTZ R15, R3.reuse, R103 ;  /* 0x00000067030f7220 */ /* 0x040fe40000410000 */
[C---:B------:R-:W-:Y:S02]  /*7400*/  FMUL.FTZ R26, R3.reuse, R114 ;  /* 0x00000072031a7220 */ /* 0x040fe40000410000 */
[C---:B------:R-:W-:Y:S01]  /*7410*/  FMUL.FTZ R27, R3.reuse, R115 ;  /* 0x00000073031b7220 */ /* 0x040fe20000410000 */
[----:B------:R-:W2:Y:S01]  /*7420*/  LDSM.16.MT88.4 R100, [R134+0x100] ;  /* 0x000100008664783b */ /* 0x000ea20000004200 */
[C---:B------:R-:W-:Y:S01]  /*7430*/  FMUL.FTZ R34, R3.reuse, R122 ;  /* 0x0000007a03227220 */ /* 0x040fe20000410000 */
[C---:B------:R-:W-:Y:S02]  /*7440*/  HMMA.16816.F32.BF16 R12, R136.reuse, R20, R12 ;  /* 0x00000014880c723c */ /* 0x040fe4000004180c */
[----:B------:R-:W-:Y:S01]  /*7450*/  MUFU.EX2 R221, R221 ;  /* 0x000000dd00dd7308 */ /* 0x000fe20000000800 */
[C---:B------:R-:W-:Y:S02]  /*7460*/  FMUL.FTZ R35, R3.reuse, R123 ;  /* 0x0000007b03237220 */ /* 0x040fe40000410000 */
[C---:B------:R-:W-:Y:S01]  /*7470*/  FMUL.FTZ R38, R3.reuse, R38 ;  /* 0x0000002603267220 */ /* 0x040fe20000410000 */
[----:B------:R-:W-:Y:S01]  /*7480*/  LDSM.16.MT88.4 R112, [R185+UR4+0x900] ;  /* 0x00090004b970783b */ /* 0x000fe20008004200 */
[C---:B------:R-:W-:Y:S01]  /*7490*/  FMUL.FTZ R20, R132.reuse, R108 ;  /* 0x0000006c84147220 */ /* 0x040fe20000410000 */
[C---:B------:R-:W-:Y:S04]  /*74a0*/  HMMA.16816.F32.BF16 R16, R136.reuse, R22, R16 ;  /* 0x000000168810723c */ /* 0x040fe80000041810 */
[C---:B------:R-:W-:Y:S01]  /*74b0*/  FMUL.FTZ R21, R132.reuse, R109 ;  /* 0x0000006d84157220 */ /* 0x040fe20000410000 */
[----:B------:R-:W-:Y:S01]  /*74c0*/  MUFU.EX2 R220, R220 ;  /* 0x000000dc00dc7308 */ /* 0x000fe20000000800 */
[----:B------:R-:W-:Y:S01]  /*74d0*/  LDSM.16.MT88.4 R120, [R134+0x900] ;  /* 0x000900008678783b */ /* 0x000fe20000004200 */
[C---:B------:R-:W-:Y:S02]  /*74e0*/  FMUL.FTZ R22, R3.reuse, R110 ;  /* 0x0000006e03167220 */ /* 0x040fe40000410000 */
[C---:B------:R-:W-:Y:S03]  /*74f0*/  FMUL.FTZ R23, R3.reuse, R111 ;  /* 0x0000006f03177220 */ /* 0x040fe60000410000 */
[C---:B------:R-:W-:Y:S02]  /*7500*/  FMUL.FTZ R39, R3.reuse, R39 ;  /* 0x0000002703277220 */ /* 0x040fe40000410000 */
[----:B------:R-:W3:Y:S01]  /*7510*/  LDSM.16.MT88.4 R108, [R133+0x2100] ;  /* 0x00210000856c783b */ /* 0x000ee20000004200 */
[C---:B------:R-:W-:Y:S01]  /*7520*/  FMUL.FTZ R42, R3.reuse, R42 ;  /* 0x0000002a032a7220 */ /* 0x040fe20000410000 */
[C---:B------:R-:W-:Y:S01]  /*7530*/  HMMA.16816.F32.BF16 R20, R136.reuse, R28, R20 ;  /* 0x0000001c8814723c */ /* 0x040fe20000041814 */
[----:B------:R-:W-:Y:S02]  /*7540*/  MUFU.EX2 R223, R223 ;  /* 0x000000df00df7308 */ /* 0x000fe40000000800 */
        /* <DEDUP_REMOVED lines=19> */
[----:B------:R-:W2:Y:S03]  /*7680*/  LDSM.16.MT88.4 R100, [R184+UR4+0x2100] ;  /* 0x00210004b864783b */ /* 0x000ea60008004200 */
[C---:B------:R-:W-:Y:S02]  /*7690*/  FMUL.FTZ R59, R3.reuse, R59 ;  /* 0x0000003b033b7220 */ /* 0x040fe40000410000 */
[C---:B------:R-:W-:Y:S01]  /*76a0*/  FMUL.FTZ R62, R3.reuse, R62 ;  /* 0x0000003e033e7220 */ /* 0x040fe20000410000 */
[----:B------:R-:W-:Y:S01]  /*76b0*/  MUFU.EX2 R226, R226 ;  /* 0x000000e200e27308 */ /* 0x000fe20000000800 */
[C---:B------:R-:W-:Y:S04]  /*76c0*/  HMMA.16816.F32.BF16 R36, R136.reuse, R104, R36 ;  /* 0x000000688824723c */ /* 0x040fe80000041824 */
[C---:B------:R-:W-:Y:S02]  /*76d0*/  FMUL.FTZ R63, R3.reuse, R63 ;  /* 0x0000003f033f7220 */ /* 0x040fe40000410000 */
[C---:B------:R-:W-:Y:S02]  /*76e0*/  FMUL.FTZ R64, R132.reuse, R64 ;  /* 0x0000004084407220 */ /* 0x040fe40000410000 */
[C---:B------:R-:W-:Y:S01]  /*76f0*/  HMMA.16816.F32.BF16 R40, R136.reuse, R106, R40 ;  /* 0x0000006a8828723c */ /* 0x040fe20000041828 */
[----:B------:R-:W5:Y:S01]  /*7700*/  LDSM.16.MT88.4 R104, [R134+0x2100] ;  /* 0x002100008668783b */ /* 0x000f620000004200 */
[----:B------:R-:W-:Y:S02]  /*7710*/  MUFU.EX2 R227, R227 ;  /* 0x000000e300e37308 */ /* 0x000fe40000000800 */
[C---:B------:R-:W-:Y:S02]  /*7720*/  FMUL.FTZ R65, R132.reuse, R65 ;  /* 0x0000004184417220 */ /* 0x040fe40000410000 */
[C---:B------:R-:W-:Y:S02]  /*7730*/  FMUL.FTZ R66, R3.reuse, R66 ;  /* 0x0000004203427220 */ /* 0x040fe40000410000 */
[C---:B---3--:R-:W-:Y:S04]  /*7740*/  HMMA.16816.F32.BF16 R44, R136.reuse, R108, R44 ;  /* 0x0000006c882c723c */ /* 0x048fe8000004182c */
[C---:B------:R-:W-:Y:S01]  /*7750*/  FMUL.FTZ R67, R3.reuse, R67 ;  /* 0x0000004303437220 */ /* 0x040fe20000410000 */
[----:B------:R-:W-:Y:S01]  /*7760*/  MUFU.EX2 R228, R228 ;  /* 0x000000e400e47308 */ /* 0x000fe20000000800 */
[C---:B------:R-:W-:Y:S02]  /*7770*/  FMUL.FTZ R68, R132.reuse, R68 ;  /* 0x0000004484447220 */ /* 0x040fe40000410000 */
[C---:B------:R-:W-:Y:S01]  /*7780*/  HMMA.16816.F32.BF16 R48, R136.reuse, R110, R48 ;  /* 0x0000006e8830723c */ /* 0x040fe20000041830 */
[----:B------:R-:W3:Y:S03]  /*7790*/  LDSM.16.MT88.4 R108, [R185+UR4+0x4100] ;  /* 0x00410004b96c783b */ /* 0x000ee60008004200 */
        /* <DEDUP_REMOVED lines=18> */
[----:B------:R-:W5:Y:S03]  /*78c0*/  LDSM.16.MT88.4 R104, [R184+UR4+0x4100] ;  /* 0x00410004b868783b */ /* 0x000f660008004200 */
        /* <DEDUP_REMOVED lines=11> */
[C---:B------:R-:W-:Y:S02]  /*7980*/  FMUL.FTZ R86, R3.reuse, R86 ;  /* 0x0000005603567220 */ /* 0x040fe40000410000 */
[----:B------:R-:W-:Y:S02]  /*7990*/  FMUL.FTZ R87, R3, R87 ;  /* 0x0000005703577220 */ /* 0x000fe40000410000 */
[--C-:B------:R-:W-:Y:S01]  /*79a0*/  FFMA.FTZ R172, R175, c[0x0][0x2d0], -R144.reuse ;  /* 0x0000b400afac7a23 */ /* 0x100fe20000010890 */
[C---:B------:R-:W-:Y:S04]  /*79b0*/  HMMA.16816.F32.BF16 R80, R136.reuse, R102, R80 ;  /* 0x000000668850723c */ /* 0x040fe80000041850 */
[--C-:B------:R-:W-:Y:S01]  /*79c0*/  FFMA.FTZ R175, R141, c[0x0][0x2d0], -R144.reuse ;  /* 0x0000b4008daf7a23 */ /* 0x100fe20000010890 */
[----:B----4-:R-:W-:Y:S01]  /*79d0*/  F2FP.BF16.PACK_AB R100, R169, R168 ;  /* 0x000000a8a964723e */ /* 0x010fe200000010ff */
[--C-:B------:R-:W-:Y:S01]  /*79e0*/  FFMA.FTZ R173, R173, c[0x0][0x2d0], -R144.reuse ;  /* 0x0000b400adad7a23 */ /* 0x100fe20000010890 */
[----:B------:R-:W-:Y:S01]  /*79f0*/  LDSM.16.MT88.4 R140, [R184+UR4+0x2900] ;  /* 0x00290004b88c783b */ /* 0x000fe20008004200 */
[C---:B-----5:R-:W-:Y:S01]  /*7a00*/  HMMA.16816.F32.BF16 R84, R136.reuse, R104, R84 ;  /* 0x000000688854723c */ /* 0x060fe20000041854 */
[----:B------:R-:W-:Y:S03]  /*7a10*/  MUFU.EX2 R172, R172 ;  /* 0x000000ac00ac7308 */ /* 0x000fe60000000800 */
[C---:B------:R-:W-:Y:S01]  /*7a20*/  FMUL.FTZ R88, R132.reuse, R88 ;  /* 0x0000005884587220 */ /* 0x040fe20000410000 */
[----:B-1----:R-:W-:Y:S01]  /*7a30*/  F2FP.BF16.PACK_AB R102, R171, R170 ;  /* 0x000000aaab66723e */ /* 0x002fe200000010ff */
[C---:B------:R-:W-:Y:S02]  /*7a40*/  FMUL.FTZ R89, R132.reuse, R89 ;  /* 0x0000005984597220 */ /* 0x040fe40000410000 */
[C---:B------:R-:W-:Y:S03]  /*7a50*/  FMUL.FTZ R90, R3.reuse, R90 ;  /* 0x0000005a035a7220 */ /* 0x040fe60000410000 */
[----:B------:R-:W1:Y:S01]  /*7a60*/  MUFU.EX2 R173, R173 ;  /* 0x000000ad00ad7308 */ /* 0x000e620000000800 */
[C---:B------:R-:W-:Y:S02]  /*7a70*/  FMUL.FTZ R91, R3.reuse, R91 ;  /* 0x0000005b035b7220 */ /* 0x040fe40000410000 */
[C---:B------:R-:W-:Y:S02]  /*7a80*/  FMUL.FTZ R92, R132.reuse, R92 ;  /* 0x0000005c845c7220 */ /* 0x040fe40000410000 */
[C---:B------:R-:W-:Y:S02]  /*7a90*/  FMUL.FTZ R93, R132.reuse, R93 ;  /* 0x0000005d845d7220 */ /* 0x040fe40000410000 */
[C---:B------:R-:W-:Y:S01]  /*7aa0*/  FMUL.FTZ R94, R3.reuse, R94 ;  /* 0x0000005e035e7220 */ /* 0x040fe20000410000 */
[C---:B------:R-:W-:Y:S01]  /*7ab0*/  HMMA.16816.F32.BF16 R88, R136.reuse, R106, R88 ;  /* 0x0000006a8858723c */ /* 0x040fe20000041858 */
[----:B------:R-:W2:Y:S01]  /*7ac0*/  LDSM.16.MT88.4 R104, [R184+UR4+0x900] ;  /* 0x00090004b868783b */ /* 0x000ea20008004200 */
[----:B------:R-:W4:Y:S01]  /*7ad0*/  MUFU.EX2 R175, R175 ;  /* 0x000000af00af7308 */ /* 0x000f220000000800 */
[C---:B------:R-:W-:Y:S02]  /*7ae0*/  FMUL.FTZ R95, R3.reuse, R95 ;  /* 0x0000005f035f7220 */ /* 0x040fe40000410000 */
[C---:B------:R-:W-:Y:S02]  /*7af0*/  FMUL.FTZ R96, R132.reuse, R96 ;  /* 0x0000006084607220 */ /* 0x040fe40000410000 */
[C---:B------:R-:W-:Y:S02]  /*7b00*/  FMUL.FTZ R97, R132.reuse, R97 ;  /* 0x0000006184617220 */ /* 0x040fe40000410000 */
[C---:B------:R-:W-:Y:S01]  /*7b10*/  FMUL.FTZ R98, R3.reuse, R98 ;  /* 0x0000006203627220 */ /* 0x040fe20000410000 */
[C---:B---3--:R-:W-:Y:S03]  /*7b20*/  HMMA.16816.F32.BF16 R92, R136.reuse, R108, R92 ;  /* 0x0000006c885c723c */ /* 0x048fe6000004185c */
[----:B------:R-:W-:Y:S02]  /*7b30*/  FMUL.FTZ R99, R3, R99 ;  /* 0x0000006303637220 */ /* 0x000fe40000410000 */
[--C-:B------:R-:W-:Y:S01]  /*7b40*/  FFMA.FTZ R219, R219, c[0x0][0x2d0], -R144.reuse ;  /* 0x0000b400dbdb7a23 */ /* 0x100fe20000010890 */
[----:B-1----:R-:W-:Y:S01]  /*7b50*/  F2FP.BF16.PACK_AB R101, R173, R172 ;  /* 0x000000acad65723e */ /* 0x002fe200000010ff */
[----:B------:R-:W-:Y:S02]  /*7b60*/  FFMA.FTZ R144, R145, c[0x0][0x2d0], -R144 ;  /* 0x0000b40091907a23 */ /* 0x000fe40000010890 */
[----:B------:R-:W-:Y:S01]  /*7b70*/  FFMA.FTZ R165, R132, R207, R165 ;  /* 0x000000cf84a57223 */ /* 0x000fe200000100a5 */
[----:B------:R-:W-:Y:S01]  /*7b80*/  HMMA.16816.F32.BF16 R96, R136, R110, R96 ;  /* 0x0000006e8860723c */ /* 0x000fe20000041860 */
[----:B------:R-:W1:Y:S01]  /*7b90*/  LDSM.16.MT88.4 R108, [R134+0x2900] ;  /* 0x00290000866c783b */ /* 0x000e620000004200 */
[----:B------:R3:W-:Y:S01]  /*7ba0*/  MUFU.EX2 R233, R144 ;  /* 0x0000009000e97308 */ /* 0x0007e20000000800 */
[----:B------:R-:W-:Y:S01]  /*7bb0*/  FFMA.FTZ R167, R3, R208, R167 ;  /* 0x000000d003a77223 */ /* 0x000fe200000100a7 */
[----:B------:R-:W-:Y:S01]  /*7bc0*/  IADD3 R3, R217, -0x2, RZ ;  /* 0xfffffffed9037810 */ /* 0x000fe20007ffe0ff */
[----:B------:R-:W-:Y:S01]  /*7bd0*/  FADD.FTZ R162, R162, R165 ;  /* 0x000000a5a2a27221 */ /* 0x000fe20000010000 */
[----:B----4-:R-:W-:Y:S01]  /*7be0*/  F2FP.BF16.PACK_AB R103, R175, R174 ;  /* 0x000000aeaf67723e */ /* 0x010fe200000010ff */
[----:B------:R-:W-:Y:S01]  /*7bf0*/  FADD.FTZ R164, R164, R167 ;  /* 0x000000a7a4a47221 */ /* 0x000fe20000010000 */
[----:B------:R-:W-:Y:S01]  /*7c00*/  ISETP.GE.AND P0, PT, R3, R194, PT ;  /* 0x000000c20300720c */ /* 0x000fe20003f06270 */
[----:B------:R-:W-:Y:S03]  /*7c10*/  LDSM.16.MT88.4 R136, [R184+UR4+0x3100] ;  /* 0x00310004b888783b */ /* 0x000fe60008004200 */
[----:B------:R-:W4:Y:S01]  /*7c20*/  MUFU.EX2 R219, R219 ;  /* 0x000000db00db7308 */ /* 0x000f220000000800 */
[C---:B------:R-:W-:Y:S05]  /*7c30*/  HMMA.16816.F32.BF16 R4, R100.reuse, R112, R4 ;  /* 0x000000706404723c */ /* 0x040fea0000041804 */
[----:B------:R-:W-:Y:S02]  /*7c40*/  FADD.FTZ R161, R161, R162 ;  /* 0x000000a2a1a17221 */ /* 0x000fe40000010000 */
[----:B------:R-:W-:Y:S01]  /*7c50*/  FADD.FTZ R163, R163, R164 ;  /* 0x000000a4a3a37221 */ /* 0x000fe20000010000 */
[C---:B------:R-:W-:Y:S01]  /*7c60*/  HMMA.16816.F32.BF16 R8, R100.reuse, R114, R8 ;  /* 0x000000726408723c */ /* 0x040fe20000041808 */
[----:B------:R-:W-:Y:S03]  /*7c70*/  LDSM.16.MT88.4 R112, [R133+0x4900] ;  /* 0x004900008570783b */ /* 0x000fe60000004200 */
[----:B------:R-:W-:Y:S02]  /*7c80*/  FADD.FTZ R161, R160, R161 ;  /* 0x000000a1a0a17221 */ /* 0x000fe40000010000 */
[----:B------:R-:W-:Y:S02]  /*7c90*/  FADD.FTZ R163, R166, R163 ;  /* 0x000000a3a6a37221 */ /* 0x000fe40000010000 */
[C---:B------:R-:W-:Y:S01]  /*7ca0*/  HMMA.16816.F32.BF16 R12, R100.reuse, R116, R12 ;  /* 0x00000074640c723c */ /* 0x040fe2000004180c */
[----:B---3--:R-:W-:Y:S03]  /*7cb0*/  LDSM.16.MT88.4 R144, [R133+0x3900] ;  /* 0x003900008590783b */ /* 0x008fe60000004200 */
[----:B------:R-:W-:Y:S02]  /*7cc0*/  FADD.FTZ R168, R168, R161 ;  /* 0x000000a1a8a87221 */ /* 0x000fe40000010000 */
[----:B------:R-:W-:Y:S02]  /*7cd0*/  FADD.FTZ R172, R172, R163 ;  /* 0x000000a3acac7221 */ /* 0x000fe40000010000 */
[C---:B------:R-:W-:Y:S01]  /*7ce0*/  HMMA.16816.F32.BF16 R16, R100.reuse, R118, R16 ;  /* 0x000000766410723c */ /* 0x040fe20000041810 */
[----:B------:R-:W-:Y:S03]  /*7cf0*/  LDSM.16.MT88.4 R116, [R184+UR4+0x4900] ;  /* 0x00490004b874783b */ /* 0x000fe60008004200 */
[----:B------:R-:W-:Y:S02]  /*7d00*/  FADD.FTZ R169, R169, R168 ;  /* 0x000000a8a9a97221 */ /* 0x000fe40000010000 */
[----:B------:R-:W-:Y:S02]  /*7d10*/  FADD.FTZ R173, R173, R172 ;  /* 0x000000acadad7221 */ /* 0x000fe40000010000 */
[C---:B--2---:R-:W-:Y:S04]  /*7d20*/  HMMA.16816.F32.BF16 R20, R100.reuse, R104, R20 ;  /* 0x000000686414723c */ /* 0x044fe80000041814 */
[----:B------:R-:W-:Y:S02]  /*7d30*/  FADD.FTZ R170, R170, R169 ;  /* 0x000000a9aaaa7221 */ /* 0x000fe40000010000 */
[----:B------:R-:W-:Y:S02]  /*7d40*/  FADD.FTZ R174, R174, R173 ;  /* 0x000000adaeae7221 */ /* 0x000fe40000010000 */
[C---:B------:R-:W-:Y:S01]  /*7d50*/  HMMA.16816.F32.BF16 R24, R100.reuse, R106, R24 ;  /* 0x0000006a6418723c */ /* 0x040fe20000041818 */
[----:B------:R-:W2:Y:S03]  /*7d60*/  LDSM.16.MT88.4 R104, [R185+UR4+0x4900] ;  /* 0x00490004b968783b */ /* 0x000ea60008004200 */
[----:B------:R-:W-:Y:S02]  /*7d70*/  FADD.FTZ R171, R171, R170 ;  /* 0x000000aaabab7221 */ /* 0x000fe40000010000 */
[----:B------:R-:W-:Y:S02]  /*7d80*/  FADD.FTZ R174, R175, R174 ;  /* 0x000000aeafae7221 */ /* 0x000fe40000010000 */
        /* <DEDUP_REMOVED lines=11> */
[----:B------:R-:W-:Y:S07]  /*7e40*/  LDSM.16.MT88.4 R140, [R185+UR4+0x3900] ;  /* 0x00390004b98c783b */ /* 0x000fee0008004200 */
[C---:B-1----:R-:W-:Y:S08]  /*7e50*/  HMMA.16816.F32.BF16 R60, R100.reuse, R108, R60 ;  /* 0x0000006c643c723c */ /* 0x042ff0000004183c */
[C---:B------:R-:W-:Y:S01]  /*7e60*/  HMMA.16816.F32.BF16 R64, R100.reuse, R110, R64 ;  /* 0x0000006e6440723c */ /* 0x040fe20000041840 */
[----:B------:R-:W1:Y:S07]  /*7e70*/  LDSM.16.MT88.4 R108, [R134+0x4900] ;  /* 0x00490000866c783b */ /* 0x000e6e0000004200 */
[C---:B--2---:R-:W-:Y:S08]  /*7e80*/  HMMA.16816.F32.BF16 R68, R100.reuse, R104, R68 ;  /* 0x000000686444723c */ /* 0x044ff00000041844 */
[C---:B------:R-:W-:Y:S01]  /*7e90*/  HMMA.16816.F32.BF16 R72, R100.reuse, R106, R72 ;  /* 0x0000006a6448723c */ /* 0x040fe20000041848 */
[----:B------:R-:W2:Y:S07]  /*7ea0*/  LDSM.16.MT88.4 R104, [R185+UR4+0x1100] ;  /* 0x00110004b968783b */ /* 0x000eae0008004200 */
[C---:B------:R-:W-:Y:S08]  /*7eb0*/  HMMA.16816.F32.BF16 R76, R100.reuse, R112, R76 ;  /* 0x00000070644c723c */ /* 0x040ff0000004184c */
[C---:B------:R-:W-:Y:S01]  /*7ec0*/  HMMA.16816.F32.BF16 R80, R100.reuse, R114, R80 ;  /* 0x000000726450723c */ /* 0x040fe20000041850 */
[----:B------:R-:W3:Y:S07]  /*7ed0*/  LDSM.16.MT88.4 R112, [R184+UR4+0x1100] ;  /* 0x00110004b870783b */ /* 0x000eee0008004200 */
[C---:B------:R-:W-:Y:S08]  /*7ee0*/  HMMA.16816.F32.BF16 R84, R100.reuse, R116, R84 ;  /* 0x000000746454723c */ /* 0x040ff00000041854 */
[C---:B------:R-:W-:Y:S01]  /*7ef0*/  HMMA.16816.F32.BF16 R88, R100.reuse, R118, R88 ;  /* 0x000000766458723c */ /* 0x040fe20000041858 */
[----:B------:R-:W5:Y:S07]  /*7f00*/  LDSM.16.MT88.4 R116, [R185+UR4+0x3100] ;  /* 0x00310004b974783b */ /* 0x000f6e0008004200 */
[C---:B-1----:R-:W-:Y:S08]  /*7f10*/  HMMA.16816.F32.BF16 R92, R100.reuse, R108, R92 ;  /* 0x0000006c645c723c */ /* 0x042ff0000004185c */
[----:B------:R-:W-:Y:S01]  /*7f20*/  HMMA.16816.F32.BF16 R96, R100, R110, R96 ;  /* 0x0000006e6460723c */ /* 0x000fe20000041860 */
[----:B------:R-:W-:Y:S06]  /*7f30*/  LDSM.16.MT88.4 R108, [R185+UR4+0x5100] ;  /* 0x00510004b96c783b */ /* 0x000fec0008004200 */
[----:B------:R-:W-:Y:S01]  /*7f40*/  F2FP.BF16.PACK_AB R100, R221, R218 ;  /* 0x000000dadd64723e */ /* 0x000fe200000010ff */
[----:B------:R-:W-:Y:S01]  /*7f50*/  FADD.FTZ R218, R218, R171 ;  /* 0x000000abdada7221 */ /* 0x000fe20000010000 */
[----:B------:R-:W-:Y:S03]  /*7f60*/  F2FP.BF16.PACK_AB R102, R223, R220 ;  /* 0x000000dcdf66723e */ /* 0x000fe600000010ff */
[C---:B----4-:R-:W-:Y:S01]  /*7f70*/  F2FP.BF16.PACK_AB R101, R222.reuse, R219 ;  /* 0x000000dbde65723e */ /* 0x050fe200000010ff */
        /* <DEDUP_REMOVED lines=19> */
[----:B------:R-:W-:Y:S07]  /*80b0*/  LDSM.16.MT88.4 R124, [R185+UR4+0x1900] ;  /* 0x00190004b97c783b */ /* 0x000fee0008004200 */
[C---:B-----5:R-:W-:Y:S08]  /*80c0*/  HMMA.16816.F32.BF16 R36, R100.reuse, R116, R36 ;  /* 0x000000746424723c */ /* 0x060ff00000041824 */
[C---:B------:R-:W-:Y:S01]  /*80d0*/  HMMA.16816.F32.BF16 R40, R100.reuse, R118, R40 ;  /* 0x000000766428723c */ /* 0x040fe20000041828 */
[----:B------:R-:W3:Y:S07]  /*80e0*/  LDSM.16.MT88.4 R116, [R184+UR4+0x5100] ;  /* 0x00510004b874783b */ /* 0x000eee0008004200 */
        /* <DEDUP_REMOVED lines=24> */
[----:B------:R-:W2:Y:S07]  /*8270*/  LDSM.16.MT88.4 R112, [R184+UR4+0x1900] ;  /* 0x00190004b870783b */ /* 0x000eae0008004200 */
[C---:B---3--:R-:W-:Y:S08]  /*8280*/  HMMA.16816.F32.BF16 R84, R100.reuse, R116, R84 ;  /* 0x000000746454723c */ /* 0x048ff00000041854 */
[C---:B------:R-:W-:Y:S08]  /*8290*/  HMMA.16816.F32.BF16 R88, R100.reuse, R118, R88 ;  /* 0x000000766458723c */ /* 0x040ff00000041858 */
[C---:B-1----:R-:W-:Y:S08]  /*82a0*/  HMMA.16816.F32.BF16 R92, R100.reuse, R104, R92 ;  /* 0x00000068645c723c */ /* 0x042ff0000004185c */
[----:B------:R-:W-:Y:S08]  /*82b0*/  HMMA.16816.F32.BF16 R96, R100, R106, R96 ;  /* 0x0000006a6460723c */ /* 0x000ff00000041860 */
[C---:B------:R-:W-:Y:S01]  /*82c0*/  HMMA.16816.F32.BF16 R128, R136.reuse, R124, R4 ;  /* 0x0000007c8880723c */ /* 0x040fe20000041804 */
[----:B------:R-:W1:Y:S07]  /*82d0*/  LDSM.16.MT88.4 R4, [R133+0x5900] ;  /* 0x005900008504783b */ /* 0x000e6e0000004200 */
[C---:B------:R-:W-:Y:S01]  /*82e0*/  HMMA.16816.F32.BF16 R124, R136.reuse, R126, R8 ;  /* 0x0000007e887c723c */ /* 0x040fe20000041808 */
[----:B------:R-:W3:Y:S07]  /*82f0*/  LDSM.16.MT88.4 R8, [R184+UR4+0x5900] ;  /* 0x00590004b808783b */ /* 0x000eee0008004200 */
        /* <DEDUP_REMOVED lines=23> */
[----:B------:R-:W-:-:S07]  /*8470*/  @!P0 BRA `(.L_x_1040) ;  /* 0x000003f000008947 */ /* 0x000fce0003800000 */
[----:B------:R-:W-:Y:S01]  /*8480*/  ISETP.NE.AND P2, PT, R195, 0x1, PT ;  /* 0x00000001c300780c */ /* 0x000fe20003f45270 */
[----:B------:R-:W-:Y:S01]  /*8490*/  IMAD.MOV.U32 R200, RZ, RZ, RZ ;  /* 0x000000ffffc87224 */ /* 0x000fe200078e00ff */
[----:B------:R-:W-:Y:S02]  /*84a0*/  IADD3 R201, R203, R209, R204 ;  /* 0x000000d1cbc97210 */ /* 0x000fe40007ffe0cc */
[----:B------:R-:W-:Y:S02]  /*84b0*/  IADD3 R10, -R213, 0x10, RZ ;  /* 0x00000010d50a7810 */ /* 0x000fe40007ffe1ff */
[----:B------:R-:W-:Y:S02]  /*84c0*/  IADD3 R201, R201, -0x80, RZ ;  /* 0xffffff80c9c97810 */ /* 0x000fe40007ffe0ff */
[----:B------:R-:W-:Y:S02]  /*84d0*/  LOP3.LUT R10, R10, 0xf, RZ, 0xc0, !PT ;  /* 0x0000000f0a0a7812 */ /* 0x000fe400078ec0ff */
[----:B------:R-:W-:Y:S01]  /*84e0*/  IADD3 R8, -R210, 0x10, RZ ;  /* 0x00000010d2087810 */ /* 0x000fe20007ffe1ff */
[----:B------:R-:W-:Y:S02]  /*84f0*/  IMAD.MOV.U32 R3, RZ, RZ, R201 ;  /* 0x000000ffff037224 */ /* 0x000fe400078e00c9 */
[----:B------:R-:W-:Y:S01]  /*8500*/  @P2 IMAD.HI.U32 R6, R201, c[0x0][0x2bc], RZ ;  /* 0x0000af00c9062a27 */ /* 0x000fe200078e00ff */
[----:B------:R-:W-:Y:S04]  /*8510*/  LOP3.LUT R8, R8, 0xf, RZ, 0xc0, !PT ;  /* 0x0000000f08087812 */ /* 0x000fe800078ec0ff */
        /* <DEDUP_REMOVED lines=8> */
[----:B------:R-:W-:Y:S01]  /*85a0*/  IMAD.WIDE.U32 R6, R201, c[0x0][0x1e0], RZ ;  /* 0x00007800c9067a25 */ /* 0x000fe200078e00ff */
        /* <DEDUP_REMOVED lines=12> */
[----:B------:R-:W1:Y:S01]  /*8670*/  SHFL.IDX PT, R7, R4, 0x1, 0x181f ;  /* 0x00381f0004077f89 */ /* 0x000e6200000e0000 */
[----:B------:R-:W-:Y:S03]  /*8680*/  IADD3 R6, -R180, 0x10, RZ ;  /* 0x00000010b4067810 */ /* 0x000fe60007ffe1ff */
[----:B------:R-:W2:Y:S01]  /*8690*/  SHFL.IDX PT, R3, R18, 0x1, 0x181f ;  /* 0x00381f0012037f89 */ /* 0x000ea200000e0000 */
[----:B------:R-:W-:Y:S03]  /*86a0*/  LOP3.LUT R6, R6, 0xf, RZ, 0xc0, !PT ;  /* 0x0000000f06067812 */ /* 0x000fe600078ec0ff */
[----:B------:R-:W3:Y:S01]  /*86b0*/  SHFL.IDX PT, R4, R4, RZ, 0x181f ;  /* 0x00181fff04047589 */ /* 0x000ee200000e0000 */
[----:B-1----:R-:W-:Y:S04]  /*86c0*/  IADD3 R10, P1, P0, R10, R7, R214 ;  /* 0x000000070a0a7210 */ /* 0x002fe8000783e0d6 */
[----:B--2---:R-:W-:Y:S02]  /*86d0*/  IADD3.X R11, RZ, R3, R215, P1, P0 ;  /* 0x00000003ff0b7210 */ /* 0x004fe40000fe04d7 */
[----:B------:R-:W-:Y:S04]  /*86e0*/  IADD3 R8, P1, P0, R8, R7, R211 ;  /* 0x0000000708087210 */ /* 0x000fe8000783e0d3 */
[----:B------:R-:W-:Y:S02]  /*86f0*/  IADD3.X R9, RZ, R3, R212, P1, P0 ;  /* 0x00000003ff097210 */ /* 0x000fe40000fe04d4 */
[----:B------:R-:W-:Y:S04]  /*8700*/  IADD3 R6, P1, P0, R6, R7, R183 ;  /* 0x0000000706067210 */ /* 0x000fe8000783e0b7 */
[----:B------:R-:W-:Y:S02]  /*8710*/  IADD3.X R7, RZ, R3, R192, P1, P0 ;  /* 0x00000003ff077210 */ /* 0x000fe40000fe04c0 */
[----:B------:R-:W1:Y:S01]  /*8720*/  SHFL.IDX PT, R3, R18, RZ, 0x181f ;  /* 0x00181fff12037589 */ /* 0x000e6200000e0000 */
[C---:B---3--:R-:W-:Y:S05]  /*8730*/  IADD3 R14, P0, R4.reuse, R214, RZ ;  /* 0x000000d6040e7210 */ /* 0x048fea0007f1e0ff */
[C---:B-1----:R-:W-:Y:S01]  /*8740*/  IMAD.X R15, R3.reuse, 0x1, R215, P0 ;  /* 0x00000001030f7824 */ /* 0x042fe200000e06d7 */
[C---:B------:R-:W-:Y:S05]  /*8750*/  IADD3 R12, P0, R4.reuse, R211, RZ ;  /* 0x000000d3040c7210 */ /* 0x040fea0007f1e0ff */
[C---:B------:R-:W-:Y:S01]  /*8760*/  IMAD.X R13, R3.reuse, 0x1, R212, P0 ;  /* 0x00000001030d7824 */ /* 0x040fe200000e06d4 */
[----:B------:R-:W-:Y:S05]  /*8770*/  IADD3 R16, P0, R4, R183, RZ ;  /* 0x000000b704107210 */ /* 0x000fea0007f1e0ff */
[----:B------:R-:W-:Y:S01]  /*8780*/  IMAD.X R17, R3, 0x1, R192, P0 ;  /* 0x0000000103117824 */ /* 0x000fe200000e06c0 */
[----:B------:R-:W-:Y:S01]  /*8790*/  ISETP.NE.U32.AND P0, PT, R213, RZ, PT ;  /* 0x000000ffd500720c */ /* 0x000fe20003f05070 */
[----:B------:R-:W-:Y:S04]  /*87a0*/  IMAD.U32 R3, RZ, RZ, UR16 ;  /* 0x00000010ff037e24 */ /* 0x000fe8000f8e00ff */
[----:B------:R-:W-:Y:S04]  /*87b0*/  IMAD R3, R3, 0x3000, R202 ;  /* 0x0000300003037824 */ /* 0x000fe800078e02ca */
[----:B------:R-:W-:Y:S05]  /*87c0*/  IMAD.SHL.U32 R5, R3, 0x2, RZ ;  /* 0x0000000203057824 */ /* 0x000fea00078e00ff */
[----:B------:R1:W-:Y:S04]  /*87d0*/  LDGSTS.E.BYPASS.LTC128B.128 [R5+0xc100], [R14.64], !P5 ;  /* 0x0c1000000e057fae */ /* 0x0003e8000e901d4c */
        /* <DEDUP_REMOVED lines=9> */
.L_x_1040:
[----:B------:R-:W0:Y:S01]  /*8870*/  LDGDEPBAR ;  /* 0x00000000000079af */ /* 0x000e220000000000 */
[----:B------:R-:W-:Y:S01]  /*8880*/  UIADD3 UR4, UR5, 0x1, URZ ;  /* 0x0000000105047890 */ /* 0x000fe2000fffe03f */
[C---:B------:R-:W-:Y:S01]  /*8890*/  ISETP.GT.AND P0, PT, R217.reuse, R216, PT ;  /* 0x000000d8d900720c */ /* 0x040fe20003f04270 */
[----:B------:R-:W-:Y:S01]  /*88a0*/  UISETP.GE.AND UP0, UPT, UR5, 0x1, UPT ;  /* 0x000000010500788c */ /* 0x000fe2000bf06270 */
[----:B------:R-:W-:Y:S01]  /*88b0*/  IADD3 R209, R217, -0x1, RZ ;  /* 0xffffffffd9d17810 */ /* 0x000fe20007ffe0ff */
[----:B------:R-:W-:Y:S01]  /*88c0*/  IMAD.MOV.U32 R3, RZ, RZ, R0 ;  /* 0x000000ffff037224 */ /* 0x000fe200078e0000 */
[----:B------:R-:W-:Y:S01]  /*88d0*/  MOV R132, R2 ;  /* 0x0000000200847202 */ /* 0x000fe20000000f00 */
[----:B------:R-:W-:Y:S02]  /*88e0*/  USEL UR5, UR4, URZ, !UP0 ;  /* 0x0000003f04057287 */ /* 0x000fe4000c000000 */
[----:B------:R-:W-:Y:S06]  /*88f0*/  IMAD.MOV.U32 R217, RZ, RZ, R209 ;  /* 0x000000ffffd97224 */ /* 0x000fec00078e00d1 */
[----:B------:R-:W-:-:S05]  /*8900*/  @P0 BRA `(.L_x_1041) ;  /* 0xffffc98000000947 */ /* 0x000fca000383ffff */
.L_x_1030:
[----:B------:R-:W-:Y:S01]  /*8910*/  ISETP.NE.AND P1, PT, R197, 0x1, PT ;  /* 0x00000001c500780c */ /* 0x000fe20003f25270 */
[----:B------:R-:W-:Y:S01]  /*8920*/  IMAD.MOV.U32 R4, RZ, RZ, 0x1 ;  /* 0x00000001ff047424 */ /* 0x000fe200078e00ff */
[----:B------:R-:W-:-:S02]  /*8930*/  LEA R182, R182, 0x7f, 0x7 ;  /* 0x0000007fb6b67811 */ /* 0x000fc400078e38ff */
[----:B------:R-:W-:Y:S02]  /*8940*/  ISETP.LE.AND P0, PT, R196, c[0x0][0x32c], PT ;  /* 0x0000cb00c4007a0c */ /* 0x000fe40003f03270 */
[----:B------:R-:W-:-:S05]  /*8950*/  IADD3 R4, R4, -c[0x0][0x168], RZ ;  /* 0x80005a0004047a10 */ /* 0x000fca0007ffe0ff */
[----:B------:R-:W-:Y:S02]  /*8960*/  IMAD R181, R181, c[0x0][0x1d0], R4 ;  /* 0x00007400b5b57a24 */ /* 0x000fe400078e0204 */
[----:B------:R-:W-:-:S05]  /*8970*/  @P1 IMAD.HI.U32 R3, R182, c[0x0][0x2c8], RZ ;  /* 0x0000b200b6031a27 */ /* 0x000fca00078e00ff */
[----:B------:R-:W-:-:S05]  /*8980*/  @P1 SHF.R.U32.HI R182, RZ, c[0x0][0x2cc], R3 ;  /* 0x0000b300ffb61a19 */ /* 0x000fca0000011603 */
[----:B-1----:R-:W-:-:S05]  /*8990*/  IMAD.IADD R5, R181, 0x1, R182 ;  /* 0x00000001b5057824 */ /* 0x002fca00078e02b6 */
[----:B------:R-:W-:Y:S01]  /*89a0*/  IADD3 R4, R5, -c[0x0][0x324], RZ ;  /* 0x8000c90005047a10 */ /* 0x000fe20007ffe0ff */
        /* <DEDUP_REMOVED lines=10> */
.L_x_1043:
[----:B------:R-:W-:-:S04]  /*8a50*/  MOV R3, c[0x0][0x32c] ;  /* 0x0000cb0000037a02 */ /* 0x000fc80000000f00 */
[----:B------:R-:W-:-:S13]  /*8a60*/  ISETP.NE.AND P0, PT, R3, 0x1, PT ;  /* 0x000000010300780c */ /* 0x000fda0003f05270 */
[----:B------:R-:W-:-:S05]  /*8a70*/  @P0 IMAD.HI.U32 R3, R5, c[0x0][0x330], RZ ;  /* 0x0000cc0005030a27 */ /* 0x000fca00078e00ff */
[----:B------:R-:W-:-:S05]  /*8a80*/  @P0 SHF.R.U32.HI R5, RZ, c[0x0][0x334], R3 ;  /* 0x0000cd00ff050a19 */ /* 0x000fca0000011603 */
.L_x_1044:
[----:B------:R-:W-:-:S05]  /*8a90*/  IMAD R5, R5, c[0x0][0x32c], RZ ;  /* 0x0000cb0005057a24 */ /* 0x000fca00078e02ff */
[----:B------:R-:W-:-:S04]  /*8aa0*/  IMNMX R4, R4, R5, !PT ;  /* 0x0000000504047217 */ /* 0x000fc80007800200 */
.L_x_1042:
[----:B------:R-:W-:-:S04]  /*8ab0*/  IADD3 R4, R4, 0x3f, RZ ;  /* 0x0000003f04047810 */ /* 0x000fc80007ffe0ff */
[----:B------:R-:W-:-:S04]  /*8ac0*/  SHF.R.S32.HI R3, RZ, 0x1f, R4 ;  /* 0x0000001fff037819 */ /* 0x000fc80000011404 */
        /* <DEDUP_REMOVED lines=8> */
[----:B------:R-:W-:Y:S01]  /*8b50*/  SHF.R.S32.HI R213, RZ, 0x1f, R178 ;  /* 0x0000001fffd57819 */ /* 0x000fe200000114b2 */
[----:B------:R-:W-:Y:S01]  /*8b60*/  IMAD.MOV.U32 R133, RZ, RZ, R2 ;  /* 0x000000ffff857224 */ /* 0x000fe200078e0002 */
[----:B------:R-:W-:Y:S01]  /*8b70*/  SHF.R.S32.HI R210, RZ, 0x1f, R177 ;  /* 0x0000001fffd27819 */ /* 0x000fe200000114b1 */
[----:B------:R-:W-:Y:S01]  /*8b80*/  IMAD.MOV.U32 R215, RZ, RZ, R209 ;  /* 0x000000ffffd77224 */ /* 0x000fe200078e00d1 */
[----:B------:R-:W-:Y:S01]  /*8b90*/  SHF.R.S32.HI R5, RZ, 0x1f, R176 ;  /* 0x0000001fff057819 */ /* 0x000fe200000114b0 */
[----:B------:R-:W-:Y:S01]  /*8ba0*/  IMAD.SHL.U32 R212, R178, 0x2, RZ ;  /* 0x00000002b2d47824 */ /* 0x000fe200078e00ff */
[----:B------:R-:W-:Y:S01]  /*8bb0*/  SEL R188, R188, 0xffffffe0, !P0 ;  /* 0xffffffe0bcbc7807 */ /* 0x000fe20004000000 */
[----:B------:R-:W-:Y:S01]  /*8bc0*/  IMAD.SHL.U32 R192, R177, 0x2, RZ ;  /* 0x00000002b1c07824 */ /* 0x000fe200078e00ff */
[----:B------:R-:W-:Y:S01]  /*8bd0*/  SEL R211, RZ, 0x10, P5 ;  /* 0x00000010ffd37807 */ /* 0x000fe20002800000 */
[----:B------:R-:W-:Y:S01]  /*8be0*/  IMAD.SHL.U32 R181, R176, 0x2, RZ ;  /* 0x00000002b0b57824 */ /* 0x000fe200078e00ff */
[----:B------:R-:W-:-:S02]  /*8bf0*/  SEL R183, RZ, 0x10, P4 ;  /* 0x00000010ffb77807 */ /* 0x000fc40002000000 */
[----:B------:R-:W-:Y:S02]  /*8c00*/  SHF.L.U64.HI R213, R178, 0x1, R213 ;  /* 0x00000001b2d57819 */ /* 0x000fe400000102d5 */
[----:B------:R-:W-:Y:S02]  /*8c10*/  SHF.L.U64.HI R210, R177, 0x1, R210 ;  /* 0x00000001b1d27819 */ /* 0x000fe400000102d2 */
[----:B------:R-:W-:Y:S02]  /*8c20*/  SHF.L.U64.HI R182, R176, 0x1, R5 ;  /* 0x00000001b0b67819 */ /* 0x000fe40000010205 */
.L_x_1048:
        /* <DEDUP_REMOVED lines=33> */
[----:B------:R-:W-:Y:S01]  /*8e40*/  LEA.HI.X R4, R0, c[0x0][0x1fc], R9, 0x1, P0 ;  /* 0x00007f0000047a11 */ /* 0x000fe200000f0c09 */
        /* <DEDUP_REMOVED lines=9> */
[----:B------:R-:W-:Y:S04]  /*8ee0*/  IADD3 R6, P1, P0, R0, R7, R181 ;  /* 0x0000000700067210 */ /* 0x000fe8000783e0b5 */
[----:B------:R-:W-:Y:S02]  /*8ef0*/  IADD3.X R7, RZ, R9, R182, P1, P0 ;  /* 0x00000009ff077210 */ /* 0x000fe40000fe04b6 */
[----:B------:R-:W4:Y:S01]  /*8f00*/  SHFL.IDX PT, R9, R4, RZ, 0x181f ;  /* 0x00181fff04097589 */ /* 0x000f2200000e0000 */
[----:B---3--:R-:W-:Y:S05]  /*8f10*/  IADD3 R22, P0, R5, R212, RZ ;  /* 0x000000d405167210 */ /* 0x008fea0007f1e0ff */
[----:B----4-:R-:W-:Y:S01]  /*8f20*/  IMAD.X R23, R9, 0x1, R213, P0 ;  /* 0x0000000109177824 */ /* 0x010fe200000e06d5 */
[----:B------:R-:W-:Y:S05]  /*8f30*/  IADD3 R20, P0, R5, R192, RZ ;  /* 0x000000c005147210 */ /* 0x000fea0007f1e0ff */
[----:B------:R-:W-:Y:S01]  /*8f40*/  IMAD.X R21, R9, 0x1, R210, P0 ;  /* 0x0000000109157824 */ /* 0x000fe200000e06d2 */
        /* <DEDUP_REMOVED lines=15> */
.L_x_1046:
[C---:B--23--:R-:W-:Y:S01]  /*9040*/  HMMA.16816.F32.BF16 R4, R136.reuse, R140, RZ ;  /* 0x0000008c8804723c */ /* 0x04cfe200000418ff */
[----:B------:R-:W0:Y:S01]  /*9050*/  LDGDEPBAR ;  /* 0x00000000000079af */ /* 0x000e220000000000 */
[----:B------:R-:W-:Y:S02]  /*9060*/  UIADD3 UR18, UR16, 0x1, URZ ;  /* 0x0000000110127890 */ /* 0x000fe4000fffe03f */
[C---:B------:R-:W-:Y:S01]  /*9070*/  IADD3 R0, R135.reuse, R132, RZ ;  /* 0x0000008487007210 */ /* 0x040fe20007ffe0ff */
[----:B------:R-:W-:Y:S01]  /*9080*/  UISETP.GE.AND UP0, UPT, UR16, 0x1, UPT ;  /* 0x000000011000788c */ /* 0x000fe2000bf06270 */
[----:B------:R-:W-:Y:S02]  /*9090*/  IADD3 R172, R135, R2, RZ ;  /* 0x0000000287ac7210 */ /* 0x000fe40007ffe0ff */
[C---:B------:R-:W-:Y:S01]  /*90a0*/  HMMA.16816.F32.BF16 R8, R136.reuse, R142, RZ ;  /* 0x0000008e8808723c */ /* 0x040fe200000418ff */
[----:B------:R-:W-:Y:S01]  /*90b0*/  LDSM.16.M88.4 R140, [R0+0xc100] ;  /* 0x00c10000008c783b */ /* 0x000fe20000000200 */
[----:B------:R-:W-:Y:S02]  /*90c0*/  USEL UR16, UR18, URZ, !UP0 ;  /* 0x0000003f12107287 */ /* 0x000fe4000c000000 */
[----:B------:R-:W-:Y:S04]  /*90d0*/  IADD3 R132, R188, R132, R135 ;  /* 0x00000084bc847210 */ /* 0x000fe80007ffe087 */
[C---:B----4-:R-:W-:Y:S01]  /*90e0*/  HMMA.16816.F32.BF16 R12, R136.reuse, R16, RZ ;  /* 0x00000010880c723c */ /* 0x050fe200000418ff */
[----:B------:R-:W-:Y:S07]  /*90f0*/  LDSM.16.M88.4 R164, [R0+0xd900] ;  /* 0x00d9000000a4783b */ /* 0x000fee0000000200 */
[C---:B------:R-:W-:Y:S01]  /*9100*/  HMMA.16816.F32.BF16 R16, R136.reuse, R18, RZ ;  /* 0x000000128810723c */ /* 0x040fe200000418ff */
[----:B------:R-:W-:Y:S07]  /*9110*/  LDSM.16.M88.4 R168, [R172+0xc100] ;  /* 0x00c10000aca8783b */ /* 0x000fee0000000200 */
[C---:B-1----:R-:W-:Y:S08]  /*9120*/  HMMA.16816.F32.BF16 R20, R136.reuse, R24, RZ ;  /* 0x000000188814723c */ /* 0x042ff000000418ff */
[C---:B------:R-:W-:Y:S08]  /*9130*/  HMMA.16816.F32.BF16 R24, R136.reuse, R26, RZ ;  /* 0x0000001a8818723c */ /* 0x040ff000000418ff */
[C---:B------:R-:W-:Y:S08]  /*9140*/  HMMA.16816.F32.BF16 R28, R136.reuse, R32, RZ ;  /* 0x00000020881c723c */ /* 0x040ff000000418ff */
[----:B------:R-:W-:Y:S01]  /*9150*/  HMMA.16816.F32.BF16 R32, R136, R34, RZ ;  /* 0x000000228820723c */ /* 0x000fe200000418ff */
[----:B------:R-:W1:Y:S07]  /*9160*/  LDSM.16.M88.4 R136, [R187] ;  /* 0x00000000bb88783b */ /* 0x000e6e0000000200 */
        /* <DEDUP_REMOVED lines=8> */
[----:B------:R-:W4:Y:S07]  /*91f0*/  LDSM.16.M88.4 R156, [R186] ;  /* 0x00000000ba9c783b */ /* 0x000f2e0000000200 */
[C---:B------:R-:W-:Y:S08]  /*9200*/  HMMA.16816.F32.BF16 R28, R144.reuse, R160, R28 ;  /* 0x000000a0901c723c */ /* 0x040ff0000004181c */
[----:B------:R-:W-:Y:S01]  /*9210*/  HMMA.16816.F32.BF16 R32, R144, R162, R32 ;  /* 0x000000a29020723c */ /* 0x000fe20000041820 */
[----:B------:R-:W5:Y:S07]  /*9220*/  LDSM.16.M88.4 R144, [R172+0xc900] ;  /* 0x00c90000ac90783b */ /* 0x000f6e0000000200 */
[C---:B-1----:R-:W-:Y:S01]  /*9230*/  HMMA.16816.F32.BF16 R4, R136.reuse, R140, R4 ;  /* 0x0000008c8804723c */ /* 0x042fe20000041804 */
[----:B------:R-:W1:Y:S07]  /*9240*/  LDSM.16.M88.4 R160, [R172+0xd100] ;  /* 0x00d10000aca0783b */ /* 0x000e6e0000000200 */
[C---:B------:R-:W-:Y:S01]  /*9250*/  HMMA.16816.F32.BF16 R8, R136.reuse, R142, R8 ;  /* 0x0000008e8808723c */ /* 0x040fe20000041808 */
[----:B------:R-:W1:Y:S07]  /*9260*/  LDSM.16.M88.4 R140, [R172+0xd900] ;  /* 0x00d90000ac8c783b */ /* 0x000e6e0000000200 */
[C---:B--2---:R-:W-:Y:S08]  /*9270*/  HMMA.16816.F32.BF16 R12, R136.reuse, R148, R12 ;  /* 0x00000094880c723c */ /* 0x044ff0000004180c */
[C---:B------:R-:W-:Y:S01]  /*9280*/  HMMA.16816.F32.BF16 R16, R136.reuse, R150, R16 ;  /* 0x000000968810723c */ /* 0x040fe20000041810 */
[----:B------:R-:W-:Y:S07]  /*9290*/  LDSM.16.M88.4 R148, [R191+UR4+0xe100] ;  /* 0x00e10004bf94783b */ /* 0x000fee0008000200 */
[C---:B---3--:R-:W-:Y:S08]  /*92a0*/  HMMA.16816.F32.BF16 R20, R136.reuse, R152, R20 ;  /* 0x000000988814723c */ /* 0x048ff00000041814 */
[C---:B------:R-:W-:Y:S01]  /*92b0*/  HMMA.16816.F32.BF16 R24, R136.reuse, R154, R24 ;  /* 0x0000009a8818723c */ /* 0x040fe20000041818 */
[----:B------:R-:W-:Y:S07]  /*92c0*/  LDSM.16.M88.4 R152, [R191+UR4+0xe900] ;  /* 0x00e90004bf98783b */ /* 0x000fee0008000200 */
[C---:B------:R-:W-:Y:S08]  /*92d0*/  HMMA.16816.F32.BF16 R28, R136.reuse, R164, R28 ;  /* 0x000000a4881c723c */ /* 0x040ff0000004181c */
[----:B------:R-:W-:Y:S01]  /*92e0*/  HMMA.16816.F32.BF16 R32, R136, R166, R32 ;  /* 0x000000a68820723c */ /* 0x000fe20000041820 */
[----:B------:R-:W2:Y:S07]  /*92f0*/  LDSM.16.M88.4 R136, [R193+0x4000] ;  /* 0x00400000c188783b */ /* 0x000eae0000000200 */
[C---:B----4-:R-:W-:Y:S01]  /*9300*/  HMMA.16816.F32.BF16 R4, R156.reuse, R168, R4 ;  /* 0x000000a89c04723c */ /* 0x050fe20000041804 */
[----:B------:R-:W-:Y:S07]  /*9310*/  LDSM.16.M88.4 R164, [R189+0x4000] ;  /* 0x00400000bda4783b */ /* 0x000fee0000000200 */
[C---:B------:R-:W-:Y:S01]  /*9320*/  HMMA.16816.F32.BF16 R8, R156.reuse, R170, R8 ;  /* 0x000000aa9c08723c */ /* 0x040fe20000041808 */
[----:B------:R-:W-:Y:S07]  /*9330*/  LDSM.16.M88.4 R168, [R2+0xe100] ;  /* 0x00e1000002a8783b */ /* 0x000fee0000000200 */
[C---:B-----5:R-:W-:Y:S08]  /*9340*/  HMMA.16816.F32.BF16 R12, R156.reuse, R144, R12 ;  /* 0x000000909c0c723c */ /* 0x060ff0000004180c */
[C---:B------:R-:W-:Y:S01]  /*9350*/  HMMA.16816.F32.BF16 R16, R156.reuse, R146, R16 ;  /* 0x000000929c10723c */ /* 0x040fe20000041810 */
[----:B------:R-:W3:Y:S07]  /*9360*/  LDSM.16.M88.4 R144, [R191+UR4+0xf100] ;  /* 0x00f10004bf90783b */ /* 0x000eee0008000200 */
[C---:B-1----:R-:W-:Y:S08]  /*9370*/  HMMA.16816.F32.BF16 R20, R156.reuse, R160, R20 ;  /* 0x000000a09c14723c */ /* 0x042ff00000041814 */
[C---:B------:R-:W-:Y:S01]  /*9380*/  HMMA.16816.F32.BF16 R24, R156.reuse, R162, R24 ;  /* 0x000000a29c18723c */ /* 0x040fe20000041818 */
[----:B------:R-:W1:Y:S07]  /*9390*/  LDSM.16.M88.4 R160, [R191+UR4+0xf900] ;  /* 0x00f90004bfa0783b */ /* 0x000e6e0008000200 */
[C---:B------:R-:W-:Y:S08]  /*93a0*/  HMMA.16816.F32.BF16 R28, R156.reuse, R140, R28 ;  /* 0x0000008c9c1c723c */ /* 0x040ff0000004181c */
[----:B------:R-:W-:Y:S01]  /*93b0*/  HMMA.16816.F32.BF16 R32, R156, R142, R32 ;  /* 0x0000008e9c20723c */ /* 0x000fe20000041820 */
[----:B------:R-:W4:Y:S07]  /*93c0*/  LDSM.16.M88.4 R140, [R2+0xe900] ;  /* 0x00e90000028c783b */ /* 0x000f2e0000000200 */
[C---:B--2---:R-:W-:Y:S01]  /*93d0*/  HMMA.16816.F32.BF16 R4, R136.reuse, R148, R4 ;  /* 0x000000948804723c */ /* 0x044fe20000041804 */
[----:B------:R-:W-:Y:S07]  /*93e0*/  LDSM.16.M88.4 R156, [R2+0xf900] ;  /* 0x00f90000029c783b */ /* 0x000fee0000000200 */
[C---:B------:R-:W-:Y:S01]  /*93f0*/  HMMA.16816.F32.BF16 R8, R136.reuse, R150, R8 ;  /* 0x000000968808723c */ /* 0x040fe20000041808 */
[----:B------:R-:W2:Y:S07]  /*9400*/  LDSM.16.M88.4 R148, [R2+0xf100] ;  /* 0x00f100000294783b */ /* 0x000eae0000000200 */
[C---:B------:R-:W-:Y:S08]  /*9410*/  HMMA.16816.F32.BF16 R12, R136.reuse, R152, R12 ;  /* 0x00000098880c723c */ /* 0x040ff0000004180c */
[C---:B------:R-:W-:Y:S01]  /*9420*/  HMMA.16816.F32.BF16 R16, R136.reuse, R154, R16 ;  /* 0x0000009a8810723c */ /* 0x040fe20000041810 */
[----:B------:R-:W-:Y:S07]  /*9430*/  LDSM.16.M88.4 R152, [R0+0xe100] ;  /* 0x00e100000098783b */ /* 0x000fee0000000200 */
[C---:B---3--:R-:W-:Y:S08]  /*9440*/  HMMA.16816.F32.BF16 R20, R136.reuse, R144, R20 ;  /* 0x000000908814723c */ /* 0x048ff00000041814 */
[C---:B------:R-:W-:Y:S01]  /*9450*/  HMMA.16816.F32.BF16 R24, R136.reuse, R146, R24 ;  /* 0x000000928818723c */ /* 0x040fe20000041818 */
[----:B------:R-:W3:Y:S07]  /*9460*/  LDSM.16.M88.4 R144, [R187+0x4000] ;  /* 0x00400000bb90783b */ /* 0x000eee0000000200 */
[C---:B-1----:R-:W-:Y:S08]  /*9470*/  HMMA.16816.F32.BF16 R28, R136.reuse, R160, R28 ;  /* 0x000000a0881c723c */ /* 0x042ff0000004181c */
[----:B------:R-:W-:Y:S01]  /*9480*/  HMMA.16816.F32.BF16 R32, R136, R162, R32 ;  /* 0x000000a28820723c */ /* 0x000fe20000041820 */
[----:B------:R-:W1:Y:S07]  /*9490*/  LDSM.16.M88.4 R136, [R0+0xe900] ;  /* 0x00e900000088783b */ /* 0x000e6e0000000200 */
[C---:B------:R-:W-:Y:S01]  /*94a0*/  HMMA.16816.F32.BF16 R4, R164.reuse, R168, R4 ;  /* 0x000000a8a404723c */ /* 0x040fe20000041804 */
[----:B------:R-:W-:Y:S07]  /*94b0*/  LDSM.16.M88.4 R160, [R186+0x4000] ;  /* 0x00400000baa0783b */ /* 0x000fee0000000200 */
[C---:B------:R-:W-:Y:S01]  /*94c0*/  HMMA.16816.F32.BF16 R8, R164.reuse, R170, R8 ;  /* 0x000000aaa408723c */ /* 0x040fe20000041808 */
[----:B------:R-:W-:Y:S07]  /*94d0*/  LDSM.16.M88.4 R168, [R172+0xe100] ;  /* 0x00e10000aca8783b */ /* 0x000fee0000000200 */
[C---:B----4-:R-:W-:Y:S01]  /*94e0*/  HMMA.16816.F32.BF16 R12, R164.reuse, R140, R12 ;  /* 0x0000008ca40c723c */ /* 0x050fe2000004180c */
[----:B------:R-:W-:Y:S07]  /*94f0*/  LDSM.16.M88.4 R172, [R172+0x10100] ;  /* 0x01010000acac783b */ /* 0x000fee0000000200 */
[C---:B------:R-:W-:Y:S01]  /*9500*/  HMMA.16816.F32.BF16 R16, R164.reuse, R142, R16 ;  /* 0x0000008ea410723c */ /* 0x040fe20000041810 */
[----:B------:R-:W4:Y:S07]  /*9510*/  LDSM.16.M88.4 R140, [R0+0xf100] ;  /* 0x00f10000008c783b */ /* 0x000f2e0000000200 */
[C---:B--2---:R-:W-:Y:S08]  /*9520*/  HMMA.16816.F32.BF16 R20, R164.reuse, R148, R20 ;  /* 0x00000094a414723c */ /* 0x044ff00000041814 */
[C---:B------:R-:W-:Y:S01]  /*9530*/  HMMA.16816.F32.BF16 R24, R164.reuse, R150, R24 ;  /* 0x00000096a418723c */ /* 0x040fe20000041818 */
[----:B------:R-:W2:Y:S07]  /*9540*/  LDSM.16.M88.4 R148, [R0+0xf900] ;  /* 0x00f900000094783b */ /* 0x000eae0000000200 */
[C---:B------:R-:W-:Y:S08]  /*9550*/  HMMA.16816.F32.BF16 R28, R164.reuse, R156, R28 ;  /* 0x0000009ca41c723c */ /* 0x040ff0000004181c */
[----:B------:R-:W-:Y:S01]  /*9560*/  HMMA.16816.F32.BF16 R32, R164, R158, R32 ;  /* 0x0000009ea420723c */ /* 0x000fe20000041820 */
[----:B------:R-:W5:Y:S07]  /*9570*/  LDSM.16.M88.4 R156, [R132+0xe900] ;  /* 0x00e90000849c783b */ /* 0x000f6e0000000200 */
[C---:B---3--:R-:W-:Y:S01]  /*9580*/  HMMA.16816.F32.BF16 R4, R144.reuse, R152, R4 ;  /* 0x000000989004723c */ /* 0x048fe20000041804 */
[----:B------:R-:W-:Y:S07]  /*9590*/  LDSM.16.M88.4 R164, [R191+UR4+0x11100] ;  /* 0x01110004bfa4783b */ /* 0x000fee0008000200 */
[C---:B------:R-:W-:Y:S01]  /*95a0*/  HMMA.16816.F32.BF16 R8, R144.reuse, R154, R8 ;  /* 0x0000009a9008723c */ /* 0x040fe20000041808 */
[----:B------:R-:W-:Y:S07]  /*95b0*/  LDSM.16.M88.4 R152, [R191+UR4+0x10900] ;  /* 0x01090004bf98783b */ /* 0x000fee0008000200 */
[C---:B-1----:R-:W-:Y:S08]  /*95c0*/  HMMA.16816.F32.BF16 R12, R144.reuse, R136, R12 ;  /* 0x00000088900c723c */ /* 0x042ff0000004180c */
[C---:B------:R-:W-:Y:S01]  /*95d0*/  HMMA.16816.F32.BF16 R16, R144.reuse, R138, R16 ;  /* 0x0000008a9010723c */ /* 0x040fe20000041810 */
[----:B------:R-:W1:Y:S07]  /*95e0*/  LDSM.16.M88.4 R136, [R132+0xf100] ;  /* 0x00f100008488783b */ /* 0x000e6e0000000200 */
[C---:B----4-:R-:W-:Y:S08]  /*95f0*/  HMMA.16816.F32.BF16 R20, R144.reuse, R140, R20 ;  /* 0x0000008c9014723c */ /* 0x050ff00000041814 */
[C---:B------:R-:W-:Y:S01]  /*9600*/  HMMA.16816.F32.BF16 R24, R144.reuse, R142, R24 ;  /* 0x0000008e9018723c */ /* 0x040fe20000041818 */
[----:B------:R-:W3:Y:S07]  /*9610*/  LDSM.16.M88.4 R140, [R132+0xf900] ;  /* 0x00f90000848c783b */ /* 0x000eee0000000200 */
[C---:B--2---:R-:W-:Y:S08]  /*9620*/  HMMA.16816.F32.BF16 R28, R144.reuse, R148, R28 ;  /* 0x00000094901c723c */ /* 0x044ff0000004181c */
[----:B------:R-:W-:Y:S01]  /*9630*/  HMMA.16816.F32.BF16 R32, R144, R150, R32 ;  /* 0x000000969020723c */ /* 0x000fe20000041820 */
[----:B------:R-:W-:Y:S07]  /*9640*/  LDSM.16.M88.4 R144, [R193+0x8000] ;  /* 0x00800000c190783b */ /* 0x000fee0000000200 */
[C---:B------:R-:W-:Y:S01]  /*9650*/  HMMA.16816.F32.BF16 R4, R160.reuse, R168, R4 ;  /* 0x000000a8a004723c */ /* 0x040fe20000041804 */
[----:B------:R-:W2:Y:S07]  /*9660*/  LDSM.16.M88.4 R148, [R191+UR4+0x10100] ;  /* 0x01010004bf94783b */ /* 0x000eae0008000200 */
[C---:B------:R-:W-:Y:S01]  /*9670*/  HMMA.16816.F32.BF16 R8, R160.reuse, R170, R8 ;  /* 0x000000aaa008723c */ /* 0x040fe20000041808 */
[----:B------:R-:W-:Y:S07]  /*9680*/  LDSM.16.M88.4 R168, [R2+0x10100] ;  /* 0x0101000002a8783b */ /* 0x000fee0000000200 */
[C---:B-----5:R-:W-:Y:S08]  /*9690*/  HMMA.16816.F32.BF16 R12, R160.reuse, R156, R12 ;  /* 0x0000009ca00c723c */ /* 0x060ff0000004180c */
[C---:B------:R-:W-:Y:S01]  /*96a0*/  HMMA.16816.F32.BF16 R16, R160.reuse, R158, R16 ;  /* 0x0000009ea010723c */ /* 0x040fe20000041810 */
[----:B------:R-:W4:Y:S07]  /*96b0*/  LDSM.16.M88.4 R156, [R191+UR4+0x11900] ;  /* 0x01190004bf9c783b */ /* 0x000f2e0008000200 */
[C---:B-1----:R-:W-:Y:S08]  /*96c0*/  HMMA.16816.F32.BF16 R20, R160.reuse, R136, R20 ;  /* 0x00000088a014723c */ /* 0x042ff00000041814 */
[C---:B------:R-:W-:Y:S01]  /*96d0*/  HMMA.16816.F32.BF16 R24, R160.reuse, R138, R24 ;  /* 0x0000008aa018723c */ /* 0x040fe20000041818 */
[----:B------:R-:W1:Y:S07]  /*96e0*/  LDSM.16.M88.4 R136, [R189+0x8000] ;  /* 0x00800000bd88783b */ /* 0x000e6e0000000200 */
[C---:B---3--:R-:W-:Y:S08]  /*96f0*/  HMMA.16816.F32.BF16 R28, R160.reuse, R140, R28 ;  /* 0x0000008ca01c723c */ /* 0x048ff0000004181c */
[----:B------:R-:W-:Y:S01]  /*9700*/  HMMA.16816.F32.BF16 R32, R160, R142, R32 ;  /* 0x0000008ea020723c */ /* 0x000fe20000041820 */
[----:B------:R-:W3:Y:S07]  /*9710*/  LDSM.16.M88.4 R140, [R2+0x10900] ;  /* 0x01090000028c783b */ /* 0x000eee0000000200 */
        /* <DEDUP_REMOVED lines=10> */
[C---:B----4-:R-:W-:Y:S08]  /*97c0*/  HMMA.16816.F32.BF16 R28, R144.reuse, R156, R28 ;  /* 0x0000009c901c723c */ /* 0x050ff0000004181c */
[----:B------:R-:W-:Y:S01]  /*97d0*/  HMMA.16816.F32.BF16 R32, R144, R158, R32 ;  /* 0x0000009e9020723c */ /* 0x000fe20000041820 */
[----:B------:R-:W4:Y:S07]  /*97e0*/  LDSM.16.M88.4 R144, [R0+0x10900] ;  /* 0x010900000090783b */ /* 0x000f2e0000000200 */
[C---:B-1----:R-:W-:Y:S01]  /*97f0*/  HMMA.16816.F32.BF16 R4, R136.reuse, R168, R4 ;  /* 0x000000a88804723c */ /* 0x042fe20000041804 */
[----:B------:R-:W1:Y:S07]  /*9800*/  LDSM.16.M88.4 R156, [R0+0x11100] ;  /* 0x01110000009c783b */ /* 0x000e6e0000000200 */
[C---:B------:R-:W-:Y:S01]  /*9810*/  HMMA.16816.F32.BF16 R8, R136.reuse, R170, R8 ;  /* 0x000000aa8808723c */ /* 0x040fe20000041808 */
[----:B------:R-:W-:Y:S07]  /*9820*/  LDSM.16.M88.4 R168, [R186+0x8000] ;  /* 0x00800000baa8783b */ /* 0x000fee0000000200 */
[C---:B---3--:R-:W-:Y:S08]  /*9830*/  HMMA.16816.F32.BF16 R12, R136.reuse, R140, R12 ;  /* 0x0000008c880c723c */ /* 0x048ff0000004180c */
[C---:B------:R-:W-:Y:S01]  /*9840*/  HMMA.16816.F32.BF16 R16, R136.reuse, R142, R16 ;  /* 0x0000008e8810723c */ /* 0x040fe20000041810 */
[----:B------:R-:W3:Y:S07]  /*9850*/  LDSM.16.M88.4 R140, [R0+0x11900] ;  /* 0x01190000008c783b */ /* 0x000eee0000000200 */
[C---:B--2---:R-:W-:Y:S08]  /*9860*/  HMMA.16816.F32.BF16 R20, R136.reuse, R148, R20 ;  /* 0x000000948814723c */ /* 0x044ff00000041814 */
[C---:B------:R-:W-:Y:S08]  /*9870*/  HMMA.16816.F32.BF16 R24, R136.reuse, R150, R24 ;  /* 0x000000968818723c */ /* 0x040ff00000041818 */
[C---:B-----5:R-:W-:Y:S08]  /*9880*/  HMMA.16816.F32.BF16 R28, R136.reuse, R152, R28 ;  /* 0x00000098881c723c */ /* 0x060ff0000004181c */
[----:B------:R-:W-:Y:S01]  /*9890*/  HMMA.16816.F32.BF16 R32, R136, R154, R32 ;  /* 0x0000009a8820723c */ /* 0x000fe20000041820 */
[----:B------:R-:W2:Y:S07]  /*98a0*/  LDSM.16.M88.4 R136, [R132+0x10900] ;  /* 0x010900008488783b */ /* 0x000eae0000000200 */
[C---:B------:R-:W-:Y:S08]  /*98b0*/  HMMA.16816.F32.BF16 R4, R160.reuse, R164, R4 ;  /* 0x000000a4a004723c */ /* 0x040ff00000041804 */
[C---:B------:R-:W-:Y:S08]  /*98c0*/  HMMA.16816.F32.BF16 R8, R160.reuse, R166, R8 ;  /* 0x000000a6a008723c */ /* 0x040ff00000041808 */
[C---:B----4-:R-:W-:Y:S08]  /*98d0*/  HMMA.16816.F32.BF16 R12, R160.reuse, R144, R12 ;  /* 0x00000090a00c723c */ /* 0x050ff0000004180c */
[C---:B------:R-:W-:Y:S01]  /*98e0*/  HMMA.16816.F32.BF16 R16, R160.reuse, R146, R16 ;  /* 0x00000092a010723c */ /* 0x040fe20000041810 */
[----:B------:R-:W4:Y:S07]  /*98f0*/  LDSM.16.M88.4 R144, [R132+0x11100] ;  /* 0x011100008490783b */ /* 0x000f2e0000000200 */
[C---:B-1----:R-:W-:Y:S08]  /*9900*/  HMMA.16816.F32.BF16 R20, R160.reuse, R156, R20 ;  /* 0x0000009ca014723c */ /* 0x042ff00000041814 */
[C---:B------:R-:W-:Y:S08]  /*9910*/  HMMA.16816.F32.BF16 R24, R160.reuse, R158, R24 ;  /* 0x0000009ea018723c */ /* 0x040ff00000041818 */
[C---:B---3--:R-:W-:Y:S08]  /*9920*/  HMMA.16816.F32.BF16 R28, R160.reuse, R140, R28 ;  /* 0x0000008ca01c723c */ /* 0x048ff0000004181c */
        /* <DEDUP_REMOVED lines=11> */
[C---:B----4-:R-:W-:Y:S01]  /*99e0*/  HMMA.16816.F32.BF16 R20, R168.reuse, R144, R20 ;  /* 0x00000090a814723c */ /* 0x050fe20000041814 */
[----:B------:R-:W-:Y:S03]  /*99f0*/  LDSM.16.MT88.4 R152, [R184+UR4+0x2900] ;  /* 0x00290004b898783b */ /* 0x000fe60008004200 */
[----:B------:R-:W-:Y:S04]  /*9a00*/  FMNMX.FTZ R149, R5, R0, !PT ;  /* 0x0000000005957209 */ /* 0x000fe80007810000 */
[C---:B------:R-:W-:Y:S04]  /*9a10*/  HMMA.16816.F32.BF16 R24, R168.reuse, R146, R24 ;  /* 0x00000092a818723c */ /* 0x040fe80000041818 */
        /* <DEDUP_REMOVED lines=36> */
[----:B------:R-:W2:Y:S01]  /*9c60*/  SHFL.BFLY PT, R0, R143, 0x1, 0x1f ;  /* 0x0c201f008f007f89 */ /* 0x000ea200000e0000 */
[----:B-1----:R-:W-:Y:S07]  /*9c70*/  FMNMX.FTZ R2, R145, R2, !PT ;  /* 0x0000000291027209 */ /* 0x002fee0007810000 */
[----:B------:R-:W-:Y:S01]  /*9c80*/  LDSM.16.MT88.4 R144, [R185+UR4+0x2900] ;  /* 0x00290004b990783b */ /* 0x000fe20008004200 */
[C---:B------:R-:W-:Y:S02]  /*9c90*/  FADD.FTZ R133, -R2.reuse, R133 ;  /* 0x0000008502857221 */ /* 0x040fe40000010100 */
[----:B------:R-:W-:Y:S01]  /*9ca0*/  FMUL.FTZ R165, R2, c[0x0][0x2d0] ;  /* 0x0000b40002a57a20 */ /* 0x000fe20000410000 */
[----:B--2---:R-:W-:Y:S01]  /*9cb0*/  FMNMX.FTZ R0, R143, R0, !PT ;  /* 0x000000008f007209 */ /* 0x004fe20007810000 */
[----:B------:R-:W-:Y:S02]  /*9cc0*/  FMUL.FTZ R132, R133, c[0x0][0x2d0] ;  /* 0x0000b40085847a20 */ /* 0x000fe40000410000 */
[----:B------:R-:W-:Y:S02]  /*9cd0*/  FFMA.FTZ R158, R4, c[0x0][0x2d0], -R165 ;  /* 0x0000b400049e7a23 */ /* 0x000fe400000108a5 */
[C---:B------:R-:W-:Y:S02]  /*9ce0*/  FADD.FTZ R133, -R0.reuse, R3 ;  /* 0x0000000300857221 */ /* 0x040fe40000010100 */
[----:B------:R-:W-:Y:S01]  /*9cf0*/  FMUL.FTZ R164, R0, c[0x0][0x2d0] ;  /* 0x0000b40000a47a20 */ /* 0x000fe20000410000 */
[----:B------:R-:W1:Y:S01]  /*9d00*/  MUFU.EX2 R132, R132 ;  /* 0x0000008400847308 */ /* 0x000e620000000800 */
[----:B------:R-:W-:Y:S02]  /*9d10*/  FMUL.FTZ R3, R133, c[0x0][0x2d0] ;  /* 0x0000b40085037a20 */ /* 0x000fe40000410000 */
[--C-:B------:R-:W-:Y:S02]  /*9d20*/  FFMA.FTZ R161, R5, c[0x0][0x2d0], -R165.reuse ;  /* 0x0000b40005a17a23 */ /* 0x100fe400000108a5 */
[--C-:B------:R-:W-:Y:S02]  /*9d30*/  FFMA.FTZ R156, R8, c[0x0][0x2d0], -R165.reuse ;  /* 0x0000b400089c7a23 */ /* 0x100fe400000108a5 */
[--C-:B------:R-:W-:Y:S01]  /*9d40*/  FFMA.FTZ R157, R9, c[0x0][0x2d0], -R165.reuse ;  /* 0x0000b400099d7a23 */ /* 0x100fe200000108a5 */
[----:B------:R-:W-:Y:S01]  /*9d50*/  IADD3 R9, R185, UR4, RZ ;  /* 0x00000004b9097c10 */ /* 0x000fe2000fffe0ff */
[--C-:B------:R-:W-:Y:S01]  /*9d60*/  FFMA.FTZ R162, R6, c[0x0][0x2d0], -R164.reuse ;  /* 0x0000b40006a27a23 */ /* 0x100fe200000108a4 */
[----:B------:R-:W2:Y:S01]  /*9d70*/  MUFU.EX2 R3, R3 ;  /* 0x0000000300037308 */ /* 0x000ea20000000800 */
[--C-:B------:R-:W-:Y:S01]  /*9d80*/  FFMA.FTZ R159, R7, c[0x0][0x2d0], -R164.reuse ;  /* 0x0000b400079f7a23 */ /* 0x100fe200000108a4 */
[----:B------:R-:W-:Y:S01]  /*9d90*/  IADD3 R133, R190, R9, RZ ;  /* 0x00000009be857210 */ /* 0x000fe20007ffe0ff */
[--C-:B------:R-:W-:Y:S02]  /*9da0*/  FFMA.FTZ R160, R10, c[0x0][0x2d0], -R164.reuse ;  /* 0x0000b4000aa07a23 */ /* 0x100fe400000108a4 */
[--C-:B------:R-:W-:Y:S02]  /*9db0*/  FFMA.FTZ R163, R11, c[0x0][0x2d0], -R164.reuse ;  /* 0x0000b4000ba37a23 */ /* 0x100fe400000108a4 */
[----:B------:R-:W3:Y:S01]  /*9dc0*/  LDSM.16.MT88.4 R140, [R133+0x100] ;  /* 0x00010000858c783b */ /* 0x000ee20000004200 */
[--C-:B------:R-:W-:Y:S02]  /*9dd0*/  FFMA.FTZ R166, R12, c[0x0][0x2d0], -R165.reuse ;  /* 0x0000b4000ca67a23 */ /* 0x100fe400000108a5 */
        /* <DEDUP_REMOVED lines=9> */
[C---:B------:R-:W-:Y:S02]  /*9e70*/  FMUL.FTZ R100, R132.reuse, R100 ;  /* 0x0000006484647220 */ /* 0x040fe40000410000 */
[C---:B--2---:R-:W-:Y:S02]  /*9e80*/  FMUL.FTZ R6, R3.reuse, R130 ;  /* 0x0000008203067220 */ /* 0x044fe40000410000 */
[C---:B------:R-:W-:Y:S02]  /*9e90*/  FMUL.FTZ R7, R3.reuse, R131 ;  /* 0x0000008303077220 */ /* 0x040fe40000410000 */
[C---:B------:R-:W-:Y:S01]  /*9ea0*/  FMUL.FTZ R10, R3.reuse, R126 ;  /* 0x0000007e030a7220 */ /* 0x040fe20000410000 */
[----:B------:R-:W-:Y:S01]  /*9eb0*/  MUFU.EX2 R156, R156 ;  /* 0x0000009c009c7308 */ /* 0x000fe20000000800 */
[C---:B------:R-:W-:Y:S02]  /*9ec0*/  FMUL.FTZ R11, R3.reuse, R127 ;  /* 0x0000007f030b7220 */ /* 0x040fe40000410000 */
[----:B------:R-:W2:Y:S01]  /*9ed0*/  LDSM.16.MT88.4 R124, [R184+UR4+0x100] ;  /* 0x00010004b87c783b */ /* 0x000ea20008004200 */
[C---:B------:R-:W-:Y:S02]  /*9ee0*/  FMUL.FTZ R101, R132.reuse, R101 ;  /* 0x0000006584657220 */ /* 0x040fe40000410000 */
[C---:B------:R-:W-:Y:S02]  /*9ef0*/  FMUL.FTZ R102, R3.reuse, R102 ;  /* 0x0000006603667220 */ /* 0x040fe40000410000 */
[----:B------:R-:W-:Y:S02]  /*9f00*/  FMUL.FTZ R103, R3, R103 ;  /* 0x0000006703677220 */ /* 0x000fe40000410000 */
[----:B------:R-:W4:Y:S01]  /*9f10*/  MUFU.EX2 R157, R157 ;  /* 0x0000009d009d7308 */ /* 0x000f220000000800 */
[C---:B------:R-:W-:Y:S02]  /*9f20*/  FMUL.FTZ R104, R132.reuse, R104 ;  /* 0x0000006884687220 */ /* 0x040fe40000410000 */
[C---:B------:R-:W-:Y:S01]  /*9f30*/  FMUL.FTZ R105, R132.reuse, R105 ;  /* 0x0000006984697220 */ /* 0x040fe20000410000 */
[----:B-1----:R-:W-:Y:S01]  /*9f40*/  F2FP.BF16.PACK_AB R128, R161, R158 ;  /* 0x0000009ea180723e */ /* 0x002fe200000010ff */
        /* <DEDUP_REMOVED lines=10> */
[--C-:B------:R-:W-:Y:S02]  /*9ff0*/  FFMA.FTZ R171, R17, c[0x0][0x2d0], -R165.reuse ;  /* 0x0000b40011ab7a23 */ /* 0x100fe400000108a5 */
[--C-:B------:R-:W-:Y:S01]  /*a000*/  FFMA.FTZ R172, R18, c[0x0][0x2d0], -R164.reuse ;  /* 0x0000b40012ac7a23 */ /* 0x100fe200000108a4 */
[----:B----4-:R-:W-:Y:S01]  /*a010*/  F2FP.BF16.PACK_AB R130, R157, R156 ;  /* 0x0000009c9d82723e */ /* 0x010fe200000010ff */
[--C-:B------:R-:W-:Y:S02]  /*a020*/  FFMA.FTZ R173, R19, c[0x0][0x2d0], -R164.reuse ;  /* 0x0000b40013ad7a23 */ /* 0x100fe400000108a4 */
[----:B------:R-:W-:Y:S01]  /*a030*/  LDSM.16.MT88.4 R16, [R133+0x900] ;  /* 0x000900008510783b */ /* 0x000fe20000004200 */
[--C-:B------:R-:W-:Y:S02]  /*a040*/  FFMA.FTZ R174, R28, c[0x0][0x2d0], -R165.reuse ;  /* 0x0000b4001cae7a23 */ /* 0x100fe400000108a5 */
[----:B------:R-:W-:Y:S01]  /*a050*/  MUFU.EX2 R160, R160 ;  /* 0x000000a000a07308 */ /* 0x000fe20000000800 */
[--C-:B------:R-:W-:Y:S02]  /*a060*/  FFMA.FTZ R175, R29, c[0x0][0x2d0], -R165.reuse ;  /* 0x0000b4001daf7a23 */ /* 0x100fe400000108a5 */
[--C-:B------:R-:W-:Y:S02]  /*a070*/  FFMA.FTZ R209, R30, c[0x0][0x2d0], -R164.reuse ;  /* 0x0000b4001ed17a23 */ /* 0x100fe400000108a4 */
[--C-:B------:R-:W-:Y:S02]  /*a080*/  FFMA.FTZ R216, R31, c[0x0][0x2d0], -R164.reuse ;  /* 0x0000b4001fd87a23 */ /* 0x100fe400000108a4 */
[----:B------:R-:W-:Y:S01]  /*a090*/  LDSM.16.MT88.4 R28, [R184+UR4+0x1900] ;  /* 0x00190004b81c783b */ /* 0x000fe20008004200 */
[----:B------:R-:W-:Y:S02]  /*a0a0*/  FFMA.FTZ R217, R32, c[0x0][0x2d0], -R165 ;  /* 0x0000b40020d97a23 */ /* 0x000fe400000108a5 */
[----:B------:R-:W4:Y:S01]  /*a0b0*/  MUFU.EX2 R163, R163 ;  /* 0x000000a300a37308 */ /* 0x000f220000000800 */
[----:B------:R-:W-:Y:S02]  /*a0c0*/  FFMA.FTZ R219, R34, c[0x0][0x2d0], -R164 ;  /* 0x0000b40022db7a23 */ /* 0x000fe400000108a4 */
        /* <DEDUP_REMOVED lines=13> */
[----:B------:R-:W-:Y:S01]  /*a1a0*/  FMUL.FTZ R122, R3, R122 ;  /* 0x0000007a037a7220 */ /* 0x000fe20000410000 */
[----:B----4-:R-:W-:Y:S01]  /*a1b0*/  F2FP.BF16.PACK_AB R131, R163, R160 ;  /* 0x000000a0a383723e */ /* 0x010fe200000010ff */
[C---:B------:R-:W-:Y:S02]  /*a1c0*/  FMUL.FTZ R123, R3.reuse, R123 ;  /* 0x0000007b037b7220 */ /* 0x040fe40000410000 */
[C---:B------:R-:W-:Y:S02]  /*a1d0*/  FMUL.FTZ R36, R132.reuse, R36 ;  /* 0x0000002484247220 */ /* 0x040fe40000410000 */
[----:B------:R-:W-:Y:S01]  /*a1e0*/  FMUL.FTZ R37, R132, R37 ;  /* 0x0000002584257220 */ /* 0x000fe20000410000 */
[----:B------:R-:W-:Y:S01]  /*a1f0*/  MUFU.EX2 R168, R168 ;  /* 0x000000a800a87308 */ /* 0x000fe20000000800 */
[C---:B------:R-:W-:Y:S05]  /*a200*/  HMMA.16816.F32.BF16 R4, R128.reuse, R136, R4 ;  /* 0x000000888004723c */ /* 0x040fea0000041804 */
[C---:B------:R-:W-:Y:S02]  /*a210*/  FMUL.FTZ R38, R3.reuse, R38 ;  /* 0x0000002603267220 */ /* 0x040fe40000410000 */
[----:B------:R-:W-:Y:S01]  /*a220*/  IADD3 R137, R184, UR4, RZ ;  /* 0x00000004b8897c10 */ /* 0x000fe2000fffe0ff */
[C---:B------:R-:W-:Y:S01]  /*a230*/  HMMA.16816.F32.BF16 R8, R128.reuse, R138, R8 ;  /* 0x0000008a8008723c */ /* 0x040fe20000041808 */
[----:B------:R-:W4:Y:S03]  /*a240*/  MUFU.EX2 R169, R169 ;  /* 0x000000a900a97308 */ /* 0x000f260000000800 */
[----:B------:R-:W-:Y:S01]  /*a250*/  IADD3 R134, R190, R137, RZ ;  /* 0x00000089be867210 */ /* 0x000fe20007ffe0ff */
[C---:B------:R-:W-:Y:S02]  /*a260*/  FMUL.FTZ R39, R3.reuse, R39 ;  /* 0x0000002703277220 */ /* 0x040fe40000410000 */
[C---:B------:R-:W-:Y:S01]  /*a270*/  FMUL.FTZ R40, R132.reuse, R40 ;  /* 0x0000002884287220 */ /* 0x040fe20000410000 */
[C---:B---3--:R-:W-:Y:S01]  /*a280*/  HMMA.16816.F32.BF16 R100, R128.reuse, R140, R100 ;  /* 0x0000008c8064723c */ /* 0x048fe20000041864 */
[----:B------:R-:W3:Y:S02]  /*a290*/  LDSM.16.MT88.4 R136, [R134+0x100] ;  /* 0x000100008688783b */ /* 0x000ee40000004200 */
[----:B------:R-:W-:Y:S01]  /*a2a0*/  MUFU.EX2 R170, R170 ;  /* 0x000000aa00aa7308 */ /* 0x000fe20000000800 */
[C---:B------:R-:W-:Y:S02]  /*a2b0*/  FMUL.FTZ R41, R132.reuse, R41 ;  /* 0x0000002984297220 */ /* 0x040fe40000410000 */
[C---:B------:R-:W-:Y:S02]  /*a2c0*/  FMUL.FTZ R42, R3.reuse, R42 ;  /* 0x0000002a032a7220 */ /* 0x040fe40000410000 */
[C---:B------:R-:W-:Y:S01]  /*a2d0*/  HMMA.16816.F32.BF16 R104, R128.reuse, R142, R104 ;  /* 0x0000008e8068723c */ /* 0x040fe20000041868 */
[----:B------:R-:W5:Y:S03]  /*a2e0*/  LDSM.16.MT88.4 R140, [R185+UR4+0x2100] ;  /* 0x00210004b98c783b */ /* 0x000f660008004200 */
[C---:B------:R-:W-:Y:S01]  /*a2f0*/  FMUL.FTZ R43, R3.reuse, R43 ;  /* 0x0000002b032b7220 */ /* 0x040fe20000410000 */
[----:B------:R-:W1:Y:S01]  /*a300*/  MUFU.EX2 R171, R171 ;  /* 0x000000ab00ab7308 */ /* 0x000e620000000800 */
[C---:B------:R-:W-:Y:S02]  /*a310*/  FMUL.FTZ R44, R132.reuse, R44 ;  /* 0x0000002c842c7220 */ /* 0x040fe40000410000 */
[C---:B--2---:R-:W-:Y:S01]  /*a320*/  HMMA.16816.F32.BF16 R108, R128.reuse, R124, R108 ;  /* 0x0000007c806c723c */ /* 0x044fe2000004186c */
[----:B------:R-:W-:Y:S03]  /*a330*/  LDSM.16.MT88.4 R12, [R134+0x4100] ;  /* 0x00410000860c783b */ /* 0x000fe60000004200 */
[C---:B------:R-:W-:Y:S02]  /*a340*/  FMUL.FTZ R45, R132.reuse, R45 ;  /* 0x0000002d842d7220 */ /* 0x040fe40000410000 */
[C---:B------:R-:W-:Y:S01]  /*a350*/  FMUL.FTZ R46, R3.reuse, R46 ;  /* 0x0000002e032e7220 */ /* 0x040fe20000410000 */
[----:B------:R-:W-:Y:S01]  /*a360*/  MUFU.EX2 R172, R172 ;  /* 0x000000ac00ac7308 */ /* 0x000fe20000000800 */
[C---:B------:R-:W-:Y:S01]  /*a370*/  HMMA.16816.F32.BF16 R112, R128.reuse, R126, R112 ;  /* 0x0000007e8070723c */ /* 0x040fe20000041870 */
[----:B------:R-:W2:Y:S03]  /*a380*/  LDSM.16.MT88.4 R124, [R133+0x2100] ;  /* 0x00210000857c783b */ /* 0x000ea60000004200 */
[C---:B------:R-:W-:Y:S02]  /*a390*/  FMUL.FTZ R47, R3.reuse, R47 ;  /* 0x0000002f032f7220 */ /* 0x040fe40000410000 */
[C---:B------:R-:W-:Y:S02]  /*a3a0*/  FMUL.FTZ R48, R132.reuse, R48 ;  /* 0x0000003084307220 */ /* 0x040fe40000410000 */
[C---:B------:R-:W-:Y:S01]  /*a3b0*/  FMUL.FTZ R49, R132.reuse, R49 ;  /* 0x0000003184317220 */ /* 0x040fe20000410000 */
[----:B------:R-:W1:Y:S03]  /*a3c0*/  MUFU.EX2 R173, R173 ;  /* 0x000000ad00ad7308 */ /* 0x000e660000000800 */
[C---:B------:R-:W-:Y:S02]  /*a3d0*/  FMUL.FTZ R50, R3.reuse, R50 ;  /* 0x0000003203327220 */ /* 0x040fe40000410000 */
[C---:B------:R-:W-:Y:S02]  /*a3e0*/  FMUL.FTZ R51, R3.reuse, R51 ;  /* 0x0000003303337220 */ /* 0x040fe40000410000 */
[C---:B------:R-:W-:Y:S01]  /*a3f0*/  FMUL.FTZ R52, R132.reuse, R52 ;  /* 0x0000003484347220 */ /* 0x040fe20000410000 */
[C---:B---3--:R-:W-:Y:S02]  /*a400*/  HMMA.16816.F32.BF16 R116, R128.reuse, R136, R116 ;  /* 0x000000888074723c */ /* 0x048fe40000041874 */
[----:B------:R-:W-:Y:S01]  /*a410*/  MUFU.EX2 R174, R174 ;  /* 0x000000ae00ae7308 */ /* 0x000fe20000000800 */
[C---:B------:R-:W-:Y:S02]  /*a420*/  FMUL.FTZ R53, R132.reuse, R53 ;  /* 0x0000003584357220 */ /* 0x040fe40000410000 */
[C---:B------:R-:W-:Y:S02]  /*a430*/  FMUL.FTZ R54, R3.reuse, R54 ;  /* 0x0000003603367220 */ /* 0x040fe40000410000 */
[C---:B------:R-:W-:Y:S01]  /*a440*/  FMUL.FTZ R55, R3.reuse, R55 ;  /* 0x0000003703377220 */ /* 0x040fe20000410000 */
[C---:B------:R-:W-:Y:S01]  /*a450*/  HMMA.16816.F32.BF16 R120, R128.reuse, R138, R120 ;  /* 0x0000008a8078723c */ /* 0x040fe20000041878 */
[----:B------:R-:W3:Y:S03]  /*a460*/  LDSM.16.MT88.4 R136, [R184+UR4+0x2100] ;  /* 0x00210004b888783b */ /* 0x000ee60008004200 */
[C---:B------:R-:W-:Y:S01]  /*a470*/  FMUL.FTZ R56, R132.reuse, R56 ;  /* 0x0000003884387220 */ /* 0x040fe20000410000 */
[----:B------:R-:W-:Y:S01]  /*a480*/  MUFU.EX2 R175, R175 ;  /* 0x000000af00af7308 */ /* 0x000fe20000000800 */
[C---:B------:R-:W-:Y:S02]  /*a490*/  FMUL.FTZ R57, R132.reuse, R57 ;  /* 0x0000003984397220 */ /* 0x040fe40000410000 */
[C---:B-----5:R-:W-:Y:S04]  /*a4a0*/  HMMA.16816.F32.BF16 R36, R128.reuse, R140, R36 ;  /* 0x0000008c8024723c */ /* 0x060fe80000041824 */
[C---:B------:R-:W-:Y:S02]  /*a4b0*/  FMUL.FTZ R58, R3.reuse, R58 ;  /* 0x0000003a033a7220 */ /* 0x040fe40000410000 */
[C---:B------:R-:W-:Y:S01]  /*a4c0*/  FMUL.FTZ R59, R3.reuse, R59 ;  /* 0x0000003b033b7220 */ /* 0x040fe20000410000 */
[----:B------:R-:W-:Y:S01]  /*a4d0*/  MUFU.EX2 R209, R209 ;  /* 0x000000d100d17308 */ /* 0x000fe20000000800 */
[C---:B------:R-:W-:Y:S01]  /*a4e0*/  HMMA.16816.F32.BF16 R40, R128.reuse, R142, R40 ;  /* 0x0000008e8028723c */ /* 0x040fe20000041828 */
[----:B------:R-:W5:Y:S03]  /*a4f0*/  LDSM.16.MT88.4 R140, [R134+0x2100] ;  /* 0x00210000868c783b */ /* 0x000f660000004200 */
[C---:B------:R-:W-:Y:S02]  /*a500*/  FMUL.FTZ R60, R132.reuse, R60 ;  /* 0x0000003c843c7220 */ /* 0x040fe40000410000 */
[C---:B------:R-:W-:Y:S02]  /*a510*/  FMUL.FTZ R61, R132.reuse, R61 ;  /* 0x0000003d843d7220 */ /* 0x040fe40000410000 */
[C---:B--2---:R-:W-:Y:S01]  /*a520*/  HMMA.16816.F32.BF16 R44, R128.reuse, R124, R44 ;  /* 0x0000007c802c723c */ /* 0x044fe2000004182c */
[----:B------:R-:W-:Y:S03]  /*a530*/  MUFU.EX2 R216, R216 ;  /* 0x000000d800d87308 */ /* 0x000fe60000000800 */
[C---:B------:R-:W-:Y:S02]  /*a540*/  FMUL.FTZ R62, R3.reuse, R62 ;  /* 0x0000003e033e7220 */ /* 0x040fe40000410000 */
[C---:B------:R-:W-:Y:S02]  /*a550*/  FMUL.FTZ R63, R3.reuse, R63 ;  /* 0x0000003f033f7220 */ /* 0x040fe40000410000 */
[C---:B------:R-:W-:Y:S01]  /*a560*/  HMMA.16816.F32.BF16 R48, R128.reuse, R126, R48 ;  /* 0x0000007e8030723c */ /* 0x040fe20000041830 */
[----:B------:R-:W2:Y:S02]  /*a570*/  LDSM.16.MT88.4 R124, [R185+UR4+0x4100] ;  /* 0x00410004b97c783b */ /* 0x000ea40008004200 */
[----:B------:R-:W-:Y:S01]  /*a580*/  MUFU.EX2 R217, R217 ;  /* 0x000000d900d97308 */ /* 0x000fe20000000800 */
[C---:B------:R-:W-:Y:S02]  /*a590*/  FMUL.FTZ R64, R132.reuse, R64 ;  /* 0x0000004084407220 */ /* 0x040fe40000410000 */
[C---:B------:R-:W-:Y:S02]  /*a5a0*/  FMUL.FTZ R65, R132.reuse, R65 ;  /* 0x0000004184417220 */ /* 0x040fe40000410000 */
[C---:B------:R-:W-:Y:S01]  /*a5b0*/  FMUL.FTZ R66, R3.reuse, R66 ;  /* 0x0000004203427220 */ /* 0x040fe20000410000 */
        /* <DEDUP_REMOVED lines=13> */
[----:B------:R-:W5:Y:S03]  /*a690*/  LDSM.16.MT88.4 R140, [R184+UR4+0x4100] ;  /* 0x00410004b88c783b */ /* 0x000f660008004200 */
[C---:B------:R-:W-:Y:S02]  /*a6a0*/  FMUL.FTZ R74, R3.reuse, R74 ;  /* 0x0000004a034a7220 */ /* 0x040fe40000410000 */
[C---:B------:R-:W-:Y:S02]  /*a6b0*/  FMUL.FTZ R75, R3.reuse, R75 ;  /* 0x0000004b034b7220 */ /* 0x040fe40000410000 */
[C---:B--2---:R-:W-:Y:S04]  /*a6c0*/  HMMA.16816.F32.BF16 R68, R128.reuse, R124, R68 ;  /* 0x0000007c8044723c */ /* 0x044fe80000041844 */
[C---:B------:R-:W-:Y:S02]  /*a6d0*/  FMUL.FTZ R76, R132.reuse, R76 ;  /* 0x0000004c844c7220 */ /* 0x040fe40000410000 */
[C---:B------:R-:W-:Y:S02]  /*a6e0*/  FMUL.FTZ R77, R132.reuse, R77 ;  /* 0x0000004d844d7220 */ /* 0x040fe40000410000 */
[C---:B------:R-:W-:Y:S01]  /*a6f0*/  HMMA.16816.F32.BF16 R72, R128.reuse, R126, R72 ;  /* 0x0000007e8048723c */ /* 0x040fe20000041848 */
[----:B------:R-:W2:Y:S03]  /*a700*/  LDSM.16.MT88.4 R124, [R185+UR4+0x900] ;  /* 0x00090004b97c783b */ /* 0x000ea60008004200 */
[C---:B------:R-:W-:Y:S02]  /*a710*/  FMUL.FTZ R78, R3.reuse, R78 ;  /* 0x0000004e034e7220 */ /* 0x040fe40000410000 */
[C---:B------:R-:W-:Y:S02]  /*a720*/  FMUL.FTZ R79, R3.reuse, R79 ;  /* 0x0000004f034f7220 */ /* 0x040fe40000410000 */
[C---:B------:R-:W-:Y:S04]  /*a730*/  FMUL.FTZ R80, R132.reuse, R80 ;  /* 0x0000005084507220 */ /* 0x040fe80000410000 */
[C---:B------:R-:W-:Y:S01]  /*a740*/  FMUL.FTZ R81, R132.reuse, R81 ;  /* 0x0000005184517220 */ /* 0x040fe20000410000 */
[C---:B---3--:R-:W-:Y:S03]  /*a750*/  HMMA.16816.F32.BF16 R76, R128.reuse, R136, R76 ;  /* 0x00000088804c723c */ /* 0x048fe6000004184c */
[C---:B------:R-:W-:Y:S02]  /*a760*/  FMUL.FTZ R82, R3.reuse, R82 ;  /* 0x0000005203527220 */ /* 0x040fe40000410000 */
[C---:B------:R-:W-:Y:S02]  /*a770*/  FMUL.FTZ R83, R3.reuse, R83 ;  /* 0x0000005303537220 */ /* 0x040fe40000410000 */
[C---:B------:R-:W-:Y:S02]  /*a780*/  FMUL.FTZ R84, R132.reuse, R84 ;  /* 0x0000005484547220 */ /* 0x040fe40000410000 */
[C---:B------:R-:W-:Y:S03]  /*a790*/  FMUL.FTZ R85, R132.reuse, R85 ;  /* 0x0000005584557220 */ /* 0x040fe60000410000 */
[C---:B------:R-:W-:Y:S01]  /*a7a0*/  HMMA.16816.F32.BF16 R80, R128.reuse, R138, R80 ;  /* 0x0000008a8050723c */ /* 0x040fe20000041850 */
[----:B------:R-:W3:Y:S02]  /*a7b0*/  LDSM.16.MT88.4 R136, [R184+UR4+0x900] ;  /* 0x00090004b888783b */ /* 0x000ee40008004200 */
        /* <DEDUP_REMOVED lines=15> */
[C---:B------:R-:W-:Y:S03]  /*a8b0*/  HMMA.16816.F32.BF16 R92, R128.reuse, R12, R92 ;  /* 0x0000000c805c723c */ /* 0x040fe6000004185c */
[C---:B------:R-:W-:Y:S02]  /*a8c0*/  FMUL.FTZ R98, R3.reuse, R98 ;  /* 0x0000006203627220 */ /* 0x040fe40000410000 */
[----:B------:R-:W-:Y:S02]  /*a8d0*/  FMUL.FTZ R99, R3, R99 ;  /* 0x0000006303637220 */ /* 0x000fe40000410000 */
[----:B-1----:R-:W-:Y:S01]  /*a8e0*/  F2FP.BF16.PACK_AB R12, R167, R166 ;  /* 0x000000a6a70c723e */ /* 0x002fe200000010ff */
[----:B------:R-:W-:Y:S01]  /*a8f0*/  FFMA.FTZ R158, R132, R207, R158 ;  /* 0x000000cf849e7223 */ /* 0x000fe2000001009e */
[----:B----4-:R-:W-:Y:S03]  /*a900*/  F2FP.BF16.PACK_AB R13, R169, R168 ;  /* 0x000000a8a90d723e */ /* 0x010fe600000010ff */
[----:B------:R-:W-:Y:S01]  /*a910*/  HMMA.16816.F32.BF16 R96, R128, R14, R96 ;  /* 0x0000000e8060723c */ /* 0x000fe20000041860 */
[----:B------:R-:W1:Y:S02]  /*a920*/  LDSM.16.MT88.4 R128, [R134+0x2900] ;  /* 0x002900008680783b */ /* 0x000e640000004200 */
[----:B------:R-:W-:Y:S01]  /*a930*/  FFMA.FTZ R162, R3, R208, R162 ;  /* 0x000000d003a27223 */ /* 0x000fe200000100a2 */
[----:B------:R-:W-:Y:S01]  /*a940*/  IADD3 R3, R215, -0x2, RZ ;  /* 0xfffffffed7037810 */ /* 0x000fe20007ffe0ff */
[----:B------:R-:W-:Y:S02]  /*a950*/  FADD.FTZ R161, R161, R158 ;  /* 0x0000009ea1a17221 */ /* 0x000fe40000010000 */
[----:B------:R-:W-:Y:S01]  /*a960*/  F2FP.BF16.PACK_AB R14, R171, R170 ;  /* 0x000000aaab0e723e */ /* 0x000fe200000010ff */
[----:B------:R-:W-:Y:S01]  /*a970*/  FADD.FTZ R159, R159, R162 ;  /* 0x000000a29f9f7221 */ /* 0x000fe20000010000 */
[----:B------:R-:W-:Y:S02]  /*a980*/  F2FP.BF16.PACK_AB R15, R173, R172 ;  /* 0x000000acad0f723e */ /* 0x000fe400000010ff */
[----:B------:R-:W-:Y:S01]  /*a990*/  ISETP.GE.AND P0, PT, R3, R194, PT ;  /* 0x000000c20300720c */ /* 0x000fe20003f06270 */
[----:B------:R-:W-:Y:S02]  /*a9a0*/  FADD.FTZ R156, R156, R161 ;  /* 0x000000a19c9c7221 */ /* 0x000fe40000010000 */
[----:B------:R-:W-:Y:S02]  /*a9b0*/  FADD.FTZ R160, R160, R159 ;  /* 0x0000009fa0a07221 */ /* 0x000fe40000010000 */
[C---:B--2---:R-:W-:Y:S05]  /*a9c0*/  HMMA.16816.F32.BF16 R4, R12.reuse, R124, R4 ;  /* 0x0000007c0c04723c */ /* 0x044fea0000041804 */
        /* <DEDUP_REMOVED lines=10> */
[----:B------:R-:W2:Y:S03]  /*aa70*/  LDSM.16.MT88.4 R16, [R185+UR4+0x4900] ;  /* 0x00490004b910783b */ /* 0x000ea60008004200 */
[----:B------:R-:W-:Y:S02]  /*aa80*/  FADD.FTZ R170, R170, R167 ;  /* 0x000000a7aaaa7221 */ /* 0x000fe40000010000 */
[----:B------:R-:W-:Y:S02]  /*aa90*/  FADD.FTZ R172, R172, R169 ;  /* 0x000000a9acac7221 */ /* 0x000fe40000010000 */
[C---:B---3--:R-:W-:Y:S04]  /*aaa0*/  HMMA.16816.F32.BF16 R108, R12.reuse, R136, R108 ;  /* 0x000000880c6c723c */ /* 0x048fe8000004186c */
[----:B------:R-:W-:Y:S02]  /*aab0*/  FADD.FTZ R171, R171, R170 ;  /* 0x000000aaabab7221 */ /* 0x000fe40000010000 */
[----:B------:R-:W-:Y:S02]  /*aac0*/  FADD.FTZ R173, R173, R172 ;  /* 0x000000acadad7221 */ /* 0x000fe40000010000 */
[C---:B------:R-:W-:Y:S01]  /*aad0*/  HMMA.16816.F32.BF16 R112, R12.reuse, R138, R112 ;  /* 0x0000008a0c70723c */ /* 0x040fe20000041870 */
[----:B------:R-:W3:Y:S07]  /*aae0*/  LDSM.16.MT88.4 R136, [R184+UR4+0x4900] ;  /* 0x00490004b888783b */ /* 0x000eee0008004200 */
[C---:B-----5:R-:W-:Y:S08]  /*aaf0*/  HMMA.16816.F32.BF16 R116, R12.reuse, R140, R116 ;  /* 0x0000008c0c74723c */ /* 0x060ff00000041874 */
        /* <DEDUP_REMOVED lines=13> */
[----:B------:R-:W4:Y:S01]  /*abd0*/  LDSM.16.MT88.4 R20, [R134+0x4900] ;  /* 0x004900008614783b */ /* 0x000f220000004200 */
[--C-:B------:R-:W-:Y:S01]  /*abe0*/  FFMA.FTZ R152, R24, c[0x0][0x2d0], -R165.reuse ;  /* 0x0000b40018987a23 */ /* 0x100fe200000108a5 */
[C---:B------:R-:W-:Y:S01]  /*abf0*/  HMMA.16816.F32.BF16 R56, R12.reuse, R154, R56 ;  /* 0x0000009a0c38723c */ /* 0x040fe20000041838 */
[----:B------:R-:W5:Y:S03]  /*ac00*/  MUFU.EX2 R149, R149 ;  /* 0x0000009500957308 */ /* 0x000f660000000800 */
[--C-:B------:R-:W-:Y:S02]  /*ac10*/  FFMA.FTZ R153, R25, c[0x0][0x2d0], -R165.reuse ;  /* 0x0000b40019997a23 */ /* 0x100fe400000108a5 */
[----:B------:R-:W-:Y:S02]  /*ac20*/  FFMA.FTZ R165, R33, c[0x0][0x2d0], -R165 ;  /* 0x0000b40021a57a23 */ /* 0x000fe400000108a5 */
[C---:B-1----:R-:W-:Y:S03]  /*ac30*/  HMMA.16816.F32.BF16 R60, R12.reuse, R128, R60 ;  /* 0x000000800c3c723c */ /* 0x042fe6000004183c */
[----:B------:R-:W-:Y:S01]  /*ac40*/  MUFU.EX2 R150, R150 ;  /* 0x0000009600967308 */ /* 0x000fe20000000800 */
[--C-:B------:R-:W-:Y:S02]  /*ac50*/  FFMA.FTZ R154, R26, c[0x0][0x2d0], -R164.reuse ;  /* 0x0000b4001a9a7a23 */ /* 0x100fe400000108a4 */
[--C-:B------:R-:W-:Y:S02]  /*ac60*/  FFMA.FTZ R155, R27, c[0x0][0x2d0], -R164.reuse ;  /* 0x0000b4001b9b7a23 */ /* 0x100fe400000108a4 */
[C---:B------:R-:W-:Y:S01]  /*ac70*/  HMMA.16816.F32.BF16 R64, R12.reuse, R130, R64 ;  /* 0x000000820c40723c */ /* 0x040fe20000041840 */
[----:B------:R-:W-:Y:S03]  /*ac80*/  LDSM.16.MT88.4 R24, [R133+0x1100] ;  /* 0x001100008518783b */ /* 0x000fe60000004200 */
[----:B------:R-:W-:Y:S01]  /*ac90*/  FFMA.FTZ R164, R35, c[0x0][0x2d0], -R164 ;  /* 0x0000b40023a47a23 */ /* 0x000fe200000108a4 */
[----:B------:R-:W1:Y:S03]  /*aca0*/  MUFU.EX2 R151, R151 ;  /* 0x0000009700977308 */ /* 0x000e660000000800 */
[C---:B--2---:R-:W-:Y:S01]  /*acb0*/  HMMA.16816.F32.BF16 R68, R12.reuse, R16, R68 ;  /* 0x000000100c44723c */ /* 0x044fe20000041844 */
[----:B------:R-:W-:Y:S06]  /*acc0*/  LDSM.16.MT88.4 R128, [R134+0x1100] ;  /* 0x001100008680783b */ /* 0x000fec0000004200 */
[----:B------:R-:W-:Y:S01]  /*acd0*/  MUFU.EX2 R152, R152 ;  /* 0x0000009800987308 */ /* 0x000fe20000000800 */
[C---:B------:R-:W-:Y:S01]  /*ace0*/  HMMA.16816.F32.BF16 R72, R12.reuse, R18, R72 ;  /* 0x000000120c48723c */ /* 0x040fe20000041848 */
[----:B------:R-:W2:Y:S07]  /*acf0*/  LDSM.16.MT88.4 R16, [R185+UR4+0x1100] ;  /* 0x00110004b910783b */ /* 0x000eae0008004200 */
[C---:B------:R-:W-:Y:S01]  /*ad00*/  HMMA.16816.F32.BF16 R76, R12.reuse, R124, R76 ;  /* 0x0000007c0c4c723c */ /* 0x040fe2000004184c */
[----:B------:R-:W-:Y:S01]  /*ad10*/  LDSM.16.MT88.4 R32, [R134+0x1900] ;  /* 0x001900008620783b */ /* 0x000fe20000004200 */
[----:B------:R-:W1:Y:S06]  /*ad20*/  MUFU.EX2 R153, R153 ;  /* 0x0000009900997308 */ /* 0x000e6c0000000800 */
[C---:B------:R-:W-:Y:S01]  /*ad30*/  HMMA.16816.F32.BF16 R80, R12.reuse, R126, R80 ;  /* 0x0000007e0c50723c */ /* 0x040fe20000041850 */
[----:B------:R-:W1:Y:S03]  /*ad40*/  LDSM.16.MT88.4 R124, [R184+UR4+0x1100] ;  /* 0x00110004b87c783b */ /* 0x000e660008004200 */
[----:B------:R-:W-:Y:S04]  /*ad50*/  MUFU.EX2 R154, R154 ;  /* 0x0000009a009a7308 */ /* 0x000fe80000000800 */
[C---:B---3--:R-:W-:Y:S06]  /*ad60*/  HMMA.16816.F32.BF16 R84, R12.reuse, R136, R84 ;  /* 0x000000880c54723c */ /* 0x048fec0000041854 */
[----:B------:R-:W3:Y:S02]  /*ad70*/  MUFU.EX2 R155, R155 ;  /* 0x0000009b009b7308 */ /* 0x000ee40000000800 */
[C---:B------:R-:W-:Y:S01]  /*ad80*/  HMMA.16816.F32.BF16 R88, R12.reuse, R138, R88 ;  /* 0x0000008a0c58723c */ /* 0x040fe20000041858 */
[----:B------:R-:W-:Y:S07]  /*ad90*/  LDSM.16.MT88.4 R136, [R133+0x3100] ;  /* 0x003100008588783b */ /* 0x000fee0000004200 */
[C---:B----4-:R-:W-:Y:S01]  /*ada0*/  HMMA.16816.F32.BF16 R92, R12.reuse, R20, R92 ;  /* 0x000000140c5c723c */ /* 0x050fe2000004185c */
[----:B------:R-:W4:Y:S07]  /*adb0*/  MUFU.EX2 R218, R165 ;  /* 0x000000a500da7308 */ /* 0x000f2e0000000800 */
[----:B------:R-:W-:Y:S01]  /*adc0*/  HMMA.16816.F32.BF16 R96, R12, R22, R96 ;  /* 0x000000160c60723c */ /* 0x000fe20000041860 */
[----:B------:R-:W4:Y:S02]  /*add0*/  LDSM.16.MT88.4 R20, [R185+UR4+0x3100] ;  /* 0x00310004b914783b */ /* 0x000f240008004200 */
[----:B------:R-:W4:Y:S04]  /*ade0*/  MUFU.EX2 R164, R164 ;  /* 0x000000a400a47308 */ /* 0x000f280000000800 */
[----:B-----5:R-:W-:Y:S01]  /*adf0*/  F2FP.BF16.PACK_AB R12, R149, R148 ;  /* 0x00000094950c723e */ /* 0x020fe200000010ff */
[----:B------:R-:W-:Y:S01]  /*ae00*/  FADD.FTZ R148, R148, R171 ;  /* 0x000000ab94947221 */ /* 0x000fe20000010000 */
[----:B-1----:R-:W-:Y:S03]  /*ae10*/  F2FP.BF16.PACK_AB R13, R151, R150 ;  /* 0x00000096970d723e */ /* 0x002fe600000010ff */
[----:B------:R-:W-:Y:S01]  /*ae20*/  F2FP.BF16.PACK_AB R14, R153, R152 ;  /* 0x00000098990e723e */ /* 0x000fe200000010ff */
[----:B------:R-:W-:Y:S01]  /*ae30*/  FADD.FTZ R150, R150, R173 ;  /* 0x000000ad96967221 */ /* 0x000fe20000010000 */
[----:B---3--:R-:W-:Y:S01]  /*ae40*/  F2FP.BF16.PACK_AB R15, R155, R154 ;  /* 0x0000009a9b0f723e */ /* 0x008fe200000010ff */
        /* <DEDUP_REMOVED lines=8> */
[----:B------:R-:W1:Y:S07]  /*aed0*/  LDSM.16.MT88.4 R16, [R184+UR4+0x3100] ;  /* 0x00310004b810783b */ /* 0x000e6e0008004200 */
[C---:B------:R-:W-:Y:S08]  /*aee0*/  HMMA.16816.F32.BF16 R100, R12.reuse, R24, R100 ;  /* 0x000000180c64723c */ /* 0x040ff00000041864 */
[C---:B------:R-:W-:Y:S01]  /*aef0*/  HMMA.16816.F32.BF16 R104, R12.reuse, R26, R104 ;  /* 0x0000001a0c68723c */ /* 0x040fe20000041868 */
[----:B------:R-:W2:Y:S07]  /*af00*/  LDSM.16.MT88.4 R24, [R134+0x3100] ;  /* 0x003100008618783b */ /* 0x000eae0000004200 */
[C---:B------:R-:W-:Y:S08]  /*af10*/  HMMA.16816.F32.BF16 R108, R12.reuse, R124, R108 ;  /* 0x0000007c0c6c723c */ /* 0x040ff0000004186c */
[C---:B------:R-:W-:Y:S01]  /*af20*/  HMMA.16816.F32.BF16 R112, R12.reuse, R126, R112 ;  /* 0x0000007e0c70723c */ /* 0x040fe20000041870 */
[----:B------:R-:W3:Y:S07]  /*af30*/  LDSM.16.MT88.4 R124, [R185+UR4+0x5100] ;  /* 0x00510004b97c783b */ /* 0x000eee0008004200 */
        /* <DEDUP_REMOVED lines=8> */
[C---:B-1----:R-:W-:Y:S08]  /*afc0*/  HMMA.16816.F32.BF16 R52, R12.reuse, R16, R52 ;  /* 0x000000100c34723c */ /* 0x042ff00000041834 */
[C---:B------:R-:W-:Y:S01]  /*afd0*/  HMMA.16816.F32.BF16 R56, R12.reuse, R18, R56 ;  /* 0x000000120c38723c */ /* 0x040fe20000041838 */
[----:B------:R-:W1:Y:S07]  /*afe0*/  LDSM.16.MT88.4 R16, [R184+UR4+0x5100] ;  /* 0x00510004b810783b */ /* 0x000e6e0008004200 */
[C---:B--2---:R-:W-:Y:S08]  /*aff0*/  HMMA.16816.F32.BF16 R60, R12.reuse, R24, R60 ;  /* 0x000000180c3c723c */ /* 0x044ff0000004183c */
[C---:B------:R-:W-:Y:S01]  /*b000*/  HMMA.16816.F32.BF16 R64, R12.reuse, R26, R64 ;  /* 0x0000001a0c40723c */ /* 0x040fe20000041840 */
[----:B------:R-:W2:Y:S07]  /*b010*/  LDSM.16.MT88.4 R24, [R134+0x5100] ;  /* 0x005100008618783b */ /* 0x000eae0000004200 */
[C---:B---3--:R-:W-:Y:S08]  /*b020*/  HMMA.16816.F32.BF16 R68, R12.reuse, R124, R68 ;  /* 0x0000007c0c44723c */ /* 0x048ff00000041844 */
[C---:B------:R-:W-:Y:S01]  /*b030*/  HMMA.16816.F32.BF16 R72, R12.reuse, R126, R72 ;  /* 0x0000007e0c48723c */ /* 0x040fe20000041848 */
[----:B------:R-:W3:Y:S07]  /*b040*/  LDSM.16.MT88.4 R124, [R185+UR4+0x1900] ;  /* 0x00190004b97c783b */ /* 0x000eee0008004200 */
[C---:B----4-:R-:W-:Y:S08]  /*b050*/  HMMA.16816.F32.BF16 R76, R12.reuse, R20, R76 ;  /* 0x000000140c4c723c */ /* 0x050ff0000004184c */
[C---:B------:R-:W-:Y:S01]  /*b060*/  HMMA.16816.F32.BF16 R80, R12.reuse, R22, R80 ;  /* 0x000000160c50723c */ /* 0x040fe20000041850 */
[----:B------:R-:W4:Y:S07]  /*b070*/  LDSM.16.MT88.4 R20, [R133+0x1900] ;  /* 0x001900008514783b */ /* 0x000f2e0000004200 */
[C---:B-1----:R-:W-:Y:S08]  /*b080*/  HMMA.16816.F32.BF16 R84, R12.reuse, R16, R84 ;  /* 0x000000100c54723c */ /* 0x042ff00000041854 */
[C---:B------:R-:W-:Y:S01]  /*b090*/  HMMA.16816.F32.BF16 R88, R12.reuse, R18, R88 ;  /* 0x000000120c58723c */ /* 0x040fe20000041858 */
[----:B------:R-:W1:Y:S07]  /*b0a0*/  LDSM.16.MT88.4 R16, [R185+UR4+0x3900] ;  /* 0x00390004b910783b */ /* 0x000e6e0008004200 */
[C---:B--2---:R-:W-:Y:S08]  /*b0b0*/  HMMA.16816.F32.BF16 R92, R12.reuse, R24, R92 ;  /* 0x000000180c5c723c */ /* 0x044ff0000004185c */
[----:B------:R-:W-:Y:S01]  /*b0c0*/  HMMA.16816.F32.BF16 R96, R12, R26, R96 ;  /* 0x0000001a0c60723c */ /* 0x000fe20000041860 */
[----:B------:R-:W2:Y:S06]  /*b0d0*/  LDSM.16.MT88.4 R24, [R185+UR4+0x5900] ;  /* 0x00590004b918783b */ /* 0x000eac0008004200 */
[----:B------:R-:W-:Y:S02]  /*b0e0*/  F2FP.BF16.PACK_AB R12, R175, R174 ;  /* 0x000000aeaf0c723e */ /* 0x000fe400000010ff */
[----:B------:R-:W-:Y:S03]  /*b0f0*/  F2FP.BF16.PACK_AB R13, R216, R209 ;  /* 0x000000d1d80d723e */ /* 0x000fe600000010ff */
[----:B------:R-:W-:Y:S01]  /*b100*/  F2FP.BF16.PACK_AB R14, R218, R217 ;  /* 0x000000d9da0e723e */ /* 0x000fe200000010ff */
[----:B------:R-:W-:Y:S01]  /*b110*/  FADD.FTZ R209, R209, R154 ;  /* 0x0000009ad1d17221 */ /* 0x000fe20000010000 */
[----:B------:R-:W-:Y:S03]  /*b120*/  F2FP.BF16.PACK_AB R15, R164, R219 ;  /* 0x000000dba40f723e */ /* 0x000fe600000010ff */
[----:B------:R-:W-:Y:S04]  /*b130*/  FADD.FTZ R216, R216, R209 ;  /* 0x000000d1d8d87221 */ /* 0x000fe80000010000 */
[C---:B---3--:R-:W-:Y:S03]  /*b140*/  HMMA.16816.F32.BF16 R128, R12.reuse, R124, R4 ;  /* 0x0000007c0c80723c */ /* 0x048fe60000041804 */
[----:B------:R-:W-:Y:S04]  /*b150*/  FADD.FTZ R219, R219, R216 ;  /* 0x000000d8dbdb7221 */ /* 0x000fe80000010000 */
[----:B------:R-:W-:Y:S01]  /*b160*/  FADD.FTZ R208, R164, R219 ;  /* 0x000000dba4d07221 */ /* 0x000fe20000010000 */
[C---:B------:R-:W-:Y:S01]  /*b170*/  HMMA.16816.F32.BF16 R124, R12.reuse, R126, R8 ;  /* 0x0000007e0c7c723c */ /* 0x040fe20000041808 */
[----:B------:R-:W3:Y:S07]  /*b180*/  LDSM.16.MT88.4 R8, [R133+0x5900] ;  /* 0x005900008508783b */ /* 0x000eee0000004200 */
[C---:B----4-:R-:W-:Y:S08]  /*b190*/  HMMA.16816.F32.BF16 R100, R12.reuse, R20, R100 ;  /* 0x000000140c64723c */ /* 0x050ff00000041864 */
[C---:B------:R-:W-:Y:S01]  /*b1a0*/  HMMA.16816.F32.BF16 R104, R12.reuse, R22, R104 ;  /* 0x000000160c68723c */ /* 0x040fe20000041868 */
[----:B------:R-:W-:Y:S07]  /*b1b0*/  LDSM.16.MT88.4 R20, [R134+0x5900] ;  /* 0x005900008614783b */ /* 0x000fee0000004200 */
[C---:B------:R-:W-:Y:S08]  /*b1c0*/  HMMA.16816.F32.BF16 R108, R12.reuse, R28, R108 ;  /* 0x0000001c0c6c723c */ /* 0x040ff0000004186c */
[C---:B------:R-:W-:Y:S08]  /*b1d0*/  HMMA.16816.F32.BF16 R112, R12.reuse, R30, R112 ;  /* 0x0000001e0c70723c */ /* 0x040ff00000041870 */
[C---:B------:R-:W-:Y:S08]  /*b1e0*/  HMMA.16816.F32.BF16 R116, R12.reuse, R32, R116 ;  /* 0x000000200c74723c */ /* 0x040ff00000041874 */
[C---:B------:R-:W-:Y:S08]  /*b1f0*/  HMMA.16816.F32.BF16 R120, R12.reuse, R34, R120 ;  /* 0x000000220c78723c */ /* 0x040ff00000041878 */
[C---:B-1----:R-:W-:Y:S08]  /*b200*/  HMMA.16816.F32.BF16 R36, R12.reuse, R16, R36 ;  /* 0x000000100c24723c */ /* 0x042ff00000041824 */
[C---:B------:R-:W-:Y:S01]  /*b210*/  HMMA.16816.F32.BF16 R40, R12.reuse, R18, R40 ;  /* 0x000000120c28723c */ /* 0x040fe20000041828 */
[----:B------:R-:W1:Y:S07]  /*b220*/  LDSM.16.MT88.4 R16, [R184+UR4+0x5900] ;  /* 0x00590004b810783b */ /* 0x000e6e0008004200 */
[C---:B------:R-:W-:Y:S08]  /*b230*/  HMMA.16816.F32.BF16 R44, R12.reuse, R136, R44 ;  /* 0x000000880c2c723c */ /* 0x040ff0000004182c */
[C---:B------:R-:W-:Y:S08]  /*b240*/  HMMA.16816.F32.BF16 R48, R12.reuse, R138, R48 ;  /* 0x0000008a0c30723c */ /* 0x040ff00000041830 */
[C---:B------:R-:W-:Y:S08]  /*b250*/  HMMA.16816.F32.BF16 R52, R12.reuse, R140, R52 ;  /* 0x0000008c0c34723c */ /* 0x040ff00000041834 */
[C---:B------:R-:W-:Y:S08]  /*b260*/  HMMA.16816.F32.BF16 R56, R12.reuse, R142, R56 ;  /* 0x0000008e0c38723c */ /* 0x040ff00000041838 */
[C---:B------:R-:W-:Y:S08]  /*b270*/  HMMA.16816.F32.BF16 R60, R12.reuse, R144, R60 ;  /* 0x000000900c3c723c */ /* 0x040ff0000004183c */
[C---:B------:R-:W-:Y:S08]  /*b280*/  HMMA.16816.F32.BF16 R64, R12.reuse, R146, R64 ;  /* 0x000000920c40723c */ /* 0x040ff00000041840 */
[C---:B--2---:R-:W-:Y:S08]  /*b290*/  HMMA.16816.F32.BF16 R68, R12.reuse, R24, R68 ;  /* 0x000000180c44723c */ /* 0x044ff00000041844 */
[C---:B------:R-:W-:Y:S08]  /*b2a0*/  HMMA.16816.F32.BF16 R72, R12.reuse, R26, R72 ;  /* 0x0000001a0c48723c */ /* 0x040ff00000041848 */
[C---:B---3--:R-:W-:Y:S07]  /*b2b0*/  HMMA.16816.F32.BF16 R76, R12.reuse, R8, R76 ;  /* 0x000000080c4c723c */ /* 0x048fee000004184c */
[----:B------:R-:W-:Y:S01]  /*b2c0*/  FADD.FTZ R8, R174, R153 ;  /* 0x00000099ae087221 */ /* 0x000fe20000010000 */
[C---:B------:R-:W-:Y:S04]  /*b2d0*/  HMMA.16816.F32.BF16 R80, R12.reuse, R10, R80 ;  /* 0x0000000a0c50723c */ /* 0x040fe80000041850 */
[----:B------:R-:W-:Y:S04]  /*b2e0*/  FADD.FTZ R8, R175, R8 ;  /* 0x00000008af087221 */ /* 0x000fe80000010000 */
[C---:B-1----:R-:W-:Y:S04]  /*b2f0*/  HMMA.16816.F32.BF16 R84, R12.reuse, R16, R84 ;  /* 0x000000100c54723c */ /* 0x042fe80000041854 */
[----:B------:R-:W-:Y:S04]  /*b300*/  FADD.FTZ R207, R217, R8 ;  /* 0x00000008d9cf7221 */ /* 0x000fe80000010000 */
[C---:B------:R-:W-:Y:S04]  /*b310*/  HMMA.16816.F32.BF16 R88, R12.reuse, R18, R88 ;  /* 0x000000120c58723c */ /* 0x040fe80000041858 */
[----:B------:R-:W-:Y:S04]  /*b320*/  FADD.FTZ R207, R218, R207 ;  /* 0x000000cfdacf7221 */ /* 0x000fe80000010000 */
[C---:B------:R-:W-:Y:S08]  /*b330*/  HMMA.16816.F32.BF16 R92, R12.reuse, R20, R92 ;  /* 0x000000140c5c723c */ /* 0x040ff0000004185c */
[----:B------:R-:W-:Y:S01]  /*b340*/  HMMA.16816.F32.BF16 R96, R12, R22, R96 ;  /* 0x000000160c60723c */ /* 0x000fe20000041860 */
[----:B------:R-:W-:-:S07]  /*b350*/  @!P0 BRA `(.L_x_1047) ;  /* 0x000003f000008947 */ /* 0x000fce0003800000 */
[----:B------:R-:W-:Y:S01]  /*b360*/  ISETP.NE.AND P1, PT, R195, 0x1, PT ;  /* 0x00000001c300780c */ /* 0x000fe20003f25270 */
[----:B------:R-:W-:Y:S01]  /*b370*/  IMAD R6, R215, 0x40, R204 ;  /* 0x00000040d7067824 */ /* 0x000fe200078e02cc */
[----:B------:R-:W-:Y:S01]  /*b380*/  IADD3 R12, -R211, 0x10, RZ ;  /* 0x00000010d30c7810 */ /* 0x000fe20007ffe1ff */
[----:B------:R-:W-:Y:S01]  /*b390*/  IMAD.MOV.U32 R200, RZ, RZ, RZ ;  /* 0x000000ffffc87224 */ /* 0x000fe200078e00ff */
[----:B------:R-:W-:Y:S02]  /*b3a0*/  IADD3 R8, -R183, 0x10, RZ ;  /* 0x00000010b7087810 */ /* 0x000fe40007ffe1ff */
[----:B------:R-:W-:Y:S02]  /*b3b0*/  IADD3 R201, R6, -0x80, R203 ;  /* 0xffffff8006c97810 */ /* 0x000fe40007ffe0cb */
[----:B------:R-:W-:Y:S02]  /*b3c0*/  LOP3.LUT R12, R12, 0xf, RZ, 0xc0, !PT ;  /* 0x0000000f0c0c7812 */ /* 0x000fe400078ec0ff */
[----:B------:R-:W-:Y:S01]  /*b3d0*/  LOP3.LUT R8, R8, 0xf, RZ, 0xc0, !PT ;  /* 0x0000000f08087812 */ /* 0x000fe200078ec0ff */
        /* <DEDUP_REMOVED lines=9> */
[----:B------:R-:W-:Y:S01]  /*b470*/  IMAD R201, R6, c[0x0][0x2b8], R201 ;  /* 0x0000ae0006c97a24 */ /* 0x000fe200078e02c9 */
[----:B------:R-:W-:Y:S04]  /*b480*/  IADD3 R6, -R180, 0x10, RZ ;  /* 0x00000010b4067810 */ /* 0x000fe80007ffe1ff */
[----:B------:R-:W-:Y:S02]  /*b490*/  SHF.R.S32.HI R3, RZ, 0x1f, R201 ;  /* 0x0000001fff037819 */ /* 0x000fe400000114c9 */
[----:B------:R-:W-:Y:S03]  /*b4a0*/  LOP3.LUT R6, R6, 0xf, RZ, 0xc0, !PT ;  /* 0x0000000f06067812 */ /* 0x000fe600078ec0ff */
[----:B------:R-:W-:Y:S04]  /*b4b0*/  IMAD R3, R3, c[0x0][0x1e0], RZ ;  /* 0x0000780003037a24 */ /* 0x000fe800078e02ff */
[C---:B------:R-:W-:Y:S02]  /*b4c0*/  IMAD R3, R201.reuse, c[0x0][0x1e4], R3 ;  /* 0x00007900c9037a24 */ /* 0x040fe400078e0203 */
[----:B-1----:R-:W-:Y:S04]  /*b4d0*/  IMAD.WIDE.U32 R4, R201, c[0x0][0x1e0], RZ ;  /* 0x00007800c9047a25 */ /* 0x002fe800078e00ff */
        /* <DEDUP_REMOVED lines=9> */
[----:B------:R-:W1:Y:S04]  /*b570*/  SHFL.IDX PT, R7, R18, 0x1, 0x181f ;  /* 0x00381f0012077f89 */ /* 0x000e6800000e0000 */
[----:B------:R-:W2:Y:S04]  /*b580*/  SHFL.IDX PT, R3, R10, 0x1, 0x181f ;  /* 0x00381f000a037f89 */ /* 0x000ea800000e0000 */
[----:B------:R-:W-:Y:S01]  /*b590*/  SHFL.IDX PT, R5, R10, RZ, 0x181f ;  /* 0x00181fff0a057589 */ /* 0x000fe200000e0000 */
[----:B-1----:R-:W-:Y:S04]  /*b5a0*/  IADD3 R12, P1, P0, R12, R7, R212 ;  /* 0x000000070c0c7210 */ /* 0x002fe8000783e0d4 */
[----:B--2---:R-:W-:Y:S02]  /*b5b0*/  IADD3.X R13, RZ, R3, R213, P1, P0 ;  /* 0x00000003ff0d7210 */ /* 0x004fe40000fe04d5 */
[----:B------:R-:W-:Y:S04]  /*b5c0*/  IADD3 R8, P1, P0, R8, R7, R192 ;  /* 0x0000000708087210 */ /* 0x000fe8000783e0c0 */
[----:B------:R-:W-:Y:S02]  /*b5d0*/  IADD3.X R9, RZ, R3, R210, P1, P0 ;  /* 0x00000003ff097210 */ /* 0x000fe40000fe04d2 */
[----:B------:R-:W-:Y:S04]  /*b5e0*/  IADD3 R6, P1, P0, R6, R7, R181 ;  /* 0x0000000706067210 */ /* 0x000fe8000783e0b5 */
[----:B------:R-:W-:Y:S02]  /*b5f0*/  IADD3.X R7, RZ, R3, R182, P1, P0 ;  /* 0x00000003ff077210 */ /* 0x000fe40000fe04b6 */
[----:B------:R-:W1:Y:S02]  /*b600*/  SHFL.IDX PT, R3, R18, RZ, 0x181f ;  /* 0x00181fff12037589 */ /* 0x000e6400000e0000 */
[----:B-1----:R-:W-:Y:S05]  /*b610*/  IADD3 R16, P0, R3, R212, RZ ;  /* 0x000000d403107210 */ /* 0x002fea0007f1e0ff */
[----:B------:R-:W-:Y:S01]  /*b620*/  IMAD.X R17, R5, 0x1, R213, P0 ;  /* 0x0000000105117824 */ /* 0x000fe200000e06d5 */
[----:B------:R-:W-:Y:S05]  /*b630*/  IADD3 R14, P0, R3, R192, RZ ;  /* 0x000000c0030e7210 */ /* 0x000fea0007f1e0ff */
[----:B------:R-:W-:Y:S01]  /*b640*/  IMAD.X R15, R5, 0x1, R210, P0 ;  /* 0x00000001050f7824 */ /* 0x000fe200000e06d2 */
[----:B------:R-:W-:Y:S01]  /*b650*/  IADD3 R4, P0, R3, R181, RZ ;  /* 0x000000b503047210 */ /* 0x000fe20007f1e0ff */
[----:B------:R-:W-:Y:S04]  /*b660*/  IMAD.U32 R3, RZ, RZ, UR16 ;  /* 0x00000010ff037e24 */ /* 0x000fe8000f8e00ff */
[----:B------:R-:W-:Y:S02]  /*b670*/  IMAD R3, R3, 0x3000, R202 ;  /* 0x0000300003037824 */ /* 0x000fe400078e02ca */
[----:B------:R-:W-:Y:S01]  /*b680*/  IMAD.X R5, R5, 0x1, R182, P0 ;  /* 0x0000000105057824 */ /* 0x000fe200000e06b6 */
[----:B------:R-:W-:Y:S01]  /*b690*/  ISETP.NE.U32.AND P0, PT, R211, RZ, PT ;  /* 0x000000ffd300720c */ /* 0x000fe20003f05070 */
        /* <DEDUP_REMOVED lines=11> */
.L_x_1047:
        /* <DEDUP_REMOVED lines=10> */
.L_x_1045:
[----:B------:R-:W-:-:S13]  /*b7f0*/  ISETP.GE.AND P0, PT, R209, R194, PT ;  /* 0x000000c2d100720c */ /* 0x000fda0003f06270 */
[----:B------:R-:W-:Y:S05]  /*b800*/  @!P0 BRA `(.L_x_1049) ;  /* 0x0000362000008947 */ /* 0x000fea0003800000 */
[----:B------:R-:W-:Y:S01]  /*b810*/  IMAD.MOV.U32 R192, RZ, RZ, 0x40 ;  /* 0x00000040ffc07424 */ /* 0x000fe200078e00ff */
[----:B------:R-:W-:Y:S01]  /*b820*/  LOP3.LUT P0, RZ, R179, 0x4, RZ, 0xc0, !PT ;  /* 0x00000004b3ff7812 */ /* 0x000fe2000780c0ff */
[----:B------:R-:W-:Y:S01]  /*b830*/  IMAD.MOV.U32 R3, RZ, RZ, R0 ;  /* 0x000000ffff037224 */ /* 0x000fe200078e0000 */
[----:B-1----:R-:W-:Y:S01]  /*b840*/  SHF.R.S32.HI R5, RZ, 0x1f, R178 ;  /* 0x0000001fff057819 */ /* 0x002fe200000114b2 */
[----:B------:R-:W-:Y:S01]  /*b850*/  IMAD.MOV.U32 R132, RZ, RZ, R2 ;  /* 0x000000ffff847224 */ /* 0x000fe200078e0002 */
[----:B------:R-:W-:Y:S01]  /*b860*/  SHF.R.S32.HI R0, RZ, 0x1f, R177 ;  /* 0x0000001fff007819 */ /* 0x000fe200000114b1 */
[----:B------:R-:W-:Y:S01]  /*b870*/  IMAD.SHL.U32 R212, R178, 0x2, RZ ;  /* 0x00000002b2d47824 */ /* 0x000fe200078e00ff */
[----:B------:R-:W-:Y:S01]  /*b880*/  SHF.R.S32.HI R213, RZ, 0x1f, R176 ;  /* 0x0000001fffd57819 */ /* 0x000fe200000114b0 */
[----:B------:R-:W-:Y:S01]  /*b890*/  IMAD.SHL.U32 R214, R177, 0x2, RZ ;  /* 0x00000002b1d67824 */ /* 0x000fe200078e00ff */
[----:B------:R-:W-:Y:S01]  /*b8a0*/  SEL R192, R192, 0xffffffc0, !P0 ;  /* 0xffffffc0c0c07807 */ /* 0x000fe20004000000 */
[----:B------:R-:W-:Y:S01]  /*b8b0*/  IMAD.SHL.U32 R215, R176, 0x2, RZ ;  /* 0x00000002b0d77824 */ /* 0x000fe200078e00ff */
[----:B------:R-:W-:-:S02]  /*b8c0*/  SHF.L.U64.HI R210, R178, 0x1, R5 ;  /* 0x00000001b2d27819 */ /* 0x000fc40000010205 */
[----:B------:R-:W-:Y:S02]  /*b8d0*/  SHF.L.U64.HI R211, R177, 0x1, R0 ;  /* 0x00000001b1d37819 */ /* 0x000fe40000010200 */
[----:B------:R-:W-:Y:S02]  /*b8e0*/  SHF.L.U64.HI R213, R176, 0x1, R213 ;  /* 0x00000001b0d57819 */ /* 0x000fe400000102d5 */
.L_x_1060:
        /* <DEDUP_REMOVED lines=30> */
[----:B------:R-:W5:Y:S04]  /*bad0*/  SHFL.IDX PT, R11, R4, RZ, 0x181f ;  /* 0x00181fff040b7589 */ /* 0x000f6800000e0000 */
[----:B------:R-:W4:Y:S04]  /*bae0*/  SHFL.IDX PT, R0, R2, RZ, 0x181f ;  /* 0x00181fff02007589 */ /* 0x000f2800000e0000 */
[----:B------:R-:W3:Y:S01]  /*baf0*/  SHFL.IDX PT, R5, R4, 0x1, 0x181f ;  /* 0x00381f0004057f89 */ /* 0x000ee200000e0000 */
[C---:B-----5:R-:W-:Y:S05]  /*bb00*/  IADD3 R22, P0, R11.reuse, R212, RZ ;  /* 0x000000d40b167210 */ /* 0x060fea0007f1e0ff */
[C-C-:B----4-:R-:W-:Y:S01]  /*bb10*/  IMAD.X R23, R0.reuse, 0x1, R210.reuse, P0 ;  /* 0x0000000100177824 */ /* 0x150fe200000e06d2 */
[C---:B------:R-:W-:Y:S04]  /*bb20*/  IADD3 R14, P0, R11.reuse, R214, RZ ;  /* 0x000000d60b0e7210 */ /* 0x040fe80007f1e0ff */
[C---:B------:R-:W-:Y:S02]  /*bb30*/  IADD3.X R15, R0.reuse, R211, RZ, P0, !PT ;  /* 0x000000d3000f7210 */ /* 0x040fe400007fe4ff */
[----:B------:R-:W-:Y:S05]  /*bb40*/  IADD3 R10, P0, R11, R215, RZ ;  /* 0x000000d70b0a7210 */ /* 0x000fea0007f1e0ff */
[--C-:B------:R-:W-:Y:S01]  /*bb50*/  IMAD.X R11, R0, 0x1, R213.reuse, P0 ;  /* 0x00000001000b7824 */ /* 0x100fe200000e06d5 */
[C---:B---3--:R-:W-:Y:S01]  /*bb60*/  IADD3 R8, P0, R5.reuse, R212, RZ ;  /* 0x000000d405087210 */ /* 0x048fe20007f1e0ff */
[----:B------:R-:W3:Y:S04]  /*bb70*/  SHFL.IDX PT, R0, R2, 0x1, 0x181f ;  /* 0x00381f0002007f89 */ /* 0x000ee800000e0000 */
[C---:B---3--:R-:W-:Y:S01]  /*bb80*/  IMAD.X R9, R0.reuse, 0x1, R210, P0 ;  /* 0x0000000100097824 */ /* 0x048fe200000e06d2 */
[C---:B------:R-:W-:Y:S04]  /*bb90*/  IADD3 R6, P0, R5.reuse, R214, RZ ;  /* 0x000000d605067210 */ /* 0x040fe80007f1e0ff */
[C---:B------:R-:W-:Y:S02]  /*bba0*/  IADD3.X R7, R0.reuse, R211, RZ, P0, !PT ;  /* 0x000000d300077210 */ /* 0x040fe400007fe4ff */
[----:B------:R-:W-:Y:S02]  /*bbb0*/  IADD3 R28, P0, R5, R215, RZ ;  /* 0x000000d7051c7210 */ /* 0x000fe40007f1e0ff */
[----:B------:R-:W-:Y:S03]  /*bbc0*/  MOV R5, UR16 ;  /* 0x0000001000057c02 */ /* 0x000fe60008000f00 */
[----:B------:R-:W-:Y:S02]  /*bbd0*/  IMAD.X R29, R0, 0x1, R213, P0 ;  /* 0x00000001001d7824 */ /* 0x000fe400000e06d5 */
[----:B------:R-:W-:Y:S05]  /*bbe0*/  IMAD R13, R5, 0x6000, R198 ;  /* 0x00006000050d7824 */ /* 0x000fea00078e02c6 */
[----:B------:R3:W-:Y:S04]  /*bbf0*/  LDGSTS.E.BYPASS.LTC128B.128 [R13], [R22.64], !P5 ;  /* 0x00000000160d7fae */ /* 0x0007e8000e901d4c */
[----:B------:R3:W-:Y:S04]  /*bc00*/  LDGSTS.E.BYPASS.LTC128B.128 [R13+0x2000], [R14.64], !P4 ;  /* 0x020000000e0d7fae */ /* 0x0007e8000e101d4c */
[----:B------:R3:W-:Y:S04]  /*bc10*/  LDGSTS.E.BYPASS.LTC128B.128 [R13+0x4000], [R10.64], !P6 ;  /* 0x040000000a0d7fae */ /* 0x0007e8000f101d4c */
[----:B------:R3:W-:Y:S04]  /*bc20*/  LDGSTS.E.BYPASS.LTC128B.128 [R13+0x1000], [R8.64], !P5 ;  /* 0x01000000080d7fae */ /* 0x0007e8000e901d4c */
[----:B------:R3:W-:Y:S04]  /*bc30*/  LDGSTS.E.BYPASS.LTC128B.128 [R13+0x3000], [R6.64], !P4 ;  /* 0x03000000060d7fae */ /* 0x0007e8000e101d4c */
[----:B------:R3:W-:Y:S02]  /*bc40*/  LDGSTS.E.BYPASS.LTC128B.128 [R13+0x5000], [R28.64], !P6 ;  /* 0x050000001c0d7fae */ /* 0x0007e4000f101d4c */
.L_x_1050:
[C---:B--23--:R-:W-:Y:S01]  /*bc50*/  HMMA.16816.F32.BF16 R4, R136.reuse, R140, RZ ;  /* 0x0000008c8804723c */ /* 0x04cfe200000418ff */
[----:B------:R-:W-:Y:S01]  /*bc60*/  LDSM.16.M88.4 R172, [R186] ;  /* 0x00000000baac783b */ /* 0x000fe20000000200 */
[----:B------:R-:W-:Y:S01]  /*bc70*/  UIADD3 UR18, UR16, 0x1, URZ ;  /* 0x0000000110127890 */ /* 0x000fe2000fffe03f */
[----:B------:R-:W-:Y:S01]  /*bc80*/  ISETP.NE.AND P0, PT, R197, 0x1, PT ;  /* 0x00000001c500780c */ /* 0x000fe20003f05270 */
[C---:B------:R-:W-:Y:S01]  /*bc90*/  IMAD.IADD R0, R192.reuse, 0x1, R21 ;  /* 0x00000001c0007824 */ /* 0x040fe200078e0215 */
[C---:B------:R-:W-:Y:S01]  /*bca0*/  IADD3 R135, R192.reuse, UR4, R191 ;  /* 0x00000004c0877c10 */ /* 0x040fe2000fffe0bf */
[----:B------:R-:W-:Y:S01]  /*bcb0*/  IMAD.IADD R2, R192, 0x1, R133 ;  /* 0x00000001c0027824 */ /* 0x000fe200078e0285 */
[----:B------:R-:W0:Y:S01]  /*bcc0*/  LDGDEPBAR ;  /* 0x00000000000079af */ /* 0x000e220000000000 */
[C---:B------:R-:W-:Y:S01]  /*bcd0*/  HMMA.16816.F32.BF16 R8, R136.reuse, R142, RZ ;  /* 0x0000008e8808723c */ /* 0x040fe200000418ff */
[----:B------:R-:W-:Y:S01]  /*bce0*/  ISETP.LE.AND P2, PT, R196, c[0x0][0x32c], PT ;  /* 0x0000cb00c4007a0c */ /* 0x000fe20003f43270 */
[----:B------:R-:W-:Y:S02]  /*bcf0*/  UISETP.GE.AND UP0, UPT, UR16, 0x1, UPT ;  /* 0x000000011000788c */ /* 0x000fe4000bf06270 */
[----:B------:R-:W-:Y:S01]  /*bd00*/  IMAD.IADD R134, R188, 0x1, R135 ;  /* 0x00000001bc867824 */ /* 0x000fe200078e0287 */
[----:B------:R-:W-:Y:S01]  /*bd10*/  LDSM.16.M88.4 R140, [R187] ;  /* 0x00000000bb8c783b */ /* 0x000fe20000000200 */
[----:B------:R-:W-:Y:S02]  /*bd20*/  USEL UR16, UR18, URZ, !UP0 ;  /* 0x0000003f12107287 */ /* 0x000fe4000c000000 */
[C---:B----4-:R-:W-:Y:S03]  /*bd30*/  HMMA.16816.F32.BF16 R12, R136.reuse, R16, RZ ;  /* 0x00000010880c723c */ /* 0x050fe600000418ff */
[----:B------:R-:W2:Y:S05]  /*bd40*/  LDSM.16.M88.4 R164, [R0+0xc100] ;  /* 0x00c1000000a4783b */ /* 0x000eaa0000000200 */
[C---:B------:R-:W-:Y:S01]  /*bd50*/  HMMA.16816.F32.BF16 R16, R136.reuse, R18, RZ ;  /* 0x000000128810723c */ /* 0x040fe200000418ff */
[----:B------:R-:W3:Y:S06]  /*bd60*/  LDSM.16.M88.4 R168, [R0+0xc900] ;  /* 0x00c9000000a8783b */ /* 0x000eec0000000200 */
[----:B------:R-:W-:Y:S01]  /*bd70*/  LDSM.16.M88.4 R176, [R2+0xc100] ;  /* 0x00c1000002b0783b */ /* 0x000fe20000000200 */
[C---:B-1----:R-:W-:Y:S05]  /*bd80*/  HMMA.16816.F32.BF16 R20, R136.reuse, R24, RZ ;  /* 0x000000188814723c */ /* 0x042fea00000418ff */
[----:B------:R-:W-:Y:S03]  /*bd90*/  LDSM.16.M88.4 R180, [R2+0xc900] ;  /* 0x00c9000002b4783b */ /* 0x000fe60000000200 */
[C---:B------:R-:W-:Y:S08]  /*bda0*/  HMMA.16816.F32.BF16 R24, R136.reuse, R26, RZ ;  /* 0x0000001a8818723c */ /* 0x040ff000000418ff */
[C---:B------:R-:W-:Y:S08]  /*bdb0*/  HMMA.16816.F32.BF16 R28, R136.reuse, R32, RZ ;  /* 0x00000020881c723c */ /* 0x040ff000000418ff */
[----:B------:R-:W-:Y:S01]  /*bdc0*/  HMMA.16816.F32.BF16 R32, R136, R34, RZ ;  /* 0x000000228820723c */ /* 0x000fe200000418ff */
[----:B------:R-:W1:Y:S07]  /*bdd0*/  LDSM.16.M88.4 R136, [R0+0xd100] ;  /* 0x00d100000088783b */ /* 0x000e6e0000000200 */
[C---:B------:R-:W-:Y:S08]  /*bde0*/  HMMA.16816.F32.BF16 R4, R144.reuse, R148, R4 ;  /* 0x000000949004723c */ /* 0x040ff00000041804 */
[C---:B------:R-:W-:Y:S01]  /*bdf0*/  HMMA.16816.F32.BF16 R8, R144.reuse, R150, R8 ;  /* 0x000000969008723c */ /* 0x040fe20000041808 */
[----:B------:R-:W4:Y:S07]  /*be00*/  LDSM.16.M88.4 R148, [R0+0xd900] ;  /* 0x00d900000094783b */ /* 0x000f2e0000000200 */
        /* <DEDUP_REMOVED lines=8> */
[----:B------:R-:W5:Y:S06]  /*be90*/  LDSM.16.M88.4 R144, [R2+0xd100] ;  /* 0x00d100000290783b */ /* 0x000f6c0000000200 */
[----:B------:R-:W4:Y:S01]  /*bea0*/  LDSM.16.M88.4 R160, [R191+UR4+0xe100] ;  /* 0x00e10004bfa0783b */ /* 0x000f220008000200 */
[C---:B--2---:R-:W-:Y:S08]  /*beb0*/  HMMA.16816.F32.BF16 R4, R140.reuse, R164, R4 ;  /* 0x000000a48c04723c */ /* 0x044ff00000041804 */
[C---:B------:R-:W-:Y:S01]  /*bec0*/  HMMA.16816.F32.BF16 R8, R140.reuse, R166, R8 ;  /* 0x000000a68c08723c */ /* 0x040fe20000041808 */
[----:B------:R-:W2:Y:S07]  /*bed0*/  LDSM.16.M88.4 R164, [R191+UR4+0xe900] ;  /* 0x00e90004bfa4783b */ /* 0x000eae0008000200 */
[C---:B---3--:R-:W-:Y:S08]  /*bee0*/  HMMA.16816.F32.BF16 R12, R140.reuse, R168, R12 ;  /* 0x000000a88c0c723c */ /* 0x048ff0000004180c */
[C---:B------:R-:W-:Y:S01]  /*bef0*/  HMMA.16816.F32.BF16 R16, R140.reuse, R170, R16 ;  /* 0x000000aa8c10723c */ /* 0x040fe20000041810 */
[----:B------:R-:W-:Y:S07]  /*bf00*/  LDSM.16.M88.4 R168, [R133+0xe100] ;  /* 0x00e1000085a8783b */ /* 0x000fee0000000200 */
[C---:B-1----:R-:W-:Y:S08]  /*bf10*/  HMMA.16816.F32.BF16 R20, R140.reuse, R136, R20 ;  /* 0x000000888c14723c */ /* 0x042ff00000041814 */
[C---:B------:R-:W-:Y:S01]  /*bf20*/  HMMA.16816.F32.BF16 R24, R140.reuse, R138, R24 ;  /* 0x0000008a8c18723c */ /* 0x040fe20000041818 */
[----:B------:R-:W1:Y:S07]  /*bf30*/  LDSM.16.M88.4 R136, [R191+UR4+0xf100] ;  /* 0x00f10004bf88783b */ /* 0x000e6e0008000200 */
[C---:B----4-:R-:W-:Y:S08]  /*bf40*/  HMMA.16816.F32.BF16 R28, R140.reuse, R148, R28 ;  /* 0x000000948c1c723c */ /* 0x050ff0000004181c */
[----:B------:R-:W-:Y:S01]  /*bf50*/  HMMA.16816.F32.BF16 R32, R140, R150, R32 ;  /* 0x000000968c20723c */ /* 0x000fe20000041820 */
[----:B------:R-:W3:Y:S06]  /*bf60*/  LDSM.16.M88.4 R140, [R191+UR4+0xf900] ;  /* 0x00f90004bf8c783b */ /* 0x000eec0008000200 */
[----:B------:R-:W4:Y:S01]  /*bf70*/  LDSM.16.M88.4 R148, [R189+0x4000] ;  /* 0x00400000bd94783b */ /* 0x000f220000000200 */
[C---:B------:R-:W-:Y:S08]  /*bf80*/  HMMA.16816.F32.BF16 R4, R172.reuse, R176, R4 ;  /* 0x000000b0ac04723c */ /* 0x040ff00000041804 */
[C---:B------:R-:W-:Y:S01]  /*bf90*/  HMMA.16816.F32.BF16 R8, R172.reuse, R178, R8 ;  /* 0x000000b2ac08723c */ /* 0x040fe20000041808 */
[----:B------:R-:W1:Y:S07]  /*bfa0*/  LDSM.16.M88.4 R176, [R133+0xe900] ;  /* 0x00e9000085b0783b */ /* 0x000e6e0000000200 */
[C---:B------:R-:W-:Y:S08]  /*bfb0*/  HMMA.16816.F32.BF16 R12, R172.reuse, R180, R12 ;  /* 0x000000b4ac0c723c */ /* 0x040ff0000004180c */
[C---:B------:R-:W-:Y:S08]  /*bfc0*/  HMMA.16816.F32.BF16 R16, R172.reuse, R182, R16 ;  /* 0x000000b6ac10723c */ /* 0x040ff00000041810 */
[C---:B-----5:R-:W-:Y:S08]  /*bfd0*/  HMMA.16816.F32.BF16 R20, R172.reuse, R144, R20 ;  /* 0x00000090ac14723c */ /* 0x060ff00000041814 */
[C---:B------:R-:W-:Y:S01]  /*bfe0*/  HMMA.16816.F32.BF16 R24, R172.reuse, R146, R24 ;  /* 0x00000092ac18723c */ /* 0x040fe20000041818 */
[----:B------:R-:W5:Y:S07]  /*bff0*/  LDSM.16.M88.4 R144, [R133+0xf100] ;  /* 0x00f100008590783b */ /* 0x000f6e0000000200 */
[C---:B------:R-:W-:Y:S08]  /*c000*/  HMMA.16816.F32.BF16 R28, R172.reuse, R152, R28 ;  /* 0x00000098ac1c723c */ /* 0x040ff0000004181c */
[----:B------:R-:W-:Y:S01]  /*c010*/  HMMA.16816.F32.BF16 R32, R172, R154, R32 ;  /* 0x0000009aac20723c */ /* 0x000fe20000041820 */
[----:B------:R-:W3:Y:S07]  /*c020*/  LDSM.16.M88.4 R152, [R133+0xf900] ;  /* 0x00f900008598783b */ /* 0x000eee0000000200 */
[C---:B------:R-:W-:Y:S08]  /*c030*/  HMMA.16816.F32.BF16 R4, R156.reuse, R160, R4 ;  /* 0x000000a09c04723c */ /* 0x040ff00000041804 */
[C---:B------:R-:W-:Y:S01]  /*c040*/  HMMA.16816.F32.BF16 R8, R156.reuse, R162, R8 ;  /* 0x000000a29c08723c */ /* 0x040fe20000041808 */
[----:B------:R-:W-:Y:S07]  /*c050*/  LDSM.16.M88.4 R160, [R0+0xf100] ;  /* 0x00f1000000a0783b */ /* 0x000fee0000000200 */
[C---:B--2---:R-:W-:Y:S08]  /*c060*/  HMMA.16816.F32.BF16 R12, R156.reuse, R164, R12 ;  /* 0x000000a49c0c723c */ /* 0x044ff0000004180c */
[C---:B------:R-:W-:Y:S01]  /*c070*/  HMMA.16816.F32.BF16 R16, R156.reuse, R166, R16 ;  /* 0x000000a69c10723c */ /* 0x040fe20000041810 */
[----:B------:R-:W-:Y:S07]  /*c080*/  LDSM.16.M88.4 R164, [R186+0x4000] ;  /* 0x00400000baa4783b */ /* 0x000fee0000000200 */
[C---:B-1----:R-:W-:Y:S08]  /*c090*/  HMMA.16816.F32.BF16 R20, R156.reuse, R136, R20 ;  /* 0x000000889c14723c */ /* 0x042ff00000041814 */
[C---:B------:R-:W-:Y:S01]  /*c0a0*/  HMMA.16816.F32.BF16 R24, R156.reuse, R138, R24 ;  /* 0x0000008a9c18723c */ /* 0x040fe20000041818 */
[----:B------:R-:W-:Y:S07]  /*c0b0*/  LDSM.16.M88.4 R136, [R187+0x4000] ;  /* 0x00400000bb88783b */ /* 0x000fee0000000200 */
[C---:B---3--:R-:W-:Y:S08]  /*c0c0*/  HMMA.16816.F32.BF16 R28, R156.reuse, R140, R28 ;  /* 0x0000008c9c1c723c */ /* 0x048ff0000004181c */
[----:B------:R-:W-:Y:S01]  /*c0d0*/  HMMA.16816.F32.BF16 R32, R156, R142, R32 ;  /* 0x0000008e9c20723c */ /* 0x000fe20000041820 */
[----:B------:R-:W1:Y:S06]  /*c0e0*/  LDSM.16.M88.4 R140, [R0+0xe100] ;  /* 0x00e10000008c783b */ /* 0x000e6c0000000200 */
[----:B------:R-:W2:Y:S01]  /*c0f0*/  LDSM.16.M88.4 R156, [R0+0xe900] ;  /* 0x00e90000009c783b */ /* 0x000ea20000000200 */
[C---:B----4-:R-:W-:Y:S08]  /*c100*/  HMMA.16816.F32.BF16 R4, R148.reuse, R168, R4 ;  /* 0x000000a89404723c */ /* 0x050ff00000041804 */
[C---:B------:R-:W-:Y:S01]  /*c110*/  HMMA.16816.F32.BF16 R8, R148.reuse, R170, R8 ;  /* 0x000000aa9408723c */ /* 0x040fe20000041808 */
[----:B------:R-:W-:Y:S07]  /*c120*/  LDSM.16.M88.4 R168, [R2+0xe100] ;  /* 0x00e1000002a8783b */ /* 0x000fee0000000200 */
[C---:B------:R-:W-:Y:S08]  /*c130*/  HMMA.16816.F32.BF16 R12, R148.reuse, R176, R12 ;  /* 0x000000b0940c723c */ /* 0x040ff0000004180c */
[C---:B------:R-:W-:Y:S08]  /*c140*/  HMMA.16816.F32.BF16 R16, R148.reuse, R178, R16 ;  /* 0x000000b29410723c */ /* 0x040ff00000041810 */
[C---:B-----5:R-:W-:Y:S08]  /*c150*/  HMMA.16816.F32.BF16 R20, R148.reuse, R144, R20 ;  /* 0x000000909414723c */ /* 0x060ff00000041814 */
[C---:B------:R-:W-:Y:S01]  /*c160*/  HMMA.16816.F32.BF16 R24, R148.reuse, R146, R24 ;  /* 0x000000929418723c */ /* 0x040fe20000041818 */
[----:B------:R-:W3:Y:S07]  /*c170*/  LDSM.16.M88.4 R144, [R0+0xf900] ;  /* 0x00f900000090783b */ /* 0x000eee0000000200 */
[C---:B------:R-:W-:Y:S08]  /*c180*/  HMMA.16816.F32.BF16 R28, R148.reuse, R152, R28 ;  /* 0x00000098941c723c */ /* 0x040ff0000004181c */
[----:B------:R-:W-:Y:S01]  /*c190*/  HMMA.16816.F32.BF16 R32, R148, R154, R32 ;  /* 0x0000009a9420723c */ /* 0x000fe20000041820 */
[----:B------:R-:W4:Y:S06]  /*c1a0*/  LDSM.16.M88.4 R148, [R134+0xe900] ;  /* 0x00e900008694783b */ /* 0x000f2c0000000200 */
[----:B------:R-:W5:Y:S01]  /*c1b0*/  LDSM.16.M88.4 R152, [R134+0xf100] ;  /* 0x00f100008698783b */ /* 0x000f620000000200 */
[C---:B-1----:R-:W-:Y:S08]  /*c1c0*/  HMMA.16816.F32.BF16 R4, R136.reuse, R140, R4 ;  /* 0x0000008c8804723c */ /* 0x042ff00000041804 */
[C---:B------:R-:W-:Y:S01]  /*c1d0*/  HMMA.16816.F32.BF16 R8, R136.reuse, R142, R8 ;  /* 0x0000008e8808723c */ /* 0x040fe20000041808 */
[----:B------:R-:W1:Y:S07]  /*c1e0*/  LDSM.16.M88.4 R140, [R134+0xf900] ;  /* 0x00f90000868c783b */ /* 0x000e6e0000000200 */
[C---:B--2---:R-:W-:Y:S08]  /*c1f0*/  HMMA.16816.F32.BF16 R12, R136.reuse, R156, R12 ;  /* 0x0000009c880c723c */ /* 0x044ff0000004180c */
[C---:B------:R-:W-:Y:S01]  /*c200*/  HMMA.16816.F32.BF16 R16, R136.reuse, R158, R16 ;  /* 0x0000009e8810723c */ /* 0x040fe20000041810 */
[----:B------:R-:W-:Y:S07]  /*c210*/  LDSM.16.M88.4 R156, [R191+UR4+0x10900] ;  /* 0x01090004bf9c783b */ /* 0x000fee0008000200 */
[C---:B------:R-:W-:Y:S08]  /*c220*/  HMMA.16816.F32.BF16 R20, R136.reuse, R160, R20 ;  /* 0x000000a08814723c */ /* 0x040ff00000041814 */
[C---:B------:R-:W-:Y:S01]  /*c230*/  HMMA.16816.F32.BF16 R24, R136.reuse, R162, R24 ;  /* 0x000000a28818723c */ /* 0x040fe20000041818 */
[----:B------:R-:W-:Y:S07]  /*c240*/  LDSM.16.M88.4 R160, [R191+UR4+0x11100] ;  /* 0x01110004bfa0783b */ /* 0x000fee0008000200 */
[C---:B---3--:R-:W-:Y:S08]  /*c250*/  HMMA.16816.F32.BF16 R28, R136.reuse, R144, R28 ;  /* 0x00000090881c723c */ /* 0x048ff0000004181c */
[----:B------:R-:W-:Y:S01]  /*c260*/  HMMA.16816.F32.BF16 R32, R136, R146, R32 ;  /* 0x000000928820723c */ /* 0x000fe20000041820 */
[----:B------:R-:W-:Y:S06]  /*c270*/  LDSM.16.M88.4 R136, [R193+0x8000] ;  /* 0x00800000c188783b */ /* 0x000fec0000000200 */
[----:B------:R-:W2:Y:S01]  /*c280*/  LDSM.16.M88.4 R144, [R191+UR4+0x10100] ;  /* 0x01010004bf90783b */ /* 0x000ea20008000200 */
[C---:B------:R-:W-:Y:S08]  /*c290*/  HMMA.16816.F32.BF16 R4, R164.reuse, R168, R4 ;  /* 0x000000a8a404723c */ /* 0x040ff00000041804 */
[C---:B------:R-:W-:Y:S01]  /*c2a0*/  HMMA.16816.F32.BF16 R8, R164.reuse, R170, R8 ;  /* 0x000000aaa408723c */ /* 0x040fe20000041808 */
[----:B------:R-:W-:Y:S07]  /*c2b0*/  LDSM.16.M88.4 R168, [R133+0x10100] ;  /* 0x0101000085a8783b */ /* 0x000fee0000000200 */
[C---:B----4-:R-:W-:Y:S08]  /*c2c0*/  HMMA.16816.F32.BF16 R12, R164.reuse, R148, R12 ;  /* 0x00000094a40c723c */ /* 0x050ff0000004180c */
[C---:B------:R-:W-:Y:S01]  /*c2d0*/  HMMA.16816.F32.BF16 R16, R164.reuse, R150, R16 ;  /* 0x00000096a410723c */ /* 0x040fe20000041810 */
[----:B------:R-:W3:Y:S07]  /*c2e0*/  LDSM.16.M88.4 R148, [R191+UR4+0x11900] ;  /* 0x01190004bf94783b */ /* 0x000eee0008000200 */
[C---:B-----5:R-:W-:Y:S08]  /*c2f0*/  HMMA.16816.F32.BF16 R20, R164.reuse, R152, R20 ;  /* 0x00000098a414723c */ /* 0x060ff00000041814 */
[C---:B------:R-:W-:Y:S01]  /*c300*/  HMMA.16816.F32.BF16 R24, R164.reuse, R154, R24 ;  /* 0x0000009aa418723c */ /* 0x040fe20000041818 */
[----:B------:R-:W4:Y:S07]  /*c310*/  LDSM.16.M88.4 R152, [R189+0x8000] ;  /* 0x00800000bd98783b */ /* 0x000f2e0000000200 */
[C---:B-1----:R-:W-:Y:S08]  /*c320*/  HMMA.16816.F32.BF16 R28, R164.reuse, R140, R28 ;  /* 0x0000008ca41c723c */ /* 0x042ff0000004181c */
[----:B------:R-:W-:Y:S01]  /*c330*/  HMMA.16816.F32.BF16 R32, R164, R142, R32 ;  /* 0x0000008ea420723c */ /* 0x000fe20000041820 */
[----:B------:R-:W1:Y:S06]  /*c340*/  LDSM.16.M88.4 R140, [R133+0x10900] ;  /* 0x01090000858c783b */ /* 0x000e6c0000000200 */
[----:B------:R-:W-:Y:S01]  /*c350*/  LDSM.16.M88.4 R164, [R0+0x10100] ;  /* 0x0101000000a4783b */ /* 0x000fe20000000200 */
[C---:B--2---:R-:W-:Y:S08]  /*c360*/  HMMA.16816.F32.BF16 R4, R136.reuse, R144, R4 ;  /* 0x000000908804723c */ /* 0x044ff00000041804 */
        /* <DEDUP_REMOVED lines=10> */
[----:B------:R-:W3:Y:S06]  /*c410*/  LDSM.16.M88.4 R136, [R0+0x10900] ;  /* 0x010900000088783b */ /* 0x000eec0000000200 */
[----:B------:R-:W3:Y:S01]  /*c420*/  LDSM.16.M88.4 R148, [R0+0x11100] ;  /* 0x011100000094783b */ /* 0x000ee20000000200 */
[C---:B----4-:R-:W-:Y:S08]  /*c430*/  HMMA.16816.F32.BF16 R4, R152.reuse, R168, R4 ;  /* 0x000000a89804723c */ /* 0x050ff00000041804 */
[C---:B------:R-:W-:Y:S08]  /*c440*/  HMMA.16816.F32.BF16 R8, R152.reuse, R170, R8 ;  /* 0x000000aa9808723c */ /* 0x040ff00000041808 */
[C---:B-1----:R-:W-:Y:S08]  /*c450*/  HMMA.16816.F32.BF16 R12, R152.reuse, R140, R12 ;  /* 0x0000008c980c723c */ /* 0x042ff0000004180c */
[C---:B------:R-:W-:Y:S01]  /*c460*/  HMMA.16816.F32.BF16 R16, R152.reuse, R142, R16 ;  /* 0x0000008e9810723c */ /* 0x040fe20000041810 */
[----:B------:R1:W4:Y:S07]  /*c470*/  LDSM.16.M88.4 R140, [R0+0x11900] ;  /* 0x01190000008c783b */ /* 0x00032e0000000200 */
[C---:B--2---:R-:W-:Y:S08]  /*c480*/  HMMA.16816.F32.BF16 R20, R152.reuse, R144, R20 ;  /* 0x000000909814723c */ /* 0x044ff00000041814 */
[C---:B------:R-:W-:Y:S01]  /*c490*/  HMMA.16816.F32.BF16 R24, R152.reuse, R146, R24 ;  /* 0x000000929818723c */ /* 0x040fe20000041818 */
[----:B------:R-:W-:Y:S07]  /*c4a0*/  LDSM.16.M88.4 R144, [R186+0x8000] ;  /* 0x00800000ba90783b */ /* 0x000fee0000000200 */
[C---:B-----5:R-:W-:Y:S04]  /*c4b0*/  HMMA.16816.F32.BF16 R28, R152.reuse, R156, R28 ;  /* 0x0000009c981c723c */ /* 0x060fe8000004181c */
[----:B-1----:R-:W-:Y:S04]  /*c4c0*/  IMAD.MOV.U32 R0, RZ, RZ, R205 ;  /* 0x000000ffff007224 */ /* 0x002fe800078e00cd */
[----:B------:R-:W-:Y:S01]  /*c4d0*/  HMMA.16816.F32.BF16 R32, R152, R158, R32 ;  /* 0x0000009e9820723c */ /* 0x000fe20000041820 */
[----:B------:R1:W2:Y:S06]  /*c4e0*/  LDSM.16.M88.4 R152, [R2+0x10100] ;  /* 0x010100000298783b */ /* 0x0002ac0000000200 */
[----:B------:R-:W-:Y:S01]  /*c4f0*/  LDSM.16.M88.4 R156, [R134+0x10900] ;  /* 0x01090000869c783b */ /* 0x000fe20000000200 */
[C---:B------:R-:W-:Y:S08]  /*c500*/  HMMA.16816.F32.BF16 R4, R160.reuse, R164, R4 ;  /* 0x000000a4a004723c */ /* 0x040ff00000041804 */
[C---:B------:R-:W-:Y:S01]  /*c510*/  HMMA.16816.F32.BF16 R8, R160.reuse, R166, R8 ;  /* 0x000000a6a008723c */ /* 0x040fe20000041808 */
[----:B------:R-:W-:Y:S07]  /*c520*/  LDSM.16.M88.4 R164, [R134+0x11100] ;  /* 0x0111000086a4783b */ /* 0x000fee0000000200 */
[C---:B---3--:R-:W-:Y:S04]  /*c530*/  HMMA.16816.F32.BF16 R12, R160.reuse, R136, R12 ;  /* 0x00000088a00c723c */ /* 0x048fe8000004180c */
[----:B-1----:R-:W-:Y:S04]  /*c540*/  @P0 IMAD.HI.U32 R2, R205, c[0x0][0x2c8], RZ ;  /* 0x0000b200cd020a27 */ /* 0x002fe800078e00ff */
[C---:B------:R-:W-:Y:S01]  /*c550*/  HMMA.16816.F32.BF16 R16, R160.reuse, R138, R16 ;  /* 0x0000008aa010723c */ /* 0x040fe20000041810 */
[----:B------:R-:W-:Y:S03]  /*c560*/  LDSM.16.M88.4 R136, [R134+0x11900] ;  /* 0x011900008688783b */ /* 0x000fe60000000200 */
[----:B------:R-:W-:Y:S04]  /*c570*/  @P0 SHF.R.U32.HI R0, RZ, c[0x0][0x2cc], R2 ;  /* 0x0000b300ff000a19 */ /* 0x000fe80000011602 */
[C---:B------:R-:W-:Y:S01]  /*c580*/  HMMA.16816.F32.BF16 R20, R160.reuse, R148, R20 ;  /* 0x00000094a014723c */ /* 0x040fe20000041814 */
[----:B------:R-:W1:Y:S06]  /*c590*/  SHFL.IDX PT, R134, R0, RZ, 0x1c1f ;  /* 0x001c1fff00867589 */ /* 0x000e6c00000e0000 */
[----:B------:R-:W-:Y:S01]  /*c5a0*/  IMAD.SHL.U32 R149, R209, 0x40, RZ ;  /* 0x00000040d1957824 */ /* 0x000fe200078e00ff */
[C---:B------:R-:W-:Y:S04]  /*c5b0*/  HMMA.16816.F32.BF16 R24, R160.reuse, R150, R24 ;  /* 0x00000096a018723c */ /* 0x040fe80000041818 */
[----:B------:R-:W-:Y:S04]  /*c5c0*/  IADD3 R2, -R206, 0x1, -R149 ;  /* 0x00000001ce027810 */ /* 0x000fe80007ffe995 */
[C---:B----4-:R-:W-:Y:S04]  /*c5d0*/  HMMA.16816.F32.BF16 R28, R160.reuse, R140, R28 ;  /* 0x0000008ca01c723c */ /* 0x050fe8000004181c */
[----:B------:R-:W-:Y:S04]  /*c5e0*/  IADD3 R2, R2, -c[0x0][0x168], R199 ;  /* 0x80005a0002027a10 */ /* 0x000fe80007ffe0c7 */
[----:B------:R-:W-:Y:S04]  /*c5f0*/  HMMA.16816.F32.BF16 R32, R160, R142, R32 ;  /* 0x0000008ea020723c */ /* 0x000fe80000041820 */
[C---:B------:R-:W-:Y:S02]  /*c600*/  IADD3 R133, R2.reuse, c[0x0][0x328], RZ ;  /* 0x0000ca0002857a10 */ /* 0x040fe40007ffe0ff */
[----:B------:R-:W-:Y:S02]  /*c610*/  IADD3 R2, R2, UR17, RZ ;  /* 0x0000001102027c10 */ /* 0x000fe4000fffe0ff */
[C---:B--2---:R-:W-:Y:S05]  /*c620*/  HMMA.16816.F32.BF16 R4, R144.reuse, R152, R4 ;  /* 0x000000989004723c */ /* 0x044fea0000041804 */
[--C-:B-1----:R-:W-:Y:S02]  /*c630*/  IMAD.IADD R142, R133, 0x1, R134.reuse ;  /* 0x00000001858e7824 */ /* 0x102fe400078e0286 */
[----:B------:R-:W-:Y:S01]  /*c640*/  IMAD.IADD R135, R2, 0x1, R134 ;  /* 0x0000000102877824 */ /* 0x000fe200078e0286 */
[C---:B------:R-:W-:Y:S08]  /*c650*/  HMMA.16816.F32.BF16 R8, R144.reuse, R154, R8 ;  /* 0x0000009a9008723c */ /* 0x040ff00000041808 */
[C---:B------:R-:W-:Y:S08]  /*c660*/  HMMA.16816.F32.BF16 R12, R144.reuse, R156, R12 ;  /* 0x0000009c900c723c */ /* 0x040ff0000004180c */
[C---:B------:R-:W-:Y:S08]  /*c670*/  HMMA.16816.F32.BF16 R16, R144.reuse, R158, R16 ;  /* 0x0000009e9010723c */ /* 0x040ff00000041810 */
[C---:B------:R-:W-:Y:S08]  /*c680*/  HMMA.16816.F32.BF16 R20, R144.reuse, R164, R20 ;  /* 0x000000a49014723c */ /* 0x040ff00000041814 */
[C---:B------:R-:W-:Y:S08]  /*c690*/  HMMA.16816.F32.BF16 R24, R144.reuse, R166, R24 ;  /* 0x000000a69018723c */ /* 0x040ff00000041818 */
[C---:B------:R-:W-:Y:S08]  /*c6a0*/  HMMA.16816.F32.BF16 R28, R144.reuse, R136, R28 ;  /* 0x00000088901c723c */ /* 0x040ff0000004181c */
[----:B------:R-:W-:Y:S01]  /*c6b0*/  HMMA.16816.F32.BF16 R32, R144, R138, R32 ;  /* 0x0000008a9020723c */ /* 0x000fe20000041820 */
[----:B------:R-:W-:-:S07]  /*c6c0*/  @!P2 BRA `(.L_x_1051) ;  /* 0x000001a00000a947 */ /* 0x000fce0003800000 */
        /* <DEDUP_REMOVED lines=15> */
.L_x_1053:
[----:B------:R-:W-:Y:S04]  /*c7c0*/  MOV R134, c[0x0][0x32c] ;  /* 0x0000cb0000867a02 */ /* 0x000fe80000000f00 */
[----:B------:R-:W-:Y:S11]  /*c7d0*/  ISETP.NE.AND P0, PT, R134, 0x1, PT ;  /* 0x000000018600780c */ /* 0x000ff60003f05270 */
[----:B------:R-:W-:Y:S02]  /*c7e0*/  @!UPT UIADD3 URZ, URZ, URZ, URZ ;  /* 0x0000003f3f3ff290 */ /* 0x000fe4000fffe03f */
[----:B------:R-:W-:Y:S05]  /*c7f0*/  @P0 IMAD.HI.U32 R134, R136, c[0x0][0x330], RZ ;  /* 0x0000cc0088860a27 */ /* 0x000fea00078e00ff */
[----:B------:R-:W-:Y:S02]  /*c800*/  @P0 SHF.R.U32.HI R136, RZ, c[0x0][0x334], R134 ;  /* 0x0000cd00ff880a19 */ /* 0x000fe40000011686 */
.L_x_1054:
[----:B------:R-:W-:Y:S05]  /*c810*/  BSYNC B0 ;  /* 0x0000000000007941 */ /* 0x000fea0003800000 */
.L_x_1052:
[----:B------:R-:W-:Y:S04]  /*c820*/  IMAD R137, R136, c[0x0][0x32c], -R149 ;  /* 0x0000cb0088897a24 */ /* 0x000fe800078e0a95 */
[----:B------:R-:W-:Y:S05]  /*c830*/  IMAD.IADD R134, R137, 0x1, -R206 ;  /* 0x0000000189867824 */ /* 0x000fea00078e0ace */
[----:B------:R-:W-:Y:S02]  /*c840*/  IADD3 R137, R134, c[0x0][0x32c], RZ ;  /* 0x0000cb0086897a10 */ /* 0x000fe40007ffe0ff */
[----:B------:R-:W-:Y:S02]  /*c850*/  IMNMX R135, R135, R134, !PT ;  /* 0x0000008687877217 */ /* 0x000fe40007800200 */
[----:B------:R-:W-:Y:S02]  /*c860*/  IMNMX R142, R142, R137, PT ;  /* 0x000000898e8e7217 */ /* 0x000fe40003800200 */
.L_x_1051:
[----:B------:R-:W-:Y:S01]  /*c870*/  ISETP.GT.AND P1, PT, R209, -0x1, PT ;  /* 0xffffffffd100780c */ /* 0x000fe20003f24270 */
[----:B------:R-:W1:Y:S03]  /*c880*/  SHFL.IDX PT, R0, R0, 0x1, 0x1c1f ;  /* 0x003c1f0000007f89 */ /* 0x000e6600000e0000 */
[C---:B------:R-:W-:Y:S04]  /*c890*/  ISETP.GT.AND P0, PT, R135.reuse, RZ, P1 ;  /* 0x000000ff8700720c */ /* 0x040fe80000f04270 */
[----:B------:R-:W-:Y:S04]  /*c8a0*/  ISETP.LT.OR P0, PT, R142, 0x1, P0 ;  /* 0x000000018e00780c */ /* 0x000fe80000701670 */
[----:B------:R-:W-:Y:S02]  /*c8b0*/  FSEL R139, R4, -INF , !P0 ;  /* 0xff800000048b7808 */ /* 0x000fe40004000000 */
[----:B------:R-:W-:Y:S04]  /*c8c0*/  ISETP.GT.AND P0, PT, R135, 0x1, P1 ;  /* 0x000000018700780c */ /* 0x000fe80000f04270 */
[----:B------:R-:W-:Y:S04]  /*c8d0*/  ISETP.LT.OR P0, PT, R142, 0x2, P0 ;  /* 0x000000028e00780c */ /* 0x000fe80000701670 */
[----:B------:R-:W-:Y:S02]  /*c8e0*/  FSEL R150, R5, -INF , !P0 ;  /* 0xff80000005967808 */ /* 0x000fe40004000000 */
[----:B------:R-:W-:Y:S01]  /*c8f0*/  ISETP.GT.AND P0, PT, R135, 0x8, P1 ;  /* 0x000000088700780c */ /* 0x000fe20000f04270 */
[--C-:B-1----:R-:W-:Y:S02]  /*c900*/  IMAD.IADD R4, R133, 0x1, R0.reuse ;  /* 0x0000000185047824 */ /* 0x102fe400078e0200 */
[----:B------:R-:W-:Y:S01]  /*c910*/  IMAD.IADD R2, R2, 0x1, R0 ;  /* 0x0000000102027824 */ /* 0x000fe200078e0200 */
        /* <DEDUP_REMOVED lines=39> */
[----:B------:R-:W-:Y:S04]  /*cb90*/  ISETP.LT.OR P0, PT, R142, 0x3a, P0 ;  /* 0x0000003a8e00780c */ /* 0x000fe80000701670 */
[----:B------:R-:W-:Y:S01]  /*cba0*/  FSEL R142, R33, -INF , !P0 ;  /* 0xff800000218e7808 */ /* 0x000fe20004000000 */
[----:B------:R-:W-:-:S05]  /*cbb0*/  @!P2 BRA `(.L_x_1055) ;  /* 0x000001a00000a947 */ /* 0x000fca0003800000 */
        /* <DEDUP_REMOVED lines=15> */
.L_x_1057:
[----:B------:R-:W-:Y:S04]  /*ccb0*/  MOV R0, c[0x0][0x32c] ;  /* 0x0000cb0000007a02 */ /* 0x000fe80000000f00 */
[----:B------:R-:W-:Y:S11]  /*ccc0*/  ISETP.NE.AND P0, PT, R0, 0x1, PT ;  /* 0x000000010000780c */ /* 0x000ff60003f05270 */
[----:B------:R-:W-:Y:S02]  /*ccd0*/  @!UPT UIADD3 URZ, URZ, URZ, URZ ;  /* 0x0000003f3f3ff290 */ /* 0x000fe4000fffe03f */
[----:B------:R-:W-:Y:S05]  /*cce0*/  @P0 IMAD.HI.U32 R0, R12, c[0x0][0x330], RZ ;  /* 0x0000cc000c000a27 */ /* 0x000fea00078e00ff */
[----:B------:R-:W-:Y:S02]  /*ccf0*/  @P0 SHF.R.U32.HI R12, RZ, c[0x0][0x334], R0 ;  /* 0x0000cd00ff0c0a19 */ /* 0x000fe40000011600 */
.L_x_1058:
[----:B------:R-:W-:Y:S05]  /*cd00*/  BSYNC B0 ;  /* 0x0000000000007941 */ /* 0x000fea0003800000 */
.L_x_1056:
[----:B------:R-:W-:Y:S04]  /*cd10*/  IMAD R9, R12, c[0x0][0x32c], -R149 ;  /* 0x0000cb000c097a24 */ /* 0x000fe800078e0a95 */
[----:B------:R-:W-:Y:S05]  /*cd20*/  IMAD.IADD R9, R9, 0x1, -R206 ;  /* 0x0000000109097824 */ /* 0x000fea00078e0ace */
[----:B------:R-:W-:Y:S02]  /*cd30*/  IADD3 R5, R9, c[0x0][0x32c], RZ ;  /* 0x0000cb0009057a10 */ /* 0x000fe40007ffe0ff */
[----:B------:R-:W-:Y:S02]  /*cd40*/  IMNMX R2, R2, R9, !PT ;  /* 0x0000000902027217 */ /* 0x000fe40007800200 */
[----:B------:R-:W-:Y:S02]  /*cd50*/  IMNMX R4, R4, R5, PT ;  /* 0x0000000504047217 */ /* 0x000fe40003800200 */
.L_x_1055:
[----:B------:R-:W-:Y:S01]  /*cd60*/  FMNMX.FTZ R5, R139, R132, !PT ;  /* 0x000000848b057209 */ /* 0x000fe20007810000 */
[----:B------:R-:W-:Y:S04]  /*cd70*/  DEPBAR.LE SB0, 0x2 ;  /* 0x000080800000791a */ /* 0x000fe80000000000 */
[----:B------:R-:W-:Y:S01]  /*cd80*/  FMNMX.FTZ R5, R150, R5, !PT ;  /* 0x0000000596057209 */ /* 0x000fe20007810000 */
[----:B------:R-:W-:Y:S01]  /*cd90*/  BAR.SYNC.DEFER_BLOCKING 0x0 ;  /* 0x0000000000007b1d */ /* 0x000fe20000010000 */
[----:B------:R-:W-:Y:S02]  /*cda0*/  ISETP.GT.AND P0, PT, R2, RZ, P1 ;  /* 0x000000ff0200720c */ /* 0x000fe40000f04270 */
        /* <DEDUP_REMOVED lines=30> */
[----:B------:R-:W-:Y:S02]  /*cf90*/  FMNMX.FTZ R15, R142, R5, !PT ;  /* 0x000000058e0f7209 */ /* 0x000fe40007810000 */
[----:B------:R-:W-:Y:S03]  /*cfa0*/  ISETP.GT.AND P0, PT, R2, 0x18, P1 ;  /* 0x000000180200780c */ /* 0x000fe60000f04270 */
[----:B------:R-:W1:Y:S01]  /*cfb0*/  SHFL.BFLY PT, R0, R15, 0x2, 0x1f ;  /* 0x0c401f000f007f89 */ /* 0x000e6200000e0000 */
[----:B------:R-:W-:Y:S04]  /*cfc0*/  ISETP.LT.OR P0, PT, R4, 0x19, P0 ;  /* 0x000000190400780c */ /* 0x000fe80000701670 */
[----:B------:R-:W-:Y:S02]  /*cfd0*/  FSEL R33, R18, -INF , !P0 ;  /* 0xff80000012217808 */ /* 0x000fe40004000000 */
[----:B------:R-:W-:Y:S04]  /*cfe0*/  ISETP.GT.AND P0, PT, R2, 0x19, P1 ;  /* 0x000000190200780c */ /* 0x000fe80000f04270 */
[----:B------:R-:W-:Y:S04]  /*cff0*/  ISETP.LT.OR P0, PT, R4, 0x1a, P0 ;  /* 0x0000001a0400780c */ /* 0x000fe80000701670 */
[----:B------:R-:W-:Y:S02]  /*d000*/  FSEL R133, R19, -INF , !P0 ;  /* 0xff80000013857808 */ /* 0x000fe40004000000 */
[----:B------:R-:W-:Y:S04]  /*d010*/  ISETP.GT.AND P0, PT, R2, 0x20, P1 ;  /* 0x000000200200780c */ /* 0x000fe80000f04270 */
[----:B------:R-:W-:Y:S02]  /*d020*/  ISETP.LT.OR P0, PT, R4, 0x21, P0 ;  /* 0x000000210400780c */ /* 0x000fe40000701670 */
[----:B-1----:R-:W-:Y:S02]  /*d030*/  FMNMX.FTZ R13, R15, R0, !PT ;  /* 0x000000000f0d7209 */ /* 0x002fe40007810000 */
[----:B------:R-:W-:Y:S02]  /*d040*/  FSEL R175, R22, -INF , !P0 ;  /* 0xff80000016af7808 */ /* 0x000fe40004000000 */
[----:B------:R-:W-:Y:S02]  /*d050*/  FMNMX.FTZ R0, R6, R3, !PT ;  /* 0x0000000306007209 */ /* 0x000fe40007810000 */
[----:B------:R-:W-:Y:S02]  /*d060*/  ISETP.GT.AND P0, PT, R2, 0x21, P1 ;  /* 0x000000210200780c */ /* 0x000fe40000f04270 */
        /* <DEDUP_REMOVED lines=32> */
[----:B------:R-:W-:Y:S01]  /*d270*/  FMNMX.FTZ R0, R145, R0, !PT ;  /* 0x0000000091007209 */ /* 0x000fe20007810000 */
[----:B------:R-:W1:Y:S01]  /*d280*/  SHFL.BFLY PT, R2, R13, 0x1, 0x1f ;  /* 0x0c201f000d027f89 */ /* 0x000e6200000e0000 */
[----:B------:R-:W-:Y:S02]  /*d290*/  ISETP.LT.OR P0, PT, R4, 0x3a, P0 ;  /* 0x0000003a0400780c */ /* 0x000fe40000701670 */
[----:B------:R-:W-:Y:S02]  /*d2a0*/  FMNMX.FTZ R0, R143, R0, !PT ;  /* 0x000000008f007209 */ /* 0x000fe40007810000 */
[----:B------:R-:W-:Y:S04]  /*d2b0*/  FSEL R141, R35, -INF , !P0 ;  /* 0xff800000238d7808 */ /* 0x000fe80004000000 */
[----:B------:R-:W-:Y:S05]  /*d2c0*/  FMNMX.FTZ R15, R141, R0, !PT ;  /* 0x000000008d0f7209 */ /* 0x000fea0007810000 */
        /* <DEDUP_REMOVED lines=8> */
[--C-:B------:R-:W-:Y:S01]  /*d350*/  FFMA.FTZ R155, R139, c[0x0][0x2d0], -R159.reuse ;  /* 0x0000b4008b9b7a23 */ /* 0x100fe2000001089f */
[----:B------:R-:W-:Y:S01]  /*d360*/  IADD3 R15, R184, UR4, RZ ;  /* 0x00000004b80f7c10 */ /* 0x000fe2000fffe0ff */
[--C-:B------:R-:W-:Y:S02]  /*d370*/  FFMA.FTZ R150, R150, c[0x0][0x2d0], -R159.reuse ;  /* 0x0000b40096967a23 */ /* 0x100fe4000001089f */
[----:B------:R-:W1:Y:S01]  /*d380*/  SHFL.BFLY PT, R0, R13, 0x1, 0x1f ;  /* 0x0c201f000d007f89 */ /* 0x000e6200000e0000 */
[--C-:B------:R-:W-:Y:S01]  /*d390*/  FFMA.FTZ R151, R148, c[0x0][0x2d0], -R159.reuse ;  /* 0x0000b40094977a23 */ /* 0x100fe2000001089f */
[----:B------:R-:W-:Y:S01]  /*d3a0*/  MUFU.EX2 R155, R155 ;  /* 0x0000009b009b7308 */ /* 0x000fe20000000800 */
[--C-:B------:R-:W-:Y:S01]  /*d3b0*/  FFMA.FTZ R148, R8, c[0x0][0x2d0], -R159.reuse ;  /* 0x0000b40008947a23 */ /* 0x100fe2000001089f */
[----:B------:R-:W-:Y:S01]  /*d3c0*/  IADD3 R14, R190, R15, RZ ;  /* 0x0000000fbe0e7210 */ /* 0x000fe20007ffe0ff */
[----:B------:R-:W-:Y:S01]  /*d3d0*/  FMUL.FTZ R12, R5, c[0x0][0x2d0] ;  /* 0x0000b400050c7a20 */ /* 0x000fe20000410000 */
[----:B------:R-:W-:Y:S01]  /*d3e0*/  IADD3 R5, R185, UR4, RZ ;  /* 0x00000004b9057c10 */ /* 0x000fe2000fffe0ff */
[--C-:B------:R-:W-:Y:S02]  /*d3f0*/  FFMA.FTZ R161, R138, c[0x0][0x2d0], -R159.reuse ;  /* 0x0000b4008aa17a23 */ /* 0x100fe4000001089f */
[--C-:B------:R-:W-:Y:S02]  /*d400*/  FFMA.FTZ R160, R136, c[0x0][0x2d0], -R159.reuse ;  /* 0x0000b40088a07a23 */ /* 0x100fe4000001089f */
[--C-:B------:R-:W-:Y:S01]  /*d410*/  FFMA.FTZ R163, R134, c[0x0][0x2d0], -R159.reuse ;  /* 0x0000b40086a37a23 */ /* 0x100fe2000001089f */
[----:B------:R-:W2:Y:S01]  /*d420*/  MUFU.EX2 R12, R12 ;  /* 0x0000000c000c7308 */ /* 0x000ea20000000800 */
[--C-:B------:R-:W-:Y:S02]  /*d430*/  FFMA.FTZ R174, R144, c[0x0][0x2d0], -R159.reuse ;  /* 0x0000b40090ae7a23 */ /* 0x100fe4000001089f */
[--C-:B------:R-:W-:Y:S02]  /*d440*/  FFMA.FTZ R158, R158, c[0x0][0x2d0], -R159.reuse ;  /* 0x0000b4009e9e7a23 */ /* 0x100fe4000001089f */
[--C-:B------:R-:W-:Y:S02]  /*d450*/  FFMA.FTZ R172, R172, c[0x0][0x2d0], -R159.reuse ;  /* 0x0000b400acac7a23 */ /* 0x100fe4000001089f */
[--C-:B------:R-:W-:Y:S02]  /*d460*/  FFMA.FTZ R177, R170, c[0x0][0x2d0], -R159.reuse ;  /* 0x0000b400aab17a23 */ /* 0x100fe4000001089f */
[--C-:B------:R-:W-:Y:S01]  /*d470*/  FFMA.FTZ R168, R168, c[0x0][0x2d0], -R159.reuse ;  /* 0x0000b400a8a87a23 */ /* 0x100fe2000001089f */
[----:B------:R-:W3:Y:S01]  /*d480*/  MUFU.EX2 R150, R150 ;  /* 0x0000009600967308 */ /* 0x000ee20000000800 */
[--C-:B------:R-:W-:Y:S01]  /*d490*/  FFMA.FTZ R179, R166, c[0x0][0x2d0], -R159.reuse ;  /* 0x0000b400a6b37a23 */ /* 0x100fe2000001089f */
[----:B-1----:R-:W-:Y:S01]  /*d4a0*/  FMNMX.FTZ R0, R13, R0, !PT ;  /* 0x000000000d007209 */ /* 0x002fe20007810000 */
[----:B------:R-:W-:Y:S01]  /*d4b0*/  FFMA.FTZ R156, R156, c[0x0][0x2d0], -R159 ;  /* 0x0000b4009c9c7a23 */ /* 0x000fe2000001089f */
[----:B------:R-:W-:Y:S02]  /*d4c0*/  IADD3 R13, R190, R5, RZ ;  /* 0x00000005be0d7210 */ /* 0x000fe40007ffe0ff */
[C---:B------:R-:W-:Y:S01]  /*d4d0*/  FSETP.NEU.FTZ.AND P0, PT, R0.reuse, -INF , PT ;  /* 0xff8000000000780b */ /* 0x040fe20003f1d000 */
[C---:B------:R-:W-:Y:S02]  /*d4e0*/  FMUL.FTZ R140, R0.reuse, c[0x0][0x2d0] ;  /* 0x0000b400008c7a20 */ /* 0x040fe40000410000 */
[----:B------:R-:W1:Y:S01]  /*d4f0*/  LDSM.16.MT88.4 R24, [R13+0x100] ;  /* 0x000100000d18783b */ /* 0x000e620000004200 */
[----:B------:R-:W-:Y:S01]  /*d500*/  FSEL R4, R0, RZ, P0 ;  /* 0x000000ff00047208 */ /* 0x000fe20000000000 */
[----:B------:R-:W-:Y:S01]  /*d510*/  MUFU.EX2 R151, R151 ;  /* 0x0000009700977308 */ /* 0x000fe20000000800 */
[----:B------:R-:W-:Y:S01]  /*d520*/  FSEL R140, R140, RZ, P0 ;  /* 0x000000ff8c8c7208 */ /* 0x000fe20000000000 */
[----:B--2---:R-:W-:Y:S02]  /*d530*/  FMUL.FTZ R5, R12, R129 ;  /* 0x000000810c057220 */ /* 0x004fe40000410000 */
[----:B------:R-:W-:Y:S02]  /*d540*/  FADD.FTZ R4, -R4, R3 ;  /* 0x0000000304047221 */ /* 0x000fe40000010100 */
[--C-:B------:R-:W-:Y:S02]  /*d550*/  FFMA.FTZ R154, R6, c[0x0][0x2d0], -R140.reuse ;  /* 0x0000b400069a7a23 */ /* 0x100fe4000001088c */
[--C-:B------:R-:W-:Y:S02]  /*d560*/  FFMA.FTZ R153, R9, c[0x0][0x2d0], -R140.reuse ;  /* 0x0000b40009997a23 */ /* 0x100fe4000001088c */
[----:B------:R-:W2:Y:S01]  /*d570*/  MUFU.EX2 R148, R148 ;  /* 0x0000009400947308 */ /* 0x000ea20000000800 */
[--C-:B------:R-:W-:Y:S02]  /*d580*/  FFMA.FTZ R152, R7, c[0x0][0x2d0], -R140.reuse ;  /* 0x0000b40007987a23 */ /* 0x100fe4000001088c */
[--C-:B------:R-:W-:Y:S01]  /*d590*/  FFMA.FTZ R157, R11, c[0x0][0x2d0], -R140.reuse ;  /* 0x0000b4000b9d7a23 */ /* 0x100fe2000001088c */
[----:B---3--:R-:W-:Y:S01]  /*d5a0*/  F2FP.BF16.PACK_AB R16, R150, R155 ;  /* 0x0000009b9610723e */ /* 0x008fe200000010ff */
[----:B------:R-:W-:Y:S02]  /*d5b0*/  FMUL.FTZ R3, R4, c[0x0][0x2d0] ;  /* 0x0000b40004037a20 */ /* 0x000fe40000410000 */
        /* <DEDUP_REMOVED lines=26> */
[C---:B------:R-:W-:Y:S01]  /*d760*/  FMUL.FTZ R10, R3.reuse, R126 ;  /* 0x0000007e030a7220 */ /* 0x040fe20000410000 */
[----:B------:R-:W3:Y:S01]  /*d770*/  MUFU.EX2 R157, R157 ;  /* 0x0000009d009d7308 */ /* 0x000ee20000000800 */
[C---:B------:R-:W-:Y:S01]  /*d780*/  FMUL.FTZ R11, R3.reuse, R127 ;  /* 0x0000007f030b7220 */ /* 0x040fe20000410000 */
[----:B------:R-:W-:Y:S01]  /*d790*/  LDSM.16.MT88.4 R128, [R185+UR4+0x2900] ;  /* 0x00290004b980783b */ /* 0x000fe20008004200 */
[----:B------:R-:W-:Y:S01]  /*d7a0*/  FMUL.FTZ R102, R3, R102 ;  /* 0x0000006603667220 */ /* 0x000fe20000410000 */
[----:B--2---:R-:W-:Y:S01]  /*d7b0*/  F2FP.BF16.PACK_AB R17, R153, R154 ;  /* 0x0000009a9911723e */ /* 0x004fe200000010ff */
[C---:B------:R-:W-:Y:S02]  /*d7c0*/  FMUL.FTZ R103, R3.reuse, R103 ;  /* 0x0000006703677220 */ /* 0x040fe40000410000 */
[C---:B------:R-:W-:Y:S02]  /*d7d0*/  FMUL.FTZ R106, R3.reuse, R106 ;  /* 0x0000006a036a7220 */ /* 0x040fe40000410000 */
[C---:B------:R-:W-:Y:S01]  /*d7e0*/  FMUL.FTZ R107, R3.reuse, R107 ;  /* 0x0000006b036b7220 */ /* 0x040fe20000410000 */
[----:B------:R-:W-:Y:S01]  /*d7f0*/  LDSM.16.MT88.4 R124, [R14+0x900] ;  /* 0x000900000e7c783b */ /* 0x000fe20000004200 */
[C---:B------:R-:W-:Y:S01]  /*d800*/  FMUL.FTZ R110, R3.reuse, R110 ;  /* 0x0000006e036e7220 */ /* 0x040fe20000410000 */
[----:B------:R-:W-:Y:S01]  /*d810*/  MUFU.EX2 R158, R158 ;  /* 0x0000009e009e7308 */ /* 0x000fe20000000800 */
[----:B------:R-:W-:Y:S02]  /*d820*/  FMUL.FTZ R111, R3, R111 ;  /* 0x0000006f036f7220 */ /* 0x000fe40000410000 */
[C---:B------:R-:W-:Y:S02]  /*d830*/  FMUL.FTZ R44, R12.reuse, R44 ;  /* 0x0000002c0c2c7220 */ /* 0x040fe40000410000 */
[C---:B------:R-:W-:Y:S02]  /*d840*/  FMUL.FTZ R45, R12.reuse, R45 ;  /* 0x0000002d0c2d7220 */ /* 0x040fe40000410000 */
[C---:B------:R-:W-:Y:S02]  /*d850*/  FMUL.FTZ R48, R12.reuse, R48 ;  /* 0x000000300c307220 */ /* 0x040fe40000410000 */
[C---:B------:R-:W-:Y:S01]  /*d860*/  FMUL.FTZ R49, R12.reuse, R49 ;  /* 0x000000310c317220 */ /* 0x040fe20000410000 */
[----:B------:R-:W2:Y:S01]  /*d870*/  MUFU.EX2 R161, R161 ;  /* 0x000000a100a17308 */ /* 0x000ea20000000800 */
[C---:B------:R-:W-:Y:S01]  /*d880*/  FMUL.FTZ R52, R12.reuse, R52 ;  /* 0x000000340c347220 */ /* 0x040fe20000410000 */
[----:B---3--:R-:W-:Y:S01]  /*d890*/  F2FP.BF16.PACK_AB R19, R157, R152 ;  /* 0x000000989d13723e */ /* 0x008fe200000010ff */
[C---:B------:R-:W-:Y:S02]  /*d8a0*/  FMUL.FTZ R53, R12.reuse, R53 ;  /* 0x000000350c357220 */ /* 0x040fe40000410000 */
[C---:B------:R-:W-:Y:S02]  /*d8b0*/  FMUL.FTZ R56, R12.reuse, R56 ;  /* 0x000000380c387220 */ /* 0x040fe40000410000 */
[C---:B------:R-:W-:Y:S02]  /*d8c0*/  FMUL.FTZ R57, R12.reuse, R57 ;  /* 0x000000390c397220 */ /* 0x040fe40000410000 */
[C---:B------:R-:W-:Y:S01]  /*d8d0*/  HMMA.16816.F32.BF16 R4, R16.reuse, R20, R4 ;  /* 0x000000141004723c */ /* 0x040fe20000041804 */
[----:B------:R-:W-:Y:S04]  /*d8e0*/  MUFU.EX2 R160, R160 ;  /* 0x000000a000a07308 */ /* 0x000fe80000000800 */
[C---:B------:R-:W-:Y:S02]  /*d8f0*/  FMUL.FTZ R60, R12.reuse, R60 ;  /* 0x0000003c0c3c7220 */ /* 0x040fe40000410000 */
[C---:B------:R-:W-:Y:S01]  /*d900*/  FMUL.FTZ R61, R12.reuse, R61 ;  /* 0x0000003d0c3d7220 */ /* 0x040fe20000410000 */
[C---:B------:R-:W-:Y:S01]  /*d910*/  HMMA.16816.F32.BF16 R8, R16.reuse, R22, R8 ;  /* 0x000000161008723c */ /* 0x040fe20000041808 */
[----:B------:R-:W3:Y:S02]  /*d920*/  LDSM.16.MT88.4 R20, [R14+0x100] ;  /* 0x000100000e14783b */ /* 0x000ee40000004200 */
[----:B------:R-:W4:Y:S01]  /*d930*/  MUFU.EX2 R163, R163 ;  /* 0x000000a300a37308 */ /* 0x000f220000000800 */
[C---:B------:R-:W-:Y:S02]  /*d940*/  FMUL.FTZ R64, R12.reuse, R64 ;  /* 0x000000400c407220 */ /* 0x040fe40000410000 */
[C---:B------:R-:W-:Y:S02]  /*d950*/  FMUL.FTZ R65, R12.reuse, R65 ;  /* 0x000000410c417220 */ /* 0x040fe40000410000 */
[C---:B-1----:R-:W-:Y:S04]  /*d960*/  HMMA.16816.F32.BF16 R100, R16.reuse, R24, R100 ;  /* 0x000000181064723c */ /* 0x042fe80000041864 */
[C---:B------:R-:W-:Y:S01]  /*d970*/  FMUL.FTZ R68, R12.reuse, R68 ;  /* 0x000000440c447220 */ /* 0x040fe20000410000 */
[----:B------:R-:W-:Y:S01]  /*d980*/  MUFU.EX2 R172, R172 ;  /* 0x000000ac00ac7308 */ /* 0x000fe20000000800 */
[C---:B------:R-:W-:Y:S02]  /*d990*/  FMUL.FTZ R69, R12.reuse, R69 ;  /* 0x000000450c457220 */ /* 0x040fe40000410000 */
[C---:B------:R-:W-:Y:S01]  /*d9a0*/  HMMA.16816.F32.BF16 R104, R16.reuse, R26, R104 ;  /* 0x0000001a1068723c */ /* 0x040fe20000041868 */
[----:B------:R-:W1:Y:S03]  /*d9b0*/  LDSM.16.MT88.4 R24, [R185+UR4+0x2100] ;  /* 0x00210004b918783b */ /* 0x000e660008004200 */
[C---:B------:R-:W-:Y:S02]  /*d9c0*/  FMUL.FTZ R72, R12.reuse, R72 ;  /* 0x000000480c487220 */ /* 0x040fe40000410000 */
[C---:B------:R-:W-:Y:S01]  /*d9d0*/  FMUL.FTZ R73, R12.reuse, R73 ;  /* 0x000000490c497220 */ /* 0x040fe20000410000 */
[----:B------:R-:W-:Y:S01]  /*d9e0*/  MUFU.EX2 R177, R177 ;  /* 0x000000b100b17308 */ /* 0x000fe20000000800 */
[C---:B------:R-:W-:Y:S04]  /*d9f0*/  HMMA.16816.F32.BF16 R108, R16.reuse, R28, R108 ;  /* 0x0000001c106c723c */ /* 0x040fe8000004186c */
[C---:B------:R-:W-:Y:S02]  /*da00*/  FMUL.FTZ R114, R3.reuse, R114 ;  /* 0x0000007203727220 */ /* 0x040fe40000410000 */
[C---:B------:R-:W-:Y:S02]  /*da10*/  FMUL.FTZ R115, R3.reuse, R115 ;  /* 0x0000007303737220 */ /* 0x040fe40000410000 */
[C---:B------:R-:W-:Y:S01]  /*da20*/  FMUL.FTZ R76, R12.reuse, R76 ;  /* 0x0000004c0c4c7220 */ /* 0x040fe20000410000 */
[----:B------:R-:W-:Y:S03]  /*da30*/  MUFU.EX2 R168, R168 ;  /* 0x000000a800a87308 */ /* 0x000fe60000000800 */
[C---:B------:R-:W-:Y:S01]  /*da40*/  FMUL.FTZ R77, R12.reuse, R77 ;  /* 0x0000004d0c4d7220 */ /* 0x040fe20000410000 */
[C---:B------:R-:W-:Y:S01]  /*da50*/  HMMA.16816.F32.BF16 R112, R16.reuse, R30, R112 ;  /* 0x0000001e1070723c */ /* 0x040fe20000041870 */
[----:B------:R-:W5:Y:S02]  /*da60*/  LDSM.16.MT88.4 R28, [R13+0x2100] ;  /* 0x002100000d1c783b */ /* 0x000f640000004200 */
[C---:B------:R-:W-:Y:S02]  /*da70*/  FMUL.FTZ R118, R3.reuse, R118 ;  /* 0x0000007603767220 */ /* 0x040fe40000410000 */
[C---:B------:R-:W-:Y:S01]  /*da80*/  FMUL.FTZ R119, R3.reuse, R119 ;  /* 0x0000007703777220 */ /* 0x040fe20000410000 */
[----:B------:R-:W-:Y:S01]  /*da90*/  MUFU.EX2 R179, R179 ;  /* 0x000000b300b37308 */ /* 0x000fe20000000800 */
[C---:B------:R-:W-:Y:S02]  /*daa0*/  FMUL.FTZ R80, R12.reuse, R80 ;  /* 0x000000500c507220 */ /* 0x040fe40000410000 */
[C---:B------:R-:W-:Y:S03]  /*dab0*/  FMUL.FTZ R81, R12.reuse, R81 ;  /* 0x000000510c517220 */ /* 0x040fe60000410000 */
[C---:B---3--:R-:W-:Y:S03]  /*dac0*/  HMMA.16816.F32.BF16 R116, R16.reuse, R20, R116 ;  /* 0x000000141074723c */ /* 0x048fe60000041874 */
[C---:B------:R-:W-:Y:S01]  /*dad0*/  FMUL.FTZ R122, R3.reuse, R122 ;  /* 0x0000007a037a7220 */ /* 0x040fe20000410000 */
[----:B------:R-:W-:Y:S01]  /*dae0*/  MUFU.EX2 R156, R156 ;  /* 0x0000009c009c7308 */ /* 0x000fe20000000800 */
[C---:B------:R-:W-:Y:S02]  /*daf0*/  FMUL.FTZ R123, R3.reuse, R123 ;  /* 0x0000007b037b7220 */ /* 0x040fe40000410000 */
[C---:B------:R-:W-:Y:S02]  /*db00*/  FMUL.FTZ R84, R12.reuse, R84 ;  /* 0x000000540c547220 */ /* 0x040fe40000410000 */
[C---:B------:R-:W-:Y:S03]  /*db10*/  FMUL.FTZ R85, R12.reuse, R85 ;  /* 0x000000550c557220 */ /* 0x040fe60000410000 */
[C---:B------:R-:W-:Y:S01]  /*db20*/  HMMA.16816.F32.BF16 R120, R16.reuse, R22, R120 ;  /* 0x000000161078723c */ /* 0x040fe20000041878 */
[----:B------:R-:W3:Y:S01]  /*db30*/  LDSM.16.MT88.4 R20, [R184+UR4+0x2100] ;  /* 0x00210004b814783b */ /* 0x000ee20008004200 */
[----:B------:R-:W-:Y:S01]  /*db40*/  MUFU.EX2 R174, R174 ;  /* 0x000000ae00ae7308 */ /* 0x000fe20000000800 */
[C---:B------:R-:W-:Y:S02]  /*db50*/  FMUL.FTZ R38, R3.reuse, R38 ;  /* 0x0000002603267220 */ /* 0x040fe40000410000 */
[----:B------:R-:W-:Y:S02]  /*db60*/  FMUL.FTZ R39, R3, R39 ;  /* 0x0000002703277220 */ /* 0x000fe40000410000 */
[--C-:B------:R-:W-:Y:S02]  /*db70*/  FFMA.FTZ R162, R137, c[0x0][0x2d0], -R140.reuse ;  /* 0x0000b40089a27a23 */ /* 0x100fe4000001088c */
[----:B------:R-:W-:Y:S03]  /*db80*/  LDSM.16.MT88.4 R136, [R184+UR4+0x2900] ;  /* 0x00290004b888783b */ /* 0x000fe60008004200 */
[C---:B-1----:R-:W-:Y:S01]  /*db90*/  HMMA.16816.F32.BF16 R36, R16.reuse, R24, R36 ;  /* 0x000000181024723c */ /* 0x042fe20000041824 */
[----:B------:R-:W-:Y:S02]  /*dba0*/  MUFU.EX2 R162, R162 ;  /* 0x000000a200a27308 */ /* 0x000fe40000000800 */
[C---:B------:R-:W-:Y:S02]  /*dbb0*/  FMUL.FTZ R42, R3.reuse, R42 ;  /* 0x0000002a032a7220 */ /* 0x040fe40000410000 */
[----:B------:R-:W-:Y:S02]  /*dbc0*/  FMUL.FTZ R43, R3, R43 ;  /* 0x0000002b032b7220 */ /* 0x000fe40000410000 */
[--C-:B------:R-:W-:Y:S02]  /*dbd0*/  FFMA.FTZ R165, R135, c[0x0][0x2d0], -R140.reuse ;  /* 0x0000b40087a57a23 */ /* 0x100fe4000001088c */
[--C-:B------:R-:W-:Y:S02]  /*dbe0*/  FFMA.FTZ R164, R33, c[0x0][0x2d0], -R140.reuse ;  /* 0x0000b40021a47a23 */ /* 0x100fe4000001088c */
[----:B------:R-:W-:Y:S01]  /*dbf0*/  LDSM.16.MT88.4 R32, [R13+0x900] ;  /* 0x000900000d20783b */ /* 0x000fe20000004200 */
[C---:B------:R-:W-:Y:S01]  /*dc00*/  HMMA.16816.F32.BF16 R40, R16.reuse, R26, R40 ;  /* 0x0000001a1028723c */ /* 0x040fe20000041828 */
[----:B------:R-:W1:Y:S02]  /*dc10*/  MUFU.EX2 R165, R165 ;  /* 0x000000a500a57308 */ /* 0x000e640000000800 */
[C---:B------:R-:W-:Y:S02]  /*dc20*/  FMUL.FTZ R46, R3.reuse, R46 ;  /* 0x0000002e032e7220 */ /* 0x040fe40000410000 */
[C---:B------:R-:W-:Y:S02]  /*dc30*/  FMUL.FTZ R47, R3.reuse, R47 ;  /* 0x0000002f032f7220 */ /* 0x040fe40000410000 */
[----:B------:R-:W1:Y:S01]  /*dc40*/  LDSM.16.MT88.4 R24, [R14+0x2100] ;  /* 0x002100000e18783b */ /* 0x000e620000004200 */
[C---:B------:R-:W-:Y:S03]  /*dc50*/  FMUL.FTZ R88, R12.reuse, R88 ;  /* 0x000000580c587220 */ /* 0x040fe60000410000 */
[----:B------:R-:W-:Y:S01]  /*dc60*/  MUFU.EX2 R164, R164 ;  /* 0x000000a400a47308 */ /* 0x000fe20000000800 */
[C---:B-----5:R-:W-:Y:S03]  /*dc70*/  HMMA.16816.F32.BF16 R44, R16.reuse, R28, R44 ;  /* 0x0000001c102c723c */ /* 0x060fe6000004182c */
[C---:B------:R-:W-:Y:S02]  /*dc80*/  FMUL.FTZ R50, R3.reuse, R50 ;  /* 0x0000003203327220 */ /* 0x040fe40000410000 */
[----:B------:R-:W-:Y:S02]  /*dc90*/  FMUL.FTZ R51, R3, R51 ;  /* 0x0000003303337220 */ /* 0x000fe40000410000 */
[C---:B------:R-:W-:Y:S02]  /*dca0*/  FMUL.FTZ R89, R12.reuse, R89 ;  /* 0x000000590c597220 */ /* 0x040fe40000410000 */
[--C-:B------:R-:W-:Y:S02]  /*dcb0*/  FFMA.FTZ R167, R133, c[0x0][0x2d0], -R140.reuse ;  /* 0x0000b40085a77a23 */ /* 0x100fe4000001088c */
[----:B------:R-:W-:Y:S01]  /*dcc0*/  LDSM.16.MT88.4 R132, [R13+0x2900] ;  /* 0x002900000d84783b */ /* 0x000fe20000004200 */
[C---:B------:R-:W-:Y:S03]  /*dcd0*/  HMMA.16816.F32.BF16 R48, R16.reuse, R30, R48 ;  /* 0x0000001e1030723c */ /* 0x040fe60000041830 */
[C---:B------:R-:W-:Y:S01]  /*dce0*/  FMUL.FTZ R54, R3.reuse, R54 ;  /* 0x0000003603367220 */ /* 0x040fe20000410000 */
[----:B------:R-:W5:Y:S01]  /*dcf0*/  MUFU.EX2 R167, R167 ;  /* 0x000000a700a77308 */ /* 0x000f620000000800 */
[C---:B------:R-:W-:Y:S02]  /*dd00*/  FMUL.FTZ R55, R3.reuse, R55 ;  /* 0x0000003703377220 */ /* 0x040fe40000410000 */
[----:B------:R-:W2:Y:S01]  /*dd10*/  LDSM.16.MT88.4 R28, [R185+UR4+0x4100] ;  /* 0x00410004b91c783b */ /* 0x000ea20008004200 */
[C---:B------:R-:W-:Y:S04]  /*dd20*/  FMUL.FTZ R92, R12.reuse, R92 ;  /* 0x0000005c0c5c7220 */ /* 0x040fe80000410000 */
        /* <DEDUP_REMOVED lines=8> */
[----:B------:R-:W-:Y:S02]  /*ddb0*/  FMUL.FTZ R63, R3, R63 ;  /* 0x0000003f033f7220 */ /* 0x000fe40000410000 */
[C---:B------:R-:W-:Y:S02]  /*ddc0*/  FMUL.FTZ R97, R12.reuse, R97 ;  /* 0x000000610c617220 */ /* 0x040fe40000410000 */
[--C-:B------:R-:W-:Y:S03]  /*ddd0*/  FFMA.FTZ R176, R145, c[0x0][0x2d0], -R140.reuse ;  /* 0x0000b40091b07a23 */ /* 0x100fe6000001088c */
[C---:B-1----:R-:W-:Y:S03]  /*dde0*/  HMMA.16816.F32.BF16 R60, R16.reuse, R24, R60 ;  /* 0x00000018103c723c */ /* 0x042fe6000004183c */
[C---:B------:R-:W-:Y:S01]  /*ddf0*/  FMUL.FTZ R66, R3.reuse, R66 ;  /* 0x0000004203427220 */ /* 0x040fe20000410000 */
[----:B------:R-:W-:Y:S01]  /*de00*/  MUFU.EX2 R176, R176 ;  /* 0x000000b000b07308 */ /* 0x000fe20000000800 */
[----:B------:R-:W-:Y:S02]  /*de10*/  FMUL.FTZ R67, R3, R67 ;  /* 0x0000004303437220 */ /* 0x000fe40000410000 */
[--C-:B------:R-:W-:Y:S02]  /*de20*/  FFMA.FTZ R178, R143, c[0x0][0x2d0], -R140.reuse ;  /* 0x0000b4008fb27a23 */ /* 0x100fe4000001088c */
[----:B------:R-:W-:Y:S03]  /*de30*/  FFMA.FTZ R155, R12, R207, R155 ;  /* 0x000000cf0c9b7223 */ /* 0x000fe6000001009b */
[C---:B------:R-:W-:Y:S01]  /*de40*/  HMMA.16816.F32.BF16 R64, R16.reuse, R26, R64 ;  /* 0x0000001a1040723c */ /* 0x040fe20000041840 */
[----:B------:R-:W1:Y:S01]  /*de50*/  LDSM.16.MT88.4 R24, [R184+UR4+0x4100] ;  /* 0x00410004b818783b */ /* 0x000e620008004200 */
[----:B------:R-:W-:Y:S01]  /*de60*/  MUFU.EX2 R178, R178 ;  /* 0x000000b200b27308 */ /* 0x000fe20000000800 */
[C---:B------:R-:W-:Y:S02]  /*de70*/  FMUL.FTZ R70, R3.reuse, R70 ;  /* 0x0000004603467220 */ /* 0x040fe40000410000 */
[C---:B------:R-:W-:Y:S02]  /*de80*/  FMUL.FTZ R71, R3.reuse, R71 ;  /* 0x0000004703477220 */ /* 0x040fe40000410000 */
[C---:B------:R-:W-:Y:S02]  /*de90*/  FMUL.FTZ R74, R3.reuse, R74 ;  /* 0x0000004a034a7220 */ /* 0x040fe40000410000 */
[C---:B------:R-:W-:Y:S03]  /*dea0*/  FMUL.FTZ R75, R3.reuse, R75 ;  /* 0x0000004b034b7220 */ /* 0x040fe60000410000 */
[C---:B--2---:R-:W-:Y:S03]  /*deb0*/  HMMA.16816.F32.BF16 R68, R16.reuse, R28, R68 ;  /* 0x0000001c1044723c */ /* 0x044fe60000041844 */
[C---:B------:R-:W-:Y:S02]  /*dec0*/  FMUL.FTZ R78, R3.reuse, R78 ;  /* 0x0000004e034e7220 */ /* 0x040fe40000410000 */
[C---:B------:R-:W-:Y:S02]  /*ded0*/  FMUL.FTZ R79, R3.reuse, R79 ;  /* 0x0000004f034f7220 */ /* 0x040fe40000410000 */
[C---:B------:R-:W-:Y:S01]  /*dee0*/  FMUL.FTZ R82, R3.reuse, R82 ;  /* 0x0000005203527220 */ /* 0x040fe20000410000 */
[C---:B------:R-:W-:Y:S01]  /*def0*/  HMMA.16816.F32.BF16 R72, R16.reuse, R30, R72 ;  /* 0x0000001e1048723c */ /* 0x040fe20000041848 */
[----:B------:R-:W2:Y:S03]  /*df00*/  LDSM.16.MT88.4 R28, [R14+0x4100] ;  /* 0x004100000e1c783b */ /* 0x000ea60000004200 */
[C---:B------:R-:W-:Y:S02]  /*df10*/  FMUL.FTZ R83, R3.reuse, R83 ;  /* 0x0000005303537220 */ /* 0x040fe40000410000 */
[C---:B------:R-:W-:Y:S02]  /*df20*/  FMUL.FTZ R86, R3.reuse, R86 ;  /* 0x0000005603567220 */ /* 0x040fe40000410000 */
[C---:B---3--:R-:W-:Y:S04]  /*df30*/  HMMA.16816.F32.BF16 R76, R16.reuse, R20, R76 ;  /* 0x00000014104c723c */ /* 0x048fe8000004184c */
[C---:B------:R-:W-:Y:S02]  /*df40*/  FMUL.FTZ R87, R3.reuse, R87 ;  /* 0x0000005703577220 */ /* 0x040fe40000410000 */
[C---:B------:R-:W-:Y:S02]  /*df50*/  FMUL.FTZ R90, R3.reuse, R90 ;  /* 0x0000005a035a7220 */ /* 0x040fe40000410000 */
[C---:B------:R-:W-:Y:S01]  /*df60*/  HMMA.16816.F32.BF16 R80, R16.reuse, R22, R80 ;  /* 0x000000161050723c */ /* 0x040fe20000041850 */
[----:B------:R-:W3:Y:S03]  /*df70*/  LDSM.16.MT88.4 R20, [R185+UR4+0x900] ;  /* 0x00090004b914783b */ /* 0x000ee60008004200 */
[C---:B------:R-:W-:Y:S02]  /*df80*/  FMUL.FTZ R91, R3.reuse, R91 ;  /* 0x0000005b035b7220 */ /* 0x040fe40000410000 */
[C---:B------:R-:W-:Y:S02]  /*df90*/  FMUL.FTZ R94, R3.reuse, R94 ;  /* 0x0000005e035e7220 */ /* 0x040fe40000410000 */
[C---:B-1----:R-:W-:Y:S04]  /*dfa0*/  HMMA.16816.F32.BF16 R84, R16.reuse, R24, R84 ;  /* 0x000000181054723c */ /* 0x042fe80000041854 */
[C---:B------:R-:W-:Y:S02]  /*dfb0*/  FMUL.FTZ R95, R3.reuse, R95 ;  /* 0x0000005f035f7220 */ /* 0x040fe40000410000 */
[C---:B------:R-:W-:Y:S02]  /*dfc0*/  FMUL.FTZ R98, R3.reuse, R98 ;  /* 0x0000006203627220 */ /* 0x040fe40000410000 */
[C---:B------:R-:W-:Y:S01]  /*dfd0*/  HMMA.16816.F32.BF16 R88, R16.reuse, R26, R88 ;  /* 0x0000001a1058723c */ /* 0x040fe20000041858 */
[----:B------:R-:W1:Y:S03]  /*dfe0*/  LDSM.16.MT88.4 R24, [R184+UR4+0x900] ;  /* 0x00090004b818783b */ /* 0x000e660008004200 */
[----:B------:R-:W-:Y:S02]  /*dff0*/  FMUL.FTZ R99, R3, R99 ;  /* 0x0000006303637220 */ /* 0x000fe40000410000 */
[--C-:B------:R-:W-:Y:S02]  /*e000*/  FFMA.FTZ R166, R175, c[0x0][0x2d0], -R140.reuse ;  /* 0x0000b400afa67a23 */ /* 0x100fe4000001088c */
[--C-:B------:R-:W-:Y:S01]  /*e010*/  FFMA.FTZ R175, R147, c[0x0][0x2d0], -R140.reuse ;  /* 0x0000b40093af7a23 */ /* 0x100fe2000001088c */
[C---:B--2---:R-:W-:Y:S03]  /*e020*/  HMMA.16816.F32.BF16 R92, R16.reuse, R28, R92 ;  /* 0x0000001c105c723c */ /* 0x044fe6000004185c */
[--C-:B------:R-:W-:Y:S01]  /*e030*/  FFMA.FTZ R173, R173, c[0x0][0x2d0], -R140.reuse ;  /* 0x0000b400adad7a23 */ /* 0x100fe2000001088c */
[----:B------:R-:W-:Y:S01]  /*e040*/  MUFU.EX2 R166, R166 ;  /* 0x000000a600a67308 */ /* 0x000fe20000000800 */
[--C-:B------:R-:W-:Y:S02]  /*e050*/  FFMA.FTZ R170, R171, c[0x0][0x2d0], -R140.reuse ;  /* 0x0000b400abaa7a23 */ /* 0x100fe4000001088c */
[--C-:B------:R-:W-:Y:S01]  /*e060*/  FFMA.FTZ R171, R146, c[0x0][0x2d0], -R159.reuse ;  /* 0x0000b40092ab7a23 */ /* 0x100fe2000001089f */
[----:B------:R-:W-:Y:S01]  /*e070*/  HMMA.16816.F32.BF16 R96, R16, R30, R96 ;  /* 0x0000001e1060723c */ /* 0x000fe20000041860 */
[----:B------:R-:W-:Y:S03]  /*e080*/  LDSM.16.MT88.4 R28, [R13+0x4900] ;  /* 0x004900000d1c783b */ /* 0x000fe60000004200 */
[----:B------:R-:W-:Y:S02]  /*e090*/  FFMA.FTZ R159, R142, c[0x0][0x2d0], -R159 ;  /* 0x0000b4008e9f7a23 */ /* 0x000fe4000001089f */
[--C-:B------:R-:W-:Y:S01]  /*e0a0*/  FFMA.FTZ R169, R169, c[0x0][0x2d0], -R140.reuse ;  /* 0x0000b400a9a97a23 */ /* 0x100fe2000001088c */
[----:B------:R-:W-:Y:S01]  /*e0b0*/  F2FP.BF16.PACK_AB R16, R161, R158 ;  /* 0x0000009ea110723e */ /* 0x000fe200000010ff */
[----:B------:R-:W-:Y:S01]  /*e0c0*/  FFMA.FTZ R140, R141, c[0x0][0x2d0], -R140 ;  /* 0x0000b4008d8c7a23 */ /* 0x000fe2000001088c */
[----:B----4-:R-:W-:Y:S01]  /*e0d0*/  F2FP.BF16.PACK_AB R18, R163, R160 ;  /* 0x000000a0a312723e */ /* 0x010fe200000010ff */
[----:B------:R-:W-:Y:S01]  /*e0e0*/  LDSM.16.MT88.4 R144, [R185+UR4+0x5900] ;  /* 0x00590004b990783b */ /* 0x000fe20008004200 */
[----:B------:R-:W2:Y:S01]  /*e0f0*/  MUFU.EX2 R173, R173 ;  /* 0x000000ad00ad7308 */ /* 0x000ea20000000800 */
[----:B------:R-:W-:Y:S01]  /*e100*/  F2FP.BF16.PACK_AB R17, R165, R162 ;  /* 0x000000a2a511723e */ /* 0x000fe200000010ff */
[----:B------:R-:W-:Y:S01]  /*e110*/  FFMA.FTZ R154, R3, R208, R154 ;  /* 0x000000d0039a7223 */ /* 0x000fe2000001009a */
[----:B-----5:R-:W-:Y:S01]  /*e120*/  F2FP.BF16.PACK_AB R19, R167, R164 ;  /* 0x000000a4a713723e */ /* 0x020fe200000010ff */
[----:B------:R-:W-:Y:S01]  /*e130*/  FADD.FTZ R150, R150, R155 ;  /* 0x0000009b96967221 */ /* 0x000fe20000010000 */
[----:B------:R-:W-:Y:S01]  /*e140*/  IADD3 R3, R209, -0x2, RZ ;  /* 0xfffffffed1037810 */ /* 0x000fe20007ffe0ff */
[----:B------:R-:W-:Y:S02]  /*e150*/  FADD.FTZ R153, R153, R154 ;  /* 0x0000009a99997221 */ /* 0x000fe40000010000 */
[----:B------:R-:W-:Y:S01]  /*e160*/  FADD.FTZ R151, R151, R150 ;  /* 0x0000009697977221 */ /* 0x000fe20000010000 */
[----:B------:R-:W-:Y:S01]  /*e170*/  ISETP.GE.AND P0, PT, R3, R194, PT ;  /* 0x000000c20300720c */ /* 0x000fe20003f06270 */
[C---:B---3--:R-:W-:Y:S01]  /*e180*/  HMMA.16816.F32.BF16 R4, R16.reuse, R20, R4 ;  /* 0x000000141004723c */ /* 0x048fe20000041804 */
[----:B------:R3:W-:Y:S02]  /*e190*/  MUFU.EX2 R181, R140 ;  /* 0x0000008c00b57308 */ /* 0x0007e40000000800 */
[----:B------:R-:W-:Y:S02]  /*e1a0*/  FADD.FTZ R152, R152, R153 ;  /* 0x0000009998987221 */ /* 0x000fe40000010000 */
[----:B------:R-:W-:Y:S02]  /*e1b0*/  FADD.FTZ R151, R148, R151 ;  /* 0x0000009794977221 */ /* 0x000fe40000010000 */
[----:B------:R-:W-:Y:S01]  /*e1c0*/  FADD.FTZ R157, R157, R152 ;  /* 0x000000989d9d7221 */ /* 0x000fe20000010000 */
[C---:B------:R-:W-:Y:S01]  /*e1d0*/  HMMA.16816.F32.BF16 R8, R16.reuse, R22, R8 ;  /* 0x000000161008723c */ /* 0x040fe20000041808 */
[----:B------:R-:W4:Y:S02]  /*e1e0*/  LDSM.16.MT88.4 R20, [R14+0x2900] ;  /* 0x002900000e14783b */ /* 0x000f240000004200 */
[----:B------:R-:W-:Y:S01]  /*e1f0*/  MUFU.EX2 R170, R170 ;  /* 0x000000aa00aa7308 */ /* 0x000fe20000000800 */
[----:B------:R-:W-:Y:S02]  /*e200*/  FADD.FTZ R158, R158, R151 ;  /* 0x000000979e9e7221 */ /* 0x000fe40000010000 */
[----:B------:R-:W-:Y:S02]  /*e210*/  FADD.FTZ R162, R162, R157 ;  /* 0x0000009da2a27221 */ /* 0x000fe40000010000 */
[C---:B------:R-:W-:Y:S04]  /*e220*/  HMMA.16816.F32.BF16 R100, R16.reuse, R32, R100 ;  /* 0x000000201064723c */ /* 0x040fe80000041864 */
[----:B------:R-:W-:Y:S01]  /*e230*/  FADD.FTZ R161, R161, R158 ;  /* 0x0000009ea1a17221 */ /* 0x000fe20000010000 */
[----:B------:R-:W5:Y:S01]  /*e240*/  MUFU.EX2 R169, R169 ;  /* 0x000000a900a97308 */ /* 0x000f620000000800 */
[----:B------:R-:W-:Y:S02]  /*e250*/  FADD.FTZ R165, R165, R162 ;  /* 0x000000a2a5a57221 */ /* 0x000fe40000010000 */
[C---:B------:R-:W-:Y:S01]  /*e260*/  HMMA.16816.F32.BF16 R104, R16.reuse, R34, R104 ;  /* 0x000000221068723c */ /* 0x040fe20000041868 */
[----:B------:R-:W-:Y:S03]  /*e270*/  LDSM.16.MT88.4 R32, [R184+UR4+0x4900] ;  /* 0x00490004b820783b */ /* 0x000fe60008004200 */
[----:B------:R-:W-:Y:S02]  /*e280*/  FADD.FTZ R160, R160, R161 ;  /* 0x000000a1a0a07221 */ /* 0x000fe40000010000 */
[----:B------:R-:W-:Y:S01]  /*e290*/  FADD.FTZ R164, R164, R165 ;  /* 0x000000a5a4a47221 */ /* 0x000fe20000010000 */
[----:B------:R-:W2:Y:S01]  /*e2a0*/  MUFU.EX2 R171, R171 ;  /* 0x000000ab00ab7308 */ /* 0x000ea20000000800 */
[C---:B-1----:R-:W-:Y:S01]  /*e2b0*/  HMMA.16816.F32.BF16 R108, R16.reuse, R24, R108 ;  /* 0x00000018106c723c */ /* 0x042fe2000004186c */
[----:B---3--:R-:W-:Y:S03]  /*e2c0*/  LDSM.16.MT88.4 R140, [R14+0x3900] ;  /* 0x003900000e8c783b */ /* 0x008fe60000004200 */
[----:B------:R-:W-:Y:S02]  /*e2d0*/  FADD.FTZ R163, R163, R160 ;  /* 0x000000a0a3a37221 */ /* 0x000fe40000010000 */
[----:B------:R-:W-:Y:S02]  /*e2e0*/  FADD.FTZ R167, R167, R164 ;  /* 0x000000a4a7a77221 */ /* 0x000fe40000010000 */
[C---:B------:R-:W-:Y:S01]  /*e2f0*/  HMMA.16816.F32.BF16 R112, R16.reuse, R26, R112 ;  /* 0x0000001a1070723c */ /* 0x040fe20000041870 */
[----:B------:R-:W1:Y:S01]  /*e300*/  LDSM.16.MT88.4 R24, [R185+UR4+0x4900] ;  /* 0x00490004b918783b */ /* 0x000e620008004200 */
[----:B------:R-:W3:Y:S06]  /*e310*/  MUFU.EX2 R159, R159 ;  /* 0x0000009f009f7308 */ /* 0x000eec0000000800 */
[C---:B------:R-:W-:Y:S04]  /*e320*/  HMMA.16816.F32.BF16 R116, R16.reuse, R124, R116 ;  /* 0x0000007c1074723c */ /* 0x040fe80000041874 */
[----:B------:R-:W1:Y:S04]  /*e330*/  MUFU.EX2 R175, R175 ;  /* 0x000000af00af7308 */ /* 0x000e680000000800 */
        /* <DEDUP_REMOVED lines=11> */
[C---:B----4-:R-:W-:Y:S08]  /*e3f0*/  HMMA.16816.F32.BF16 R60, R16.reuse, R20, R60 ;  /* 0x00000014103c723c */ /* 0x050ff0000004183c */
[C---:B------:R-:W-:Y:S01]  /*e400*/  HMMA.16816.F32.BF16 R64, R16.reuse, R22, R64 ;  /* 0x000000161040723c */ /* 0x040fe20000041840 */
[----:B------:R-:W4:Y:S07]  /*e410*/  LDSM.16.MT88.4 R20, [R14+0x4900] ;  /* 0x004900000e14783b */ /* 0x000f2e0000004200 */
[C---:B-1----:R-:W-:Y:S08]  /*e420*/  HMMA.16816.F32.BF16 R68, R16.reuse, R24, R68 ;  /* 0x000000181044723c */ /* 0x042ff00000041844 */
[C---:B------:R-:W-:Y:S01]  /*e430*/  HMMA.16816.F32.BF16 R72, R16.reuse, R26, R72 ;  /* 0x0000001a1048723c */ /* 0x040fe20000041848 */
[----:B------:R-:W1:Y:S07]  /*e440*/  LDSM.16.MT88.4 R24, [R185+UR4+0x1100] ;  /* 0x00110004b918783b */ /* 0x000e6e0008004200 */
[C---:B------:R-:W-:Y:S08]  /*e450*/  HMMA.16816.F32.BF16 R76, R16.reuse, R28, R76 ;  /* 0x0000001c104c723c */ /* 0x040ff0000004184c */
[C---:B------:R-:W-:Y:S01]  /*e460*/  HMMA.16816.F32.BF16 R80, R16.reuse, R30, R80 ;  /* 0x0000001e1050723c */ /* 0x040fe20000041850 */
[----:B------:R-:W1:Y:S07]  /*e470*/  LDSM.16.MT88.4 R28, [R184+UR4+0x1100] ;  /* 0x00110004b81c783b */ /* 0x000e6e0008004200 */
[C---:B------:R-:W-:Y:S08]  /*e480*/  HMMA.16816.F32.BF16 R84, R16.reuse, R32, R84 ;  /* 0x000000201054723c */ /* 0x040ff00000041854 */
[C---:B------:R-:W-:Y:S01]  /*e490*/  HMMA.16816.F32.BF16 R88, R16.reuse, R34, R88 ;  /* 0x000000221058723c */ /* 0x040fe20000041858 */
[----:B------:R-:W3:Y:S07]  /*e4a0*/  LDSM.16.MT88.4 R32, [R185+UR4+0x3100] ;  /* 0x00310004b920783b */ /* 0x000eee0008004200 */
[C---:B----4-:R-:W-:Y:S08]  /*e4b0*/  HMMA.16816.F32.BF16 R92, R16.reuse, R20, R92 ;  /* 0x00000014105c723c */ /* 0x050ff0000004185c */
[----:B------:R-:W-:Y:S01]  /*e4c0*/  HMMA.16816.F32.BF16 R96, R16, R22, R96 ;  /* 0x000000161060723c */ /* 0x000fe20000041860 */
[----:B------:R-:W4:Y:S06]  /*e4d0*/  LDSM.16.MT88.4 R20, [R14+0x3100] ;  /* 0x003100000e14783b */ /* 0x000f2c0000004200 */
[----:B------:R-:W-:Y:S01]  /*e4e0*/  F2FP.BF16.PACK_AB R16, R177, R172 ;  /* 0x000000acb110723e */ /* 0x000fe200000010ff */
[----:B------:R-:W-:Y:S01]  /*e4f0*/  FADD.FTZ R172, R172, R163 ;  /* 0x000000a3acac7221 */ /* 0x000fe20000010000 */
[----:B------:R-:W-:Y:S03]  /*e500*/  F2FP.BF16.PACK_AB R18, R179, R168 ;  /* 0x000000a8b312723e */ /* 0x000fe600000010ff */
[----:B--2---:R-:W-:Y:S01]  /*e510*/  F2FP.BF16.PACK_AB R17, R173, R166 ;  /* 0x000000a6ad11723e */ /* 0x004fe200000010ff */
[----:B------:R-:W-:Y:S01]  /*e520*/  FADD.FTZ R166, R166, R167 ;  /* 0x000000a7a6a67221 */ /* 0x000fe20000010000 */
[----:B-----5:R-:W-:Y:S01]  /*e530*/  F2FP.BF16.PACK_AB R19, R169, R170 ;  /* 0x000000aaa913723e */ /* 0x020fe200000010ff */
        /* <DEDUP_REMOVED lines=8> */
[----:B------:R-:W1:Y:S07]  /*e5c0*/  LDSM.16.MT88.4 R24, [R185+UR4+0x5100] ;  /* 0x00510004b918783b */ /* 0x000e6e0008004200 */
[C---:B------:R-:W-:Y:S08]  /*e5d0*/  HMMA.16816.F32.BF16 R100, R16.reuse, R124, R100 ;  /* 0x0000007c1064723c */ /* 0x040ff00000041864 */
[C---:B------:R-:W-:Y:S01]  /*e5e0*/  HMMA.16816.F32.BF16 R104, R16.reuse, R126, R104 ;  /* 0x0000007e1068723c */ /* 0x040fe20000041868 */
[----:B------:R-:W-:Y:S07]  /*e5f0*/  LDSM.16.MT88.4 R124, [R185+UR4+0x1900] ;  /* 0x00190004b97c783b */ /* 0x000fee0008004200 */
[C---:B------:R-:W-:Y:S08]  /*e600*/  HMMA.16816.F32.BF16 R108, R16.reuse, R28, R108 ;  /* 0x0000001c106c723c */ /* 0x040ff0000004186c */
[C---:B------:R-:W-:Y:S01]  /*e610*/  HMMA.16816.F32.BF16 R112, R16.reuse, R30, R112 ;  /* 0x0000001e1070723c */ /* 0x040fe20000041870 */
[----:B------:R-:W2:Y:S07]  /*e620*/  LDSM.16.MT88.4 R28, [R13+0x5100] ;  /* 0x005100000d1c783b */ /* 0x000eae0000004200 */
[C---:B------:R-:W-:Y:S08]  /*e630*/  HMMA.16816.F32.BF16 R116, R16.reuse, R128, R116 ;  /* 0x000000801074723c */ /* 0x040ff00000041874 */
[C---:B------:R-:W-:Y:S08]  /*e640*/  HMMA.16816.F32.BF16 R120, R16.reuse, R130, R120 ;  /* 0x000000821078723c */ /* 0x040ff00000041878 */
[C---:B---3--:R-:W-:Y:S08]  /*e650*/  HMMA.16816.F32.BF16 R36, R16.reuse, R32, R36 ;  /* 0x000000201024723c */ /* 0x048ff00000041824 */
[C---:B------:R-:W-:Y:S01]  /*e660*/  HMMA.16816.F32.BF16 R40, R16.reuse, R34, R40 ;  /* 0x000000221028723c */ /* 0x040fe20000041828 */
[----:B------:R-:W3:Y:S07]  /*e670*/  LDSM.16.MT88.4 R32, [R184+UR4+0x5100] ;  /* 0x00510004b820783b */ /* 0x000eee0008004200 */
[C---:B------:R-:W-:Y:S08]  /*e680*/  HMMA.16816.F32.BF16 R44, R16.reuse, R132, R44 ;  /* 0x00000084102c723c */ /* 0x040ff0000004182c */
[C---:B------:R-:W-:Y:S01]  /*e690*/  HMMA.16816.F32.BF16 R48, R16.reuse, R134, R48 ;  /* 0x000000861030723c */ /* 0x040fe20000041830 */
[----:B------:R-:W-:Y:S07]  /*e6a0*/  LDSM.16.MT88.4 R132, [R185+UR4+0x3900] ;  /* 0x00390004b984783b */ /* 0x000fee0008004200 */
        /* <DEDUP_REMOVED lines=11> */
[----:B------:R-:W2:Y:S07]  /*e760*/  LDSM.16.MT88.4 R28, [R184+UR4+0x1900] ;  /* 0x00190004b81c783b */ /* 0x000eae0008004200 */
[C---:B---3--:R-:W-:Y:S08]  /*e770*/  HMMA.16816.F32.BF16 R84, R16.reuse, R32, R84 ;  /* 0x000000201054723c */ /* 0x048ff00000041854 */
[C---:B------:R-:W-:Y:S01]  /*e780*/  HMMA.16816.F32.BF16 R88, R16.reuse, R34, R88 ;  /* 0x000000221058723c */ /* 0x040fe20000041858 */
[----:B------:R-:W3:Y:S07]  /*e790*/  LDSM.16.MT88.4 R32, [R14+0x1900] ;  /* 0x001900000e20783b */ /* 0x000eee0000004200 */
[C---:B----4-:R-:W-:Y:S08]  /*e7a0*/  HMMA.16816.F32.BF16 R92, R16.reuse, R20, R92 ;  /* 0x00000014105c723c */ /* 0x050ff0000004185c */
[----:B------:R-:W-:Y:S01]  /*e7b0*/  HMMA.16816.F32.BF16 R96, R16, R22, R96 ;  /* 0x000000161060723c */ /* 0x000fe20000041860 */
[----:B------:R-:W4:Y:S06]  /*e7c0*/  LDSM.16.MT88.4 R20, [R184+UR4+0x3900] ;  /* 0x00390004b814783b */ /* 0x000f2c0008004200 */
[----:B------:R-:W-:Y:S01]  /*e7d0*/  F2FP.BF16.PACK_AB R16, R171, R156 ;  /* 0x0000009cab10723e */ /* 0x000fe200000010ff */
[----:B------:R-:W-:Y:S01]  /*e7e0*/  FADD.FTZ R156, R156, R179 ;  /* 0x000000b39c9c7221 */ /* 0x000fe20000010000 */
[----:B------:R-:W-:Y:S03]  /*e7f0*/  F2FP.BF16.PACK_AB R18, R159, R174 ;  /* 0x000000ae9f12723e */ /* 0x000fe600000010ff */
[C---:B------:R-:W-:Y:S01]  /*e800*/  F2FP.BF16.PACK_AB R17, R176.reuse, R175 ;  /* 0x000000afb011723e */ /* 0x040fe200000010ff */
[----:B------:R-:W-:Y:S01]  /*e810*/  FADD.FTZ R175, R175, R170 ;  /* 0x000000aaafaf7221 */ /* 0x000fe20000010000 */
[----:B------:R-:W-:Y:S01]  /*e820*/  F2FP.BF16.PACK_AB R19, R181, R178 ;  /* 0x000000b2b513723e */ /* 0x000fe200000010ff */
[----:B------:R-:W-:Y:S02]  /*e830*/  FADD.FTZ R171, R171, R156 ;  /* 0x0000009cabab7221 */ /* 0x000fe40000010000 */
[----:B------:R-:W-:Y:S02]  /*e840*/  FADD.FTZ R175, R176, R175 ;  /* 0x000000afb0af7221 */ /* 0x000fe40000010000 */
[----:B------:R-:W-:Y:S02]  /*e850*/  FADD.FTZ R174, R174, R171 ;  /* 0x000000abaeae7221 */ /* 0x000fe40000010000 */
[C---:B------:R-:W-:Y:S01]  /*e860*/  HMMA.16816.F32.BF16 R128, R16.reuse, R124, R4 ;  /* 0x0000007c1080723c */ /* 0x040fe20000041804 */
[----:B------:R-:W5:Y:S02]  /*e870*/  LDSM.16.MT88.4 R4, [R13+0x5900] ;  /* 0x005900000d04783b */ /* 0x000f640000004200 */
[----:B------:R-:W-:Y:S02]  /*e880*/  FADD.FTZ R178, R178, R175 ;  /* 0x000000afb2b27221 */ /* 0x000fe40000010000 */
[----:B------:R-:W-:Y:S02]  /*e890*/  FADD.FTZ R207, R159, R174 ;  /* 0x000000ae9fcf7221 */ /* 0x000fe40000010000 */
[----:B------:R-:W-:Y:S01]  /*e8a0*/  FADD.FTZ R208, R181, R178 ;  /* 0x000000b2b5d07221 */ /* 0x000fe20000010000 */
[C---:B------:R-:W-:Y:S01]  /*e8b0*/  HMMA.16816.F32.BF16 R124, R16.reuse, R126, R8 ;  /* 0x0000007e107c723c */ /* 0x040fe20000041808 */
[----:B------:R-:W4:Y:S07]  /*e8c0*/  LDSM.16.MT88.4 R8, [R184+UR4+0x5900] ;  /* 0x00590004b808783b */ /* 0x000f2e0008004200 */
[C---:B-1----:R-:W-:Y:S01]  /*e8d0*/  HMMA.16816.F32.BF16 R100, R16.reuse, R24, R100 ;  /* 0x000000181064723c */ /* 0x042fe20000041864 */
[----:B------:R-:W1:Y:S07]  /*e8e0*/  LDSM.16.MT88.4 R12, [R14+0x5900] ;  /* 0x005900000e0c783b */ /* 0x000e6e0000004200 */
[C---:B------:R-:W-:Y:S08]  /*e8f0*/  HMMA.16816.F32.BF16 R104, R16.reuse, R26, R104 ;  /* 0x0000001a1068723c */ /* 0x040ff00000041868 */
[C---:B--2---:R-:W-:Y:S08]  /*e900*/  HMMA.16816.F32.BF16 R108, R16.reuse, R28, R108 ;  /* 0x0000001c106c723c */ /* 0x044ff0000004186c */
[C---:B------:R-:W-:Y:S08]  /*e910*/  HMMA.16816.F32.BF16 R112, R16.reuse, R30, R112 ;  /* 0x0000001e1070723c */ /* 0x040ff00000041870 */
[C---:B---3--:R-:W-:Y:S08]  /*e920*/  HMMA.16816.F32.BF16 R116, R16.reuse, R32, R116 ;  /* 0x000000201074723c */ /* 0x048ff00000041874 */
        /* <DEDUP_REMOVED lines=17> */
[----:B------:R-:W-:-:S07]  /*ea40*/  @!P0 BRA `(.L_x_1059) ;  /* 0x0000034000008947 */ /* 0x000fce0003800000 */
[----:B------:R-:W-:Y:S01]  /*ea50*/  ISETP.NE.AND P2, PT, R195, 0x1, PT ;  /* 0x00000001c300780c */ /* 0x000fe20003f45270 */
[----:B------:R-:W-:Y:S01]  /*ea60*/  IMAD.MOV.U32 R200, RZ, RZ, RZ ;  /* 0x000000ffffc87224 */ /* 0x000fe200078e00ff */
[----:B------:R-:W-:Y:S04]  /*ea70*/  IADD3 R201, R203, R149, R204 ;  /* 0x00000095cbc97210 */ /* 0x000fe80007ffe0cc */
[----:B------:R-:W-:Y:S05]  /*ea80*/  IADD3 R201, R201, -0x80, RZ ;  /* 0xffffff80c9c97810 */ /* 0x000fea0007ffe0ff */
        /* <DEDUP_REMOVED lines=25> */
[----:B------:R-:W3:Y:S01]  /*ec20*/  SHFL.IDX PT, R3, R19, 0x1, 0x181f ;  /* 0x00381f0013037f89 */ /* 0x000ee200000e0000 */
[C---:B-1----:R-:W-:Y:S05]  /*ec30*/  IADD3 R14, P0, R11.reuse, R212, RZ ;  /* 0x000000d40b0e7210 */ /* 0x042fea0007f1e0ff */
[C-C-:B--2---:R-:W-:Y:S01]  /*ec40*/  IMAD.X R15, R4.reuse, 0x1, R210.reuse, P0 ;  /* 0x00000001040f7824 */ /* 0x144fe200000e06d2 */
[C---:B------:R-:W-:Y:S05]  /*ec50*/  IADD3 R12, P0, R11.reuse, R214, RZ ;  /* 0x000000d60b0c7210 */ /* 0x040fea0007f1e0ff */
[C-C-:B------:R-:W-:Y:S01]  /*ec60*/  IMAD.X R13, R4.reuse, 0x1, R211.reuse, P0 ;  /* 0x00000001040d7824 */ /* 0x140fe200000e06d3 */
[----:B------:R-:W-:Y:S04]  /*ec70*/  IADD3 R10, P0, R11, R215, RZ ;  /* 0x000000d70b0a7210 */ /* 0x000fe80007f1e0ff */
[----:B------:R-:W-:Y:S02]  /*ec80*/  IADD3.X R11, R4, R213, RZ, P0, !PT ;  /* 0x000000d5040b7210 */ /* 0x000fe400007fe4ff */
[----:B------:R-:W1:Y:S01]  /*ec90*/  SHFL.IDX PT, R4, R18, 0x1, 0x181f ;  /* 0x00381f0012047f89 */ /* 0x000e6200000e0000 */
[C---:B---3--:R-:W-:Y:S05]  /*eca0*/  IADD3 R8, P0, R3.reuse, R212, RZ ;  /* 0x000000d403087210 */ /* 0x048fea0007f1e0ff */
[C---:B-1----:R-:W-:Y:S01]  /*ecb0*/  IMAD.X R9, R4.reuse, 0x1, R210, P0 ;  /* 0x0000000104097824 */ /* 0x042fe200000e06d2 */
[C---:B------:R-:W-:Y:S05]  /*ecc0*/  IADD3 R6, P0, R3.reuse, R214, RZ ;  /* 0x000000d603067210 */ /* 0x040fea0007f1e0ff */
[C---:B------:R-:W-:Y:S01]  /*ecd0*/  IMAD.X R7, R4.reuse, 0x1, R211, P0 ;  /* 0x0000000104077824 */ /* 0x040fe200000e06d3 */
[----:B------:R-:W-:Y:S02]  /*ece0*/  IADD3 R16, P0, R3, R215, RZ ;  /* 0x000000d703107210 */ /* 0x000fe40007f1e0ff */
[----:B------:R-:W-:Y:S03]  /*ecf0*/  MOV R3, UR16 ;  /* 0x0000001000037c02 */ /* 0x000fe60008000f00 */
[----:B------:R-:W-:Y:S02]  /*ed00*/  IMAD.X R17, R4, 0x1, R213, P0 ;  /* 0x0000000104117824 */ /* 0x000fe400000e06d5 */
[----:B------:R-:W-:Y:S04]  /*ed10*/  IMAD R3, R3, 0x3000, R202 ;  /* 0x0000300003037824 */ /* 0x000fe800078e02ca */
[----:B------:R-:W-:Y:S05]  /*ed20*/  IMAD.SHL.U32 R5, R3, 0x2, RZ ;  /* 0x0000000203057824 */ /* 0x000fea00078e00ff */
[----:B------:R1:W-:Y:S04]  /*ed30*/  LDGSTS.E.BYPASS.LTC128B.128 [R5+0xc100], [R14.64], !P5 ;  /* 0x0c1000000e057fae */ /* 0x0003e8000e901d4c */
[----:B------:R1:W-:Y:S04]  /*ed40*/  LDGSTS.E.BYPASS.LTC128B.128 [R5+0xe100], [R12.64], !P4 ;  /* 0x0e1000000c057fae */ /* 0x0003e8000e101d4c */
[----:B------:R1:W-:Y:S04]  /*ed50*/  LDGSTS.E.BYPASS.LTC128B.128 [R5+0x10100], [R10.64], !P6 ;  /* 0x101000000a057fae */ /* 0x0003e8000f101d4c */
[----:B------:R1:W-:Y:S04]  /*ed60*/  LDGSTS.E.BYPASS.LTC128B.128 [R5+0xd100], [R8.64], !P5 ;  /* 0x0d10000008057fae */ /* 0x0003e8000e901d4c */
[----:B------:R1:W-:Y:S04]  /*ed70*/  LDGSTS.E.BYPASS.LTC128B.128 [R5+0xf100], [R6.64], !P4 ;  /* 0x0f10000006057fae */ /* 0x0003e8000e101d4c */
[----:B------:R1:W-:Y:S02]  /*ed80*/  LDGSTS.E.BYPASS.LTC128B.128 [R5+0x11100], [R16.64], !P6 ;  /* 0x1110000010057fae */ /* 0x0003e4000f101d4c */
.L_x_1059:
[----:B------:R-:W0:Y:S01]  /*ed90*/  LDGDEPBAR ;  /* 0x00000000000079af */ /* 0x000e220000000000 */
[----:B------:R-:W-:Y:S01]  /*eda0*/  UIADD3 UR4, UR5, 0x1, URZ ;  /* 0x0000000105047890 */ /* 0x000fe2000fffe03f */
[----:B------:R-:W-:Y:S01]  /*edb0*/  ISETP.GE.AND P0, PT, R194, R209, PT ;  /* 0x000000d1c200720c */ /* 0x000fe20003f06270 */
[----:B------:R-:W-:Y:S01]  /*edc0*/  UISETP.GE.AND UP0, UPT, UR5, 0x1, UPT ;  /* 0x000000010500788c */ /* 0x000fe2000bf06270 */
[----:B------:R-:W-:Y:S01]  /*edd0*/  IADD3 R4, R209, -0x1, RZ ;  /* 0xffffffffd1047810 */ /* 0x000fe20007ffe0ff */
[----:B------:R-:W-:Y:S01]  /*ede0*/  IMAD.MOV.U32 R3, RZ, RZ, R0 ;  /* 0x000000ffff037224 */ /* 0x000fe200078e0000 */
[----:B------:R-:W-:Y:S01]  /*edf0*/  MOV R132, R2 ;  /* 0x0000000200847202 */ /* 0x000fe20000000f00 */
[----:B------:R-:W-:Y:S02]  /*ee00*/  USEL UR5, UR4, URZ, !UP0 ;  /* 0x0000003f04057287 */ /* 0x000fe4000c000000 */
[----:B------:R-:W-:Y:S06]  /*ee10*/  IMAD.MOV.U32 R209, RZ, RZ, R4 ;  /* 0x000000ffffd17224 */ /* 0x000fec00078e0004 */
[----:B------:R-:W-:-:S05]  /*ee20*/  @!P0 BRA `(.L_x_1060) ;  /* 0xffffcac000008947 */ /* 0x000fca000383ffff */
.L_x_1049:
[----:B-1----:R-:W1:Y:S01]  /*ee30*/  SHFL.BFLY PT, R4, R207, 0x2, 0x1f ;  /* 0x0c401f00cf047f89 */ /* 0x002e6200000e0000 */
[----:B------:R-:W-:-:S02]  /*ee40*/  MOV R6, RZ ;  /* 0x000000ff00067202 */ /* 0x000fc40000000f00 */
[----:B------:R-:W-:Y:S01]  /*ee50*/  MOV R5, RZ ;  /* 0x000000ff00057202 */ /* 0x000fe20000000f00 */
[----:B------:R-:W2:Y:S01]  /*ee60*/  SHFL.BFLY PT, R3, R208, 0x2, 0x1f ;  /* 0x0c401f00d0037f89 */ /* 0x000ea200000e0000 */
        /* <DEDUP_REMOVED lines=13> */
[----:B------:R-:W2:Y:S01]  /*ef40*/  @P1 MUFU.LG2 R4, R4 ;  /* 0x0000000400041308 */ /* 0x000ea20000000c00 */
[----:B------:R-:W-:Y:S02]  /*ef50*/  @P0 FMUL.FTZ R11, R11, c[0x0][0x2d0] ;  /* 0x0000b4000b0b0a20 */ /* 0x000fe40000410000 */
[----:B-1----:R-:W-:-:S05]  /*ef60*/  FMUL.FTZ R128, R6, R128 ;  /* 0x0000008006807220 */ /* 0x002fca0000410000 */
[----:B------:R-:W1:Y:S01]  /*ef70*/  @P0 MUFU.RCP R5, R3 ;  /* 0x0000000300050308 */ /* 0x000e620000001000 */
        /* <DEDUP_REMOVED lines=46> */
[----:B------:R-:W-:Y:S02]  /*f260*/  FMUL.FTZ R97, R6, R97 ;  /* 0x0000006106617220 */ /* 0x000fe40000410000 */
[----:B------:R3:W4:Y:S01]  /*f270*/  @P0 MUFU.LG2 R6, R3 ;  /* 0x0000000300060308 */ /* 0x0007220000000c00 */
[----:B--2---:R-:W-:-:S02]  /*f280*/  @P1 FMUL.FTZ R9, R4, 0.69314718246459960938 ;  /* 0x3f31721804091820 */ /* 0x004fc40000410000 */
[----:B------:R-:W-:Y:S02]  /*f290*/  @P1 FMUL.FTZ R4, R8, c[0x0][0x2d0] ;  /* 0x0000b40008041a20 */ /* 0x000fe40000410000 */
[C---:B-1----:R-:W-:Y:S02]  /*f2a0*/  FMUL.FTZ R130, R5.reuse, R130 ;  /* 0x0000008205827220 */ /* 0x042fe40000410000 */
[C---:B------:R-:W-:Y:S02]  /*f2b0*/  FMUL.FTZ R131, R5.reuse, R131 ;  /* 0x0000008305837220 */ /* 0x040fe40000410000 */
[C---:B------:R-:W-:Y:S02]  /*f2c0*/  FMUL.FTZ R126, R5.reuse, R126 ;  /* 0x0000007e057e7220 */ /* 0x040fe40000410000 */
[C---:B------:R-:W-:Y:S02]  /*f2d0*/  FMUL.FTZ R127, R5.reuse, R127 ;  /* 0x0000007f057f7220 */ /* 0x040fe40000410000 */
[----:B------:R-:W-:-:S02]  /*f2e0*/  FMUL.FTZ R102, R5, R102 ;  /* 0x0000006605667220 */ /* 0x000fc40000410000 */
[C---:B------:R-:W-:Y:S01]  /*f2f0*/  FMUL.FTZ R103, R5.reuse, R103 ;  /* 0x0000006705677220 */ /* 0x040fe20000410000 */
[----:B---3--:R-:W-:Y:S01]  /*f300*/  MOV R3, 0xff800000 ;  /* 0xff80000000037802 */ /* 0x008fe20000000f00 */
[----:B----4-:R-:W-:Y:S02]  /*f310*/  @P0 FMUL.FTZ R6, R6, 0.69314718246459960938 ;  /* 0x3f31721806060820 */ /* 0x010fe40000410000 */
        /* <DEDUP_REMOVED lines=44> */
.L_x_1015:
[----:B------:R-:W-:Y:S01]  /*f5e0*/  USHF.R.S32.HI UR6, URZ, 0x1f, UR7 ;  /* 0x0000001f3f067899 */ /* 0x000fe20008011407 */
[----:B------:R-:W-:Y:S05]  /*f5f0*/  @P2 BRA `(.L_x_1061) ;  /* 0x0000157000002947 */ /* 0x000fea0003800000 */
[----:B------:R-:W1:Y:S01]  /*f600*/  S2R R0, SR_TID.X ;  /* 0x0000000000007919 */ /* 0x000e620000002100 */
[----:B------:R-:W-:Y:S01]  /*f610*/  IMAD.MOV.U32 R10, RZ, RZ, c[0x0][0x4e8] ;  /* 0x00013a00ff0a7624 */ /* 0x000fe200078e00ff */
[----:B------:R-:W-:Y:S01]  /*f620*/  ULDC.64 UR4, c[0x0][0x490] ;  /* 0x0001240000047ab9 */ /* 0x000fe20000000a00 */
[----:B------:R-:W-:Y:S01]  /*f630*/  F2FP.BF16.PACK_AB R128, R129, R128 ;  /* 0x000000808180723e */ /* 0x000fe200000010ff */
[----:B------:R-:W2:Y:S01]  /*f640*/  S2R R22, SR_CTAID.Z ;  /* 0x0000000000167919 */ /* 0x000ea20000002700 */
[----:B------:R-:W-:Y:S01]  /*f650*/  UIMAD UR8, UR6, UR4, URZ ;  /* 0x00000004060872a4 */ /* 0x000fe2000f8e023f */
[C---:B------:R-:W-:Y:S01]  /*f660*/  ISETP.NE.AND P3, PT, R10.reuse, 0x1, PT ;  /* 0x000000010a00780c */ /* 0x040fe20003f65270 */
[----:B------:R-:W-:Y:S01]  /*f670*/  UIMAD.WIDE.U32 UR10, UR7, UR4, URZ ;  /* 0x00000004070a72a5 */ /* 0x000fe2000f8e003f */
[----:B------:R-:W-:Y:S01]  /*f680*/  IMAD R10, R10, c[0x0][0x388], RZ ;  /* 0x0000e2000a0a7a24 */ /* 0x000fe200078e02ff */
[----:B------:R-:W-:Y:S01]  /*f690*/  UIMAD UR8, UR7, UR5, UR8 ;  /* 0x00000005070872a4 */ /* 0x000fe2000f8e0208 */
[----:B------:R-:W-:Y:S01]  /*f6a0*/  F2FP.BF16.PACK_AB R130, R131, R130 ;  /* 0x000000828382723e */ /* 0x000fe200000010ff */
[----:B------:R-:W-:Y:S01]  /*f6b0*/  BSSY B0, `(.L_x_1062) ;  /* 0x0000103000007945 */ /* 0x000fe20003800000 */
[----:B------:R-:W-:Y:S01]  /*f6c0*/  ULDC.64 UR4, c[0x0][0x3e8] ;  /* 0x0000fa0000047ab9 */ /* 0x000fe20000000a00 */
[----:B------:R-:W-:Y:S01]  /*f6d0*/  IMAD.U32 R25, RZ, RZ, UR11 ;  /* 0x0000000bff197e24 */ /* 0x000fe2000f8e00ff */
[----:B------:R-:W-:Y:S01]  /*f6e0*/  UIMAD UR6, UR6, UR4, URZ ;  /* 0x00000004060672a4 */ /* 0x000fe2000f8e023f */
[----:B------:R-:W-:Y:S01]  /*f6f0*/  IMAD.U32 R24, RZ, RZ, UR10 ;  /* 0x0000000aff187e24 */ /* 0x000fe2000f8e00ff */
[----:B------:R-:W-:Y:S01]  /*f700*/  UIMAD.WIDE.U32 UR14, UR7, UR4, URZ ;  /* 0x00000004070e72a5 */ /* 0x000fe2000f8e003f */
[----:B------:R-:W-:Y:S01]  /*f710*/  F2FP.BF16.PACK_AB R124, R125, R124 ;  /* 0x0000007c7d7c723e */ /* 0x000fe200000010ff */
[----:B------:R-:W-:Y:S01]  /*f720*/  UIMAD UR5, UR7, UR5, UR6 ;  /* 0x00000005070572a4 */ /* 0x000fe2000f8e0206 */
[----:B------:R-:W-:Y:S01]  /*f730*/  F2FP.BF16.PACK_AB R126, R127, R126 ;  /* 0x0000007e7f7e723e */ /* 0x000fe200000010ff */
[----:B------:R-:W-:Y:S01]  /*f740*/  UIADD3 UR8, UR11, UR8, URZ ;  /* 0x000000080b087290 */ /* 0x000fe2000fffe03f */
[----:B------:R-:W-:Y:S01]  /*f750*/  F2FP.BF16.PACK_AB R100, R101, R100 ;  /* 0x000000646564723e */ /* 0x000fe200000010ff */
[----:B------:R-:W-:Y:S01]  /*f760*/  UIADD3 UR5, UR15, UR5, URZ ;  /* 0x000000050f057290 */ /* 0x000fe2000fffe03f */
[----:B------:R-:W-:Y:S01]  /*f770*/  IMAD.U32 R27, RZ, RZ, UR15 ;  /* 0x0000000fff1b7e24 */ /* 0x000fe2000f8e00ff */
[----:B-1----:R-:W-:Y:S01]  /*f780*/  SHF.R.S32.HI R9, RZ, 0x1f, R0 ;  /* 0x0000001fff097819 */ /* 0x002fe20000011400 */
[----:B------:R-:W-:Y:S01]  /*f790*/  IMAD.U32 R26, RZ, RZ, UR14 ;  /* 0x0000000eff1a7e24 */ /* 0x000fe2000f8e00ff */
[----:B------:R-:W-:Y:S01]  /*f7a0*/  F2FP.BF16.PACK_AB R102, R103, R102 ;  /* 0x000000666766723e */ /* 0x000fe200000010ff */
[----:B------:R-:W-:Y:S01]  /*f7b0*/  IMAD.U32 R25, RZ, RZ, UR8 ;  /* 0x00000008ff197e24 */ /* 0x000fe2000f8e00ff */
[----:B------:R-:W-:Y:S01]  /*f7c0*/  LEA.HI R11, R9, R0, RZ, 0x2 ;  /* 0x00000000090b7211 */ /* 0x000fe200078f10ff */
[----:B------:R-:W-:Y:S01]  /*f7d0*/  IMAD.U32 R27, RZ, RZ, UR5 ;  /* 0x00000005ff1b7e24 */ /* 0x000fe2000f8e00ff */
[----:B--2---:R-:W-:Y:S01]  /*f7e0*/  SHF.R.S32.HI R15, RZ, 0x1f, R22 ;  /* 0x0000001fff0f7819 */ /* 0x004fe20000011416 */
[----:B------:R-:W-:Y:S01]  /*f7f0*/  IMAD.WIDE.U32 R24, R22, c[0x0][0x498], R24 ;  /* 0x0001260016187a25 */ /* 0x000fe200078e0018 */
[----:B------:R-:W-:-:S02]  /*f800*/  SHF.R.S32.HI R20, RZ, 0x2, R11 ;  /* 0x00000002ff147819 */ /* 0x000fc4000001140b */
[----:B------:R-:W-:Y:S02]  /*f810*/  SHF.R.S32.HI R13, RZ, 0x1f, R11 ;  /* 0x0000001fff0d7819 */ /* 0x000fe4000001140b */
[----:B------:R-:W-:Y:S02]  /*f820*/  LOP3.LUT R11, R11, 0xfffffffc, RZ, 0xc0, !PT ;  /* 0xfffffffc0b0b7812 */ /* 0x000fe400078ec0ff */
[----:B------:R-:W-:Y:S01]  /*f830*/  LEA.HI R4, R13, R20, RZ, 0x3 ;  /* 0x000000140d047211 */ /* 0x000fe200078f18ff */
[----:B------:R-:W-:Y:S01]  /*f840*/  IMAD R13, R15, c[0x0][0x498], RZ ;  /* 0x000126000f0d7a24 */ /* 0x000fe200078e02ff */
[-C--:B------:R-:W-:Y:S01]  /*f850*/  LEA.HI R18, R9, R0.reuse, RZ, 0x5 ;  /* 0x0000000009127211 */ /* 0x080fe200078f28ff */
[----:B------:R-:W-:Y:S01]  /*f860*/  IMAD.IADD R8, R0, 0x1, -R11 ;  /* 0x0000000100087824 */ /* 0x000fe200078e0a0b */
[----:B------:R-:W-:Y:S01]  /*f870*/  LOP3.LUT R11, R4, 0xfffffff8, RZ, 0xc0, !PT ;  /* 0xfffffff8040b7812 */ /* 0x000fe200078ec0ff */
[----:B------:R-:W-:Y:S01]  /*f880*/  IMAD R15, R15, c[0x0][0x3f0], RZ ;  /* 0x0000fc000f0f7a24 */ /* 0x000fe200078e02ff */
[CC--:B------:R-:W-:Y:S01]  /*f890*/  LEA.HI R6, R9.reuse, R0.reuse, RZ, 0x3 ;  /* 0x0000000009067211 */ /* 0x0c0fe200078f18ff */
[----:B------:R-:W-:Y:S01]  /*f8a0*/  IMAD R13, R22, c[0x0][0x49c], R13 ;  /* 0x00012700160d7a24 */ /* 0x000fe200078e020d */
[----:B------:R-:W-:Y:S01]  /*f8b0*/  LEA.HI R2, R9, R0, RZ, 0x6 ;  /* 0x0000000009027211 */ /* 0x000fe200078f30ff */
[----:B------:R-:W-:Y:S01]  /*f8c0*/  IMAD.IADD R20, R20, 0x1, -R11 ;  /* 0x0000000114147824 */ /* 0x000fe200078e0a0b */
[----:B------:R-:W-:Y:S01]  /*f8d0*/  LOP3.LUT R9, R18, 0xffffffe0, RZ, 0xc0, !PT ;  /* 0xffffffe012097812 */ /* 0x000fe200078ec0ff */
[----:B------:R-:W1:Y:S01]  /*f8e0*/  S2R R11, SR_CTAID.X ;  /* 0x00000000000b7919 */ /* 0x000e620000002500 */
[----:B------:R-:W-:Y:S01]  /*f8f0*/  LOP3.LUT R21, R6, 0xfffffff8, RZ, 0xc0, !PT ;  /* 0xfffffff806157812 */ /* 0x000fe200078ec0ff */
[----:B------:R-:W-:Y:S01]  /*f900*/  IMAD R12, R22, c[0x0][0x3f4], R15 ;  /* 0x0000fd00160c7a24 */ /* 0x000fe200078e020f */
[----:B------:R-:W-:Y:S01]  /*f910*/  SHF.R.S32.HI R6, RZ, 0x3, R6 ;  /* 0x00000003ff067819 */ /* 0x000fe20000011406 */
[C---:B------:R-:W-:Y:S01]  /*f920*/  IMAD.IADD R9, R0.reuse, 0x1, -R9 ;  /* 0x0000000100097824 */ /* 0x040fe200078e0a09 */
[--C-:B------:R-:W-:Y:S01]  /*f930*/  SHF.R.S32.HI R17, RZ, 0x5, R18.reuse ;  /* 0x00000005ff117819 */ /* 0x100fe20000011412 */
[----:B------:R-:W-:Y:S01]  /*f940*/  IMAD.IADD R21, R0, 0x1, -R21 ;  /* 0x0000000100157824 */ /* 0x000fe200078e0a15 */
[----:B------:R-:W-:Y:S01]  /*f950*/  SHF.R.S32.HI R18, RZ, 0x1f, R18 ;  /* 0x0000001fff127819 */ /* 0x000fe20000011412 */
[----:B------:R-:W-:Y:S01]  /*f960*/  IMAD.SHL.U32 R15, R6, 0x40, RZ ;  /* 0x00000040060f7824 */ /* 0x000fe200078e00ff */
[----:B------:R-:W-:Y:S01]  /*f970*/  SHF.R.S32.HI R0, RZ, 0x1f, R9 ;  /* 0x0000001fff007819 */ /* 0x000fe20000011409 */
[C---:B------:R-:W-:Y:S01]  /*f980*/  IMAD.SHL.U32 R4, R21.reuse, 0x8, RZ ;  /* 0x0000000815047824 */ /* 0x040fe200078e00ff */
[----:B------:R-:W-:Y:S01]  /*f990*/  LEA.HI R18, R18, R17, RZ, 0x3 ;  /* 0x0000001112127211 */ /* 0x000fe200078f18ff */
[----:B------:R-:W-:Y:S01]  /*f9a0*/  IMAD R16, R21, 0x20, R6 ;  /* 0x0000002015107824 */ /* 0x000fe200078e0206 */
[----:B------:R-:W-:Y:S01]  /*f9b0*/  LOP3.LUT R15, R15, 0x1c0, RZ, 0xc0, !PT ;  /* 0x000001c00f0f7812 */ /* 0x000fe200078ec0ff */
[----:B------:R-:W-:Y:S01]  /*f9c0*/  IMAD R14, R17, 0x200, R8 ;  /* 0x00000200110e7824 */ /* 0x000fe200078e0208 */
[----:B------:R-:W-:Y:S01]  /*f9d0*/  LOP3.LUT R18, R18, 0xffffff8, RZ, 0xc0, !PT ;  /* 0x0ffffff812127812 */ /* 0x000fe200078ec0ff */
[----:B------:R-:W-:Y:S01]  /*f9e0*/  IMAD.WIDE.U32 R22, R22, c[0x0][0x3f0], R26 ;  /* 0x0000fc0016167a25 */ /* 0x000fe200078e001a */
[----:B------:R-:W-:-:S02]  /*f9f0*/  LOP3.LUT P0, RZ, R9, 0x3, RZ, 0xc0, !PT ;  /* 0x0000000309ff7812 */ /* 0x000fc4000780c0ff */
[----:B------:R-:W-:Y:S01]  /*fa00*/  LEA.HI R19, R8, R8, RZ, 0x1 ;  /* 0x0000000808137211 */ /* 0x000fe200078f08ff */
[----:B------:R-:W-:Y:S01]  /*fa10*/  IMAD.IADD R18, R17, 0x1, -R18 ;  /* 0x0000000111127824 */ /* 0x000fe200078e0a12 */
[----:B------:R-:W-:Y:S01]  /*fa20*/  LEA.HI R9, R0, R9, RZ, 0x2 ;  /* 0x0000000900097211 */ /* 0x000fe200078f10ff */
[----:B------:R-:W-:Y:S01]  /*fa30*/  IMAD.IADD R23, R23, 0x1, R12 ;  /* 0x0000000117177824 */ /* 0x000fe200078e020c */
[----:B------:R-:W-:Y:S01]  /*fa40*/  SHF.R.U32.HI R0, RZ, 0x3, R15 ;  /* 0x00000003ff007819 */ /* 0x000fe2000001160f */
[----:B-1----:R-:W-:Y:S01]  /*fa50*/  IMAD R17, R11, 0x80, R16 ;  /* 0x000000800b117824 */ /* 0x002fe200078e0210 */
[----:B------:R-:W-:Y:S02]  /*fa60*/  LOP3.LUT R15, R15, 0x38, R4, 0xf8, !PT ;  /* 0x000000380f0f7812 */ /* 0x000fe400078ef804 */
[----:B------:R-:W-:Y:S01]  /*fa70*/  LOP3.LUT R19, R19, 0x1ffffffe, RZ, 0xc0, !PT ;  /* 0x1ffffffe13137812 */ /* 0x000fe200078ec0ff */
[----:B------:R-:W-:Y:S01]  /*fa80*/  IMAD.MOV.U32 R16, RZ, RZ, R17 ;  /* 0x000000ffff107224 */ /* 0x000fe200078e0011 */
[----:B------:R-:W-:Y:S01]  /*fa90*/  LOP3.LUT R0, R15, R0, RZ, 0x3c, !PT ;  /* 0x000000000f007212 */ /* 0x000fe200078e3cff */
[----:B------:R-:W-:Y:S01]  /*faa0*/  @P3 IMAD.HI.U32 R15, R17, c[0x0][0x4ec], RZ ;  /* 0x00013b00110f3a27 */ /* 0x000fe200078e00ff */
[----:B------:R-:W-:-:S02]  /*fab0*/  SHF.R.S32.HI R9, RZ, 0x2, R9 ;  /* 0x00000002ff097819 */ /* 0x000fc40000011409 */
[----:B------:R-:W-:Y:S01]  /*fac0*/  R2P PR, R20, 0x6 ;  /* 0x0000000614007804 */ /* 0x000fe20000000000 */
[----:B------:R-:W-:Y:S01]  /*fad0*/  IMAD.IADD R8, R8, 0x1, -R19 ;  /* 0x0000000108087824 */ /* 0x000fe200078e0a13 */
[C---:B------:R-:W-:Y:S01]  /*fae0*/  LOP3.LUT R19, R20.reuse, 0x1, RZ, 0xc0, !PT ;  /* 0x0000000114137812 */ /* 0x040fe200078ec0ff */
[----:B------:R-:W-:Y:S01]  /*faf0*/  IMAD.SHL.U32 R20, R20, 0x40, RZ ;  /* 0x0000004014147824 */ /* 0x000fe200078e00ff */
[----:B------:R-:W-:Y:S01]  /*fb00*/  @P3 SHF.R.U32.HI R16, RZ, c[0x0][0x4f0], R15 ;  /* 0x00013c00ff103a19 */ /* 0x000fe2000001160f */
[----:B------:R-:W-:Y:S01]  /*fb10*/  IMAD R9, R18, 0x10, R9 ;  /* 0x0000001012097824 */ /* 0x000fe200078e0209 */
[----:B------:R-:W-:Y:S01]  /*fb20*/  ISETP.NE.U32.AND P4, PT, R19, 0x1, PT ;  /* 0x000000011300780c */ /* 0x000fe20003f85070 */
[----:B------:R-:W-:Y:S01]  /*fb30*/  IMAD.SHL.U32 R15, R2, 0x8, RZ ;  /* 0x00000008020f7824 */ /* 0x000fe200078e00ff */
[----:B------:R-:W-:Y:S01]  /*fb40*/  LOP3.LUT R20, R20, 0x1c0, RZ, 0xc0, !PT ;  /* 0x000001c014147812 */ /* 0x000fe200078ec0ff */
[----:B------:R-:W-:Y:S01]  /*fb50*/  IMAD R8, R8, 0x8, R9 ;  /* 0x0000000808087824 */ /* 0x000fe200078e0209 */
[----:B------:R-:W-:Y:S01]  /*fb60*/  F2FP.BF16.PACK_AB R104, R105, R104 ;  /* 0x000000686968723e */ /* 0x000fe200000010ff */
[----:B------:R-:W-:Y:S01]  /*fb70*/  IMAD.MOV R2, RZ, RZ, -R16 ;  /* 0x000000ffff027224 */ /* 0x000fe200078e0a10 */
[----:B------:R-:W-:Y:S01]  /*fb80*/  LOP3.LUT R15, R0, 0x7ffffe00, R15, 0xf8, !PT ;  /* 0x7ffffe00000f7812 */ /* 0x000fe200078ef80f */
[C---:B------:R-:W-:Y:S01]  /*fb90*/  IMAD R8, R11.reuse, 0x80, R8 ;  /* 0x000000800b087824 */ /* 0x040fe200078e0208 */
[----:B------:R-:W-:Y:S01]  /*fba0*/  LEA.HI R19, R20, R20, RZ, 0x1d ;  /* 0x0000001414137211 */ /* 0x000fe200078fe8ff */
[----:B------:R-:W-:Y:S01]  /*fbb0*/  IMAD R2, R2, c[0x0][0x4e8], R17 ;  /* 0x00013a0002027a24 */ /* 0x000fe200078e0211 */
[----:B------:R-:W-:Y:S01]  /*fbc0*/  SHF.R.S32.HI R0, RZ, 0x1f, R16 ;  /* 0x0000001fff007819 */ /* 0x000fe20000011410 */
[----:B------:R-:W-:Y:S01]  /*fbd0*/  IMAD R9, R11, 0x80, R9 ;  /* 0x000000800b097824 */ /* 0x000fe200078e0209 */
[----:B------:R-:W-:Y:S01]  /*fbe0*/  F2FP.BF16.PACK_AB R106, R107, R106 ;  /* 0x0000006a6b6a723e */ /* 0x000fe200000010ff */
[----:B------:R-:W-:Y:S01]  /*fbf0*/  IMAD.U32 R14, R14, 0x2, R19 ;  /* 0x000000020e0e7824 */ /* 0x000fe200078e0013 */
[----:B------:R-:W-:Y:S01]  /*fc00*/  F2FP.BF16.PACK_AB R108, R109, R108 ;  /* 0x0000006c6d6c723e */ /* 0x000fe200000010ff */
[----:B------:R-:W-:Y:S01]  /*fc10*/  IMAD R17, R0, c[0x0][0x3e0], RZ ;  /* 0x0000f80000117a24 */ /* 0x000fe200078e02ff */
[C---:B------:R-:W-:Y:S01]  /*fc20*/  ISETP.GE.OR P6, PT, R9.reuse, R10, P0 ;  /* 0x0000000a0900720c */ /* 0x040fe200007c6670 */
[----:B------:R-:W-:Y:S01]  /*fc30*/  @P3 IMAD.HI.U32 R0, R8, c[0x0][0x4ec], RZ ;  /* 0x00013b0008003a27 */ /* 0x000fe200078e00ff */
[----:B------:R-:W-:-:S02]  /*fc40*/  IADD3 R9, R9, 0x8, RZ ;  /* 0x0000000809097810 */ /* 0x000fc40007ffe0ff */
[----:B------:R-:W-:Y:S01]  /*fc50*/  F2FP.BF16.PACK_AB R110, R111, R110 ;  /* 0x0000006e6f6e723e */ /* 0x000fe200000010ff */
[----:B------:R-:W-:Y:S01]  /*fc60*/  IMAD.SHL.U32 R21, R14, 0x2, RZ ;  /* 0x000000020e157824 */ /* 0x000fe200078e00ff */
[----:B------:R-:W-:Y:S01]  /*fc70*/  ISETP.GE.OR P5, PT, R9, R10, P0 ;  /* 0x0000000a0900720c */ /* 0x000fe200007a6670 */
[----:B------:R-:W-:Y:S01]  /*fc80*/  IMAD.MOV.U32 R19, RZ, RZ, R8 ;  /* 0x000000ffff137224 */ /* 0x000fe200078e0008 */
[----:B------:R-:W-:Y:S01]  /*fc90*/  @P3 SHF.R.U32.HI R19, RZ, c[0x0][0x4f0], R0 ;  /* 0x00013c00ff133a19 */ /* 0x000fe20000011600 */
[C---:B------:R-:W-:Y:S01]  /*fca0*/  IMAD.WIDE.U32 R22, R16.reuse, c[0x0][0x3e0], R22 ;  /* 0x0000f80010167a25 */ /* 0x040fe200078e0016 */
[----:B------:R-:W-:Y:S01]  /*fcb0*/  IADD3 R12, R21, 0x80, RZ ;  /* 0x00000080150c7810 */ /* 0x000fe20007ffe0ff */
[----:B------:R-:W-:Y:S01]  /*fcc0*/  BAR.SYNC.DEFER_BLOCKING 0x1, 0x100 ;  /* 0x0044000000007b1d */ /* 0x000fe20000010000 */
[----:B------:R-:W-:Y:S01]  /*fcd0*/  SHF.R.S32.HI R0, RZ, 0x1f, R19 ;  /* 0x0000001fff007819 */ /* 0x000fe20000011413 */
[----:B------:R-:W-:Y:S01]  /*fce0*/  IMAD R17, R16, c[0x0][0x3e4], R17 ;  /* 0x0000f90010117a24 */ /* 0x000fe200078e0211 */
[----:B------:R-:W-:Y:S01]  /*fcf0*/  IADD3 R16, P0, R19, R24, RZ ;  /* 0x0000001813107210 */ /* 0x000fe20007f1e0ff */
[----:B------:R-:W-:Y:S01]  /*fd00*/  IMAD R11, R11, 0x80, R6 ;  /* 0x000000800b0b7824 */ /* 0x000fe200078e0206 */
[----:B------:R-:W-:Y:S01]  /*fd10*/  IADD3 R9, R21, 0x70, RZ ;  /* 0x0000007015097810 */ /* 0x000fe20007ffe0ff */
[----:B------:R-:W-:Y:S01]  /*fd20*/  IMAD.IADD R23, R23, 0x1, R17 ;  /* 0x0000000117177824 */ /* 0x000fe200078e0211 */
[----:B------:R-:W-:-:S02]  /*fd30*/  @P4 IADD3 R9, R12, 0x10, RZ ;  /* 0x000000100c094810 */ /* 0x000fc40007ffe0ff */
[----:B------:R-:W-:Y:S01]  /*fd40*/  IADD3.X R17, R0, R25, R13, P0, !PT ;  /* 0x0000001900117210 */ /* 0x000fe200007fe40d */
[----:B------:R-:W-:Y:S01]  /*fd50*/  IMAD.MOV.U32 R0, RZ, RZ, 0x20 ;  /* 0x00000020ff007424 */ /* 0x000fe200078e00ff */
[----:B------:R-:W-:Y:S01]  /*fd60*/  SHF.R.S32.HI R12, RZ, 0x1f, R2 ;  /* 0x0000001fff0c7819 */ /* 0x000fe20000011402 */
[----:B------:R-:W-:Y:S01]  /*fd70*/  IMAD.MOV R13, RZ, RZ, -R19 ;  /* 0x000000ffff0d7224 */ /* 0x000fe200078e0a13 */
[----:B------:R-:W-:Y:S02]  /*fd80*/  F2FP.BF16.PACK_AB R112, R113, R112 ;  /* 0x000000707170723e */ /* 0x000fe400000010ff */
[----:B------:R-:W-:Y:S01]  /*fd90*/  SEL R0, R0, 0xffffffe0, !P1 ;  /* 0xffffffe000007807 */ /* 0x000fe20004800000 */
[----:B------:R-:W-:Y:S01]  /*fda0*/  IMAD R19, R12, c[0x0][0x3d8], RZ ;  /* 0x0000f6000c137a24 */ /* 0x000fe200078e02ff */
[----:B------:R-:W-:Y:S01]  /*fdb0*/  F2FP.BF16.PACK_AB R114, R115, R114 ;  /* 0x000000727372723e */ /* 0x000fe200000010ff */
[----:B------:R-:W-:Y:S01]  /*fdc0*/  IMAD R25, R13, c[0x0][0x4e8], R8 ;  /* 0x00013a000d197a24 */ /* 0x000fe200078e0208 */
[----:B------:R-:W-:Y:S01]  /*fdd0*/  F2FP.BF16.PACK_AB R116, R117, R116 ;  /* 0x000000747574723e */ /* 0x000fe200000010ff */
[C---:B------:R-:W-:Y:S01]  /*fde0*/  IMAD R12, R2.reuse, c[0x0][0x3dc], R19 ;  /* 0x0000f700020c7a24 */ /* 0x040fe200078e0213 */
[----:B------:R-:W-:Y:S01]  /*fdf0*/  F2FP.BF16.PACK_AB R118, R119, R118 ;  /* 0x000000767776723e */ /* 0x000fe200000010ff */
[----:B------:R-:W-:Y:S01]  /*fe00*/  IMAD.WIDE.U32 R18, R2, c[0x0][0x3d8], R22 ;  /* 0x0000f60002127a25 */ /* 0x000fe200078e0016 */
[----:B------:R-:W-:Y:S01]  /*fe10*/  F2FP.BF16.PACK_AB R120, R121, R120 ;  /* 0x000000787978723e */ /* 0x000fe200000010ff */
[----:B------:R-:W-:Y:S01]  /*fe20*/  STS [R21+0x80], R128 ;  /* 0x0000808015007388 */ /* 0x000fe20000000800 */
[----:B------:R-:W-:Y:S01]  /*fe30*/  F2FP.BF16.PACK_AB R122, R123, R122 ;  /* 0x0000007a7b7a723e */ /* 0x000fe200000010ff */
[----:B------:R-:W-:Y:S01]  /*fe40*/  IMAD.MOV.U32 R8, RZ, RZ, 0x40 ;  /* 0x00000040ff087424 */ /* 0x000fe200078e00ff */
[----:B------:R-:W-:Y:S01]  /*fe50*/  F2FP.BF16.PACK_AB R36, R37, R36 ;  /* 0x000000242524723e */ /* 0x000fe200000010ff */
[----:B------:R-:W-:Y:S01]  /*fe60*/  IMAD.IADD R13, R21, 0x1, R0 ;  /* 0x00000001150d7824 */ /* 0x000fe200078e0200 */
[----:B------:R-:W-:Y:S01]  /*fe70*/  STS [R21+0x480], R130 ;  /* 0x0004808215007388 */ /* 0x000fe20000000800 */
[----:B------:R-:W-:Y:S01]  /*fe80*/  IMAD.IADD R23, R0, 0x1, R9 ;  /* 0x0000000100177824 */ /* 0x000fe200078e0209 */
[----:B------:R-:W-:Y:S01]  /*fe90*/  SHF.R.S32.HI R0, RZ, 0x1f, R25 ;  /* 0x0000001fff007819 */ /* 0x000fe20000011419 */
[----:B------:R-:W-:Y:S01]  /*fea0*/  IMAD.WIDE.U32 R16, R25, c[0x0][0x488], R16 ;  /* 0x0001220019107a25 */ /* 0x000fe200078e0010 */
[----:B------:R-:W-:Y:S01]  /*feb0*/  SEL R8, R8, 0xffffffc0, !P2 ;  /* 0xffffffc008087807 */ /* 0x000fe20005000000 */
[----:B------:R-:W-:Y:S01]  /*fec0*/  STS [R9], R124 ;  /* 0x0000007c09007388 */ /* 0x000fe20000000800 */
        /* <DEDUP_REMOVED lines=12> */
[----:B------:R-:W-:Y:S01]  /*ff90*/  STS [R13+0x480], R102 ;  /* 0x000480660d007388 */ /* 0x000fe20000000800 */
[----:B------:R-:W-:Y:S01]  /*ffa0*/  F2FP.BF16.PACK_AB R46, R47, R46 ;  /* 0x0000002e2f2e723e */ /* 0x000fe200000010ff */
[----:B------:R-:W-:Y:S01]  /*ffb0*/  IMAD.IADD R17, R17, 0x1, R0 ;  /* 0x0000000111117824 */ /* 0x000fe200078e0200 */
        /* <DEDUP_REMOVED lines=30> */
[----:B------:R-:W-:Y:S01]  /*101a0*/  LEA R2, P0, R16, c[0x0][0x450], 0x2 ;  /* 0x0001140010027a11 */ /* 0x000fe200078010ff */
        /* <DEDUP_REMOVED lines=34> */
[----:B-1----:R-:W-:-:S03]  /*103d0*/  IMAD.SHL.U32 R9, R15, 0x2, RZ ;  /* 0x000000020f097824 */ /* 0x002fc600078e00ff */
[----:B------:R-:W-:Y:S04]  /*103e0*/  STS [R25+0x8000], R88 ;  /* 0x0080005819007388 */ /* 0x000fe80000000800 */
[----:B------:R-:W-:Y:S04]  /*103f0*/  STS [R25+0x8400], R90 ;  /* 0x0084005a19007388 */ /* 0x000fe80000000800 */
        /* <DEDUP_REMOVED lines=16> */
[----:B-1----:R-:W-:-:S03]  /*10500*/  IMAD.IADD R3, R19, 0x1, R12 ;  /* 0x0000000113037824 */ /* 0x002fc600078e020c */
[----:B------:R1:W1:Y:S02]  /*10510*/  LDS.128 R36, [R9+0x6080] ;  /* 0x0060800009247984 */ /* 0x0002640000000c00 */
[----:B------:R-:W-:Y:S02]  /*10520*/  LEA.HI.X R2, R18, c[0x0][0x384], R3, 0x1, P0 ;  /* 0x0000e10012027a11 */ /* 0x000fe400000f0c03 */
[----:B------:R1:W1:Y:S01]  /*10530*/  LDS.128 R32, [R9+0x7080] ;  /* 0x0070800009207984 */ /* 0x0002620000000c00 */
[----:B------:R-:W-:-:S03]  /*10540*/  ISETP.GE.AND P0, PT, R11, R10, PT ;  /* 0x0000000a0b00720c */ /* 0x000fc60003f06270 */
[----:B------:R1:W1:Y:S04]  /*10550*/  LDS.128 R28, [R9+0x9080] ;  /* 0x00908000091c7984 */ /* 0x0002680000000c00 */
[----:B------:R1:W1:Y:S04]  /*10560*/  LDS.128 R24, [R9+0xa080] ;  /* 0x00a0800009187984 */ /* 0x0002680000000c00 */
[----:B------:R1:W1:Y:S04]  /*10570*/  LDS.128 R20, [R9+0xb080] ;  /* 0x00b0800009147984 */ /* 0x0002680000000c00 */
[----:B------:R1:W1:Y:S01]  /*10580*/  SHFL.IDX PT, R61, R2, RZ, 0x181f ;  /* 0x00181fff023d7589 */ /* 0x00026200000e0000 */
[----:B------:R-:W-:Y:S05]  /*10590*/  @P0 BRA `(.L_x_1063) ;  /* 0x0000014000000947 */ /* 0x000fea0003800000 */
[----:B---3--:R-:W3:Y:S01]  /*105a0*/  LDS.128 R56, [R9+0x80] ;  /* 0x0000800009387984 */ /* 0x008ee20000000c00 */
[----:B------:R-:W-:-:S02]  /*105b0*/  IADD3 R8, R4, 0x40, RZ ;  /* 0x0000004004087810 */ /* 0x000fc40007ffe0ff */
[----:B------:R-:W-:Y:S01]  /*105c0*/  IADD3 R6, R4, 0x80, RZ ;  /* 0x0000008004067810 */ /* 0x000fe20007ffe0ff */
[----:B------:R-:W4:Y:S01]  /*105d0*/  LDS.128 R16, [R9+0x4080] ;  /* 0x0040800009107984 */ /* 0x000f220000000c00 */
[----:B------:R-:W-:Y:S02]  /*105e0*/  ISETP.GE.AND P1, PT, R8, c[0x0][0x3c8], PT ;  /* 0x0000f20008007a0c */ /* 0x000fe40003f26270 */
[----:B------:R-:W-:Y:S01]  /*105f0*/  ISETP.GE.AND P0, PT, R6, c[0x0][0x3c8], PT ;  /* 0x0000f20006007a0c */ /* 0x000fe20003f06270 */
[----:B------:R2:W1:Y:S01]  /*10600*/  LDS.128 R12, [R9+0x8080] ;  /* 0x00808000090c7984 */ /* 0x0004620000000c00 */
[----:B------:R-:W-:-:S09]  /*10610*/  ISETP.GE.AND P2, PT, R4, c[0x0][0x3c8], PT ;  /* 0x0000f20004007a0c */ /* 0x000fd20003f46270 */
[----:B------:R-:W-:Y:S02]  /*10620*/  @!P1 SHF.R.S32.HI R5, RZ, 0x1f, R8 ;  /* 0x0000001fff059819 */ /* 0x000fe40000011408 */
[----:B------:R-:W-:Y:S02]  /*10630*/  @!P0 SHF.R.S32.HI R3, RZ, 0x1f, R6 ;  /* 0x0000001fff038819 */ /* 0x000fe40000011406 */
[----:B------:R-:W-:Y:S02]  /*10640*/  @!P1 LEA.HI R5, R5, R8, RZ, 0x3 ;  /* 0x0000000805059211 */ /* 0x000fe400078f18ff */
[----:B------:R-:W-:Y:S01]  /*10650*/  @!P0 LEA.HI R3, R3, R6, RZ, 0x3 ;  /* 0x0000000603038211 */ /* 0x000fe200078f18ff */
[----:B-12---:R-:W-:Y:S01]  /*10660*/  @!P2 IMAD.WIDE R6, R4, 0x2, R60 ;  /* 0x000000020406a825 */ /* 0x006fe200078e023c */
[----:B------:R-:W-:Y:S02]  /*10670*/  @!P1 LOP3.LUT R5, R5, 0xfffffff8, RZ, 0xc0, !PT ;  /* 0xfffffff805059812 */ /* 0x000fe400078ec0ff */
[----:B------:R-:W-:-:S03]  /*10680*/  @!P0 LOP3.LUT R3, R3, 0xfffffff8, RZ, 0xc0, !PT ;  /* 0xfffffff803038812 */ /* 0x000fc600078ec0ff */
[----:B------:R-:W-:-:S04]  /*10690*/  @!P1 IMAD.WIDE R8, R5, 0x2, R60 ;  /* 0x0000000205089825 */ /* 0x000fc800078e023c */
[----:B------:R-:W-:Y:S01]  /*106a0*/  @!P0 IMAD.WIDE R60, R3, 0x2, R60 ;  /* 0x00000002033c8825 */ /* 0x000fe200078e023c */
[----:B---3--:R1:W-:Y:S04]  /*106b0*/  @!P2 ST.E.128 [R6.64], R56 ;  /* 0x000000380600a985 */ /* 0x0083e8000c101d0c */
[----:B----4-:R1:W-:Y:S04]  /*106c0*/  @!P1 ST.E.128 [R8.64], R16 ;  /* 0x0000001008009985 */ /* 0x0103e8000c101d0c */
[----:B------:R1:W-:Y:S02]  /*106d0*/  @!P0 ST.E.128 [R60.64], R12 ;  /* 0x0000000c3c008985 */ /* 0x0003e4000c101d0c */
.L_x_1063:
[----:B---3--:R-:W-:Y:S05]  /*106e0*/  BSYNC B0 ;  /* 0x0000000000007941 */ /* 0x008fea0003800000 */
.L_x_1062:
[----:B------:R-:W-:Y:S01]  /*106f0*/  IADD3 R3, R11, 0x20, RZ ;  /* 0x000000200b037810 */ /* 0x000fe20007ffe0ff */
[----:B-1----:R1:W3:Y:S01]  /*10700*/  SHFL.IDX PT, R13, R2, 0x1, 0x181f ;  /* 0x00381f00020d7f89 */ /* 0x0022e200000e0000 */
        /* <DEDUP_REMOVED lines=11> */
[----:B------:R-:W-:Y:S02]  /*107c0*/  @!P1 LEA.HI R5, R5, R8, RZ, 0x3 ;  /* 0x0000000805059211 */ /* 0x000fe400078f18ff */
[----:B------:R-:W-:Y:S01]  /*107d0*/  @!P0 LEA.HI R3, R3, R6, RZ, 0x3 ;  /* 0x0000000603038211 */ /* 0x000fe200078f18ff */
[----:B--234-:R-:W-:Y:S01]  /*107e0*/  @!P2 IMAD.WIDE R6, R4, 0x2, R12 ;  /* 0x000000020406a825 */ /* 0x01cfe200078e020c */
[----:B------:R-:W-:Y:S02]  /*107f0*/  @!P1 LOP3.LUT R5, R5, 0xfffffff8, RZ, 0xc0, !PT ;  /* 0xfffffff805059812 */ /* 0x000fe400078ec0ff */
[----:B------:R-:W-:-:S02]  /*10800*/  @!P0 LOP3.LUT R3, R3, 0xfffffff8, RZ, 0xc0, !PT ;  /* 0xfffffff803038812 */ /* 0x000fc400078ec0ff */
[----:B------:R2:W-:Y:S01]  /*10810*/  @!P2 ST.E.128 [R6.64], R52 ;  /* 0x000000340600a985 */ /* 0x0005e2000c101d0c */
[----:B------:R-:W-:-:S04]  /*10820*/  @!P1 IMAD.WIDE R8, R5, 0x2, R12 ;  /* 0x0000000205089825 */ /* 0x000fc800078e020c */
[----:B------:R-:W-:Y:S01]  /*10830*/  @!P0 IMAD.WIDE R12, R3, 0x2, R12 ;  /* 0x00000002030c8825 */ /* 0x000fe200078e020c */
[----:B------:R2:W-:Y:S04]  /*10840*/  @!P1 ST.E.128 [R8.64], R40 ;  /* 0x0000002808009985 */ /* 0x0005e8000c101d0c */
[----:B------:R2:W-:Y:S02]  /*10850*/  @!P0 ST.E.128 [R12.64], R28 ;  /* 0x0000001c0c008985 */ /* 0x0005e4000c101d0c */
.L_x_1065:
[----:B------:R-:W-:Y:S05]  /*10860*/  BSYNC B0 ;  /* 0x0000000000007941 */ /* 0x000fea0003800000 */
.L_x_1064:
[----:B------:R-:W-:Y:S01]  /*10870*/  IADD3 R3, R11, 0x40, RZ ;  /* 0x000000400b037810 */ /* 0x000fe20007ffe0ff */
[----:B--23--:R2:W3:Y:S01]  /*10880*/  SHFL.IDX PT, R13, R2, 0x2, 0x181f ;  /* 0x00581f00020d7f89 */ /* 0x00c4e200000e0000 */
        /* <DEDUP_REMOVED lines=17> */
[----:B------:R-:W-:-:S04]  /*109a0*/  @!P1 IMAD.WIDE R8, R5, 0x2, R12 ;  /* 0x0000000205089825 */ /* 0x000fc800078e020c */
[----:B------:R-:W-:Y:S01]  /*109b0*/  @!P0 IMAD.WIDE R12, R3, 0x2, R12 ;  /* 0x00000002030c8825 */ /* 0x000fe200078e020c */
[----:B------:R3:W-:Y:S04]  /*109c0*/  @!P1 ST.E.128 [R8.64], R36 ;  /* 0x0000002408009985 */ /* 0x0007e8000c101d0c */
[----:B------:R3:W-:Y:S02]  /*109d0*/  @!P0 ST.E.128 [R12.64], R24 ;  /* 0x000000180c008985 */ /* 0x0007e4000c101d0c */
.L_x_1067:
[----:B------:R-:W-:Y:S05]  /*109e0*/  BSYNC B0 ;  /* 0x0000000000007941 */ /* 0x000fea0003800000 */
.L_x_1066:
[----:B------:R-:W-:Y:S01]  /*109f0*/  IADD3 R11, R11, 0x60, RZ ;  /* 0x000000600b0b7810 */ /* 0x000fe20007ffe0ff */
[----:B---3--:R3:W1:Y:S03]  /*10a00*/  SHFL.IDX PT, R7, R2, 0x3, 0x181f ;  /* 0x00781f0002077f89 */ /* 0x00866600000e0000 */
[----:B------:R-:W-:Y:S01]  /*10a10*/  ISETP.GE.AND P0, PT, R11, R10, PT ;  /* 0x0000000a0b00720c */ /* 0x000fe20003f06270 */
[----:B------:R3:W2:-:S12]  /*10a20*/  SHFL.IDX PT, R6, R0, 0x3, 0x181f ;  /* 0x00781f0000067f89 */ /* 0x00069800000e0000 */
[----:B------:R-:W-:Y:S05]  /*10a30*/  @P0 EXIT ;  /* 0x000000000000094d */ /* 0x000fea0003800000 */
[C---:B------:R-:W-:Y:S02]  /*10a40*/  IADD3 R3, R4.reuse, 0x40, RZ ;  /* 0x0000004004037810 */ /* 0x040fe40007ffe0ff */
[C---:B------:R-:W-:Y:S02]  /*10a50*/  ISETP.GE.AND P1, PT, R4.reuse, c[0x0][0x3c8], PT ;  /* 0x0000f20004007a0c */ /* 0x040fe40003f26270 */
[----:B------:R-:W-:Y:S02]  /*10a60*/  ISETP.GE.AND P0, PT, R3, c[0x0][0x3c8], PT ;  /* 0x0000f20003007a0c */ /* 0x000fe40003f06270 */
[----:B------:R-:W-:-:S11]  /*10a70*/  IADD3 R5, R4, 0x80, RZ ;  /* 0x0000008004057810 */ /* 0x000fd60007ffe0ff */
[----:B-123--:R-:W-:-:S04]  /*10a80*/  @!P0 SHF.R.S32.HI R0, RZ, 0x1f, R3 ;  /* 0x0000001fff008819 */ /* 0x00efc80000011403 */
[----:B------:R-:W-:Y:S01]  /*10a90*/  @!P0 LEA.HI R0, R0, R3, RZ, 0x3 ;  /* 0x0000000300008211 */ /* 0x000fe200078f18ff */
[----:B------:R-:W-:-:S03]  /*10aa0*/  @!P1 IMAD.WIDE R2, R4, 0x2, R6 ;  /* 0x0000000204029825 */ /* 0x000fc600078e0206 */
[----:B------:R-:W-:Y:S02]  /*10ab0*/  @!P0 LOP3.LUT R0, R0, 0xfffffff8, RZ, 0xc0, !PT ;  /* 0xfffffff800008812 */ /* 0x000fe400078ec0ff */
[----:B------:R1:W-:Y:S03]  /*10ac0*/  @!P1 ST.E.128 [R2.64], R44 ;  /* 0x0000002c02009985 */ /* 0x0003e6000c101d0c */
[----:B------:R-:W-:-:S05]  /*10ad0*/  @!P0 IMAD.WIDE R8, R0, 0x2, R6 ;  /* 0x0000000200088825 */ /* 0x000fca00078e0206 */
[----:B------:R1:W-:Y:S01]  /*10ae0*/  @!P0 ST.E.128 [R8.64], R32 ;  /* 0x0000002008008985 */ /* 0x0003e2000c101d0c */
[----:B------:R-:W-:-:S13]  /*10af0*/  ISETP.GE.AND P0, PT, R5, c[0x0][0x3c8], PT ;  /* 0x0000f20005007a0c */ /* 0x000fda0003f06270 */
[----:B------:R-:W-:Y:S05]  /*10b00*/  @P0 EXIT ;  /* 0x000000000000094d */ /* 0x000fea0003800000 */
[----:B------:R-:W-:-:S04]  /*10b10*/  SHF.R.S32.HI R0, RZ, 0x1f, R5 ;  /* 0x0000001fff007819 */ /* 0x000fc80000011405 */
[----:B------:R-:W-:-:S04]  /*10b20*/  LEA.HI R0, R0, R5, RZ, 0x3 ;  /* 0x0000000500007211 */ /* 0x000fc800078f18ff */
[----:B-1----:R-:W-:-:S05]  /*10b30*/  LOP3.LUT R3, R0, 0xfffffff8, RZ, 0xc0, !PT ;  /* 0xfffffff800037812 */ /* 0x002fca00078ec0ff */
[----:B------:R-:W-:-:S05]  /*10b40*/  IMAD.WIDE R6, R3, 0x2, R6 ;  /* 0x0000000203067825 */ /* 0x000fca00078e0206 */
[----:B------:R-:W-:Y:S01]  /*10b50*/  ST.E.128 [R6.64], R20 ;  /* 0x0000001406007985 */ /* 0x000fe2000c101d0c */
[----:B------:R-:W-:Y:S05]  /*10b60*/  EXIT ;  /* 0x000000000000794d */ /* 0x000fea0003800000 */
.L_x_1061:
[----:B------:R-:W1:Y:S01]  /*10b70*/  S2R R7, SR_TID.X ;  /* 0x0000000000077919 */ /* 0x000e620000002100 */
[----:B------:R-:W-:Y:S03]  /*10b80*/  BSSY B0, `(.L_x_1068) ;  /* 0x0000029000007945 */ /* 0x000fe60003800000 */
[----:B------:R-:W2:Y:S01]  /*10b90*/  S2R R8, SR_CTAID.Z ;  /* 0x0000000000087919 */ /* 0x000ea20000002700 */
[----:B-1----:R-:W-:Y:S02]  /*10ba0*/  ISETP.GT.AND P0, PT, R7, 0x7f, PT ;  /* 0x0000007f0700780c */ /* 0x002fe40003f04270 */
[----:B--2---:R-:W-:-:S11]  /*10bb0*/  SHF.R.S32.HI R11, RZ, 0x1f, R8 ;  /* 0x0000001fff0b7819 */ /* 0x004fd60000011408 */
[----:B------:R-:W-:Y:S05]  /*10bc0*/  @P0 BRA `(.L_x_1069) ;  /* 0x0000024000000947 */ /* 0x000fea0003800000 */
[----:B------:R-:W1:Y:S01]  /*10bd0*/  S2R R4, SR_CTAID.X ;  /* 0x0000000000047919 */ /* 0x000e620000002500 */
[----:B------:R-:W-:-:S05]  /*10be0*/  MOV R2, c[0x0][0x4e8] ;  /* 0x00013a0000027a02 */ /* 0x000fca0000000f00 */
[----:B------:R-:W-:Y:S01]  /*10bf0*/  IMAD R0, R2, c[0x0][0x388], RZ ;  /* 0x0000e20002007a24 */ /* 0x000fe200078e02ff */
[----:B-1----:R-:W-:-:S04]  /*10c00*/  LEA R9, R4, R7, 0x7 ;  /* 0x0000000704097211 */ /* 0x002fc800078e38ff */
        /* <DEDUP_REMOVED lines=32> */
.L_x_1069:
[----:B------:R-:W-:Y:S05]  /*10e10*/  BSYNC B0 ;  /* 0x0000000000007941 */ /* 0x000fea0003800000 */
.L_x_1068:
        /* <DEDUP_REMOVED lines=45> */
[----:B------:R1:W2:Y:S01]  /*110f0*/  SHFL.IDX PT, R10, R9, RZ, 0x181f ;  /* 0x00181fff090a7589 */ /* 0x0002a200000e0000 */
[----:B------:R-:W-:-:S03]  /*11100*/  ISETP.GE.AND P0, PT, R4, R3, PT ;  /* 0x000000030400720c */ /* 0x000fc60003f06270 */
        /* <DEDUP_REMOVED lines=17> */
.L_x_1071:
[----:B------:R-:W-:Y:S05]  /*11220*/  BSYNC B0 ;  /* 0x0000000000007941 */ /* 0x000fea0003800000 */
.L_x_1070:
        /* <DEDUP_REMOVED lines=21> */
.L_x_1073:
[----:B------:R-:W-:Y:S05]  /*11380*/  BSYNC B0 ;  /* 0x0000000000007941 */ /* 0x000fea0003800000 */
.L_x_1072:
        /* <DEDUP_REMOVED lines=21> */
.L_x_1075:
[----:B------:R-:W-:Y:S05]  /*114e0*/  BSYNC B0 ;  /* 0x0000000000007941 */ /* 0x000fea0003800000 */
.L_x_1074:
        /* <DEDUP_REMOVED lines=22> */
.L_x_1076:
        /* <DEDUP_REMOVED lines=11> */
.L_x_1714:


//--------------------- .text._ZN7cutlass13device_kernelIN5flash19enable_sm80_to_sm89INS1_16FlashAttnFwdSm80INS1_25CollectiveMainloopFwdSm80ILi8ELi2ELb0EN4cute5tupleIJNS5_1CILi128EEENS7_ILi64EEENS7_ILi192EEEEEELi192ENS_10bfloat16_tEfNS_4arch4Sm80ELb0ELb1ELb0ELb1ELb1ELb0ELb1ELb0EEENS1_21CollectiveEpilogueFwdINS6_IJS8_SA_S9_EEENS6_IJNS7_ILi1EEESI_SI_EEESC_SE_Li256ELb1ELb1ELb0ELb0EEENS1_19SingleTileSchedulerILb1ELb0ELb1ELi128EEEEEEEEEvNT_6ParamsE --------------------------
	.section	.text._ZN7cutlass13device_kernelIN5flash19enable_sm80_to_sm89INS1_16FlashAttnFwdSm80INS1_25CollectiveMainloopFwdSm80ILi8ELi2ELb0EN4cute5tupleIJNS5_1CILi128EEENS7_ILi64EEENS7_ILi192EEEEEELi192ENS_10bfloat16_tEfNS_4arch4Sm80ELb0ELb1ELb0ELb1ELb1ELb0ELb1ELb0EEENS1_21CollectiveEpilogueFwdINS6_IJS8_SA_S9_EEENS6_IJNS7_ILi1EEESI_SI_EEESC_SE_Li256ELb1ELb1ELb0ELb0EEENS1_19SingleTileSchedulerILb1ELb0ELb1ELi128EEEEEEEEEvNT_6ParamsE,"ax",@progbits
	.sectioninfo	@"SHI_REGISTERS=234"
	.align	128
.text._ZN7cutlass13device_kernelIN5flash19enable_sm80_to_sm89INS1_16FlashAttnFwdSm80INS1_25CollectiveMainloopFwdSm80ILi8ELi2ELb0EN4cute5tupleIJNS5_1CILi128EEENS7_ILi64EEENS7_ILi192EEEEEELi192ENS_10bfloat16_tEfNS_4arch4Sm80ELb0ELb1ELb0ELb1ELb1ELb0ELb1ELb0EEENS1_21CollectiveEpilogueFwdINS6_IJS8_SA_S9_EEENS6_IJNS7_ILi1EEESI_SI_EEESC_SE_Li256ELb1ELb1ELb0ELb0EEENS1_19SingleTileSchedulerILb1ELb0ELb1ELi128EEEEEEEEEvNT_6ParamsE:
        .type           _ZN7cutlass13device_kernelIN5flash19enable_sm80_to_sm89INS1_16FlashAttnFwdSm80INS1_25CollectiveMainloopFwdSm80ILi8ELi2ELb0EN4cute5tupleIJNS5_1CILi128EEENS7_ILi64EEENS7_ILi192EEEEEELi192ENS_10bfloat16_tEfNS_4arch4Sm80ELb0ELb1ELb0ELb1ELb1ELb0ELb1ELb0EEENS1_21CollectiveEpilogueFwdINS6_IJS8_SA_S9_EEENS6_IJNS7_ILi1EEESI_SI_EEESC_SE_Li256ELb1ELb1ELb0ELb0EEENS1_19SingleTileSchedulerILb1ELb0ELb1ELi128EEEEEEEEEvNT_6ParamsE,@function
        .size           _ZN7cutlass13device_kernelIN5flash19enable_sm80_to_sm89INS1_16FlashAttnFwdSm80INS1_25CollectiveMainloopFwdSm80ILi8ELi2ELb0EN4cute5tupleIJNS5_1CILi128EEENS7_ILi64EEENS7_ILi192EEEEEELi192ENS_10bfloat16_tEfNS_4arch4Sm80ELb0ELb1ELb0ELb1ELb1ELb0ELb1ELb0EEENS1_21CollectiveEpilogueFwdINS6_IJS8_SA_S9_EEENS6_IJNS7_ILi1EEESI_SI_EEESC_SE_Li256ELb1ELb1ELb0ELb0EEENS1_19SingleTileSchedulerILb1ELb0ELb1ELi128EEEEEEEEEvNT_6ParamsE,(.L_x_1715 - _ZN7cutlass13device_kernelIN5flash19enable_sm80_to_sm89INS1_16FlashAttnFwdSm80INS1_25CollectiveMainloopFwdSm80ILi8ELi2ELb0EN4cute5tupleIJNS5_1CILi128EEENS7_ILi64EEENS7_ILi192EEEEEELi192ENS_10bfloat16_tEfNS_4arch4Sm80ELb0ELb1ELb0ELb1ELb1ELb0ELb1ELb0EEENS1_21CollectiveEpilogueFwdINS6_IJS8_SA_S9_EEENS6_IJNS7_ILi1EEESI_SI_EEESC_SE_Li256ELb1ELb1ELb0ELb0EEENS1_19SingleTileSchedulerILb1ELb0ELb1ELi128EEEEEEEEEvNT_6ParamsE)
        .other          _ZN7cutlass13device_kernelIN5flash19enable_sm80_to_sm89INS1_16FlashAttnFwdSm80INS1_25CollectiveMainloopFwdSm80ILi8ELi2ELb0EN4cute5tupleIJNS5_1CILi128EEENS7_ILi64EEENS7_ILi192EEEEEELi192ENS_10bfloat16_tEfNS_4arch4Sm80ELb0ELb1ELb0ELb1ELb1ELb0ELb1ELb0EEENS1_21CollectiveEpilogueFwdINS6_IJS8_SA_S9_EEENS6_IJNS7_ILi1EEESI_SI_EEESC_SE_Li256ELb1ELb1ELb0ELb0EEENS1_19SingleTileSchedulerILb1ELb0ELb1ELi128EEEEEEEEEvNT_6ParamsE,@"STO_CUDA_ENTRY STV_DEFAULT"
_ZN7cutlass13device_kernelIN5flash19enable_sm80_to_sm89INS1_16FlashAttnFwdSm80INS1_25CollectiveMainloopFwdSm80ILi8ELi2ELb0EN4cute5tupleIJNS5_1CILi128EEENS7_ILi64EEENS7_ILi192EEEEEELi192ENS_10bfloat16_tEfNS_4arch4Sm80ELb0ELb1ELb0ELb1ELb1ELb0ELb1ELb0EEENS1_21CollectiveEpilogueFwdINS6_IJS8_SA_S9_EEENS6_IJNS7_ILi1EEESI_SI_EEESC_SE_Li256ELb1ELb1ELb0ELb0EEENS1_19SingleTileSchedulerILb1ELb0ELb1ELi128EEEEEEEEEvNT_6ParamsE:
        /* <DEDUP_REMOVED lines=20> */
.L_x_1078:
        /* <DEDUP_REMOVED lines=13> */
.L_x_1080:
[----:B------:R-:W-:Y:S02]  /*0210*/  ULDC UR5, c[0x0][0x54c] ;  /* 0x0001530000057ab9 */ /* 0x000fe40000000800 */
.L_x_1079:
[----:B------:R-:W-:Y:S02]  /*0220*/  ULDC UR4, c[0x0][0x548] ;  /* 0x0001520000047ab9 */ /* 0x000fe40000000800 */
[----:B------:R-:W-:-:S02]  /*0230*/  USHF.L.U32 UR7, UR6, 0x7, URZ ;  /* 0x0000000706077899 */ /* 0x000fc4000800063f */
[----:B------:R-:W-:-:S04]  /*0240*/  UIMAD UR4, UR5, UR4, URZ ;  /* 0x00000004050472a4 */ /* 0x000fc8000f8e023f */
[----:B------:R-:W-:-:S04]  /*0250*/  UISETP.GE.AND UP0, UPT, UR7, UR4, UPT ;  /* 0x000000040700728c */ /* 0x000fc8000bf06270 */
[----:B------:R-:W-:Y:S01]  /*0260*/  USEL UR11, UR11, 0xffffffff, !UP0 ;  /* 0xffffffff0b0b7887 */ /* 0x000fe2000c000000 */
[----:B------:R-:W-:Y:S05]  /*0270*/  BRA `(.L_x_1081) ;  /* 0x000001b000007947 */ /* 0x000fea0003800000 */
.L_x_1077:
        /* <DEDUP_REMOVED lines=8> */
.L_x_1082:
        /* <DEDUP_REMOVED lines=13> */
.L_x_1084:
[----:B------:R-:W-:Y:S02]  /*03d0*/  ULDC UR5, c[0x0][0x54c] ;  /* 0x0001530000057ab9 */ /* 0x000fe40000000800 */
.L_x_1083:
[----:B------:R-:W-:Y:S02]  /*03e0*/  ULDC UR4, c[0x0][0x548] ;  /* 0x0001520000047ab9 */ /* 0x000fe40000000800 */
[----:B------:R-:W-:-:S02]  /*03f0*/  USHF.L.U32 UR7, UR6, 0x7, URZ ;  /* 0x0000000706077899 */ /* 0x000fc4000800063f */
[----:B------:R-:W-:-:S04]  /*0400*/  UIMAD UR4, UR5, UR4, URZ ;  /* 0x00000004050472a4 */ /* 0x000fc8000f8e023f */
[----:B------:R-:W-:-:S04]  /*0410*/  UISETP.GE.AND UP0, UPT, UR7, UR4, UPT ;  /* 0x000000040700728c */ /* 0x000fc8000bf06270 */
[----:B------:R-:W-:-:S06]  /*0420*/  USEL UR11, UR11, 0xffffffff, !UP0 ;  /* 0xffffffff0b0b7887 */ /* 0x000fcc000c000000 */
.L_x_1081:
        /* <DEDUP_REMOVED lines=44> */
.L_x_1085:
        /* <DEDUP_REMOVED lines=9> */
.L_x_1086:
        /* <DEDUP_REMOVED lines=9> */
[----:B--2---:R-:W-:Y:S02]  /*0810*/  IADD3 R4, -R4, R7, RZ ;  /* 0x0000000704047210 */ /* 0x004fe40007ffe1ff */
.L_x_1087:
[----:B------:R-:W-:Y:S01]  /*0820*/  ULDC UR4, c[0x0][0x2c4] ;  /* 0x0000b10000047ab9 */ /* 0x000fe20000000800 */
[----:B------:R-:W-:Y:S01]  /*0830*/  IMAD.MOV.U32 R193, RZ, RZ, c[0x0][0x32c] ;  /* 0x0000cb00ffc17624 */ /* 0x000fe200078e00ff */
[----:B------:R-:W-:Y:S01]  /*0840*/  UISETP.NE.AND UP1, UPT, UR4, 0x1, UPT ;  /* 0x000000010400788c */ /* 0x000fe2000bf25270 */
[----:B-----5:R-:W-:Y:S02]  /*0850*/  IMAD.IADD R191, R4, 0x1, -R199 ;  /* 0x0000000104bf7824 */ /* 0x020fe400078e0ac7 */
[----:B------:R-:W-:Y:S01]  /*0860*/  ULDC.64 UR4, c[0x0][0x2c8] ;  /* 0x0000b20000047ab9 */ /* 0x000fe20000000a00 */
[----:B------:R-:W-:-:S02]  /*0870*/  ISETP.GE.AND P1, PT, R193, 0x1, PT ;  /* 0x00000001c100780c */ /* 0x000fc40003f26270 */
[----:B-1----:R-:W-:Y:S02]  /*0880*/  IADD3 R2, R191, 0x1, -R200 ;  /* 0x00000001bf027810 */ /* 0x002fe40007ffe8c8 */
[----:B------:R-:W-:-:S03]  /*0890*/  P2R R0, PR, RZ, 0x2 ;  /* 0x00000002ff007803 */ /* 0x000fc60000000000 */
[----:B------:R-:W-:-:S04]  /*08a0*/  @UP1 UIADD3 UR12, UR7, 0x7f, URZ ;  /* 0x0000007f070c1890 */ /* 0x000fc8000fffe03f */
[----:B------:R-:W-:Y:S02]  /*08b0*/  UIMAD.WIDE.U32 UR12, UR12, UR4, URZ ;  /* 0x000000040c0c72a5 */ /* 0x000fe4000f8e003f */
[----:B------:R-:W-:Y:S02]  /*08c0*/  UIADD3 UR4, UR7, 0x7f, URZ ;  /* 0x0000007f07047890 */ /* 0x000fe4000fffe03f */
[----:B------:R-:W-:-:S06]  /*08d0*/  @UP1 USHF.R.U32.HI UR4, URZ, UR5, UR13 ;  /* 0x000000053f041299 */ /* 0x000fcc000801160d */
[----:B------:R-:W-:-:S04]  /*08e0*/  IADD3 R2, R2, UR4, RZ ;  /* 0x0000000402027c10 */ /* 0x000fc8000fffe0ff */
        /* <DEDUP_REMOVED lines=11> */
.L_x_1089:
[----:B------:R-:W-:-:S13]  /*09a0*/  ISETP.NE.AND P0, PT, R193, 0x1, PT ;  /* 0x00000001c100780c */ /* 0x000fda0003f05270 */
[----:B------:R-:W-:-:S05]  /*09b0*/  @P0 IMAD.HI.U32 R2, R0, c[0x0][0x330], RZ ;  /* 0x0000cc0000020a27 */ /* 0x000fca00078e00ff */
[----:B------:R-:W-:-:S05]  /*09c0*/  @P0 SHF.R.U32.HI R0, RZ, c[0x0][0x334], R2 ;  /* 0x0000cd00ff000a19 */ /* 0x000fca0000011602 */
.L_x_1090:
[----:B------:R-:W-:-:S05]  /*09d0*/  IMAD R0, R0, R193, c[0x0][0x32c] ;  /* 0x0000cb0000007624 */ /* 0x000fca00078e02c1 */
[----:B------:R-:W-:Y:S02]  /*09e0*/  IMNMX R7, R7, R0, PT ;  /* 0x0000000007077217 */ /* 0x000fe40003800200 */
.L_x_1088:
[----:B------:R-:W-:Y:S01]  /*09f0*/  IADD3 R3, R191, 0x3f, RZ ;  /* 0x0000003fbf037810 */ /* 0x000fe20007ffe0ff */
[----:B------:R-:W-:Y:S01]  /*0a00*/  ULDC.64 UR4, c[0x0][0x2c8] ;  /* 0x0000b20000047ab9 */ /* 0x000fe20000000a00 */
[----:B------:R-:W-:Y:S01]  /*0a10*/  IADD3 R7, R7, 0x3f, RZ ;  /* 0x0000003f07077810 */ /* 0x000fe20007ffe0ff */
[----:B------:R-:W-:Y:S01]  /*0a20*/  UIMAD.WIDE.U32 UR12, UR7, UR4, URZ ;  /* 0x00000004070c72a5 */ /* 0x000fe2000f8e003f */
[----:B------:R-:W-:Y:S01]  /*0a30*/  SHF.R.S32.HI R2, RZ, 0x1f, R3 ;  /* 0x0000001fff027819 */ /* 0x000fe20000011403 */
[----:B------:R-:W-:Y:S01]  /*0a40*/  IMAD.IADD R146, R191, 0x1, -R200 ;  /* 0x00000001bf927824 */ /* 0x000fe200078e0ac8 */
[----:B------:R-:W-:Y:S01]  /*0a50*/  SHF.R.S32.HI R0, RZ, 0x1f, R7 ;  /* 0x0000001fff007819 */ /* 0x000fe20000011407 */
[----:B------:R-:W-:Y:S01]  /*0a60*/  UMOV UR4, UR7 ;  /* 0x0000000700047c82 */ /* 0x000fe20008000000 */
[----:B------:R-:W-:Y:S01]  /*0a70*/  LEA.HI R2, R2, R3, RZ, 0x6 ;  /* 0x0000000302027211 */ /* 0x000fe200078f30ff */
[----:B------:R-:W-:Y:S01]  /*0a80*/  @UP1 USHF.R.U32.HI UR4, URZ, UR5, UR13 ;  /* 0x000000053f041299 */ /* 0x000fe2000801160d */
[----:B------:R-:W-:-:S02]  /*0a90*/  LEA.HI R0, R0, R7, RZ, 0x6 ;  /* 0x0000000700007211 */ /* 0x000fc400078f30ff */
[----:B------:R-:W-:Y:S02]  /*0aa0*/  SHF.R.S32.HI R147, RZ, 0x6, R2 ;  /* 0x00000006ff937819 */ /* 0x000fe40000011402 */
[----:B------:R-:W-:Y:S02]  /*0ab0*/  SHF.R.S32.HI R0, RZ, 0x6, R0 ;  /* 0x00000006ff007819 */ /* 0x000fe40000011400 */
[----:B------:R-:W-:Y:S02]  /*0ac0*/  IADD3 R2, R146, UR4, RZ ;  /* 0x0000000492027c10 */ /* 0x000fe4000fffe0ff */
[----:B------:R-:W-:Y:S02]  /*0ad0*/  IMNMX R147, R147, R0, PT ;  /* 0x0000000093937217 */ /* 0x000fe40003800200 */
        /* <DEDUP_REMOVED lines=10> */
.L_x_1092:
[----:B------:R-:W-:-:S13]  /*0b80*/  ISETP.NE.AND P0, PT, R193, 0x1, PT ;  /* 0x00000001c100780c */ /* 0x000fda0003f05270 */
[----:B------:R-:W-:-:S05]  /*0b90*/  @P0 IMAD.HI.U32 R0, R2, c[0x0][0x330], RZ ;  /* 0x0000cc0002000a27 */ /* 0x000fca00078e00ff */
[----:B------:R-:W-:-:S05]  /*0ba0*/  @P0 SHF.R.U32.HI R2, RZ, c[0x0][0x334], R0 ;  /* 0x0000cd00ff020a19 */ /* 0x000fca0000011600 */
.L_x_1093:
[----:B------:R-:W-:-:S05]  /*0bb0*/  IMAD R2, R2, c[0x0][0x32c], RZ ;  /* 0x0000cb0002027a24 */ /* 0x000fca00078e02ff */
[----:B------:R-:W-:-:S04]  /*0bc0*/  IMNMX R3, R3, R2, !PT ;  /* 0x0000000203037217 */ /* 0x000fc80007800200 */
.L_x_1091:
        /* <DEDUP_REMOVED lines=76> */
[----:B------:R-:W-:Y:S01]  /*1090*/  IMAD.MOV.U32 R186, RZ, RZ, 0x10 ;  /* 0x00000010ffba7424 */ /* 0x000fe200078e00ff */
[----:B------:R-:W-:Y:S01]  /*10a0*/  PLOP3.LUT P0, PT, PT, PT, UP1, 0x80, 0x0 ;  /* 0x000000000000781c */ /* 0x000fe20003f0f018 */
[----:B------:R-:W-:Y:S01]  /*10b0*/  IMAD.IADD R208, R5, 0x1, -R208 ;  /* 0x0000000105d07824 */ /* 0x000fe200078e0ad0 */
[----:B------:R-:W-:Y:S01]  /*10c0*/  ULDC.64 UR4, c[0x0][0x1b8] ;  /* 0x00006e0000047ab9 */ /* 0x000fe20000000a00 */
[----:B------:R-:W-:Y:S01]  /*10d0*/  LEA.HI R14, R8, R5, RZ, 0x4 ;  /* 0x00000005080e7211 */ /* 0x000fe200078f20ff */
[----:B------:R-:W-:Y:S01]  /*10e0*/  UIADD3 UR13, UR13, UR9, URZ ;  /* 0x000000090d0d7290 */ /* 0x000fe2000fffe03f */
[C---:B------:R-:W-:Y:S01]  /*10f0*/  IMAD R198, R208.reuse, 0x20, R19 ;  /* 0x00000020d0c67824 */ /* 0x040fe200078e0213 */
[----:B------:R-:W-:Y:S01]  /*1100*/  USHF.R.S32.HI UR9, URZ, 0x1f, UR11 ;  /* 0x0000001f3f097899 */ /* 0x000fe2000801140b */
[----:B------:R-:W-:Y:S01]  /*1110*/  SHF.R.S32.HI R11, RZ, 0x4, R14 ;  /* 0x00000004ff0b7819 */ /* 0x000fe2000001140e */
[----:B------:R-:W-:Y:S01]  /*1120*/  UIMAD UR8, UR18, UR4, URZ ;  /* 0x00000004120872a4 */ /* 0x000fe2000f8e023f */
[----:B------:R-:W-:Y:S01]  /*1130*/  IMAD.SHL.U32 R187, R208, 0x40, RZ ;  /* 0x00000040d0bb7824 */ /* 0x000fe200078e00ff */
[----:B------:R-:W-:Y:S01]  /*1140*/  IADD3 R12, R198, UR7, RZ ;  /* 0x00000007c60c7c10 */ /* 0x000fe2000fffe0ff */
[----:B------:R-:W-:Y:S01]  /*1150*/  USEL UR9, UR9, URZ, !UP2 ;  /* 0x0000003f09097287 */ /* 0x000fe2000d000000 */
[----:B------:R-:W-:Y:S01]  /*1160*/  IMAD.SHL.U32 R197, R19, 0x40, RZ ;  /* 0x0000004013c57824 */ /* 0x000fe200078e00ff */
[----:B------:R-:W-:Y:S01]  /*1170*/  UIMAD UR8, UR10, UR5, UR8 ;  /* 0x000000050a0872a4 */ /* 0x000fe2000f8e0208 */
[----:B------:R-:W-:Y:S01]  /*1180*/  LOP3.LUT R187, R187, 0x1c0, RZ, 0xc0, !PT ;  /* 0x000001c0bbbb7812 */ /* 0x000fe200078ec0ff */
[----:B------:R-:W-:Y:S01]  /*1190*/  UIMAD.WIDE.U32 UR16, UR10, UR4, UR12 ;  /* 0x000000040a1072a5 */ /* 0x000fe2000f8e000c */
[----:B-1----:R-:W-:Y:S01]  /*11a0*/  @P1 IMAD.HI.U32 R2, R12, c[0x0][0x2c8], RZ ;  /* 0x0000b2000c021a27 */ /* 0x002fe200078e00ff */
[----:B------:R-:W-:Y:S01]  /*11b0*/  USEL UR12, UR11, URZ, !UP2 ;  /* 0x0000003f0b0c7287 */ /* 0x000fe2000d000000 */
[----:B------:R-:W-:Y:S01]  /*11c0*/  LOP3.LUT R6, R187, 0x8, R6, 0xf8, !PT ;  /* 0x00000008bb067812 */ /* 0x000fe200078ef806 */
[----:B------:R-:W-:Y:S01]  /*11d0*/  ULDC.64 UR4, c[0x0][0x1c0] ;  /* 0x0000700000047ab9 */ /* 0x000fe20000000a00 */
[----:B------:R-:W-:Y:S01]  /*11e0*/  IMAD.MOV.U32 R3, RZ, RZ, R12 ;  /* 0x000000ffff037224 */ /* 0x000fe200078e000c */
[----:B------:R-:W-:Y:S01]  /*11f0*/  UIMAD UR9, UR9, UR4, URZ ;  /* 0x00000004090972a4 */ /* 0x000fe2000f8e023f */
[----:B------:R-:W-:Y:S01]  /*1200*/  @P0 SHF.R.U32.HI R3, RZ, c[0x0][0x2cc], R2 ;  /* 0x0000b300ff030a19 */ /* 0x000fe20000011602 */
[----:B------:R-:W-:Y:S01]  /*1210*/  UIADD3 UR17, UR17, UR8, URZ ;  /* 0x0000000811117290 */ /* 0x000fe2000fffe03f */
[C---:B------:R-:W-:Y:S01]  /*1220*/  LOP3.LUT R2, R14.reuse, 0xfffffff0, RZ, 0xc0, !PT ;  /* 0xfffffff00e027812 */ /* 0x040fe200078ec0ff */
[----:B------:R-:W-:Y:S01]  /*1230*/  UIMAD UR5, UR12, UR5, UR9 ;  /* 0x000000050c0572a4 */ /* 0x000fe2000f8e0209 */
[----:B------:R-:W-:Y:S01]  /*1240*/  LEA.HI R14, R14, R11, RZ, 0x1 ;  /* 0x0000000b0e0e7211 */ /* 0x000fe200078f08ff */
[----:B------:R-:W-:Y:S01]  /*1250*/  UIMAD.WIDE.U32 UR12, UR12, UR4, UR16 ;  /* 0x000000040c0c72a5 */ /* 0x000fe2000f8e0010 */
[----:B------:R-:W-:Y:S01]  /*1260*/  SHF.R.U32.HI R187, RZ, 0x3, R187 ;  /* 0x00000003ffbb7819 */ /* 0x000fe200000116bb */
[----:B------:R-:W-:Y:S01]  /*1270*/  IMAD.IADD R7, R5, 0x1, -R2 ;  /* 0x0000000105077824 */ /* 0x000fe200078e0a02 */
[----:B------:R-:W-:Y:S01]  /*1280*/  SHF.R.S32.HI R2, RZ, 0x1f, R3 ;  /* 0x0000001fff027819 */ /* 0x000fe20000011403 */
[----:B------:R-:W-:Y:S01]  /*1290*/  UIADD3 UR5, UR13, UR5, URZ ;  /* 0x000000050d057290 */ /* 0x000fe2000fffe03f */
[----:B------:R-:W-:Y:S01]  /*12a0*/  LOP3.LUT R14, R14, 0xfffffffe, RZ, 0xc0, !PT ;  /* 0xfffffffe0e0e7812 */ /* 0x000fe200078ec0ff */
[----:B------:R-:W-:Y:S01]  /*12b0*/  IMAD.U32 R21, RZ, RZ, UR13 ;  /* 0x0000000dff157e24 */ /* 0x000fe2000f8e00ff */
[----:B------:R-:W-:Y:S01]  /*12c0*/  SHF.R.S32.HI R10, RZ, 0x1f, R7 ;  /* 0x0000001fff0a7819 */ /* 0x000fe20000011407 */
[----:B------:R-:W-:Y:S01]  /*12d0*/  IMAD.U32 R20, RZ, RZ, UR12 ;  /* 0x0000000cff147e24 */ /* 0x000fe2000f8e00ff */
[----:B------:R-:W-:Y:S01]  /*12e0*/  LOP3.LUT R197, R197, 0x1c0, RZ, 0xc0, !PT ;  /* 0x000001c0c5c57812 */ /* 0x000fe200078ec0ff */
[----:B------:R-:W-:Y:S01]  /*12f0*/  IMAD.U32 R21, RZ, RZ, UR5 ;  /* 0x00000005ff157e24 */ /* 0x000fe2000f8e00ff */
[----:B------:R-:W-:Y:S01]  /*1300*/  LEA.HI R10, R10, R7, RZ, 0x3 ;  /* 0x000000070a0a7211 */ /* 0x000fe200078f18ff */
[----:B------:R-:W-:Y:S01]  /*1310*/  IMAD R2, R2, c[0x0][0x1b0], RZ ;  /* 0x00006c0002027a24 */ /* 0x000fe200078e02ff */
[----:B------:R-:W-:Y:S01]  /*1320*/  LOP3.LUT R187, R6, R187, RZ, 0x3c, !PT ;  /* 0x000000bb06bb7212 */ /* 0x000fe200078e3cff */
[C---:B------:R-:W-:Y:S01]  /*1330*/  IMAD.WIDE.U32 R20, R3.reuse, c[0x0][0x1b0], R20 ;  /* 0x00006c0003147a25 */ /* 0x040fe200078e0014 */
[----:B------:R-:W-:Y:S01]  /*1340*/  SHF.R.U32.HI R16, RZ, 0x3, R197 ;  /* 0x00000003ff107819 */ /* 0x000fe200000116c5 */
[----:B------:R-:W-:Y:S01]  /*1350*/  BSSY B0, `(.L_x_1095) ;  /* 0x0000046000007945 */ /* 0x000fe20003800000 */
[----:B------:R-:W-:Y:S01]  /*1360*/  LEA.HI R18, R8, R5, RZ, 0x6 ;  /* 0x0000000508127211 */ /* 0x000fe200078f30ff */
[----:B------:R-:W-:Y:S01]  /*1370*/  IMAD R9, R3, c[0x0][0x1b4], R2 ;  /* 0x00006d0003097a24 */ /* 0x000fe200078e0202 */
[----:B------:R-:W-:Y:S01]  /*1380*/  LOP3.LUT R2, R10, 0xfffffff8, RZ, 0xc0, !PT ;  /* 0xfffffff80a027812 */ /* 0x000fe200078ec0ff */
[----:B------:R-:W-:Y:S01]  /*1390*/  IMAD.MOV R3, RZ, RZ, -R3 ;  /* 0x000000ffff037224 */ /* 0x000fe200078e0a03 */
[----:B------:R-:W-:Y:S01]  /*13a0*/  LOP3.LUT P1, RZ, R208, 0x4, RZ, 0xc0, !PT ;  /* 0x00000004d0ff7812 */ /* 0x000fe2000782c0ff */
[----:B------:R-:W-:-:S02]  /*13b0*/  IMAD.IADD R14, R11, 0x1, -R14 ;  /* 0x000000010b0e7824 */ /* 0x000fc400078e0a0e */
[----:B------:R-:W-:Y:S02]  /*13c0*/  IMAD R12, R3, c[0x0][0x2c4], R12 ;  /* 0x0000b100030c7a24 */ /* 0x000fe400078e020c */
[----:B------:R-:W-:Y:S02]  /*13d0*/  IMAD.IADD R2, R7, 0x1, -R2 ;  /* 0x0000000107027824 */ /* 0x000fe400078e0a02 */
[----:B------:R-:W-:Y:S01]  /*13e0*/  IMAD.IADD R21, R21, 0x1, R9 ;  /* 0x0000000115157824 */ /* 0x000fe200078e0209 */
[----:B------:R-:W-:Y:S01]  /*13f0*/  SHF.R.S32.HI R3, RZ, 0x1f, R12 ;  /* 0x0000001fff037819 */ /* 0x000fe2000001140c */
[C---:B------:R-:W-:Y:S01]  /*1400*/  IMAD.SHL.U32 R7, R2.reuse, 0x40, RZ ;  /* 0x0000004002077824 */ /* 0x040fe200078e00ff */
[----:B------:R-:W-:Y:S01]  /*1410*/  LOP3.LUT P5, RZ, R2, 0x4, RZ, 0xc0, !PT ;  /* 0x0000000402ff7812 */ /* 0x000fe200078ac0ff */
[----:B------:R-:W-:Y:S01]  /*1420*/  IMAD.SHL.U32 R4, R14, 0x8, RZ ;  /* 0x000000080e047824 */ /* 0x000fe200078e00ff */
[----:B------:R-:W-:Y:S01]  /*1430*/  LOP3.LUT P4, RZ, R2, 0x2, RZ, 0xc0, !PT ;  /* 0x0000000202ff7812 */ /* 0x000fe2000788c0ff */
[----:B------:R-:W-:Y:S01]  /*1440*/  IMAD R3, R3, c[0x0][0x1a8], RZ ;  /* 0x00006a0003037a24 */ /* 0x000fe200078e02ff */
[----:B------:R-:W-:Y:S01]  /*1450*/  LOP3.LUT R7, R7, 0x1c0, RZ, 0xc0, !PT ;  /* 0x000001c007077812 */ /* 0x000fe200078ec0ff */
[----:B------:R-:W-:Y:S01]  /*1460*/  IMAD.SHL.U32 R10, R10, 0x40, RZ ;  /* 0x000000400a0a7824 */ /* 0x000fe200078e00ff */
[----:B------:R-:W-:Y:S01]  /*1470*/  IADD3 R2, R19, UR7, RZ ;  /* 0x0000000713027c10 */ /* 0x000fe2000fffe0ff */
[C---:B------:R-:W-:Y:S01]  /*1480*/  IMAD R3, R12.reuse, c[0x0][0x1ac], R3 ;  /* 0x00006b000c037a24 */ /* 0x040fe200078e0203 */
[----:B------:R-:W-:Y:S01]  /*1490*/  LOP3.LUT R4, R7, 0x8, R4, 0xf8, !PT ;  /* 0x0000000807047812 */ /* 0x000fe200078ef804 */
[----:B------:R-:W-:Y:S01]  /*14a0*/  IMAD.WIDE.U32 R12, R12, c[0x0][0x1a8], R20 ;  /* 0x00006a000c0c7a25 */ /* 0x000fe200078e0014 */
[----:B------:R-:W-:-:S02]  /*14b0*/  SHF.R.U32.HI R9, RZ, 0x3, R7 ;  /* 0x00000003ff097819 */ /* 0x000fc40000011607 */
[----:B------:R-:W-:Y:S01]  /*14c0*/  LOP3.LUT R10, R10, 0xfffffe00, RZ, 0xc0, !PT ;  /* 0xfffffe000a0a7812 */ /* 0x000fe200078ec0ff */
[----:B------:R-:W-:Y:S01]  /*14d0*/  IMAD.IADD R7, R13, 0x1, R3 ;  /* 0x000000010d077824 */ /* 0x000fe200078e0203 */
[----:B------:R-:W-:Y:S01]  /*14e0*/  LOP3.LUT R3, R4, R9, RZ, 0x3c, !PT ;  /* 0x0000000904037212 */ /* 0x000fe200078e3cff */
[----:B------:R-:W-:Y:S01]  /*14f0*/  IMAD R9, R200, c[0x0][0x2c4], RZ ;  /* 0x0000b100c8097a24 */ /* 0x000fe200078e02ff */
[----:B------:R-:W-:Y:S01]  /*1500*/  LEA R13, P0, R12, c[0x0][0x160], 0x1 ;  /* 0x000058000c0d7a11 */ /* 0x000fe200078008ff */
[----:B------:R-:W-:Y:S01]  /*1510*/  IMAD.SHL.U32 R188, R208, 0x8, RZ ;  /* 0x00000008d0bc7824 */ /* 0x000fe200078e00ff */
[----:B------:R-:W-:Y:S01]  /*1520*/  SEL R186, R186, 0xfffffff0, !P4 ;  /* 0xfffffff0baba7807 */ /* 0x000fe20006000000 */
[----:B------:R-:W-:Y:S01]  /*1530*/  IMAD.MOV.U32 R4, RZ, RZ, 0x20 ;  /* 0x00000020ff047424 */ /* 0x000fe200078e00ff */
[----:B------:R-:W-:Y:S01]  /*1540*/  LEA.HI.X R12, R12, c[0x0][0x164], R7, 0x1, P0 ;  /* 0x000059000c0c7a11 */ /* 0x000fe200000f0c07 */
[----:B------:R-:W-:Y:S01]  /*1550*/  IMAD.SHL.U32 R18, R18, 0x8, RZ ;  /* 0x0000000812127824 */ /* 0x000fe200078e00ff */
[----:B------:R-:W-:Y:S01]  /*1560*/  LEA.HI R7, R8, R5, RZ, 0x5 ;  /* 0x0000000508077211 */ /* 0x000fe200078f28ff */
[----:B------:R1:W3:Y:S01]  /*1570*/  SHFL.IDX PT, R20, R13, RZ, 0x181f ;  /* 0x00181fff0d147589 */ /* 0x0002e200000e0000 */
[----:B------:R-:W-:Y:S01]  /*1580*/  LOP3.LUT P0, RZ, R208, 0x2, RZ, 0xc0, !PT ;  /* 0x00000002d0ff7812 */ /* 0x000fe2000780c0ff */
[----:B------:R-:W-:Y:S01]  /*1590*/  IMAD R187, R14, 0x200, R187 ;  /* 0x000002000ebb7824 */ /* 0x000fe200078e02bb */
[----:B------:R-:W-:Y:S01]  /*15a0*/  SHF.R.S32.HI R6, RZ, 0x5, R7 ;  /* 0x00000005ff067819 */ /* 0x000fe20000011407 */
[----:B------:R1:W4:Y:S01]  /*15b0*/  SHFL.IDX PT, R21, R12, RZ, 0x181f ;  /* 0x00181fff0c157589 */ /* 0x00032200000e0000 */
[----:B------:R-:W-:-:S02]  /*15c0*/  LOP3.LUT R197, R197, 0x38, R188, 0xf8, !PT ;  /* 0x00000038c5c57812 */ /* 0x000fc400078ef8bc */
[C---:B------:R-:W-:Y:S02]  /*15d0*/  IADD3 R17, R188.reuse, 0x40, RZ ;  /* 0x00000040bc117810 */ /* 0x040fe40007ffe0ff */
[----:B------:R-:W-:Y:S02]  /*15e0*/  LOP3.LUT R197, R197, R16, RZ, 0x3c, !PT ;  /* 0x00000010c5c57212 */ /* 0x000fe400078e3cff */
[C---:B------:R-:W-:Y:S02]  /*15f0*/  IADD3 R16, R188.reuse, 0x80, RZ ;  /* 0x00000080bc107810 */ /* 0x040fe40007ffe0ff */
[----:B------:R-:W-:Y:S02]  /*1600*/  ISETP.GE.AND P3, PT, R188, c[0x0][0x198], PT ;  /* 0x00006600bc007a0c */ /* 0x000fe40003f66270 */
[----:B------:R-:W-:Y:S02]  /*1610*/  SEL R4, R4, 0xffffffe0, !P5 ;  /* 0xffffffe004047807 */ /* 0x000fe40006800000 */
[----:B------:R-:W-:-:S02]  /*1620*/  ISETP.GE.AND P4, PT, R16, c[0x0][0x198], PT ;  /* 0x0000660010007a0c */ /* 0x000fc40003f86270 */
[----:B------:R-:W-:Y:S01]  /*1630*/  LOP3.LUT R197, R197, 0xfffffe00, R18, 0xf8, !PT ;  /* 0xfffffe00c5c57812 */ /* 0x000fe200078ef812 */
[----:B--2---:R2:W5:Y:S01]  /*1640*/  @P2 R2UR UR9, R0 ;  /* 0x00000000000923c2 */ /* 0x00456200000e0000 */
[----:B------:R-:W-:Y:S01]  /*1650*/  ISETP.GE.AND P2, PT, R2, R9, PT ;  /* 0x000000090200720c */ /* 0x000fe20003f46270 */
[----:B-----5:R-:W-:Y:S01]  /*1660*/  @!UP0 UMOV UR9, UR11 ;  /* 0x0000000b00098c82 */ /* 0x020fe20008000000 */
[----:B--2---:R-:W-:Y:S01]  /*1670*/  P2R R0, PR, RZ, 0x1 ;  /* 0x00000001ff007803 */ /* 0x004fe20000000000 */
[----:B------:R-:W-:Y:S01]  /*1680*/  IMAD R0, R6, 0x400, R10 ;  /* 0x0000040006007824 */ /* 0x000fe200078e020a */
[----:B------:R-:W-:-:S03]  /*1690*/  ISETP.GE.AND P0, PT, R17, c[0x0][0x198], PT ;  /* 0x0000660011007a0c */ /* 0x000fc60003f06270 */
[----:B------:R-:W-:Y:S01]  /*16a0*/  IMAD.IADD R0, R0, 0x1, R3 ;  /* 0x0000000100007824 */ /* 0x000fe200078e0203 */
[----:B------:R-:W-:-:S05]  /*16b0*/  LOP3.LUT R3, R3, R10, RZ, 0xfc, !PT ;  /* 0x0000000a03037212 */ /* 0x000fca00078efcff */
        /* <DEDUP_REMOVED lines=15> */
.L_x_1096:
[----:B-1-34-:R-:W-:Y:S05]  /*17b0*/  BSYNC B0 ;  /* 0x0000000000007941 */ /* 0x01afea0003800000 */
.L_x_1095:
[----:B------:R-:W-:Y:S01]  /*17c0*/  IADD3 R10, R2, 0x20, RZ ;  /* 0x00000020020a7810 */ /* 0x000fe20007ffe0ff */
[----:B------:R1:W2:Y:S01]  /*17d0*/  SHFL.IDX PT, R21, R12, 0x1, 0x181f ;  /* 0x00381f000c157f89 */ /* 0x0002a200000e0000 */
[----:B------:R-:W-:Y:S02]  /*17e0*/  BSSY B0, `(.L_x_1097) ;  /* 0x0000012000007945 */ /* 0x000fe40003800000 */
[----:B------:R-:W-:Y:S01]  /*17f0*/  ISETP.GE.AND P2, PT, R10, R9, PT ;  /* 0x000000090a00720c */ /* 0x000fe20003f46270 */
        /* <DEDUP_REMOVED lines=16> */
.L_x_1098:
[----:B------:R-:W-:Y:S05]  /*1900*/  BSYNC B0 ;  /* 0x0000000000007941 */ /* 0x000fea0003800000 */
.L_x_1097:
[----:B--2---:R-:W-:Y:S01]  /*1910*/  IADD3 R10, R2, 0x40, RZ ;  /* 0x00000040020a7810 */ /* 0x004fe20007ffe0ff */
[----:B------:R2:W4:Y:S01]  /*1920*/  SHFL.IDX PT, R21, R12, 0x2, 0x181f ;  /* 0x00581f000c157f89 */ /* 0x00052200000e0000 */
[----:B------:R-:W-:Y:S02]  /*1930*/  BSSY B0, `(.L_x_1099) ;  /* 0x0000012000007945 */ /* 0x000fe40003800000 */
[----:B------:R-:W-:Y:S01]  /*1940*/  ISETP.GE.AND P2, PT, R10, R9, PT ;  /* 0x000000090a00720c */ /* 0x000fe20003f46270 */
        /* <DEDUP_REMOVED lines=16> */
.L_x_1100:
[----:B------:R-:W-:Y:S05]  /*1a50*/  BSYNC B0 ;  /* 0x0000000000007941 */ /* 0x000fea0003800000 */
.L_x_1099:
[----:B---3--:R-:W-:Y:S01]  /*1a60*/  SHFL.IDX PT, R14, R13, 0x3, 0x181f ;  /* 0x00781f000d0e7f89 */ /* 0x008fe200000e0000 */
[----:B------:R-:W-:Y:S01]  /*1a70*/  IADD3 R2, R2, 0x60, RZ ;  /* 0x0000006002027810 */ /* 0x000fe20007ffe0ff */
[----:B------:R-:W-:Y:S01]  /*1a80*/  IMAD.MOV.U32 R192, RZ, RZ, c[0x0][0x2b8] ;  /* 0x0000ae00ffc07624 */ /* 0x000fe200078e00ff */
[----:B------:R-:W-:Y:S01]  /*1a90*/  SHF.R.S32.HI R206, RZ, 0x1f, R17 ;  /* 0x0000001fffce7819 */ /* 0x000fe20000011411 */
[----:B------:R-:W3:Y:S01]  /*1aa0*/  SHFL.IDX PT, R15, R12, 0x3, 0x181f ;  /* 0x00781f000c0f7f89 */ /* 0x000ee200000e0000 */
[----:B------:R-:W-:Y:S01]  /*1ab0*/  ISETP.GE.AND P2, PT, R2, R9, PT ;  /* 0x000000090200720c */ /* 0x000fe20003f46270 */
[----:B------:R-:W-:Y:S01]  /*1ac0*/  IMAD.SHL.U32 R134, R197, 0x2, RZ ;  /* 0x00000002c5867824 */ /* 0x000fe200078e00ff */
[----:B------:R-:W-:Y:S01]  /*1ad0*/  LEA.HI R206, R206, R17, RZ, 0x3 ;  /* 0x00000011cece7211 */ /* 0x000fe200078f18ff */
[----:B------:R-:W-:Y:S01]  /*1ae0*/  USHF.R.S32.HI UR8, URZ, 0x1f, UR9 ;  /* 0x0000001f3f087899 */ /* 0x000fe20008011409 */
[----:B------:R-:W-:Y:S01]  /*1af0*/  IADD3 R9, R147, -0x1, RZ ;  /* 0xffffffff93097810 */ /* 0x000fe20007ffe0ff */
[----:B------:R-:W-:Y:S01]  /*1b00*/  ULDC.64 UR4, c[0x0][0x2b0] ;  /* 0x0000ac0000047ab9 */ /* 0x000fe20000000a00 */
[----:B------:R-:W-:Y:S01]  /*1b10*/  SHF.R.S32.HI R205, RZ, 0x1f, R16 ;  /* 0x0000001fffcd7819 */ /* 0x000fe20000011410 */
[----:B------:R-:W-:Y:S01]  /*1b20*/  UIMAD UR8, UR8, UR4, URZ ;  /* 0x00000004080872a4 */ /* 0x000fe2000f8e023f */
[----:B------:R-:W-:Y:S01]  /*1b30*/  LOP3.LUT R206, R206, 0xfffffff8, RZ, 0xc0, !PT ;  /* 0xfffffff8cece7812 */ /* 0x000fe200078ec0ff */
[----:B------:R-:W-:Y:S01]  /*1b40*/  IMAD.SHL.U32 R144, R9, 0x40, RZ ;  /* 0x0000004009907824 */ /* 0x000fe200078e00ff */
[----:B------:R-:W-:Y:S01]  /*1b50*/  LEA.HI R205, R205, R16, RZ, 0x3 ;  /* 0x00000010cdcd7211 */ /* 0x000fe200078f18ff */
[----:B------:R-:W-:Y:S01]  /*1b60*/  UIMAD.WIDE.U32 UR12, UR9, UR4, URZ ;  /* 0x00000004090c72a5 */ /* 0x000fe2000f8e003f */
[----:B------:R-:W-:Y:S01]  /*1b70*/  ISETP.NE.AND P5, PT, R192, 0x1, PT ;  /* 0x00000001c000780c */ /* 0x000fe20003fa5270 */
[----:B------:R-:W-:Y:S01]  /*1b80*/  IMAD.IADD R196, R198, 0x1, R144 ;  /* 0x00000001c6c47824 */ /* 0x000fe200078e0290 */
[----:B------:R-:W-:Y:S01]  /*1b90*/  LOP3.LUT R205, R205, 0xfffffff8, RZ, 0xc0, !PT ;  /* 0xfffffff8cdcd7812 */ /* 0x000fe200078ec0ff */
[----:B------:R-:W-:Y:S01]  /*1ba0*/  UIMAD UR8, UR9, UR5, UR8 ;  /* 0x00000005090872a4 */ /* 0x000fe2000f8e0208 */
[----:B------:R-:W-:Y:S01]  /*1bb0*/  P2R R2, PR, RZ, 0x20 ;  /* 0x00000020ff027803 */ /* 0x000fe20000000000 */
[----:B------:R-:W-:Y:S01]  /*1bc0*/  IMAD.MOV.U32 R195, RZ, RZ, RZ ;  /* 0x000000ffffc37224 */ /* 0x000fe200078e00ff */
[----:B------:R-:W-:Y:S01]  /*1bd0*/  ULDC.64 UR4, c[0x0][0x210] ;  /* 0x0000840000047ab9 */ /* 0x000fe20000000a00 */
[----:B------:R-:W-:Y:S01]  /*1be0*/  P2R R18, PR, RZ, 0x2 ;  /* 0x00000002ff127803 */ /* 0x000fe20000000000 */
[----:B------:R-:W-:Y:S01]  /*1bf0*/  UIADD3 UR8, UR13, UR8, URZ ;  /* 0x000000080d087290 */ /* 0x000fe2000fffe03f */
[----:B---3--:R-:W-:-:S04]  /*1c00*/  @!P2 IMAD.WIDE R10, R188, 0x2, R14 ;  /* 0x00000002bc0aa825 */ /* 0x008fc800078e020e */
[--C-:B-12---:R-:W-:Y:S01]  /*1c10*/  @!P2 IMAD.WIDE R12, R206, 0x2, R14.reuse ;  /* 0x00000002ce0ca825 */ /* 0x106fe200078e020e */
[----:B------:R-:W-:Y:S01]  /*1c20*/  @!PT LDS RZ, [RZ] ;  /* 0x00000000fffff984 */ /* 0x000fe20000000800 */
[----:B------:R1:W-:Y:S03]  /*1c30*/  @!P2 LDGSTS.E.BYPASS.LTC128B.128 [R134+0x1b100], [R10.64], !P3 ;  /* 0x1b1000000a86afae */ /* 0x0003e6000d901d4e */
[----:B------:R-:W-:Y:S01]  /*1c40*/  @!P2 IMAD.WIDE R22, R205, 0x2, R14 ;  /* 0x00000002cd16a825 */ /* 0x000fe200078e020e */
[----:B------:R2:W-:Y:S01]  /*1c50*/  @!P2 LDGSTS.E.BYPASS.LTC128B.128 [R134+0x1f100], [R12.64], !P0 ;  /* 0x1f1000000c86afae */ /* 0x0005e2000c101d4e */
[C---:B------:R-:W-:Y:S02]  /*1c60*/  ISETP.GE.AND P0, PT, R196.reuse, R191, PT ;  /* 0x000000bfc400720c */ /* 0x040fe40003f06270 */
[----:B------:R-:W-:Y:S01]  /*1c70*/  IMAD.IADD R196, R196, 0x1, R199 ;  /* 0x00000001c4c47824 */ /* 0x000fe200078e02c7 */
[----:B------:R3:W-:Y:S01]  /*1c80*/  @!P2 LDGSTS.E.BYPASS.LTC128B.128 [R134+0x23100], [R22.64], !P4 ;  /* 0x231000001686afae */ /* 0x0007e2000e101d4e */
[----:B------:R-:W-:-:S02]  /*1c90*/  ISETP.GT.OR P0, PT, R198, 0x3f, P0 ;  /* 0x0000003fc600780c */ /* 0x000fc40000704670 */
[----:B------:R-:W-:Y:S01]  /*1ca0*/  IMAD.MOV.U32 R2, RZ, RZ, R196 ;  /* 0x000000ffff027224 */ /* 0x000fe200078e00c4 */
[----:B------:R-:W0:Y:S01]  /*1cb0*/  LDGDEPBAR ;  /* 0x00000000000079af */ /* 0x000e220000000000 */
[----:B-1----:R-:W-:-:S05]  /*1cc0*/  @P5 IMAD.HI.U32 R10, R196, c[0x0][0x2bc], RZ ;  /* 0x0000af00c40a5a27 */ /* 0x002fca00078e00ff */
[----:B------:R-:W-:-:S04]  /*1cd0*/  @P5 SHF.R.U32.HI R2, RZ, c[0x0][0x2c0], R10 ;  /* 0x0000b000ff025a19 */ /* 0x000fc8000001160a */
[----:B--2---:R-:W-:-:S04]  /*1ce0*/  @!P0 IADD3 R12, P3, R2, UR12, RZ ;  /* 0x0000000c020c8c10 */ /* 0x004fc8000ff7e0ff */
[----:B------:R-:W-:Y:S02]  /*1cf0*/  @!P0 LEA.HI.X.SX32 R11, R2, UR8, 0x1, P3 ;  /* 0x00000008020b8c11 */ /* 0x000fe400098f0eff */
[----:B------:R-:W-:-:S04]  /*1d00*/  @!P0 LEA R10, P3, R12, c[0x0][0x2a0], 0x2 ;  /* 0x0000a8000c0a8a11 */ /* 0x000fc800078610ff */
[----:B------:R-:W-:Y:S01]  /*1d10*/  @!P0 LEA.HI.X R11, R12, c[0x0][0x2a4], R11, 0x2, P3 ;  /* 0x0000a9000c0b8a11 */ /* 0x000fe200018f140b */
[----:B------:R-:W-:Y:S06]  /*1d20*/  BAR.SYNC.DEFER_BLOCKING 0x0 ;  /* 0x0000000000007b1d */ /* 0x000fec0000010000 */
[----:B------:R1:W2:Y:S01]  /*1d30*/  @!P0 LDG.E R195, [R10.64] ;  /* 0x0000000e0ac38981 */ /* 0x0002a2000c1e1900 */
[----:B------:R-:W-:Y:S01]  /*1d40*/  IMAD.MOV R13, RZ, RZ, -R2 ;  /* 0x000000ffff0d7224 */ /* 0x000fe200078e0a02 */
[----:B------:R-:W-:Y:S01]  /*1d50*/  UIMAD UR9, UR18, UR4, URZ ;  /* 0x00000004120972a4 */ /* 0x000fe2000f8e023f */
[C---:B------:R-:W-:Y:S01]  /*1d60*/  IMAD.WIDE R28, R188.reuse, 0x2, RZ ;  /* 0x00000002bc1c7825 */ /* 0x040fe200078e02ff */
[----:B------:R-:W-:Y:S01]  /*1d70*/  UIMAD.WIDE.U32 UR16, UR10, UR4, URZ ;  /* 0x000000040a1072a5 */ /* 0x000fe2000f8e003f */
[----:B------:R-:W-:Y:S01]  /*1d80*/  ISETP.GE.AND P5, PT, R188, c[0x0][0x1d4], PT ;  /* 0x00007500bc007a0c */ /* 0x000fe20003fa6270 */
[----:B------:R-:W-:Y:S01]  /*1d90*/  UIMAD UR9, UR10, UR5, UR9 ;  /* 0x000000050a0972a4 */ /* 0x000fe2000f8e0209 */
[----:B------:R-:W-:Y:S01]  /*1da0*/  IMAD R196, R13, c[0x0][0x2b8], R196 ;  /* 0x0000ae000dc47a24 */ /* 0x000fe200078e02c4 */
[----:B------:R-:W-:Y:S01]  /*1db0*/  ISETP.GE.AND P4, PT, R17, c[0x0][0x1d4], PT ;  /* 0x0000750011007a0c */ /* 0x000fe20003f86270 */
[----:B------:R-:W-:Y:S01]  /*1dc0*/  ULDC.64 UR4, c[0x0][0x1e8] ;  /* 0x00007a0000047ab9 */ /* 0x000fe20000000a00 */
[----:B------:R-:W-:Y:S01]  /*1dd0*/  IMAD.WIDE R26, R206, 0x2, RZ ;  /* 0x00000002ce1a7825 */ /* 0x000fe200078e02ff */
[----:B------:R-:W-:Y:S01]  /*1de0*/  UIADD3 UR9, UR17, UR9, URZ ;  /* 0x0000000911097290 */ /* 0x000fe2000fffe03f */
[----:B------:R-:W-:Y:S01]  /*1df0*/  SHF.R.S32.HI R15, RZ, 0x1f, R196 ;  /* 0x0000001fff0f7819 */ /* 0x000fe200000114c4 */
[----:B------:R-:W-:Y:S01]  /*1e00*/  UIMAD UR18, UR18, UR4, URZ ;  /* 0x00000004121272a4 */ /* 0x000fe2000f8e023f */
[----:B------:R-:W-:Y:S01]  /*1e10*/  IMAD.WIDE.U32 R12, R196, c[0x0][0x208], RZ ;  /* 0x00008200c40c7a25 */ /* 0x000fe200078e00ff */
[----:B------:R-:W-:Y:S01]  /*1e20*/  UIMAD.WIDE.U32 UR22, UR10, UR4, URZ ;  /* 0x000000040a1672a5 */ /* 0x000fe2000f8e003f */
[----:B------:R-:W-:Y:S01]  /*1e30*/  ISETP.GE.AND P6, PT, R16, c[0x0][0x1d4], PT ;  /* 0x0000750010007a0c */ /* 0x000fe20003fc6270 */
[----:B------:R-:W-:Y:S01]  /*1e40*/  UIMAD UR18, UR10, UR5, UR18 ;  /* 0x000000050a1272a4 */ /* 0x000fe2000f8e0212 */
[C---:B----4-:R-:W-:Y:S01]  /*1e50*/  IMAD R21, R15.reuse, c[0x0][0x208], RZ ;  /* 0x000082000f157a24 */ /* 0x050fe200078e02ff */
[----:B------:R-:W-:Y:S01]  /*1e60*/  SHF.R.S32.HI R145, RZ, 0x1f, R188 ;  /* 0x0000001fff917819 */ /* 0x000fe200000114bc */
[----:B------:R-:W-:Y:S01]  /*1e70*/  IMAD R15, R15, c[0x0][0x1e0], RZ ;  /* 0x000078000f0f7a24 */ /* 0x000fe200078e02ff */
[----:B------:R-:W-:Y:S01]  /*1e80*/  UIADD3 UR18, UR23, UR18, URZ ;  /* 0x0000001217127290 */ /* 0x000fe2000fffe03f */
[C---:B------:R-:W-:Y:S01]  /*1e90*/  IMAD R20, R196.reuse, c[0x0][0x20c], R21 ;  /* 0x00008300c4147a24 */ /* 0x040fe200078e0215 */
[----:B------:R-:W-:Y:S01]  /*1ea0*/  SEL R207, RZ, 0x10, P6 ;  /* 0x00000010ffcf7807 */ /* 0x000fe20003000000 */
[----:B------:R-:W-:Y:S01]  /*1eb0*/  IMAD R15, R196, c[0x0][0x1e4], R15 ;  /* 0x00007900c40f7a24 */ /* 0x000fe200078e020f */
[----:B------:R-:W-:Y:S01]  /*1ec0*/  IADD3 R194, R134, 0x100, RZ ;  /* 0x0000010086c27810 */ /* 0x000fe20007ffe0ff */
[----:B------:R-:W-:Y:S01]  /*1ed0*/  IMAD.IADD R21, R13, 0x1, R20 ;  /* 0x000000010d157824 */ /* 0x000fe200078e0214 */
[----:B------:R-:W-:Y:S01]  /*1ee0*/  SHF.R.S32.HI R133, RZ, 0x1f, R206 ;  /* 0x0000001fff857819 */ /* 0x000fe200000114ce */
[----:B------:R-:W-:Y:S01]  /*1ef0*/  IMAD.MOV.U32 R20, RZ, RZ, R12 ;  /* 0x000000ffff147224 */ /* 0x000fe200078e000c */
[----:B------:R-:W-:Y:S01]  /*1f00*/  SHF.R.S32.HI R132, RZ, 0x1f, R205 ;  /* 0x0000001fff847819 */ /* 0x000fe200000114cd */
[----:B-1----:R-:W-:-:S04]  /*1f10*/  IMAD.WIDE.U32 R10, R196, c[0x0][0x1e0], RZ ;  /* 0x00007800c40a7a25 */ /* 0x002fc800078e00ff */
[----:B------:R-:W-:Y:S02]  /*1f20*/  IMAD.IADD R11, R11, 0x1, R15 ;  /* 0x000000010b0b7824 */ /* 0x000fe400078e020f */
[----:B------:R-:W-:Y:S01]  /*1f30*/  IMAD.WIDE R24, R205, 0x2, RZ ;  /* 0x00000002cd187825 */ /* 0x000fe200078e02ff */
[----:B--2---:R-:W-:-:S03]  /*1f40*/  SHF.R.S32.HI R2, RZ, 0x1f, R195 ;  /* 0x0000001fff027819 */ /* 0x004fc600000114c3 */
[----:B------:R-:W-:-:S04]  /*1f50*/  IMAD.WIDE.U32 R20, R195, c[0x0][0x218], R20 ;  /* 0x00008600c3147a25 */ /* 0x000fc800078e0014 */
[----:B---3--:R-:W-:Y:S01]  /*1f60*/  IMAD R22, R2, c[0x0][0x218], RZ ;  /* 0x0000860002167a24 */ /* 0x008fe200078e02ff */
[----:B------:R-:W-:Y:S01]  /*1f70*/  IADD3 R13, P0, R20, UR16, RZ ;  /* 0x00000010140d7c10 */ /* 0x000fe2000ff1e0ff */
[----:B------:R-:W-:Y:S02]  /*1f80*/  IMAD R2, R2, c[0x0][0x1f0], RZ ;  /* 0x00007c0002027a24 */ /* 0x000fe400078e02ff */
[C---:B------:R-:W-:Y:S02]  /*1f90*/  IMAD R22, R195.reuse, c[0x0][0x21c], R22 ;  /* 0x00008700c3167a24 */ /* 0x040fe400078e0216 */
[----:B------:R-:W-:-:S03]  /*1fa0*/  IMAD.WIDE.U32 R10, R195, c[0x0][0x1f0], R10 ;  /* 0x00007c00c30a7a25 */ /* 0x000fc600078e000a */
[----:B------:R-:W-:Y:S01]  /*1fb0*/  IADD3.X R22, R21, UR9, R22, P0, !PT ;  /* 0x0000000915167c10 */ /* 0x000fe200087fe416 */
[----:B------:R-:W-:Y:S01]  /*1fc0*/  IMAD R2, R195, c[0x0][0x1f4], R2 ;  /* 0x00007d00c3027a24 */ /* 0x000fe200078e0202 */
[----:B------:R-:W-:-:S04]  /*1fd0*/  LEA R20, P0, R13, c[0x0][0x1f8], 0x1 ;  /* 0x00007e000d147a11 */ /* 0x000fc800078008ff */
[----:B------:R-:W-:Y:S01]  /*1fe0*/  LEA.HI.X R22, R13, c[0x0][0x1fc], R22, 0x1, P0 ;  /* 0x00007f000d167a11 */ /* 0x000fe200000f0c16 */
[----:B------:R-:W1:Y:S01]  /*1ff0*/  SHFL.IDX PT, R14, R20, RZ, 0x181f ;  /* 0x00181fff140e7589 */ /* 0x000e6200000e0000 */
[----:B------:R-:W-:-:S03]  /*2000*/  IADD3 R10, P0, R10, UR22, RZ ;  /* 0x000000160a0a7c10 */ /* 0x000fc6000ff1e0ff */
[----:B------:R-:W-:Y:S01]  /*2010*/  SHFL.IDX PT, R12, R20, 0x1, 0x181f ;  /* 0x00381f00140c7f89 */ /* 0x000fe200000e0000 */
[----:B------:R-:W-:Y:S02]  /*2020*/  IADD3.X R21, R11, UR18, R2, P0, !PT ;  /* 0x000000120b157c10 */ /* 0x000fe400087fe402 */
[C---:B------:R-:W-:Y:S01]  /*2030*/  LEA R11, P0, R10.reuse, c[0x0][0x1c8], 0x1 ;  /* 0x000072000a0b7a11 */ /* 0x040fe200078008ff */
[----:B------:R-:W2:Y:S01]  /*2040*/  SHFL.IDX PT, R15, R22, RZ, 0x181f ;  /* 0x00181fff160f7589 */ /* 0x000ea200000e0000 */
[----:B------:R-:W-:Y:S02]  /*2050*/  IADD3 R2, -R19, R191, -R144 ;  /* 0x000000bf13027210 */ /* 0x000fe40007ffe990 */
[----:B------:R-:W-:Y:S01]  /*2060*/  LEA.HI.X R10, R10, c[0x0][0x1cc], R21, 0x1, P0 ;  /* 0x000073000a0a7a11 */ /* 0x000fe200000f0c15 */
[----:B------:R3:W4:Y:S04]  /*2070*/  SHFL.IDX PT, R13, R22, 0x1, 0x181f ;  /* 0x00381f00160d7f89 */ /* 0x00072800000e0000 */
[----:B------:R-:W-:Y:S04]  /*2080*/  SHFL.IDX PT, R20, R11, RZ, 0x181f ;  /* 0x00181fff0b147589 */ /* 0x000fe800000e0000 */
[----:B------:R-:W5:Y:S01]  /*2090*/  SHFL.IDX PT, R21, R10, RZ, 0x181f ;  /* 0x00181fff0a157589 */ /* 0x000f6200000e0000 */
[----:B-1----:R-:W-:-:S05]  /*20a0*/  IADD3 R30, P3, R14, R26, RZ ;  /* 0x0000001a0e1e7210 */ /* 0x002fca0007f7e0ff */
[----:B--2---:R-:W-:Y:S01]  /*20b0*/  IMAD.X R31, R15, 0x1, R27, P3 ;  /* 0x000000010f1f7824 */ /* 0x004fe200018e061b */
[----:B------:R-:W-:Y:S02]  /*20c0*/  IADD3 R26, P3, R26, R12, RZ ;  /* 0x0000000c1a1a7210 */ /* 0x000fe40007f7e0ff */
[----:B---3--:R-:W-:Y:S02]  /*20d0*/  IADD3 R22, P2, R14, R28, RZ ;  /* 0x0000001c0e167210 */ /* 0x008fe40007f5e0ff */
[----:B------:R-:W-:Y:S01]  /*20e0*/  IADD3 R28, P0, R28, R12, RZ ;  /* 0x0000000c1c1c7210 */ /* 0x000fe20007f1e0ff */
[----:B----4-:R-:W-:Y:S01]  /*20f0*/  IMAD.X R27, R27, 0x1, R13, P3 ;  /* 0x000000011b1b7824 */ /* 0x010fe200018e060d */
[----:B------:R-:W-:Y:S01]  /*2100*/  ISETP.GE.AND P3, PT, R188, c[0x0][0x1d4], PT ;  /* 0x00007500bc007a0c */ /* 0x000fe20003f66270 */
[----:B------:R-:W-:Y:S01]  /*2110*/  IMAD.X R23, R15, 0x1, R29, P2 ;  /* 0x000000010f177824 */ /* 0x000fe200010e061d */
[----:B------:R-:W-:Y:S01]  /*2120*/  IADD3 R14, P2, R14, R24, RZ ;  /* 0x000000180e0e7210 */ /* 0x000fe20007f5e0ff */
[----:B------:R-:W-:Y:S01]  /*2130*/  IMAD.X R29, R29, 0x1, R13, P0 ;  /* 0x000000011d1d7824 */ /* 0x000fe200000e060d */
[----:B------:R-:W-:-:S03]  /*2140*/  ISETP.GE.AND P0, PT, R2, 0x1, PT ;  /* 0x000000010200780c */ /* 0x000fc60003f06270 */
[----:B------:R-:W-:Y:S01]  /*2150*/  IMAD.X R15, R15, 0x1, R25, P2 ;  /* 0x000000010f0f7824 */ /* 0x000fe200010e0619 */
[----:B------:R-:W-:-:S05]  /*2160*/  IADD3 R12, P2, R24, R12, RZ ;  /* 0x0000000c180c7210 */ /* 0x000fca0007f5e0ff */
[----:B------:R-:W-:-:S04]  /*2170*/  IMAD.X R13, R25, 0x1, R13, P2 ;  /* 0x00000001190d7824 */ /* 0x000fc800010e060d */
[----:B-----5:R-:W-:-:S04]  /*2180*/  @P0 IMAD.WIDE R32, R188, 0x2, R20 ;  /* 0x00000002bc200825 */ /* 0x020fc800078e0214 */
[--C-:B------:R-:W-:Y:S01]  /*2190*/  @P0 IMAD.WIDE R24, R206, 0x2, R20.reuse ;  /* 0x00000002ce180825 */ /* 0x100fe200078e0214 */
[----:B------:R1:W-:Y:S03]  /*21a0*/  @P0 LDGSTS.E.BYPASS.LTC128B.128 [R134+0xc100], [R32.64], !P5 ;  /* 0x0c10000020860fae */ /* 0x0003e6000e901d4e */
[----:B------:R-:W-:Y:S01]  /*21b0*/  @P0 IMAD.WIDE R38, R205, 0x2, R20 ;  /* 0x00000002cd260825 */ /* 0x000fe200078e0214 */
[----:B------:R1:W-:Y:S04]  /*21c0*/  @P0 LDGSTS.E.BYPASS.LTC128B.128 [R134+0xe100], [R24.64], !P4 ;  /* 0x0e10000018860fae */ /* 0x0003e8000e101d4e */
[----:B------:R-:W-:Y:S04]  /*21d0*/  SHFL.IDX PT, R20, R11, 0x1, 0x181f ;  /* 0x00381f000b147f89 */ /* 0x000fe800000e0000 */
[----:B------:R-:W2:Y:S04]  /*21e0*/  SHFL.IDX PT, R21, R10, 0x1, 0x181f ;  /* 0x00381f000a157f89 */ /* 0x000ea800000e0000 */
[----:B------:R1:W-:Y:S01]  /*21f0*/  @P0 LDGSTS.E.BYPASS.LTC128B.128 [R134+0x10100], [R38.64], !P6 ;  /* 0x1010000026860fae */ /* 0x0003e2000f101d4e */
[----:B------:R-:W-:-:S13]  /*2200*/  ISETP.GT.AND P0, PT, R2, 0x20, PT ;  /* 0x000000200200780c */ /* 0x000fda0003f04270 */
[----:B--2---:R-:W-:-:S04]  /*2210*/  @P0 IMAD.WIDE R36, R188, 0x2, R20 ;  /* 0x00000002bc240825 */ /* 0x004fc800078e0214 */
[--C-:B------:R-:W-:Y:S01]  /*2220*/  @P0 IMAD.WIDE R34, R206, 0x2, R20.reuse ;  /* 0x00000002ce220825 */ /* 0x100fe200078e0214 */
[----:B------:R1:W-:Y:S03]  /*2230*/  @P0 LDGSTS.E.BYPASS.LTC128B.128 [R134+0xd100], [R36.64], !P5 ;  /* 0x0d10000024860fae */ /* 0x0003e6000e901d4e */
[----:B------:R-:W-:Y:S01]  /*2240*/  @P0 IMAD.WIDE R20, R205, 0x2, R20 ;  /* 0x00000002cd140825 */ /* 0x000fe200078e0214 */
[----:B------:R1:W-:Y:S04]  /*2250*/  @P0 LDGSTS.E.BYPASS.LTC128B.128 [R134+0xf100], [R34.64], !P4 ;  /* 0x0f10000022860fae */ /* 0x0003e8000e101d4e */
[----:B------:R2:W-:Y:S01]  /*2260*/  @P0 LDGSTS.E.BYPASS.LTC128B.128 [R134+0x11100], [R20.64], !P6 ;  /* 0x1110000014860fae */ /* 0x0005e2000f101d4e */
[----:B------:R-:W-:-:S02]  /*2270*/  ISETP.LT.OR P0, PT, R2, 0x1, P3 ;  /* 0x000000010200780c */ /* 0x000fc40001f01670 */
[----:B------:R-:W-:Y:S01]  /*2280*/  ISETP.LT.OR P3, PT, R2, 0x21, P3 ;  /* 0x000000210200780c */ /* 0x000fe20001f61670 */
[----:B------:R-:W0:Y:S10]  /*2290*/  LDGDEPBAR ;  /* 0x00000000000079af */ /* 0x000e340000000000 */
[----:B------:R1:W-:Y:S01]  /*22a0*/  LDGSTS.E.BYPASS.LTC128B.128 [R134+0x100], [R22.64], !P0 ;  /* 0x0010000016867fae */ /* 0x0003e2000c101d4e */
[----:B------:R-:W-:-:S04]  /*22b0*/  ISETP.GE.AND P0, PT, R17, c[0x0][0x1d4], PT ;  /* 0x0000750011007a0c */ /* 0x000fc80003f06270 */
[C---:B------:R-:W-:Y:S02]  /*22c0*/  ISETP.LT.OR P2, PT, R2.reuse, 0x1, P0 ;  /* 0x000000010200780c */ /* 0x040fe40000741670 */
[----:B------:R-:W-:-:S11]  /*22d0*/  ISETP.LT.OR P0, PT, R2, 0x21, P0 ;  /* 0x000000210200780c */ /* 0x000fd60000701670 */
[----:B------:R1:W-:Y:S01]  /*22e0*/  LDGSTS.E.BYPASS.LTC128B.128 [R134+0x2100], [R30.64], !P2 ;  /* 0x021000001e867fae */ /* 0x0003e2000d101d4e */
[----:B------:R-:W-:-:S04]  /*22f0*/  ISETP.GE.AND P2, PT, R16, c[0x0][0x1d4], PT ;  /* 0x0000750010007a0c */ /* 0x000fc80003f46270 */
[----:B------:R-:W-:-:S13]  /*2300*/  ISETP.LT.OR P1, PT, R2, 0x1, P2 ;  /* 0x000000010200780c */ /* 0x000fda0001721670 */
[----:B------:R1:W-:Y:S01]  /*2310*/  LDGSTS.E.BYPASS.LTC128B.128 [R134+0x4100], [R14.64], !P1 ;  /* 0x041000000e867fae */ /* 0x0003e2000c901d4e */
[----:B------:R-:W-:-:S03]  /*2320*/  ISETP.NE.AND P1, PT, R18, RZ, PT ;  /* 0x000000ff1200720c */ /* 0x000fc60003f25270 */
[----:B------:R1:W-:Y:S01]  /*2330*/  LDGSTS.E.BYPASS.LTC128B.128 [R134+0x1100], [R28.64], !P3 ;  /* 0x011000001c867fae */ /* 0x0003e2000d901d4e */
[----:B------:R-:W-:-:S03]  /*2340*/  ISETP.GT.AND P3, PT, R9, R190, PT ;  /* 0x000000be0900720c */ /* 0x000fc60003f64270 */
[----:B------:R1:W-:Y:S01]  /*2350*/  LDGSTS.E.BYPASS.LTC128B.128 [R134+0x3100], [R26.64], !P0 ;  /* 0x031000001a867fae */ /* 0x0003e2000c101d4e */
[----:B------:R-:W-:Y:S02]  /*2360*/  ISETP.LT.OR P0, PT, R2, 0x21, P2 ;  /* 0x000000210200780c */ /* 0x000fe40001701670 */
[----:B------:R-:W-:Y:S02]  /*2370*/  ISETP.GT.AND P2, PT, R198, 0x3f, PT ;  /* 0x0000003fc600780c */ /* 0x000fe40003f44270 */
[----:B--2---:R-:W-:-:S09]  /*2380*/  P2R R21, PR, RZ, 0x8 ;  /* 0x00000008ff157803 */ /* 0x004fd20000000000 */
[----:B------:R1:W-:Y:S04]  /*2390*/  LDGSTS.E.BYPASS.LTC128B.128 [R134+0x5100], [R12.64], !P0 ;  /* 0x051000000c867fae */ /* 0x0003e8000c101d4e */
[----:B------:R-:W0:Y:S01]  /*23a0*/  LDGDEPBAR ;  /* 0x00000000000079af */ /* 0x000e220000000000 */
        /* <DEDUP_REMOVED lines=8> */
[----:B-1----:R-:W-:-:S04]  /*2430*/  @!P2 IADD3 R12, P0, R2, UR12, RZ ;  /* 0x0000000c020cac10 */ /* 0x002fc8000ff1e0ff */
        /* <DEDUP_REMOVED lines=15> */
[----:B------:R-:W-:Y:S02]  /*2530*/  SHF.L.U64.HI R9, R205, 0x1, R132 ;  /* 0x00000001cd097819 */ /* 0x000fe40000010284 */
[----:B--2---:R-:W-:Y:S01]  /*2540*/  SHF.R.S32.HI R2, RZ, 0x1f, R195 ;  /* 0x0000001fff027819 */ /* 0x004fe200000114c3 */
[----:B------:R-:W-:Y:S01]  /*2550*/  IMAD.WIDE.U32 R10, R195, c[0x0][0x1f0], R12 ;  /* 0x00007c00c30a7a25 */ /* 0x000fe200078e000c */
[----:B------:R-:W-:Y:S02]  /*2560*/  SEL R13, RZ, 0x10, P5 ;  /* 0x00000010ff0d7807 */ /* 0x000fe40002800000 */
[----:B------:R-:W-:Y:S01]  /*2570*/  SHF.L.U64.HI R12, R206, 0x1, R133 ;  /* 0x00000001ce0c7819 */ /* 0x000fe20000010285 */
[----:B------:R-:W-:Y:S01]  /*2580*/  IMAD R2, R2, c[0x0][0x1f0], RZ ;  /* 0x00007c0002027a24 */ /* 0x000fe200078e02ff */
[----:B------:R-:W-:Y:S02]  /*2590*/  IADD3 R16, P0, R10, UR22, RZ ;  /* 0x000000160a107c10 */ /* 0x000fe4000ff1e0ff */
[----:B------:R-:W-:Y:S01]  /*25a0*/  IADD3 R25, -R13, 0x10, RZ ;  /* 0x000000100d197810 */ /* 0x000fe20007ffe1ff */
[----:B------:R-:W-:Y:S01]  /*25b0*/  IMAD R2, R195, c[0x0][0x1f4], R2 ;  /* 0x00007d00c3027a24 */ /* 0x000fe200078e0202 */
[----:B------:R-:W-:-:S02]  /*25c0*/  SEL R10, RZ, 0x10, P4 ;  /* 0x00000010ff0a7807 */ /* 0x000fc40002000000 */
[----:B------:R-:W-:Y:S02]  /*25d0*/  LOP3.LUT R25, R25, 0xf, RZ, 0xc0, !PT ;  /* 0x0000000f19197812 */ /* 0x000fe400078ec0ff */
[----:B------:R-:W-:Y:S01]  /*25e0*/  IADD3.X R11, R11, UR18, R2, P0, !PT ;  /* 0x000000120b0b7c10 */ /* 0x000fe200087fe402 */
[----:B------:R-:W-:Y:S01]  /*25f0*/  IMAD.SHL.U32 R2, R205, 0x2, RZ ;  /* 0x00000002cd027824 */ /* 0x000fe200078e00ff */
[----:B------:R-:W-:Y:S02]  /*2600*/  LEA R17, P0, R16, c[0x0][0x1c8], 0x1 ;  /* 0x0000720010117a11 */ /* 0x000fe400078008ff */
[----:B------:R-:W-:Y:S02]  /*2610*/  IADD3 R22, -R10, 0x10, RZ ;  /* 0x000000100a167810 */ /* 0x000fe40007ffe1ff */
[----:B------:R-:W-:Y:S01]  /*2620*/  LEA.HI.X R16, R16, c[0x0][0x1cc], R11, 0x1, P0 ;  /* 0x0000730010107a11 */ /* 0x000fe200000f0c0b */
[----:B------:R-:W1:Y:S01]  /*2630*/  SHFL.IDX PT, R18, R17, 0x1, 0x181f ;  /* 0x00381f0011127f89 */ /* 0x000e6200000e0000 */
[----:B------:R-:W-:Y:S01]  /*2640*/  IMAD.SHL.U32 R11, R206, 0x2, RZ ;  /* 0x00000002ce0b7824 */ /* 0x000fe200078e00ff */
[----:B------:R-:W-:-:S02]  /*2650*/  LOP3.LUT R22, R22, 0xf, RZ, 0xc0, !PT ;  /* 0x0000000f16167812 */ /* 0x000fc400078ec0ff */
        /* <DEDUP_REMOVED lines=24> */
.L_x_1101:
[----:B------:R-:W0:Y:S01]  /*27e0*/  LDGDEPBAR ;  /* 0x00000000000079af */ /* 0x000e220000000000 */
[----:B------:R-:W-:Y:S01]  /*27f0*/  LOP3.LUT P3, RZ, R208, 0x2, RZ, 0xc0, !PT ;  /* 0x00000002d0ff7812 */ /* 0x000fe2000786c0ff */
[----:B------:R-:W-:Y:S01]  /*2800*/  IMAD.SHL.U32 R187, R187, 0x2, RZ ;  /* 0x00000002bbbb7824 */ /* 0x000fe200078e00ff */
[----:B------:R-:W-:Y:S01]  /*2810*/  MOV R184, 0x20 ;  /* 0x0000002000b87802 */ /* 0x000fe20000000f00 */
[----:B------:R-:W-:Y:S01]  /*2820*/  IMAD.SHL.U32 R186, R186, 0x2, RZ ;  /* 0x00000002baba7824 */ /* 0x000fe200078e00ff */
[----:B------:R-:W-:Y:S01]  /*2830*/  ISETP.NE.AND P0, PT, R21, RZ, PT ;  /* 0x000000ff1500720c */ /* 0x000fe20003f05270 */
[C---:B------:R-:W-:Y:S01]  /*2840*/  IMAD.SHL.U32 R48, R0.reuse, 0x2, RZ ;  /* 0x0000000200307824 */ /* 0x040fe200078e00ff */
[----:B------:R-:W-:Y:S02]  /*2850*/  LEA R189, R0, 0x18100, 0x1 ;  /* 0x0001810000bd7811 */ /* 0x000fe400078e08ff */
[----:B------:R-:W-:-:S03]  /*2860*/  SEL R184, R184, 0xffffffe0, !P3 ;  /* 0xffffffe0b8b87807 */ /* 0x000fc60005800000 */
[----:B------:R-:W-:Y:S01]  /*2870*/  IMAD.IADD R185, R189, 0x1, R186 ;  /* 0x00000001bdb97824 */ /* 0x000fe200078e02ba */
[----:B------:R-:W-:Y:S01]  /*2880*/  IADD3 R2, R187, R184, RZ ;  /* 0x000000b8bb027210 */ /* 0x000fe20007ffe0ff */
[----:B------:R-:W-:-:S04]  /*2890*/  DEPBAR.LE SB0, 0x3 ;  /* 0x000080c00000791a */ /* 0x000fc80000000000 */
[----:B------:R-:W-:-:S04]  /*28a0*/  DEPBAR.LE SB0, 0x2 ;  /* 0x000080800000791a */ /* 0x000fc80000000000 */
[----:B------:R-:W-:Y:S06]  /*28b0*/  BAR.SYNC.DEFER_BLOCKING 0x0 ;  /* 0x0000000000007b1d */ /* 0x000fec0000010000 */
[----:B------:R-:W2:Y:S04]  /*28c0*/  LDSM.16.M88.4 R48, [R48+0x18100] ;  /* 0x018100003030783b */ /* 0x000ea80000000200 */
[----:B------:R3:W4:Y:S04]  /*28d0*/  LDSM.16.M88.4 R40, [R187+0xc100] ;  /* 0x00c10000bb28783b */ /* 0x0007280000000200 */
[----:B-1----:R3:W1:Y:S04]  /*28e0*/  LDSM.16.M88.4 R32, [R187+0xc900] ;  /* 0x00c90000bb20783b */ /* 0x0026680000000200 */
[----:B------:R3:W1:Y:S04]  /*28f0*/  LDSM.16.M88.4 R24, [R187+0xd100] ;  /* 0x00d10000bb18783b */ /* 0x0006680000000200 */
[----:B------:R3:W1:Y:S04]  /*2900*/  LDSM.16.M88.4 R60, [R187+0xd900] ;  /* 0x00d90000bb3c783b */ /* 0x0006680000000200 */
[----:B------:R3:W1:Y:S04]  /*2910*/  LDSM.16.M88.4 R68, [R185] ;  /* 0x00000000b944783b */ /* 0x0006680000000200 */
[----:B------:R3:W1:Y:S04]  /*2920*/  LDSM.16.M88.4 R56, [R2+0xc100] ;  /* 0x00c100000238783b */ /* 0x0006680000000200 */
[----:B------:R3:W1:Y:S04]  /*2930*/  LDSM.16.M88.4 R20, [R2+0xc900] ;  /* 0x00c900000214783b */ /* 0x0006680000000200 */
[----:B------:R3:W1:Y:S04]  /*2940*/  LDSM.16.M88.4 R52, [R2+0xd100] ;  /* 0x00d100000234783b */ /* 0x0006680000000200 */
[----:B------:R3:W1:Y:S01]  /*2950*/  LDSM.16.M88.4 R80, [R2+0xd900] ;  /* 0x00d900000250783b */ /* 0x0006620000000200 */
[----:B------:R-:W-:Y:S05]  /*2960*/  @!P0 BRA `(.L_x_1102) ;  /* 0x0000034000008947 */ /* 0x000fea0003800000 */
[----:B------:R-:W-:Y:S01]  /*2970*/  SHF.R.S32.HI R9, RZ, 0x1f, R196 ;  /* 0x0000001fff097819 */ /* 0x000fe200000114c4 */
[----:B------:R-:W-:Y:S01]  /*2980*/  IMAD.WIDE.U32 R10, R196, c[0x0][0x208], RZ ;  /* 0x00008200c40a7a25 */ /* 0x000fe200078e00ff */
[----:B------:R-:W-:-:S02]  /*2990*/  SHF.R.S32.HI R0, RZ, 0x1f, R195 ;  /* 0x0000001fff007819 */ /* 0x000fc400000114c3 */
[----:B------:R-:W-:Y:S01]  /*29a0*/  SEL R13, RZ, 0x10, P5 ;  /* 0x00000010ff0d7807 */ /* 0x000fe20002800000 */
[----:B------:R-:W-:Y:S01]  /*29b0*/  IMAD R9, R9, c[0x0][0x208], RZ ;  /* 0x0000820009097a24 */ /* 0x000fe200078e02ff */
[----:B------:R-:W-:Y:S01]  /*29c0*/  SHF.L.U64.HI R15, R188, 0x1, R145 ;  /* 0x00000001bc0f7819 */ /* 0x000fe20000010291 */
[----:B------:R-:W-:Y:S01]  /*29d0*/  IMAD R0, R0, c[0x0][0x218], RZ ;  /* 0x0000860000007a24 */ /* 0x000fe200078e02ff */
[----:B------:R-:W-:Y:S01]  /*29e0*/  IADD3 R37, -R13, 0x10, RZ ;  /* 0x000000100d257810 */ /* 0x000fe20007ffe1ff */
[----:B------:R-:W-:Y:S01]  /*29f0*/  IMAD R9, R196, c[0x0][0x20c], R9 ;  /* 0x00008300c4097a24 */ /* 0x000fe200078e0209 */
[----:B------:R-:W-:Y:S01]  /*2a00*/  IADD3 R19, -R207, 0x10, RZ ;  /* 0x00000010cf137810 */ /* 0x000fe20007ffe1ff */
[----:B------:R-:W-:Y:S01]  /*2a10*/  IMAD R0, R195, c[0x0][0x21c], R0 ;  /* 0x00008700c3007a24 */ /* 0x000fe200078e0200 */
[----:B------:R-:W-:Y:S01]  /*2a20*/  LOP3.LUT R37, R37, 0xf, RZ, 0xc0, !PT ;  /* 0x0000000f25257812 */ /* 0x000fe200078ec0ff */
[----:B------:R-:W-:Y:S01]  /*2a30*/  IMAD.IADD R11, R11, 0x1, R9 ;  /* 0x000000010b0b7824 */ /* 0x000fe200078e0209 */
[----:B------:R-:W-:Y:S01]  /*2a40*/  SHF.L.U64.HI R12, R206, 0x1, R133 ;  /* 0x00000001ce0c7819 */ /* 0x000fe20000010285 */
[----:B------:R-:W-:Y:S01]  /*2a50*/  IMAD.SHL.U32 R14, R188, 0x2, RZ ;  /* 0x00000002bc0e7824 */ /* 0x000fe200078e00ff */
[----:B------:R-:W-:Y:S01]  /*2a60*/  LOP3.LUT R19, R19, 0xf, RZ, 0xc0, !PT ;  /* 0x0000000f13137812 */ /* 0x000fe200078ec0ff */
[----:B------:R-:W-:Y:S01]  /*2a70*/  IMAD.WIDE.U32 R10, R195, c[0x0][0x218], R10 ;  /* 0x00008600c30a7a25 */ /* 0x000fe200078e000a */
[----:B------:R-:W-:-:S04]  /*2a80*/  SHF.L.U64.HI R9, R205, 0x1, R132 ;  /* 0x00000001cd097819 */ /* 0x000fc80000010284 */
[----:B------:R-:W-:Y:S02]  /*2a90*/  IADD3 R16, P0, R10, UR16, RZ ;  /* 0x000000100a107c10 */ /* 0x000fe4000ff1e0ff */
[----:B------:R-:W-:Y:S02]  /*2aa0*/  SEL R10, RZ, 0x10, P4 ;  /* 0x00000010ff0a7807 */ /* 0x000fe40002000000 */
[----:B------:R-:W-:Y:S01]  /*2ab0*/  IADD3.X R11, R11, UR9, R0, P0, !PT ;  /* 0x000000090b0b7c10 */ /* 0x000fe200087fe400 */
[----:B------:R-:W-:Y:S01]  /*2ac0*/  IMAD.SHL.U32 R0, R205, 0x2, RZ ;  /* 0x00000002cd007824 */ /* 0x000fe200078e00ff */
[----:B------:R-:W-:Y:S02]  /*2ad0*/  LEA R17, P0, R16, c[0x0][0x1f8], 0x1 ;  /* 0x00007e0010117a11 */ /* 0x000fe400078008ff */
[----:B------:R-:W-:Y:S02]  /*2ae0*/  IADD3 R30, -R10, 0x10, RZ ;  /* 0x000000100a1e7810 */ /* 0x000fe40007ffe1ff */
[----:B------:R-:W-:Y:S01]  /*2af0*/  LEA.HI.X R16, R16, c[0x0][0x1fc], R11, 0x1, P0 ;  /* 0x00007f0010107a11 */ /* 0x000fe200000f0c0b */
[----:B------:R-:W5:Y:S01]  /*2b00*/  SHFL.IDX PT, R18, R17, 0x1, 0x181f ;  /* 0x00381f0011127f89 */ /* 0x000f6200000e0000 */
[----:B------:R-:W-:Y:S01]  /*2b10*/  IMAD.SHL.U32 R11, R206, 0x2, RZ ;  /* 0x00000002ce0b7824 */ /* 0x000fe200078e00ff */
[----:B------:R-:W-:-:S02]  /*2b20*/  LOP3.LUT R30, R30, 0xf, RZ, 0xc0, !PT ;  /* 0x0000000f1e1e7812 */ /* 0x000fc400078ec0ff */
[----:B------:R-:W3:Y:S04]  /*2b30*/  SHFL.IDX PT, R28, R16, 0x1, 0x181f ;  /* 0x00381f00101c7f89 */ /* 0x000ee800000e0000 */
[----:B------:R-:W4:Y:S04]  /*2b40*/  SHFL.IDX PT, R17, R17, RZ, 0x181f ;  /* 0x00181fff11117589 */ /* 0x000f2800000e0000 */
[----:B------:R-:W2:Y:S01]  /*2b50*/  SHFL.IDX PT, R16, R16, RZ, 0x181f ;  /* 0x00181fff10107589 */ /* 0x000ea200000e0000 */
[----:B-----5:R-:W-:-:S04]  /*2b60*/  IADD3 R36, P3, P0, R37, R18, R14 ;  /* 0x0000001225247210 */ /* 0x020fc8000787e00e */
[----:B---3--:R-:W-:Y:S02]  /*2b70*/  IADD3.X R37, RZ, R28, R15, P3, P0 ;  /* 0x0000001cff257210 */ /* 0x008fe40001fe040f */
[----:B------:R-:W-:-:S04]  /*2b80*/  IADD3 R30, P3, P0, R30, R18, R11 ;  /* 0x000000121e1e7210 */ /* 0x000fc8000787e00b */
[----:B------:R-:W-:Y:S02]  /*2b90*/  IADD3.X R31, RZ, R28, R12, P3, P0 ;  /* 0x0000001cff1f7210 */ /* 0x000fe40001fe040c */
[----:B------:R-:W-:-:S04]  /*2ba0*/  IADD3 R18, P3, P0, R19, R18, R0 ;  /* 0x0000001213127210 */ /* 0x000fc8000787e000 */
[----:B------:R-:W-:Y:S02]  /*2bb0*/  IADD3.X R19, RZ, R28, R9, P3, P0 ;  /* 0x0000001cff137210 */ /* 0x000fe40001fe0409 */
[----:B----4-:R-:W-:-:S05]  /*2bc0*/  IADD3 R14, P0, R17, R14, RZ ;  /* 0x0000000e110e7210 */ /* 0x010fca0007f1e0ff */
        /* <DEDUP_REMOVED lines=14> */
.L_x_1102:
[----:B------:R-:W-:Y:S01]  /*2cb0*/  IMAD.MOV.U32 R0, RZ, RZ, 0x40 ;  /* 0x00000040ff007424 */ /* 0x000fe200078e00ff */
[----:B------:R-:W-:Y:S01]  /*2cc0*/  LOP3.LUT R84, R7, 0xffffffe0, RZ, 0xc0, !PT ;  /* 0xffffffe007547812 */ /* 0x000fe200078ec0ff */
[C---:B-12---:R-:W-:Y:S01]  /*2cd0*/  HMMA.16816.F32.BF16 R36, R48.reuse, R32, RZ ;  /* 0x000000203024723c */ /* 0x046fe200000418ff */
[----:B------:R-:W-:Y:S01]  /*2ce0*/  SHF.R.S32.HI R9, RZ, 0x1f, R6 ;  /* 0x0000001fff097819 */ /* 0x000fe20000011406 */
[----:B------:R-:W-:Y:S01]  /*2cf0*/  IMAD R183, R4, 0x2, R189 ;  /* 0x0000000204b77824 */ /* 0x000fe200078e02bd */
[----:B------:R-:W-:Y:S01]  /*2d00*/  SEL R135, R0, 0xffffffc0, !P1 ;  /* 0xffffffc000877807 */ /* 0x000fe20004800000 */
[----:B------:R-:W-:Y:S01]  /*2d10*/  IMAD.IADD R84, R5, 0x1, -R84 ;  /* 0x0000000105547824 */ /* 0x000fe200078e0a54 */
[----:B------:R-:W-:Y:S01]  /*2d20*/  LEA.HI R0, R8, R5, RZ, 0x2 ;  /* 0x0000000508007211 */ /* 0x000fe200078f10ff */
[----:B------:R-:W-:Y:S01]  /*2d30*/  IMAD R182, R4, 0x2, R185 ;  /* 0x0000000204b67824 */ /* 0x000fe200078e02b9 */
[----:B------:R-:W-:Y:S01]  /*2d40*/  LEA.HI R9, R9, R6, RZ, 0x3 ;  /* 0x0000000609097211 */ /* 0x000fe200078f18ff */
[C---:B------:R-:W-:Y:S01]  /*2d50*/  HMMA.16816.F32.BF16 R32, R48.reuse, R34, RZ ;  /* 0x000000223020723c */ /* 0x040fe200000418ff */
[----:B------:R-:W-:Y:S01]  /*2d60*/  LOP3.LUT R0, R0, 0xfffffffc, RZ, 0xc0, !PT ;  /* 0xfffffffc00007812 */ /* 0x000fe200078ec0ff */
[----:B------:R-:W-:Y:S01]  /*2d70*/  LDSM.16.M88.4 R64, [R183] ;  /* 0x00000000b740783b */ /* 0x000fe20000000200 */
[----:B------:R-:W-:Y:S01]  /*2d80*/  SHF.R.S32.HI R7, RZ, 0x1f, R84 ;  /* 0x0000001fff077819 */ /* 0x000fe20000011454 */
[----:B------:R-:W-:Y:S01]  /*2d90*/  ULDC UR19, c[0x0][0x324] ;  /* 0x0000c90000137ab9 */ /* 0x000fe20000000800 */
[----:B------:R-:W-:Y:S01]  /*2da0*/  LOP3.LUT R9, R9, 0xffffff8, RZ, 0xc0, !PT ;  /* 0x0ffffff809097812 */ /* 0x000fe200078ec0ff */
[----:B------:R-:W-:Y:S01]  /*2db0*/  IMAD.IADD R5, R5, 0x1, -R0 ;  /* 0x0000000105057824 */ /* 0x000fe200078e0a00 */
[----:B------:R-:W-:Y:S01]  /*2dc0*/  LEA.HI R7, R7, R84, RZ, 0x2 ;  /* 0x0000005407077211 */ /* 0x000fe200078f10ff */
[C---:B----4-:R-:W-:Y:S01]  /*2dd0*/  HMMA.16816.F32.BF16 R44, R48.reuse, R40, RZ ;  /* 0x00000028302c723c */ /* 0x050fe200000418ff */
[----:B------:R-:W-:Y:S01]  /*2de0*/  PLOP3.LUT P0, PT, PT, PT, UP1, 0x80, 0x0 ;  /* 0x000000000000781c */ /* 0x000fe20003f0f018 */
[----:B------:R-:W-:Y:S01]  /*2df0*/  IMAD.IADD R9, R6, 0x1, -R9 ;  /* 0x0000000106097824 */ /* 0x000fe200078e0a09 */
[----:B------:R-:W-:Y:S01]  /*2e00*/  LEA.HI R0, R5, R5, RZ, 0x1 ;  /* 0x0000000505007211 */ /* 0x000fe200078f08ff */
[----:B------:R-:W-:Y:S01]  /*2e10*/  ULOP3.LUT UR19, URZ, UR19, URZ, 0x33, !UPT ;  /* 0x000000133f137292 */ /* 0x000fe2000f8e333f */
[C---:B------:R-:W-:Y:S01]  /*2e20*/  LEA.HI.SX32 R6, R7.reuse, UR7, 0x1e ;  /* 0x0000000707067c11 */ /* 0x040fe2000f8ff2ff */
[----:B------:R-:W0:Y:S01]  /*2e30*/  LDGDEPBAR ;  /* 0x00000000000079af */ /* 0x000e220000000000 */
[----:B------:R-:W-:Y:S01]  /*2e40*/  LOP3.LUT R0, R0, 0x1ffffffe, RZ, 0xc0, !PT ;  /* 0x1ffffffe00007812 */ /* 0x000fe200078ec0ff */
[----:B------:R-:W-:Y:S01]  /*2e50*/  HMMA.16816.F32.BF16 R40, R48, R42, RZ ;  /* 0x0000002a3028723c */ /* 0x000fe200000418ff */
[----:B------:R-:W-:Y:S01]  /*2e60*/  LOP3.LUT R7, R7, 0x7ffffffc, RZ, 0xc0, !PT ;  /* 0x7ffffffc07077812 */ /* 0x000fe200078ec0ff */
[----:B------:R-:W-:Y:S01]  /*2e70*/  IMAD R6, R9, 0x10, R6 ;  /* 0x0000001009067824 */ /* 0x000fe200078e0206 */
[----:B------:R-:W-:Y:S01]  /*2e80*/  ISETP.GE.AND P3, PT, R193, 0x1, PT ;  /* 0x00000001c100780c */ /* 0x000fe20003f66270 */
[----:B------:R-:W-:-:S02]  /*2e90*/  IMAD.IADD R201, R5, 0x1, -R0 ;  /* 0x0000000105c97824 */ /* 0x000fc400078e0a00 */
[----:B------:R-:W-:Y:S01]  /*2ea0*/  IMAD.IADD R202, R84, 0x1, -R7 ;  /* 0x0000000154ca7824 */ /* 0x000fe200078e0a07 */
[----:B------:R-:W-:Y:S01]  /*2eb0*/  IADD3 R7, R191, 0x1, -R144 ;  /* 0x00000001bf077810 */ /* 0x000fe20007ffe890 */
[----:B------:R-:W-:Y:S01]  /*2ec0*/  IMAD R201, R201, 0x8, R6 ;  /* 0x00000008c9c97824 */ /* 0x000fe200078e0206 */
[C---:B------:R-:W-:Y:S01]  /*2ed0*/  HMMA.16816.F32.BF16 R28, R48.reuse, R24, RZ ;  /* 0x00000018301c723c */ /* 0x040fe200000418ff */
[----:B------:R-:W-:Y:S02]  /*2ee0*/  IMAD.IADD R6, R187, 0x1, R135 ;  /* 0x00000001bb067824 */ /* 0x000fe400078e0287 */
[----:B------:R-:W-:Y:S01]  /*2ef0*/  @P0 IMAD.HI.U32 R5, R201, c[0x0][0x2c8], RZ ;  /* 0x0000b200c9050a27 */ /* 0x000fe200078e00ff */
[----:B------:R-:W-:Y:S02]  /*2f00*/  PLOP3.LUT P0, PT, PT, PT, UP1, 0x80, 0x0 ;  /* 0x000000000000781c */ /* 0x000fe40003f0f018 */
[----:B------:R-:W1:Y:S01]  /*2f10*/  LDSM.16.M88.4 R12, [R6+0xc900] ;  /* 0x00c90000060c783b */ /* 0x000e620000000200 */
[----:B------:R-:W-:Y:S01]  /*2f20*/  IMAD.MOV.U32 R0, RZ, RZ, R201 ;  /* 0x000000ffff007224 */ /* 0x000fe200078e00c9 */
[C---:B------:R-:W-:Y:S01]  /*2f30*/  HMMA.16816.F32.BF16 R24, R48.reuse, R26, RZ ;  /* 0x0000001a3018723c */ /* 0x040fe200000418ff */
[----:B------:R-:W-:Y:S01]  /*2f40*/  IMAD.SHL.U32 R202, R202, 0x2, RZ ;  /* 0x00000002caca7824 */ /* 0x000fe200078e00ff */
[----:B------:R-:W2:Y:S04]  /*2f50*/  LDSM.16.M88.4 R16, [R6+0xc100] ;  /* 0x00c100000610783b */ /* 0x000ea80000000200 */
[----:B------:R-:W4:Y:S01]  /*2f60*/  LDSM.16.M88.4 R8, [R6+0xd100] ;  /* 0x00d100000608783b */ /* 0x000f220000000200 */
[----:B------:R-:W-:Y:S01]  /*2f70*/  IADD3 R7, -R200, R7, -R202 ;  /* 0x00000007c8077210 */ /* 0x000fe20007ffe9ca */
[C---:B------:R-:W-:Y:S01]  /*2f80*/  HMMA.16816.F32.BF16 R72, R48.reuse, R60, RZ ;  /* 0x0000003c3048723c */ /* 0x040fe200000418ff */
[----:B------:R-:W-:Y:S01]  /*2f90*/  @P0 SHF.R.U32.HI R0, RZ, c[0x0][0x2cc], R5 ;  /* 0x0000b300ff000a19 */ /* 0x000fe20000011605 */
[----:B------:R-:W-:Y:S01]  /*2fa0*/  IMAD.IADD R5, R135, 0x1, R2 ;  /* 0x0000000187057824 */ /* 0x000fe200078e0202 */
[----:B------:R-:W5:Y:S05]  /*2fb0*/  LDSM.16.M88.4 R76, [R6+0xd900] ;  /* 0x00d90000064c783b */ /* 0x000f6a0000000200 */
[----:B------:R-:W-:Y:S01]  /*2fc0*/  HMMA.16816.F32.BF16 R48, R48, R62, RZ ;  /* 0x0000003e3030723c */ /* 0x000fe200000418ff */
[----:B------:R-:W-:Y:S07]  /*2fd0*/  LDSM.16.M88.4 R60, [R5+0xc100] ;  /* 0x00c10000053c783b */ /* 0x000fee0000000200 */
[C---:B------:R-:W-:Y:S08]  /*2fe0*/  HMMA.16816.F32.BF16 R36, R68.reuse, R20, R36 ;  /* 0x000000144424723c */ /* 0x040ff00000041824 */
[C---:B------:R-:W-:Y:S01]  /*2ff0*/  HMMA.16816.F32.BF16 R32, R68.reuse, R22, R32 ;  /* 0x000000164420723c */ /* 0x040fe20000041820 */
[----:B------:R-:W-:Y:S07]  /*3000*/  LDSM.16.M88.4 R20, [R182] ;  /* 0x00000000b614783b */ /* 0x000fee0000000200 */
[C---:B------:R-:W-:Y:S08]  /*3010*/  HMMA.16816.F32.BF16 R44, R68.reuse, R56, R44 ;  /* 0x00000038442c723c */ /* 0x040ff0000004182c */
[C---:B------:R-:W-:Y:S01]  /*3020*/  HMMA.16816.F32.BF16 R40, R68.reuse, R58, R40 ;  /* 0x0000003a4428723c */ /* 0x040fe20000041828 */
[----:B------:R-:W3:Y:S07]  /*3030*/  LDSM.16.M88.4 R56, [R5+0xc900] ;  /* 0x00c900000538783b */ /* 0x000eee0000000200 */
[C---:B------:R-:W-:Y:S08]  /*3040*/  HMMA.16816.F32.BF16 R28, R68.reuse, R52, R28 ;  /* 0x00000034441c723c */ /* 0x040ff0000004181c */
[C---:B------:R-:W-:Y:S01]  /*3050*/  HMMA.16816.F32.BF16 R24, R68.reuse, R54, R24 ;  /* 0x000000364418723c */ /* 0x040fe20000041818 */
[----:B------:R-:W3:Y:S07]  /*3060*/  LDSM.16.M88.4 R52, [R5+0xd100] ;  /* 0x00d100000534783b */ /* 0x000eee0000000200 */
[C---:B------:R-:W-:Y:S08]  /*3070*/  HMMA.16816.F32.BF16 R72, R68.reuse, R80, R72 ;  /* 0x000000504448723c */ /* 0x040ff00000041848 */
[----:B------:R-:W-:Y:S01]  /*3080*/  HMMA.16816.F32.BF16 R68, R68, R82, R48 ;  /* 0x000000524444723c */ /* 0x000fe20000041830 */
[----:B------:R-:W3:Y:S04]  /*3090*/  LDSM.16.M88.4 R48, [R5+0xd900] ;  /* 0x00d900000530783b */ /* 0x000ee80000000200 */
[----:B------:R-:W-:Y:S03]  /*30a0*/  LDSM.16.M88.4 R80, [R189+0x4000] ;  /* 0x00400000bd50783b */ /* 0x000fe60000000200 */
[C---:B-1----:R-:W-:Y:S08]  /*30b0*/  HMMA.16816.F32.BF16 R36, R64.reuse, R12, R36 ;  /* 0x0000000c4024723c */ /* 0x042ff00000041824 */
[C---:B------:R-:W-:Y:S01]  /*30c0*/  HMMA.16816.F32.BF16 R32, R64.reuse, R14, R32 ;  /* 0x0000000e4020723c */ /* 0x040fe20000041820 */
[----:B------:R-:W1:Y:S07]  /*30d0*/  LDSM.16.M88.4 R12, [R187+0xe900] ;  /* 0x00e90000bb0c783b */ /* 0x000e6e0000000200 */
[C---:B--2---:R-:W-:Y:S08]  /*30e0*/  HMMA.16816.F32.BF16 R44, R64.reuse, R16, R44 ;  /* 0x00000010402c723c */ /* 0x044ff0000004182c */
[C---:B------:R-:W-:Y:S01]  /*30f0*/  HMMA.16816.F32.BF16 R40, R64.reuse, R18, R40 ;  /* 0x000000124028723c */ /* 0x040fe20000041828 */
[----:B------:R-:W2:Y:S07]  /*3100*/  LDSM.16.M88.4 R16, [R187+0xe100] ;  /* 0x00e10000bb10783b */ /* 0x000eae0000000200 */
[C---:B----4-:R-:W-:Y:S08]  /*3110*/  HMMA.16816.F32.BF16 R28, R64.reuse, R8, R28 ;  /* 0x00000008401c723c */ /* 0x050ff0000004181c */
[C---:B------:R-:W-:Y:S01]  /*3120*/  HMMA.16816.F32.BF16 R24, R64.reuse, R10, R24 ;  /* 0x0000000a4018723c */ /* 0x040fe20000041818 */
[----:B------:R-:W4:Y:S07]  /*3130*/  LDSM.16.M88.4 R8, [R187+0xf100] ;  /* 0x00f10000bb08783b */ /* 0x000f2e0000000200 */
[C---:B-----5:R-:W-:Y:S08]  /*3140*/  HMMA.16816.F32.BF16 R72, R64.reuse, R76, R72 ;  /* 0x0000004c4048723c */ /* 0x060ff00000041848 */
[----:B------:R-:W-:Y:S01]  /*3150*/  HMMA.16816.F32.BF16 R68, R64, R78, R68 ;  /* 0x0000004e4044723c */ /* 0x000fe20000041844 */
[----:B------:R-:W5:Y:S04]  /*3160*/  LDSM.16.M88.4 R76, [R187+0xf900] ;  /* 0x00f90000bb4c783b */ /* 0x000f680000000200 */
[----:B------:R-:W-:Y:S03]  /*3170*/  LDSM.16.M88.4 R64, [R185+0x4000] ;  /* 0x00400000b940783b */ /* 0x000fe60000000200 */
[C---:B---3--:R-:W-:Y:S08]  /*3180*/  HMMA.16816.F32.BF16 R36, R20.reuse, R56, R36 ;  /* 0x000000381424723c */ /* 0x048ff00000041824 */
[C---:B------:R-:W-:Y:S01]  /*3190*/  HMMA.16816.F32.BF16 R32, R20.reuse, R58, R32 ;  /* 0x0000003a1420723c */ /* 0x040fe20000041820 */
[----:B------:R-:W3:Y:S07]  /*31a0*/  LDSM.16.M88.4 R56, [R2+0xe900] ;  /* 0x00e900000238783b */ /* 0x000eee0000000200 */
[C---:B------:R-:W-:Y:S08]  /*31b0*/  HMMA.16816.F32.BF16 R44, R20.reuse, R60, R44 ;  /* 0x0000003c142c723c */ /* 0x040ff0000004182c */
[C---:B------:R-:W-:Y:S01]  /*31c0*/  HMMA.16816.F32.BF16 R40, R20.reuse, R62, R40 ;  /* 0x0000003e1428723c */ /* 0x040fe20000041828 */
[----:B------:R-:W2:Y:S07]  /*31d0*/  LDSM.16.M88.4 R60, [R2+0xe100] ;  /* 0x00e10000023c783b */ /* 0x000eae0000000200 */
        /* <DEDUP_REMOVED lines=12> */
[----:B------:R-:W-:Y:S07]  /*32a0*/  LDSM.16.M88.4 R16, [R6+0xe100] ;  /* 0x00e100000610783b */ /* 0x000fee0000000200 */
[C---:B----4-:R-:W-:Y:S08]  /*32b0*/  HMMA.16816.F32.BF16 R28, R80.reuse, R8, R28 ;  /* 0x00000008501c723c */ /* 0x050ff0000004181c */
[C---:B------:R-:W-:Y:S01]  /*32c0*/  HMMA.16816.F32.BF16 R24, R80.reuse, R10, R24 ;  /* 0x0000000a5018723c */ /* 0x040fe20000041818 */
[----:B------:R-:W2:Y:S07]  /*32d0*/  LDSM.16.M88.4 R8, [R6+0xf100] ;  /* 0x00f100000608783b */ /* 0x000eae0000000200 */
[C---:B-----5:R-:W-:Y:S08]  /*32e0*/  HMMA.16816.F32.BF16 R72, R80.reuse, R76, R72 ;  /* 0x0000004c5048723c */ /* 0x060ff00000041848 */
[----:B------:R-:W-:Y:S01]  /*32f0*/  HMMA.16816.F32.BF16 R68, R80, R78, R68 ;  /* 0x0000004e5044723c */ /* 0x000fe20000041844 */
[----:B------:R-:W-:Y:S07]  /*3300*/  LDSM.16.M88.4 R76, [R5+0x11900] ;  /* 0x01190000054c783b */ /* 0x000fee0000000200 */
[C---:B---3--:R-:W-:Y:S08]  /*3310*/  HMMA.16816.F32.BF16 R36, R64.reuse, R56, R36 ;  /* 0x000000384024723c */ /* 0x048ff00000041824 */
[C---:B------:R-:W-:Y:S01]  /*3320*/  HMMA.16816.F32.BF16 R32, R64.reuse, R58, R32 ;  /* 0x0000003a4020723c */ /* 0x040fe20000041820 */
[----:B------:R-:W3:Y:S07]  /*3330*/  LDSM.16.M88.4 R56, [R6+0xf900] ;  /* 0x00f900000638783b */ /* 0x000eee0000000200 */
[C---:B------:R-:W-:Y:S08]  /*3340*/  HMMA.16816.F32.BF16 R44, R64.reuse, R60, R44 ;  /* 0x0000003c402c723c */ /* 0x040ff0000004182c */
[C---:B------:R-:W-:Y:S08]  /*3350*/  HMMA.16816.F32.BF16 R40, R64.reuse, R62, R40 ;  /* 0x0000003e4028723c */ /* 0x040ff00000041828 */
[C---:B------:R-:W-:Y:S08]  /*3360*/  HMMA.16816.F32.BF16 R28, R64.reuse, R52, R28 ;  /* 0x00000034401c723c */ /* 0x040ff0000004181c */
[C---:B------:R-:W-:Y:S01]  /*3370*/  HMMA.16816.F32.BF16 R60, R64.reuse, R54, R24 ;  /* 0x00000036403c723c */ /* 0x040fe20000041818 */
[----:B------:R-:W-:Y:S04]  /*3380*/  LDSM.16.M88.4 R52, [R182+0x4000] ;  /* 0x00400000b634783b */ /* 0x000fe80000000200 */
[----:B------:R-:W4:Y:S03]  /*3390*/  LDSM.16.M88.4 R24, [R5+0xe100] ;  /* 0x00e100000518783b */ /* 0x000f260000000200 */
[C---:B------:R-:W-:Y:S08]  /*33a0*/  HMMA.16816.F32.BF16 R72, R64.reuse, R48, R72 ;  /* 0x000000304048723c */ /* 0x040ff00000041848 */
[----:B------:R-:W-:Y:S01]  /*33b0*/  HMMA.16816.F32.BF16 R68, R64, R50, R68 ;  /* 0x000000324044723c */ /* 0x000fe20000041844 */
[----:B------:R-:W-:Y:S07]  /*33c0*/  LDSM.16.M88.4 R48, [R187+0x10100] ;  /* 0x01010000bb30783b */ /* 0x000fee0000000200 */
[C---:B-1----:R-:W-:Y:S08]  /*33d0*/  HMMA.16816.F32.BF16 R36, R20.reuse, R12, R36 ;  /* 0x0000000c1424723c */ /* 0x042ff00000041824 */
[C---:B------:R-:W-:Y:S01]  /*33e0*/  HMMA.16816.F32.BF16 R32, R20.reuse, R14, R32 ;  /* 0x0000000e1420723c */ /* 0x040fe20000041820 */
[----:B------:R-:W1:Y:S07]  /*33f0*/  LDSM.16.M88.4 R12, [R5+0xe900] ;  /* 0x00e90000050c783b */ /* 0x000e6e0000000200 */
[C---:B--2---:R-:W-:Y:S08]  /*3400*/  HMMA.16816.F32.BF16 R28, R20.reuse, R8, R28 ;  /* 0x00000008141c723c */ /* 0x044ff0000004181c */
[C---:B------:R-:W-:Y:S01]  /*3410*/  HMMA.16816.F32.BF16 R60, R20.reuse, R10, R60 ;  /* 0x0000000a143c723c */ /* 0x040fe2000004183c */
[----:B------:R-:W2:Y:S07]  /*3420*/  LDSM.16.M88.4 R8, [R5+0xf100] ;  /* 0x00f100000508783b */ /* 0x000eae0000000200 */
[C---:B------:R-:W-:Y:S08]  /*3430*/  HMMA.16816.F32.BF16 R44, R20.reuse, R16, R44 ;  /* 0x00000010142c723c */ /* 0x040ff0000004182c */
[C---:B------:R-:W-:Y:S01]  /*3440*/  HMMA.16816.F32.BF16 R40, R20.reuse, R18, R40 ;  /* 0x000000121428723c */ /* 0x040fe20000041828 */
[----:B------:R-:W5:Y:S07]  /*3450*/  LDSM.16.M88.4 R16, [R5+0xf900] ;  /* 0x00f900000510783b */ /* 0x000f6e0000000200 */
[C---:B---3--:R-:W-:Y:S08]  /*3460*/  HMMA.16816.F32.BF16 R72, R20.reuse, R56, R72 ;  /* 0x000000381448723c */ /* 0x048ff00000041848 */
[----:B------:R-:W-:Y:S01]  /*3470*/  HMMA.16816.F32.BF16 R68, R20, R58, R68 ;  /* 0x0000003a1444723c */ /* 0x000fe20000041844 */
[----:B------:R-:W3:Y:S04]  /*3480*/  LDSM.16.M88.4 R56, [R189+0x8000] ;  /* 0x00800000bd38783b */ /* 0x000ee80000000200 */
[----:B------:R-:W3:Y:S03]  /*3490*/  LDSM.16.M88.4 R20, [R187+0x10900] ;  /* 0x01090000bb14783b */ /* 0x000ee60000000200 */
[C---:B----4-:R-:W-:Y:S08]  /*34a0*/  HMMA.16816.F32.BF16 R44, R52.reuse, R24, R44 ;  /* 0x00000018342c723c */ /* 0x050ff0000004182c */
[C---:B------:R-:W-:Y:S01]  /*34b0*/  HMMA.16816.F32.BF16 R40, R52.reuse, R26, R40 ;  /* 0x0000001a3428723c */ /* 0x040fe20000041828 */
[----:B------:R-:W4:Y:S07]  /*34c0*/  LDSM.16.M88.4 R24, [R187+0x11100] ;  /* 0x01110000bb18783b */ /* 0x000f2e0000000200 */
[C---:B-1----:R-:W-:Y:S08]  /*34d0*/  HMMA.16816.F32.BF16 R36, R52.reuse, R12, R36 ;  /* 0x0000000c3424723c */ /* 0x042ff00000041824 */
[C---:B------:R-:W-:Y:S01]  /*34e0*/  HMMA.16816.F32.BF16 R32, R52.reuse, R14, R32 ;  /* 0x0000000e3420723c */ /* 0x040fe20000041820 */
[----:B------:R-:W1:Y:S07]  /*34f0*/  LDSM.16.M88.4 R12, [R187+0x11900] ;  /* 0x01190000bb0c783b */ /* 0x000e6e0000000200 */
[C---:B--2---:R-:W-:Y:S08]  /*3500*/  HMMA.16816.F32.BF16 R28, R52.reuse, R8, R28 ;  /* 0x00000008341c723c */ /* 0x044ff0000004181c */
[C---:B------:R-:W-:Y:S01]  /*3510*/  HMMA.16816.F32.BF16 R64, R52.reuse, R10, R60 ;  /* 0x0000000a3440723c */ /* 0x040fe2000004183c */
[----:B------:R-:W-:Y:S04]  /*3520*/  LDSM.16.M88.4 R60, [R185+0x8000] ;  /* 0x00800000b93c783b */ /* 0x000fe80000000200 */
[----:B------:R-:W2:Y:S03]  /*3530*/  LDSM.16.M88.4 R8, [R2+0x10100] ;  /* 0x010100000208783b */ /* 0x000ea60000000200 */
[C---:B-----5:R-:W-:Y:S08]  /*3540*/  HMMA.16816.F32.BF16 R72, R52.reuse, R16, R72 ;  /* 0x000000103448723c */ /* 0x060ff00000041848 */
[----:B------:R-:W-:Y:S01]  /*3550*/  HMMA.16816.F32.BF16 R68, R52, R18, R68 ;  /* 0x000000123444723c */ /* 0x000fe20000041844 */
[----:B------:R-:W-:Y:S04]  /*3560*/  LDSM.16.M88.4 R16, [R2+0x11100] ;  /* 0x011100000210783b */ /* 0x000fe80000000200 */
[----:B------:R-:W-:Y:S03]  /*3570*/  LDSM.16.M88.4 R52, [R183+0x8000] ;  /* 0x00800000b734783b */ /* 0x000fe60000000200 */
[C---:B---3--:R-:W-:Y:S08]  /*3580*/  HMMA.16816.F32.BF16 R44, R56.reuse, R48, R44 ;  /* 0x00000030382c723c */ /* 0x048ff0000004182c */
[C---:B------:R-:W-:Y:S01]  /*3590*/  HMMA.16816.F32.BF16 R40, R56.reuse, R50, R40 ;  /* 0x000000323828723c */ /* 0x040fe20000041828 */
[----:B------:R-:W-:Y:S07]  /*35a0*/  LDSM.16.M88.4 R48, [R2+0x11900] ;  /* 0x011900000230783b */ /* 0x000fee0000000200 */
[C---:B------:R-:W-:Y:S08]  /*35b0*/  HMMA.16816.F32.BF16 R36, R56.reuse, R20, R36 ;  /* 0x000000143824723c */ /* 0x040ff00000041824 */
[C---:B------:R-:W-:Y:S01]  /*35c0*/  HMMA.16816.F32.BF16 R32, R56.reuse, R22, R32 ;  /* 0x000000163820723c */ /* 0x040fe20000041820 */
[----:B------:R-:W3:Y:S04]  /*35d0*/  LDSM.16.M88.4 R20, [R2+0x10900] ;  /* 0x010900000214783b */ /* 0x000ee80000000200 */
[----:B------:R-:W-:Y:S03]  /*35e0*/  SHFL.IDX PT, R2, R0, RZ, 0x1c1f ;  /* 0x001c1fff00027589 */ /* 0x000fe600000e0000 */
[C---:B----4-:R-:W-:Y:S08]  /*35f0*/  HMMA.16816.F32.BF16 R28, R56.reuse, R24, R28 ;  /* 0x00000018381c723c */ /* 0x050ff0000004181c */
[C---:B------:R-:W-:Y:S01]  /*3600*/  HMMA.16816.F32.BF16 R64, R56.reuse, R26, R64 ;  /* 0x0000001a3840723c */ /* 0x040fe20000041840 */
[----:B------:R-:W4:Y:S07]  /*3610*/  LDSM.16.M88.4 R24, [R6+0x10100] ;  /* 0x010100000618783b */ /* 0x000f2e0000000200 */
[C---:B-1----:R-:W-:Y:S08]  /*3620*/  HMMA.16816.F32.BF16 R72, R56.reuse, R12, R72 ;  /* 0x0000000c3848723c */ /* 0x042ff00000041848 */
[----:B------:R-:W-:Y:S01]  /*3630*/  HMMA.16816.F32.BF16 R68, R56, R14, R68 ;  /* 0x0000000e3844723c */ /* 0x000fe20000041844 */
[----:B------:R-:W1:Y:S04]  /*3640*/  LDSM.16.M88.4 R56, [R6+0x10900] ;  /* 0x010900000638783b */ /* 0x000e680000000200 */
[----:B------:R-:W5:Y:S03]  /*3650*/  LDSM.16.M88.4 R12, [R6+0x11100] ;  /* 0x01110000060c783b */ /* 0x000f660000000200 */
[C---:B--2---:R-:W-:Y:S08]  /*3660*/  HMMA.16816.F32.BF16 R44, R60.reuse, R8, R44 ;  /* 0x000000083c2c723c */ /* 0x044ff0000004182c */
[C---:B------:R-:W-:Y:S01]  /*3670*/  HMMA.16816.F32.BF16 R40, R60.reuse, R10, R40 ;  /* 0x0000000a3c28723c */ /* 0x040fe20000041828 */
[----:B------:R-:W2:Y:S07]  /*3680*/  LDSM.16.M88.4 R8, [R6+0x11900] ;  /* 0x011900000608783b */ /* 0x000eae0000000200 */
[C---:B---3--:R-:W-:Y:S08]  /*3690*/  HMMA.16816.F32.BF16 R36, R60.reuse, R20, R36 ;  /* 0x000000143c24723c */ /* 0x048ff00000041824 */
        /* <DEDUP_REMOVED lines=8> */
[----:B------:R3:W2:Y:S03]  /*3720*/  LDSM.16.M88.4 R48, [R5+0x10100] ;  /* 0x010100000530783b */ /* 0x0006a60000000200 */
[C---:B----4-:R-:W-:Y:S08]  /*3730*/  HMMA.16816.F32.BF16 R44, R52.reuse, R24, R44 ;  /* 0x00000018342c723c */ /* 0x050ff0000004182c */
[C---:B------:R-:W-:Y:S08]  /*3740*/  HMMA.16816.F32.BF16 R40, R52.reuse, R26, R40 ;  /* 0x0000001a3428723c */ /* 0x040ff00000041828 */
[----:B-1----:R-:W-:Y:S01]  /*3750*/  HMMA.16816.F32.BF16 R36, R52, R56, R36 ;  /* 0x000000383424723c */ /* 0x002fe20000041824 */
[----:B---3--:R-:W-:-:S07]  /*3760*/  IADD3 R5, -R202, R191, -R144 ;  /* 0x000000bfca057210 */ /* 0x008fce0007ffe990 */
[C---:B------:R-:W-:Y:S08]  /*3770*/  HMMA.16816.F32.BF16 R32, R52.reuse, R58, R32 ;  /* 0x0000003a3420723c */ /* 0x040ff00000041820 */
[C---:B-----5:R-:W-:Y:S08]  /*3780*/  HMMA.16816.F32.BF16 R28, R52.reuse, R12, R28 ;  /* 0x0000000c341c723c */ /* 0x060ff0000004181c */
[C---:B------:R-:W-:Y:S08]  /*3790*/  HMMA.16816.F32.BF16 R64, R52.reuse, R14, R64 ;  /* 0x0000000e3440723c */ /* 0x040ff00000041840 */
[C---:B--2---:R-:W-:Y:S07]  /*37a0*/  HMMA.16816.F32.BF16 R72, R52.reuse, R8, R72 ;  /* 0x000000083448723c */ /* 0x044fee0000041848 */
[C---:B------:R-:W-:Y:S01]  /*37b0*/  IADD3 R9, R7.reuse, c[0x0][0x328], RZ ;  /* 0x0000ca0007097a10 */ /* 0x040fe20007ffe0ff */
[----:B------:R-:W-:Y:S01]  /*37c0*/  HMMA.16816.F32.BF16 R68, R52, R10, R68 ;  /* 0x0000000a3444723c */ /* 0x000fe20000041844 */
[----:B------:R-:W-:-:S03]  /*37d0*/  IADD3 R7, R7, UR19, RZ ;  /* 0x0000001307077c10 */ /* 0x000fc6000fffe0ff */
[----:B------:R-:W-:-:S03]  /*37e0*/  IMAD.IADD R6, R9, 0x1, R2 ;  /* 0x0000000109067824 */ /* 0x000fc600078e0202 */
[----:B------:R-:W-:Y:S01]  /*37f0*/  IMAD.IADD R11, R7, 0x1, R2 ;  /* 0x00000001070b7824 */ /* 0x000fe200078e0202 */
[----:B------:R-:W-:Y:S01]  /*3800*/  HMMA.16816.F32.BF16 R44, R60, R48, R44 ;  /* 0x000000303c2c723c */ /* 0x000fe2000004182c */
[----:B------:R-:W-:-:S07]  /*3810*/  IMNMX R13, R6, R5, PT ;  /* 0x00000005060d7217 */ /* 0x000fce0003800200 */
[C---:B------:R-:W-:Y:S08]  /*3820*/  HMMA.16816.F32.BF16 R40, R60.reuse, R50, R40 ;  /* 0x000000323c28723c */ /* 0x040ff00000041828 */
[C---:B------:R-:W-:Y:S08]  /*3830*/  HMMA.16816.F32.BF16 R36, R60.reuse, R20, R36 ;  /* 0x000000143c24723c */ /* 0x040ff00000041824 */
[C---:B------:R-:W-:Y:S08]  /*3840*/  HMMA.16816.F32.BF16 R32, R60.reuse, R22, R32 ;  /* 0x000000163c20723c */ /* 0x040ff00000041820 */
[C---:B------:R-:W-:Y:S08]  /*3850*/  HMMA.16816.F32.BF16 R28, R60.reuse, R16, R28 ;  /* 0x000000103c1c723c */ /* 0x040ff0000004181c */
[C---:B------:R-:W-:Y:S08]  /*3860*/  HMMA.16816.F32.BF16 R64, R60.reuse, R18, R64 ;  /* 0x000000123c40723c */ /* 0x040ff00000041840 */
[C---:B------:R-:W-:Y:S08]  /*3870*/  HMMA.16816.F32.BF16 R72, R60.reuse, R76, R72 ;  /* 0x0000004c3c48723c */ /* 0x040ff00000041848 */
[----:B------:R-:W-:Y:S01]  /*3880*/  HMMA.16816.F32.BF16 R68, R60, R78, R68 ;  /* 0x0000004e3c44723c */ /* 0x000fe20000041844 */
[----:B------:R-:W-:Y:S07]  /*3890*/  @!P3 BRA `(.L_x_1103) ;  /* 0x000001500000b947 */ /* 0x000fee0003800000 */
        /* <DEDUP_REMOVED lines=11> */
.L_x_1105:
[----:B------:R-:W-:-:S04]  /*3950*/  MOV R2, 0x1 ;  /* 0x0000000100027802 */ /* 0x000fc80000000f00 */
[----:B------:R-:W-:-:S13]  /*3960*/  ISETP.NE.AND P0, PT, R2, c[0x0][0x32c], PT ;  /* 0x0000cb0002007a0c */ /* 0x000fda0003f05270 */
[----:B------:R-:W-:-:S05]  /*3970*/  @P0 IMAD.HI.U32 R2, R15, c[0x0][0x330], RZ ;  /* 0x0000cc000f020a27 */ /* 0x000fca00078e00ff */
[----:B------:R-:W-:Y:S02]  /*3980*/  @P0 SHF.R.U32.HI R15, RZ, c[0x0][0x334], R2 ;  /* 0x0000cd00ff0f0a19 */ /* 0x000fe40000011602 */
.L_x_1106:
[----:B------:R-:W-:Y:S05]  /*3990*/  BSYNC B0 ;  /* 0x0000000000007941 */ /* 0x000fea0003800000 */
.L_x_1104:
[----:B------:R-:W-:-:S04]  /*39a0*/  IMAD R15, R15, c[0x0][0x32c], -R144 ;  /* 0x0000cb000f0f7a24 */ /* 0x000fc800078e0a90 */
[----:B------:R-:W-:-:S05]  /*39b0*/  IMAD.IADD R6, R15, 0x1, -R202 ;  /* 0x000000010f067824 */ /* 0x000fca00078e0aca */
[----:B------:R-:W-:Y:S02]  /*39c0*/  IADD3 R2, R6, c[0x0][0x32c], RZ ;  /* 0x0000cb0006027a10 */ /* 0x000fe40007ffe0ff */
[----:B------:R-:W-:Y:S02]  /*39d0*/  IMNMX R11, R11, R6, !PT ;  /* 0x000000060b0b7217 */ /* 0x000fe40007800200 */
[----:B------:R-:W-:Y:S02]  /*39e0*/  IMNMX R13, R13, R2, PT ;  /* 0x000000020d0d7217 */ /* 0x000fe40003800200 */
.L_x_1103:
        /* <DEDUP_REMOVED lines=65> */
.L_x_1109:
[----:B------:R-:W-:-:S04]  /*3e00*/  MOV R0, 0x1 ;  /* 0x0000000100007802 */ /* 0x000fc80000000f00 */
[----:B------:R-:W-:-:S13]  /*3e10*/  ISETP.NE.AND P0, PT, R0, c[0x0][0x32c], PT ;  /* 0x0000cb0000007a0c */ /* 0x000fda0003f05270 */
[----:B------:R-:W-:-:S05]  /*3e20*/  @P0 IMAD.HI.U32 R0, R5, c[0x0][0x330], RZ ;  /* 0x0000cc0005000a27 */ /* 0x000fca00078e00ff */
[----:B------:R-:W-:Y:S02]  /*3e30*/  @P0 SHF.R.U32.HI R5, RZ, c[0x0][0x334], R0 ;  /* 0x0000cd00ff050a19 */ /* 0x000fe40000011600 */
.L_x_1110:
[----:B------:R-:W-:Y:S05]  /*3e40*/  BSYNC B0 ;  /* 0x0000000000007941 */ /* 0x000fea0003800000 */
.L_x_1108:
[----:B------:R-:W-:-:S04]  /*3e50*/  IMAD R5, R5, c[0x0][0x32c], -R144 ;  /* 0x0000cb0005057a24 */ /* 0x000fc800078e0a90 */
[----:B------:R-:W-:-:S05]  /*3e60*/  IMAD.IADD R0, R5, 0x1, -R202 ;  /* 0x0000000105007824 */ /* 0x000fca00078e0aca */
[----:B------:R-:W-:Y:S02]  /*3e70*/  IADD3 R5, R0, c[0x0][0x32c], RZ ;  /* 0x0000cb0000057a10 */ /* 0x000fe40007ffe0ff */
[----:B------:R-:W-:Y:S02]  /*3e80*/  IMNMX R7, R7, R0, !PT ;  /* 0x0000000007077217 */ /* 0x000fe40007800200 */
[----:B------:R-:W-:Y:S02]  /*3e90*/  IMNMX R2, R2, R5, PT ;  /* 0x0000000502027217 */ /* 0x000fe40003800200 */
.L_x_1107:
[----:B------:R-:W-:Y:S01]  /*3ea0*/  ISETP.GT.AND P0, PT, R7, 0x8, P1 ;  /* 0x000000080700780c */ /* 0x000fe20000f04270 */
[----:B------:R-:W-:-:S04]  /*3eb0*/  DEPBAR.LE SB0, 0x2 ;  /* 0x000080800000791a */ /* 0x000fc80000000000 */
[----:B------:R-:W-:Y:S01]  /*3ec0*/  BAR.SYNC.DEFER_BLOCKING 0x0 ;  /* 0x0000000000007b1d */ /* 0x000fe20000010000 */
[----:B------:R-:W-:Y:S01]  /*3ed0*/  ISETP.LT.OR P0, PT, R2, 0x9, P0 ;  /* 0x000000090200780c */ /* 0x000fe20000701670 */
[----:B------:R-:W-:-:S03]  /*3ee0*/  IMAD.SHL.U32 R181, R3, 0x2, RZ ;  /* 0x0000000203b57824 */ /* 0x000fc600078e00ff */
[----:B------:R-:W-:Y:S01]  /*3ef0*/  FSEL R5, R42, -INF , !P0 ;  /* 0xff8000002a057808 */ /* 0x000fe20004000000 */
[--C-:B------:R-:W-:Y:S01]  /*3f00*/  IMAD R180, R4, 0x2, R181.reuse ;  /* 0x0000000204b47824 */ /* 0x100fe200078e02b5 */
[----:B------:R-:W-:Y:S01]  /*3f10*/  ISETP.GT.AND P0, PT, R7, 0x9, P1 ;  /* 0x000000090700780c */ /* 0x000fe20000f04270 */
[C---:B------:R-:W-:Y:S02]  /*3f20*/  IMAD.IADD R171, R186.reuse, 0x1, R181 ;  /* 0x00000001baab7824 */ /* 0x040fe400078e02b5 */
[----:B------:R-:W-:Y:S01]  /*3f30*/  IMAD.IADD R163, R186, 0x1, R180 ;  /* 0x00000001baa37824 */ /* 0x000fe200078e02b4 */
[----:B------:R-:W-:Y:S01]  /*3f40*/  ISETP.LT.OR P0, PT, R2, 0xa, P0 ;  /* 0x0000000a0200780c */ /* 0x000fe20000701670 */
[----:B------:R-:W-:-:S03]  /*3f50*/  IMAD R4, R4, 0x2, R171 ;  /* 0x0000000204047824 */ /* 0x000fc600078e02ab */
[----:B------:R-:W-:Y:S02]  /*3f60*/  FSEL R43, R43, -INF , !P0 ;  /* 0xff8000002b2b7808 */ /* 0x000fe40004000000 */
[----:B------:R-:W-:-:S04]  /*3f70*/  ISETP.GT.AND P0, PT, R7, 0x10, P1 ;  /* 0x000000100700780c */ /* 0x000fc80000f04270 */
[----:B------:R-:W-:Y:S01]  /*3f80*/  ISETP.LT.OR P0, PT, R2, 0x11, P0 ;  /* 0x000000110200780c */ /* 0x000fe20000701670 */
[----:B------:R-:W-:Y:S03]  /*3f90*/  LDSM.16.MT88.4 R56, [R180+0x2100] ;  /* 0x00210000b438783b */ /* 0x000fe60000004200 */
[----:B------:R-:W-:Y:S02]  /*3fa0*/  FSEL R15, R38, -INF , !P0 ;  /* 0xff800000260f7808 */ /* 0x000fe40004000000 */
[----:B------:R-:W-:Y:S01]  /*3fb0*/  ISETP.GT.AND P0, PT, R7, 0x11, P1 ;  /* 0x000000110700780c */ /* 0x000fe20000f04270 */
[----:B------:R-:W-:Y:S03]  /*3fc0*/  LDSM.16.MT88.4 R124, [R181+0x100] ;  /* 0x00010000b57c783b */ /* 0x000fe60000004200 */
[----:B------:R-:W-:Y:S01]  /*3fd0*/  ISETP.LT.OR P0, PT, R2, 0x12, P0 ;  /* 0x000000120200780c */ /* 0x000fe20000701670 */
[----:B------:R-:W-:Y:S03]  /*3fe0*/  LDSM.16.MT88.4 R104, [R171+0x100] ;  /* 0x00010000ab68783b */ /* 0x000fe60000004200 */
[----:B------:R-:W-:Y:S01]  /*3ff0*/  FSEL R13, R39, -INF , !P0 ;  /* 0xff800000270d7808 */ /* 0x000fe20004000000 */
[----:B------:R-:W-:Y:S01]  /*4000*/  LDSM.16.MT88.4 R112, [R180+0x100] ;  /* 0x00010000b470783b */ /* 0x000fe20000004200 */
[----:B------:R-:W-:-:S03]  /*4010*/  ISETP.GT.AND P0, PT, R7, 0x18, P1 ;  /* 0x000000180700780c */ /* 0x000fc60000f04270 */
[----:B------:R-:W-:Y:S01]  /*4020*/  LDSM.16.MT88.4 R120, [R4+0x100] ;  /* 0x000100000478783b */ /* 0x000fe20000004200 */
[----:B------:R-:W-:-:S03]  /*4030*/  ISETP.LT.OR P0, PT, R2, 0x19, P0 ;  /* 0x000000190200780c */ /* 0x000fc60000701670 */
[----:B------:R-:W-:Y:S01]  /*4040*/  LDSM.16.MT88.4 R48, [R171+0x2100] ;  /* 0x00210000ab30783b */ /* 0x000fe20000004200 */
        /* <DEDUP_REMOVED lines=12> */
[----:B------:R-:W-:-:S04]  /*4110*/  ISETP.GT.AND P0, PT, R7, 0x21, P1 ;  /* 0x000000210700780c */ /* 0x000fc80000f04270 */
[----:B------:R-:W-:-:S04]  /*4120*/  ISETP.LT.OR P0, PT, R2, 0x22, P0 ;  /* 0x000000220200780c */ /* 0x000fc80000701670 */
[----:B------:R-:W-:Y:S02]  /*4130*/  FSEL R173, R31, -INF , !P0 ;  /* 0xff8000001fad7808 */ /* 0x000fe40004000000 */
[----:B------:R-:W-:Y:S01]  /*4140*/  ISETP.GT.AND P0, PT, R7, 0x28, P1 ;  /* 0x000000280700780c */ /* 0x000fe20000f04270 */
[----:B------:R-:W-:Y:S03]  /*4150*/  LDSM.16.MT88.4 R28, [R163+0x900] ;  /* 0x00090000a31c783b */ /* 0x000fe60000004200 */
[----:B------:R-:W-:-:S04]  /*4160*/  ISETP.LT.OR P0, PT, R2, 0x29, P0 ;  /* 0x000000290200780c */ /* 0x000fc80000701670 */
        /* <DEDUP_REMOVED lines=15> */
[----:B------:R-:W-:-:S04]  /*4260*/  ISETP.GT.AND P0, PT, R7, RZ, P1 ;  /* 0x000000ff0700720c */ /* 0x000fc80000f04270 */
[----:B------:R-:W-:-:S04]  /*4270*/  ISETP.LT.OR P0, PT, R2, 0x1, P0 ;  /* 0x000000010200780c */ /* 0x000fc80000701670 */
[----:B------:R-:W-:Y:S02]  /*4280*/  FSEL R46, R46, -INF , !P0 ;  /* 0xff8000002e2e7808 */ /* 0x000fe40004000000 */
[----:B------:R-:W-:Y:S02]  /*4290*/  ISETP.GT.AND P0, PT, R7, 0x38, P1 ;  /* 0x000000380700780c */ /* 0x000fe40000f04270 */
[----:B------:R-:W-:Y:S02]  /*42a0*/  FMNMX.FTZ R16, R46, R47, !PT ;  /* 0x0000002f2e107209 */ /* 0x000fe40007810000 */
[----:B------:R-:W-:Y:S02]  /*42b0*/  ISETP.LT.OR P0, PT, R2, 0x39, P0 ;  /* 0x000000390200780c */ /* 0x000fe40000701670 */
[----:B------:R-:W-:Y:S02]  /*42c0*/  FMNMX.FTZ R16, R5, R16, !PT ;  /* 0x0000001005107209 */ /* 0x000fe40007810000 */
[----:B------:R-:W-:-:S02]  /*42d0*/  FSEL R141, R70, -INF , !P0 ;  /* 0xff800000468d7808 */ /* 0x000fc40004000000 */
[----:B------:R-:W-:Y:S02]  /*42e0*/  ISETP.GT.AND P0, PT, R7, 0x39, P1 ;  /* 0x000000390700780c */ /* 0x000fe40000f04270 */
[----:B------:R-:W-:Y:S02]  /*42f0*/  FMNMX.FTZ R7, R44, R14, !PT ;  /* 0x0000000e2c077209 */ /* 0x000fe40007810000 */
[----:B------:R-:W-:Y:S02]  /*4300*/  FMNMX.FTZ R16, R43, R16, !PT ;  /* 0x000000102b107209 */ /* 0x000fe40007810000 */
[----:B------:R-:W-:Y:S02]  /*4310*/  FMNMX.FTZ R7, R40, R7, !PT ;  /* 0x0000000728077209 */ /* 0x000fe40007810000 */
[----:B------:R-:W-:Y:S02]  /*4320*/  FMNMX.FTZ R16, R15, R16, !PT ;  /* 0x000000100f107209 */ /* 0x000fe40007810000 */
        /* <DEDUP_REMOVED lines=11> */
[----:B------:R-:W-:Y:S02]  /*43e0*/  ISETP.LT.OR P0, PT, R2, 0x3a, P0 ;  /* 0x0000003a0200780c */ /* 0x000fe40000701670 */
        /* <DEDUP_REMOVED lines=9> */
[----:B------:R-:W-:Y:S02]  /*4480*/  FSEL R169, R71, -INF , !P0 ;  /* 0xff80000047a97808 */ /* 0x000fe40004000000 */
[----:B------:R-:W-:Y:S02]  /*4490*/  FMNMX.FTZ R7, R142, R7, !PT ;  /* 0x000000078e077209 */ /* 0x000fe40007810000 */
[----:B------:R-:W-:Y:S02]  /*44a0*/  FMNMX.FTZ R16, R141, R16, !PT ;  /* 0x000000108d107209 */ /* 0x000fe40007810000 */
[----:B------:R-:W-:-:S02]  /*44b0*/  FMNMX.FTZ R0, R140, R7, !PT ;  /* 0x000000078c007209 */ /* 0x000fc40007810000 */
[----:B------:R-:W-:-:S03]  /*44c0*/  FMNMX.FTZ R16, R169, R16, !PT ;  /* 0x00000010a9107209 */ /* 0x000fc60007810000 */
[----:B------:R-:W1:Y:S02]  /*44d0*/  SHFL.BFLY PT, R7, R0, 0x2, 0x1f ;  /* 0x0c401f0000077f89 */ /* 0x000e6400000e0000 */
[----:B-1----:R-:W-:-:S05]  /*44e0*/  FMNMX.FTZ R7, R0, R7, !PT ;  /* 0x0000000700077209 */ /* 0x002fca0007810000 */
[----:B------:R-:W1:Y:S02]  /*44f0*/  SHFL.BFLY PT, R2, R7, 0x1, 0x1f ;  /* 0x0c201f0007027f89 */ /* 0x000e6400000e0000 */
[----:B-1----:R-:W-:Y:S02]  /*4500*/  FMNMX.FTZ R2, R7, R2, !PT ;  /* 0x0000000207027209 */ /* 0x002fe40007810000 */
[----:B------:R-:W1:Y:S02]  /*4510*/  SHFL.BFLY PT, R7, R16, 0x2, 0x1f ;  /* 0x0c401f0010077f89 */ /* 0x000e6400000e0000 */
[C---:B------:R-:W-:Y:S01]  /*4520*/  FSETP.NEU.FTZ.AND P0, PT, R2.reuse, -INF , PT ;  /* 0xff8000000200780b */ /* 0x040fe20003f1d000 */
[----:B------:R-:W-:-:S05]  /*4530*/  FMUL.FTZ R179, R2, c[0x0][0x2d0] ;  /* 0x0000b40002b37a20 */ /* 0x000fca0000410000 */
[----:B------:R-:W-:-:S05]  /*4540*/  FSEL R179, R179, RZ, P0 ;  /* 0x000000ffb3b37208 */ /* 0x000fca0000000000 */
[--C-:B------:R-:W-:Y:S02]  /*4550*/  FFMA.FTZ R156, R40, c[0x0][0x2d0], -R179.reuse ;  /* 0x0000b400289c7a23 */ /* 0x100fe400000108b3 */
[--C-:B------:R-:W-:Y:S02]  /*4560*/  FFMA.FTZ R159, R44, c[0x0][0x2d0], -R179.reuse ;  /* 0x0000b4002c9f7a23 */ /* 0x100fe400000108b3 */
[--C-:B------:R-:W-:Y:S02]  /*4570*/  FFMA.FTZ R158, R14, c[0x0][0x2d0], -R179.reuse ;  /* 0x0000b4000e9e7a23 */ /* 0x100fe400000108b3 */
[--C-:B------:R-:W-:Y:S01]  /*4580*/  FFMA.FTZ R153, R12, c[0x0][0x2d0], -R179.reuse ;  /* 0x0000b4000c997a23 */ /* 0x100fe200000108b3 */
[----:B------:R-:W-:Y:S01]  /*4590*/  MUFU.EX2 R156, R156 ;  /* 0x0000009c009c7308 */ /* 0x000fe20000000800 */
[--C-:B------:R-:W-:Y:S02]  /*45a0*/  FFMA.FTZ R148, R6, c[0x0][0x2d0], -R179.reuse ;  /* 0x0000b40006947a23 */ /* 0x100fe400000108b3 */
[--C-:B------:R-:W-:Y:S01]  /*45b0*/  FFMA.FTZ R157, R10, c[0x0][0x2d0], -R179.reuse ;  /* 0x0000b4000a9d7a23 */ /* 0x100fe200000108b3 */
[----:B-1----:R-:W-:Y:S01]  /*45c0*/  FMNMX.FTZ R7, R16, R7, !PT ;  /* 0x0000000710077209 */ /* 0x002fe20007810000 */
[--C-:B------:R-:W-:Y:S01]  /*45d0*/  FFMA.FTZ R152, R8, c[0x0][0x2d0], -R179.reuse ;  /* 0x0000b40008987a23 */ /* 0x100fe200000108b3 */
[----:B------:R-:W-:Y:S01]  /*45e0*/  LDSM.16.MT88.4 R16, [R180+0x2900] ;  /* 0x00290000b410783b */ /* 0x000fe20000004200 */
[--C-:B------:R-:W-:Y:S01]  /*45f0*/  FFMA.FTZ R151, R32, c[0x0][0x2d0], -R179.reuse ;  /* 0x0000b40020977a23 */ /* 0x100fe200000108b3 */
[----:B------:R-:W-:Y:S01]  /*4600*/  MUFU.EX2 R159, R159 ;  /* 0x0000009f009f7308 */ /* 0x000fe20000000800 */
[--C-:B------:R-:W-:Y:S01]  /*4610*/  FFMA.FTZ R167, R172, c[0x0][0x2d0], -R179.reuse ;  /* 0x0000b400aca77a23 */ /* 0x100fe200000108b3 */
[----:B------:R-:W1:Y:S01]  /*4620*/  SHFL.BFLY PT, R0, R7, 0x1, 0x1f ;  /* 0x0c201f0007007f89 */ /* 0x000e6200000e0000 */
[----:B------:R-:W-:-:S02]  /*4630*/  FFMA.FTZ R165, R170, c[0x0][0x2d0], -R179 ;  /* 0x0000b400aaa57a23 */ /* 0x000fc400000108b3 */
[--C-:B------:R-:W-:Y:S01]  /*4640*/  FFMA.FTZ R164, R164, c[0x0][0x2d0], -R179.reuse ;  /* 0x0000b400a4a47a23 */ /* 0x100fe200000108b3 */
[----:B------:R-:W-:Y:S01]  /*4650*/  LDSM.16.MT88.4 R32, [R180+0x900] ;  /* 0x00090000b420783b */ /* 0x000fe20000004200 */
[--C-:B------:R-:W-:Y:S01]  /*4660*/  FFMA.FTZ R166, R166, c[0x0][0x2d0], -R179.reuse ;  /* 0x0000b400a6a67a23 */ /* 0x100fe200000108b3 */
[----:B------:R-:W2:Y:S01]  /*4670*/  MUFU.EX2 R158, R158 ;  /* 0x0000009e009e7308 */ /* 0x000ea20000000800 */
[----:B------:R-:W-:-:S07]  /*4680*/  FFMA.FTZ R176, R176, c[0x0][0x2d0], -R179 ;  /* 0x0000b400b0b07a23 */ /* 0x000fce00000108b3 */
[----:B------:R-:W3:Y:S01]  /*4690*/  MUFU.EX2 R153, R153 ;  /* 0x0000009900997308 */ /* 0x000ee20000000800 */
[----:B--2---:R-:W-:-:S07]  /*46a0*/  F2FP.BF16.PACK_AB R96, R158, R159 ;  /* 0x0000009f9e60723e */ /* 0x004fce00000010ff */
[----:B------:R-:W-:Y:S01]  /*46b0*/  MUFU.EX2 R157, R157 ;  /* 0x0000009d009d7308 */ /* 0x000fe20000000800 */
[----:B-1----:R-:W-:Y:S01]  /*46c0*/  FMNMX.FTZ R0, R7, R0, !PT ;  /* 0x0000000007007209 */ /* 0x002fe20007810000 */
[----:B------:R-:W-:-:S03]  /*46d0*/  FADD.FTZ R159, R159, R158 ;  /* 0x0000009e9f9f7221 */ /* 0x000fc60000010000 */
[C---:B------:R-:W-:Y:S01]  /*46e0*/  FSETP.NEU.FTZ.AND P0, PT, R0.reuse, -INF , PT ;  /* 0xff8000000000780b */ /* 0x040fe20003f1d000 */
[----:B------:R-:W-:Y:S01]  /*46f0*/  FMUL.FTZ R168, R0, c[0x0][0x2d0] ;  /* 0x0000b40000a87a20 */ /* 0x000fe20000410000 */
[C---:B---3--:R-:W-:Y:S01]  /*4700*/  F2FP.BF16.PACK_AB R98, R153.reuse, R156 ;  /* 0x0000009c9962723e */ /* 0x048fe200000010ff */
[----:B------:R-:W-:Y:S01]  /*4710*/  MUFU.EX2 R152, R152 ;  /* 0x0000009800987308 */ /* 0x000fe20000000800 */
[----:B------:R-:W-:Y:S02]  /*4720*/  FADD.FTZ R156, R156, R159 ;  /* 0x0000009f9c9c7221 */ /* 0x000fe40000010000 */
[----:B------:R-:W-:Y:S02]  /*4730*/  FSEL R168, R168, RZ, P0 ;  /* 0x000000ffa8a87208 */ /* 0x000fe40000000000 */
[----:B------:R-:W-:-:S03]  /*4740*/  FADD.FTZ R156, R153, R156 ;  /* 0x0000009c999c7221 */ /* 0x000fc60000010000 */
[--C-:B------:R-:W-:Y:S01]  /*4750*/  FFMA.FTZ R155, R43, c[0x0][0x2d0], -R168.reuse ;  /* 0x0000b4002b9b7a23 */ /* 0x100fe200000108a8 */
[----:B------:R-:W-:Y:S01]  /*4760*/  MUFU.EX2 R151, R151 ;  /* 0x0000009700977308 */ /* 0x000fe20000000800 */
[----:B------:R-:W1:Y:S01]  /*4770*/  LDSM.16.MT88.4 R40, [R181+0x2100] ;  /* 0x00210000b528783b */ /* 0x000e620000004200 */
[--C-:B------:R-:W-:Y:S02]  /*4780*/  FFMA.FTZ R161, R46, c[0x0][0x2d0], -R168.reuse ;  /* 0x0000b4002ea17a23 */ /* 0x100fe400000108a8 */
[--C-:B------:R-:W-:Y:S02]  /*4790*/  FFMA.FTZ R160, R47, c[0x0][0x2d0], -R168.reuse ;  /* 0x0000b4002fa07a23 */ /* 0x100fe400000108a8 */
[--C-:B------:R-:W-:Y:S02]  /*47a0*/  FFMA.FTZ R162, R5, c[0x0][0x2d0], -R168.reuse ;  /* 0x0000b40005a27a23 */ /* 0x100fe400000108a8 */
[----:B------:R-:W2:Y:S01]  /*47b0*/  LDSM.16.MT88.4 R4, [R4+0x4100] ;  /* 0x004100000404783b */ /* 0x000ea20000004200 */
[----:B------:R-:W-:Y:S01]  /*47c0*/  MUFU.EX2 R161, R161 ;  /* 0x000000a100a17308 */ /* 0x000fe20000000800 */
[----:B------:R-:W-:-:S02]  /*47d0*/  FFMA.FTZ R150, R11, c[0x0][0x2d0], -R168 ;  /* 0x0000b4000b967a23 */ /* 0x000fc400000108a8 */
[--C-:B------:R-:W-:Y:S02]  /*47e0*/  FFMA.FTZ R3, R9, c[0x0][0x2d0], -R168.reuse ;  /* 0x0000b40009037a23 */ /* 0x100fe400000108a8 */
[----:B------:R-:W3:Y:S01]  /*47f0*/  LDSM.16.MT88.4 R8, [R181+0x2900] ;  /* 0x00290000b508783b */ /* 0x000ee20000004200 */
[--C-:B------:R-:W-:Y:S02]  /*4800*/  FFMA.FTZ R154, R15, c[0x0][0x2d0], -R168.reuse ;  /* 0x0000b4000f9a7a23 */ /* 0x100fe400000108a8 */
[----:B------:R-:W4:Y:S01]  /*4810*/  MUFU.EX2 R160, R160 ;  /* 0x000000a000a07308 */ /* 0x000f220000000800 */
[--C-:B------:R-:W-:Y:S02]  /*4820*/  FFMA.FTZ R149, R13, c[0x0][0x2d0], -R168.reuse ;  /* 0x0000b4000d957a23 */ /* 0x100fe400000108a8 */
[----:B------:R-:W5:Y:S01]  /*4830*/  LDSM.16.MT88.4 R12, [R163+0x2900] ;  /* 0x00290000a30c783b */ /* 0x000f620000004200 */
[--C-:B------:R-:W-:Y:S02]  /*4840*/  FFMA.FTZ R170, R209, c[0x0][0x2d0], -R168.reuse ;  /* 0x0000b400d1aa7a23 */ /* 0x100fe400000108a8 */
[----:B------:R-:W-:-:S02]  /*4850*/  FFMA.FTZ R173, R173, c[0x0][0x2d0], -R168 ;  /* 0x0000b400adad7a23 */ /* 0x000fc400000108a8 */
[----:B------:R-:W-:Y:S01]  /*4860*/  MUFU.EX2 R162, R162 ;  /* 0x000000a200a27308 */ /* 0x000fe20000000800 */
[--C-:B------:R-:W-:Y:S02]  /*4870*/  FFMA.FTZ R172, R203, c[0x0][0x2d0], -R168.reuse ;  /* 0x0000b400cbac7a23 */ /* 0x100fe400000108a8 */
[----:B------:R-:W-:Y:S02]  /*4880*/  FFMA.FTZ R177, R177, c[0x0][0x2d0], -R168 ;  /* 0x0000b400b1b17a23 */ /* 0x000fe400000108a8 */
[--C-:B------:R-:W-:Y:S02]  /*4890*/  FFMA.FTZ R203, R174, c[0x0][0x2d0], -R179.reuse ;  /* 0x0000b400aecb7a23 */ /* 0x100fe400000108b3 */
[--C-:B------:R-:W-:Y:S01]  /*48a0*/  FFMA.FTZ R174, R142, c[0x0][0x2d0], -R179.reuse ;  /* 0x0000b4008eae7a23 */ /* 0x100fe200000108b3 */
[----:B------:R-:W1:Y:S01]  /*48b0*/  MUFU.EX2 R155, R155 ;  /* 0x0000009b009b7308 */ /* 0x000e620000000800 */
[----:B----4-:R-:W-:Y:S01]  /*48c0*/  F2FP.BF16.PACK_AB R97, R160, R161 ;  /* 0x000000a1a061723e */ /* 0x010fe200000010ff */
[----:B------:R-:W-:-:S02]  /*48d0*/  FFMA.FTZ R179, R140, c[0x0][0x2d0], -R179 ;  /* 0x0000b4008cb37a23 */ /* 0x000fc400000108b3 */
[--C-:B------:R-:W-:Y:S02]  /*48e0*/  FFMA.FTZ R175, R175, c[0x0][0x2d0], -R168.reuse ;  /* 0x0000b400afaf7a23 */ /* 0x100fe400000108a8 */
[--C-:B------:R-:W-:Y:S02]  /*48f0*/  FFMA.FTZ R178, R143, c[0x0][0x2d0], -R168.reuse ;  /* 0x0000b4008fb27a23 */ /* 0x100fe400000108a8 */
[----:B------:R-:W-:Y:S01]  /*4900*/  MUFU.EX2 R148, R148 ;  /* 0x0000009400947308 */ /* 0x000fe20000000800 */
[--C-:B------:R-:W-:Y:S02]  /*4910*/  FFMA.FTZ R204, R141, c[0x0][0x2d0], -R168.reuse ;  /* 0x0000b4008dcc7a23 */ /* 0x100fe400000108a8 */
[----:B------:R-:W-:Y:S01]  /*4920*/  FFMA.FTZ R169, R169, c[0x0][0x2d0], -R168 ;  /* 0x0000b400a9a97a23 */ /* 0x000fe200000108a8 */
[----:B------:R-:W-:Y:S01]  /*4930*/  LDSM.16.MT88.4 R140, [R171+0x3900] ;  /* 0x00390000ab8c783b */ /* 0x000fe20000004200 */
[----:B------:R-:W-:Y:S01]  /*4940*/  FADD.FTZ R161, R161, R160 ;  /* 0x000000a0a1a17221 */ /* 0x000fe20000010000 */
[----:B-1----:R-:W-:-:S02]  /*4950*/  F2FP.BF16.PACK_AB R99, R155, R162 ;  /* 0x000000a29b63723e */ /* 0x002fc400000010ff */
[----:B------:R-:W-:Y:S01]  /*4960*/  MUFU.EX2 R154, R154 ;  /* 0x0000009a009a7308 */ /* 0x000fe20000000800 */
[----:B------:R-:W-:-:S04]  /*4970*/  FADD.FTZ R162, R162, R161 ;  /* 0x000000a1a2a27221 */ /* 0x000fc80000010000 */
[----:B------:R-:W-:Y:S01]  /*4980*/  FADD.FTZ R155, R155, R162 ;  /* 0x000000a29b9b7221 */ /* 0x000fe20000010000 */
[C---:B------:R-:W-:Y:S02]  /*4990*/  HMMA.16816.F32.BF16 R36, R96.reuse, R40, RZ ;  /* 0x000000286024723c */ /* 0x040fe400000418ff */
[----:B------:R-:W1:Y:S06]  /*49a0*/  MUFU.EX2 R149, R149 ;  /* 0x0000009500957308 */ /* 0x000e6c0000000800 */
[C---:B------:R-:W-:Y:S02]  /*49b0*/  HMMA.16816.F32.BF16 R52, R96.reuse, R56, RZ ;  /* 0x000000386034723c */ /* 0x040fe400000418ff */
[----:B------:R-:W-:Y:S06]  /*49c0*/  MUFU.EX2 R150, R150 ;  /* 0x0000009600967308 */ /* 0x000fec0000000800 */
[C---:B------:R-:W-:Y:S02]  /*49d0*/  HMMA.16816.F32.BF16 R40, R96.reuse, R42, RZ ;  /* 0x0000002a6028723c */ /* 0x040fe400000418ff */
[----:B------:R-:W4:Y:S06]  /*49e0*/  MUFU.EX2 R3, R3 ;  /* 0x0000000300037308 */ /* 0x000f2c0000000800 */
        /* <DEDUP_REMOVED lines=35> */
[C---:B--2---:R-:W-:Y:S07]  /*4c20*/  HMMA.16816.F32.BF16 R92, R96.reuse, R4, RZ ;  /* 0x00000004605c723c */ /* 0x044fee00000418ff */
        /* <DEDUP_REMOVED lines=8> */
[----:B----4-:R-:W-:Y:S01]  /*4cb0*/  F2FP.BF16.PACK_AB R7, R3, R150 ;  /* 0x000000960307723e */ /* 0x010fe200000010ff */
        /* <DEDUP_REMOVED lines=13> */
[C---:B-----5:R-:W-:Y:S08]  /*4d90*/  HMMA.16816.F32.BF16 R60, R4.reuse, R12, R60 ;  /* 0x0000000c043c723c */ /* 0x060ff0000004183c */
        /* <DEDUP_REMOVED lines=129> */
[----:B------:R-:W-:Y:S02]  /*55b0*/  IADD3 R14, -R207, 0x10, RZ ;  /* 0x00000010cf0e7810 */ /* 0x000fe40007ffe1ff */
[----:B------:R-:W-:Y:S01]  /*55c0*/  SHF.L.U64.HI R7, R206, 0x1, R133 ;  /* 0x00000001ce077819 */ /* 0x000fe20000010285 */
[----:B------:R-:W-:Y:S01]  /*55d0*/  IMAD R196, R3, c[0x0][0x2b8], R196 ;  /* 0x0000ae0003c47a24 */ /* 0x000fe200078e02c4 */
[----:B------:R-:W-:-:S03]  /*55e0*/  LOP3.LUT R14, R14, 0xf, RZ, 0xc0, !PT ;  /* 0x0000000f0e0e7812 */ /* 0x000fc600078ec0ff */
[----:B------:R-:W-:Y:S01]  /*55f0*/  IMAD.WIDE.U32 R10, R196, c[0x0][0x1e0], RZ ;  /* 0x00007800c40a7a25 */ /* 0x000fe200078e00ff */
[----:B------:R-:W-:-:S05]  /*5600*/  SHF.R.S32.HI R3, RZ, 0x1f, R196 ;  /* 0x0000001fff037819 */ /* 0x000fca00000114c4 */
[----:B------:R-:W-:-:S04]  /*5610*/  IMAD R3, R3, c[0x0][0x1e0], RZ ;  /* 0x0000780003037a24 */ /* 0x000fc800078e02ff */
[----:B------:R-:W-:Y:S02]  /*5620*/  IMAD R8, R196, c[0x0][0x1e4], R3 ;  /* 0x00007900c4087a24 */ /* 0x000fe400078e0203 */
[----:B------:R-:W-:Y:S02]  /*5630*/  IMAD.SHL.U32 R3, R205, 0x2, RZ ;  /* 0x00000002cd037824 */ /* 0x000fe400078e00ff */
[----:B------:R-:W-:Y:S02]  /*5640*/  IMAD.IADD R9, R11, 0x1, R8 ;  /* 0x000000010b097824 */ /* 0x000fe400078e0208 */
[----:B------:R-:W-:Y:S01]  /*5650*/  IMAD.MOV.U32 R8, RZ, RZ, R10 ;  /* 0x000000ffff087224 */ /* 0x000fe200078e000a */
[----:B------:R-:W-:Y:S02]  /*5660*/  SHF.L.U64.HI R10, R188, 0x1, R145 ;  /* 0x00000001bc0a7819 */ /* 0x000fe40000010291 */
[----:B--2---:R-:W-:Y:S01]  /*5670*/  SHF.R.S32.HI R6, RZ, 0x1f, R195 ;  /* 0x0000001fff067819 */ /* 0x004fe200000114c3 */
        /* <DEDUP_REMOVED lines=9> */
[----:B------:R-:W-:Y:S02]  /*5710*/  IADD3.X R11, R5, UR18, R11, P0, !PT ;  /* 0x00000012050b7c10 */ /* 0x000fe400087fe40b */
        /* <DEDUP_REMOVED lines=31> */
.L_x_1111:
[----:B------:R-:W-:Y:S01]  /*5910*/  ULDC.64 UR4, c[0x0][0x2c8] ;  /* 0x0000b20000047ab9 */ /* 0x000fe20000000a00 */
[----:B------:R-:W0:Y:S01]  /*5920*/  LDGDEPBAR ;  /* 0x00000000000079af */ /* 0x000e220000000000 */
[----:B------:R-:W-:Y:S01]  /*5930*/  UIMAD.WIDE.U32 UR20, UR7, UR4, URZ ;  /* 0x00000004071472a5 */ /* 0x000fe2000f8e003f */
[----:B------:R-:W-:-:S03]  /*5940*/  IADD3 R209, R147, -0x2, RZ ;  /* 0xfffffffe93d17810 */ /* 0x000fc60007ffe0ff */
[----:B------:R-:W-:-:S06]  /*5950*/  @UP1 USHF.R.U32.HI UR7, URZ, UR5, UR21 ;  /* 0x000000053f071299 */ /* 0x000fcc0008011615 */
[----:B------:R-:W-:-:S04]  /*5960*/  IADD3 R146, R146, UR7, RZ ;  /* 0x0000000792927c10 */ /* 0x000fc8000fffe0ff */
[----:B------:R-:W-:Y:S01]  /*5970*/  IADD3 R4, R146, c[0x0][0x328], RZ ;  /* 0x0000ca0092047a10 */ /* 0x000fe20007ffe0ff */
[----:B------:R-:W-:Y:S05]  /*5980*/  @!P3 BRA `(.L_x_1112) ;  /* 0x000001100000b947 */ /* 0x000fea0003800000 */
[C---:B------:R-:W-:Y:S02]  /*5990*/  ISETP.GT.AND P0, PT, R146.reuse, RZ, PT ;  /* 0x000000ff9200720c */ /* 0x040fe40003f04270 */
[----:B------:R-:W-:-:S11]  /*59a0*/  IADD3 R3, R146, -0x1, RZ ;  /* 0xffffffff92037810 */ /* 0x000fd60007ffe0ff */
[----:B------:R-:W-:Y:S05]  /*59b0*/  @P0 BRA `(.L_x_1113) ;  /* 0x0000007000000947 */ /* 0x000fea0003800000 */
[----:B------:R-:W-:Y:S02]  /*59c0*/  IMAD.MOV.U32 R3, RZ, RZ, 0x1 ;  /* 0x00000001ff037424 */ /* 0x000fe400078e00ff */
[----:B------:R-:W-:-:S03]  /*59d0*/  IMAD.MOV R146, RZ, RZ, -R146 ;  /* 0x000000ffff927224 */ /* 0x000fc600078e0a92 */
[----:B------:R-:W-:-:S13]  /*59e0*/  ISETP.NE.AND P0, PT, R3, c[0x0][0x32c], PT ;  /* 0x0000cb0003007a0c */ /* 0x000fda0003f05270 */
[----:B------:R-:W-:-:S05]  /*59f0*/  @P0 IMAD.HI.U32 R3, R146, c[0x0][0x330], RZ ;  /* 0x0000cc0092030a27 */ /* 0x000fca00078e00ff */
[----:B------:R-:W-:-:S04]  /*5a00*/  @P0 SHF.R.U32.HI R146, RZ, c[0x0][0x334], R3 ;  /* 0x0000cd00ff920a19 */ /* 0x000fc80000011603 */
[----:B------:R-:W-:Y:S01]  /*5a10*/  LOP3.LUT R3, RZ, R146, RZ, 0x33, !PT ;  /* 0x00000092ff037212 */ /* 0x000fe200078e33ff */
[----:B------:R-:W-:Y:S05]  /*5a20*/  BRA `(.L_x_1114) ;  /* 0x0000004000007947 */ /* 0x000fea0003800000 */
.L_x_1113:
[----:B------:R-:W-:-:S04]  /*5a30*/  MOV R5, 0x1 ;  /* 0x0000000100057802 */ /* 0x000fc80000000f00 */
[----:B------:R-:W-:-:S13]  /*5a40*/  ISETP.NE.AND P0, PT, R5, c[0x0][0x32c], PT ;  /* 0x0000cb0005007a0c */ /* 0x000fda0003f05270 */
[----:B------:R-:W-:-:S05]  /*5a50*/  @P0 IMAD.HI.U32 R5, R3, c[0x0][0x330], RZ ;  /* 0x0000cc0003050a27 */ /* 0x000fca00078e00ff */
[----:B------:R-:W-:Y:S02]  /*5a60*/  @P0 SHF.R.U32.HI R3, RZ, c[0x0][0x334], R5 ;  /* 0x0000cd00ff030a19 */ /* 0x000fe40000011605 */
.L_x_1114:
[----:B-1----:R-:W-:-:S05]  /*5a70*/  MOV R6, c[0x0][0x32c] ;  /* 0x0000cb0000067a02 */ /* 0x002fca0000000f00 */
[----:B------:R-:W-:-:S05]  /*5a80*/  IMAD R3, R3, R6, c[0x0][0x32c] ;  /* 0x0000cb0003037624 */ /* 0x000fca00078e0206 */
[----:B------:R-:W-:-:S04]  /*5a90*/  IMNMX R4, R4, R3, PT ;  /* 0x0000000304047217 */ /* 0x000fc80003800200 */
.L_x_1112:
        /* <DEDUP_REMOVED lines=20> */
[----:B------:R-:W-:Y:S01]  /*5be0*/  UMOV UR20, URZ ;  /* 0x0000003f00147c82 */ /* 0x000fe20008000000 */
[----:B------:R-:W-:Y:S01]  /*5bf0*/  SEL R184, R184, 0xffffffe0, !P1 ;  /* 0xffffffe0b8b87807 */ /* 0x000fe20004800000 */
[----:B------:R-:W-:-:S02]  /*5c00*/  UMOV UR5, 0x1 ;  /* 0x0000000100057882 */ /* 0x000fc40000000000 */
.L_x_1126:
[----:B------:R-:W-:Y:S04]  /*5c10*/  DEPBAR.LE SB0, 0x2 ;  /* 0x000080800000791a */ /* 0x000fe80000000000 */
[----:B------:R-:W-:Y:S01]  /*5c20*/  BAR.SYNC.DEFER_BLOCKING 0x0 ;  /* 0x0000000000007b1d */ /* 0x000fe20000010000 */
[----:B------:R-:W-:Y:S01]  /*5c30*/  UIMAD UR4, UR5, 0x6000, URZ ;  /* 0x00006000050478a4 */ /* 0x000fe2000f8e023f */
[----:B------:R-:W-:Y:S05]  /*5c40*/  ISETP.GE.AND P0, PT, R190, R209, PT ;  /* 0x000000d1be00720c */ /* 0x000fea0003f06270 */
[----:B-1----:R-:W-:Y:S05]  /*5c50*/  IADD3 R134, R187, UR4, RZ ;  /* 0x00000004bb867c10 */ /* 0x002fea000fffe0ff */
[----:B------:R-:W-:Y:S01]  /*5c60*/  IMAD.IADD R0, R184, 0x1, R134 ;  /* 0x00000001b8007824 */ /* 0x000fe200078e0286 */
[----:B------:R1:W2:Y:S04]  /*5c70*/  LDSM.16.M88.4 R136, [R189] ;  /* 0x00000000bd88783b */ /* 0x0002a80000000200 */
        /* <DEDUP_REMOVED lines=20> */
[----:B------:R-:W-:Y:S02]  /*5dc0*/  IMAD R6, R195, c[0x0][0x21c], R6 ;  /* 0x00008700c3067a24 */ /* 0x000fe400078e0206 */
[----:B------:R-:W-:Y:S04]  /*5dd0*/  IMAD.IADD R9, R9, 0x1, R5 ;  /* 0x0000000109097824 */ /* 0x000fe800078e0205 */
[----:B------:R-:W-:Y:S05]  /*5de0*/  IMAD.WIDE.U32 R8, R195, c[0x0][0x218], R8 ;  /* 0x00008600c3087a25 */ /* 0x000fea00078e0008 */
[----:B------:R-:W-:Y:S02]  /*5df0*/  IADD3 R5, P0, R8, UR16, RZ ;  /* 0x0000001008057c10 */ /* 0x000fe4000ff1e0ff */
[----:B------:R-:W-:Y:S02]  /*5e00*/  IADD3 R8, -R212, 0x10, RZ ;  /* 0x00000010d4087810 */ /* 0x000fe40007ffe1ff */
[----:B------:R-:W-:Y:S02]  /*5e10*/  IADD3.X R6, R9, UR9, R6, P0, !PT ;  /* 0x0000000909067c10 */ /* 0x000fe400087fe406 */
[C---:B------:R-:W-:Y:S02]  /*5e20*/  LEA R4, P0, R5.reuse, c[0x0][0x1f8], 0x1 ;  /* 0x00007e0005047a11 */ /* 0x040fe400078008ff */
[----:B------:R-:W-:Y:S02]  /*5e30*/  LOP3.LUT R8, R8, 0xf, RZ, 0xc0, !PT ;  /* 0x0000000f08087812 */ /* 0x000fe400078ec0ff */
[----:B------:R-:W-:Y:S02]  /*5e40*/  LEA.HI.X R2, R5, c[0x0][0x1fc], R6, 0x1, P0 ;  /* 0x00007f0005027a11 */ /* 0x000fe400000f0c06 */
[----:B------:R-:W5:Y:S04]  /*5e50*/  SHFL.IDX PT, R6, R4, 0x1, 0x181f ;  /* 0x00381f0004067f89 */ /* 0x000f6800000e0000 */
[----:B------:R-:W4:Y:S04]  /*5e60*/  SHFL.IDX PT, R10, R2, 0x1, 0x181f ;  /* 0x00381f00020a7f89 */ /* 0x000f2800000e0000 */
[----:B------:R-:W3:Y:S04]  /*5e70*/  SHFL.IDX PT, R5, R4, RZ, 0x181f ;  /* 0x00181fff04057589 */ /* 0x000ee800000e0000 */
[----:B------:R-:W2:Y:S01]  /*5e80*/  SHFL.IDX PT, R2, R2, RZ, 0x181f ;  /* 0x00181fff02027589 */ /* 0x000ea200000e0000 */
[----:B-----5:R-:W-:Y:S04]  /*5e90*/  IADD3 R12, P1, P0, R13, R6, R216 ;  /* 0x000000060d0c7210 */ /* 0x020fe8000783e0d8 */
[----:B----4-:R-:W-:Y:S02]  /*5ea0*/  IADD3.X R13, RZ, R10, R217, P1, P0 ;  /* 0x0000000aff0d7210 */ /* 0x010fe40000fe04d9 */
[----:B------:R-:W-:Y:S04]  /*5eb0*/  IADD3 R8, P1, P0, R8, R6, R213 ;  /* 0x0000000608087210 */ /* 0x000fe8000783e0d5 */
[----:B------:R-:W-:Y:S02]  /*5ec0*/  IADD3.X R9, RZ, R10, R214, P1, P0 ;  /* 0x0000000aff097210 */ /* 0x000fe40000fe04d6 */
[----:B------:R-:W-:Y:S04]  /*5ed0*/  IADD3 R6, P1, P0, R7, R6, R210 ;  /* 0x0000000607067210 */ /* 0x000fe8000783e0d2 */
[----:B------:R-:W-:Y:S02]  /*5ee0*/  IADD3.X R7, RZ, R10, R211, P1, P0 ;  /* 0x0000000aff077210 */ /* 0x000fe40000fe04d3 */
[C---:B---3--:R-:W-:Y:S05]  /*5ef0*/  IADD3 R16, P0, R5.reuse, R216, RZ ;  /* 0x000000d805107210 */ /* 0x048fea0007f1e0ff */
[C---:B--2---:R-:W-:Y:S01]  /*5f00*/  IMAD.X R17, R2.reuse, 0x1, R217, P0 ;  /* 0x0000000102117824 */ /* 0x044fe200000e06d9 */
[C---:B------:R-:W-:Y:S05]  /*5f10*/  IADD3 R14, P0, R5.reuse, R213, RZ ;  /* 0x000000d5050e7210 */ /* 0x040fea0007f1e0ff */
[C---:B------:R-:W-:Y:S01]  /*5f20*/  IMAD.X R15, R2.reuse, 0x1, R214, P0 ;  /* 0x00000001020f7824 */ /* 0x040fe200000e06d6 */
[----:B------:R-:W-:Y:S01]  /*5f30*/  IADD3 R18, P0, R5, R210, RZ ;  /* 0x000000d205127210 */ /* 0x000fe20007f1e0ff */
[----:B------:R-:W-:Y:S04]  /*5f40*/  IMAD.U32 R5, RZ, RZ, UR20 ;  /* 0x00000014ff057e24 */ /* 0x000fe8000f8e00ff */
[----:B------:R-:W-:Y:S02]  /*5f50*/  IMAD R11, R5, 0x6000, R194 ;  /* 0x00006000050b7824 */ /* 0x000fe400078e02c2 */
[----:B------:R-:W-:Y:S01]  /*5f60*/  IMAD.X R19, R2, 0x1, R211, P0 ;  /* 0x0000000102137824 */ /* 0x000fe200000e06d3 */
[----:B------:R-:W-:Y:S02]  /*5f70*/  ISETP.NE.U32.AND P0, PT, R215, RZ, PT ;  /* 0x000000ffd700720c */ /* 0x000fe40003f05070 */
        /* <DEDUP_REMOVED lines=10> */
.L_x_1116:
[C---:B--23--:R-:W-:Y:S01]  /*6020*/  HMMA.16816.F32.BF16 R4, R136.reuse, R140, RZ ;  /* 0x0000008c8804723c */ /* 0x04cfe200000418ff */
[----:B------:R-:W0:Y:S01]  /*6030*/  LDGDEPBAR ;  /* 0x00000000000079af */ /* 0x000e220000000000 */
[----:B------:R-:W-:Y:S01]  /*6040*/  PLOP3.LUT P0, PT, PT, PT, UP1, 0x80, 0x0 ;  /* 0x000000000000781c */ /* 0x000fe20003f0f018 */
[----:B------:R-:W-:Y:S01]  /*6050*/  UIADD3 UR7, UR20, 0x1, URZ ;  /* 0x0000000114077890 */ /* 0x000fe2000fffe03f */
[C---:B------:R-:W-:Y:S01]  /*6060*/  IMAD.IADD R2, R135.reuse, 0x1, R134 ;  /* 0x0000000187027824 */ /* 0x040fe200078e0286 */
[----:B------:R-:W-:Y:S01]  /*6070*/  IADD3 R134, R184, R134, R135 ;  /* 0x00000086b8867210 */ /* 0x000fe20007ffe087 */
[----:B------:R-:W-:Y:S01]  /*6080*/  IMAD.IADD R133, R135, 0x1, R0 ;  /* 0x0000000187857824 */ /* 0x000fe200078e0200 */
[----:B------:R-:W-:Y:S01]  /*6090*/  ISETP.GE.AND P3, PT, R193, 0x1, PT ;  /* 0x00000001c100780c */ /* 0x000fe20003f66270 */
[C---:B------:R-:W-:Y:S01]  /*60a0*/  HMMA.16816.F32.BF16 R8, R136.reuse, R142, RZ ;  /* 0x0000008e8808723c */ /* 0x040fe200000418ff */
[----:B------:R-:W-:Y:S01]  /*60b0*/  LDSM.16.M88.4 R140, [R2+0xc100] ;  /* 0x00c10000028c783b */ /* 0x000fe20000000200 */
[----:B------:R-:W-:Y:S04]  /*60c0*/  UISETP.GE.AND UP0, UPT, UR20, 0x1, UPT ;  /* 0x000000011400788c */ /* 0x000fe8000bf06270 */
[----:B------:R-:W-:Y:S01]  /*60d0*/  USEL UR20, UR7, URZ, !UP0 ;  /* 0x0000003f07147287 */ /* 0x000fe2000c000000 */
[----:B------:R-:W-:Y:S01]  /*60e0*/  LDSM.16.M88.4 R176, [R134+0x11100] ;  /* 0x0111000086b0783b */ /* 0x000fe20000000200 */
[C---:B----4-:R-:W-:Y:S01]  /*60f0*/  HMMA.16816.F32.BF16 R12, R136.reuse, R144, RZ ;  /* 0x00000090880c723c */ /* 0x050fe200000418ff */
[----:B------:R-:W-:Y:S01]  /*6100*/  @P0 IMAD.HI.U32 R219, R201, c[0x0][0x2c8], RZ ;  /* 0x0000b200c9db0a27 */ /* 0x000fe200078e00ff */
[----:B------:R-:W-:Y:S06]  /*6110*/  PLOP3.LUT P0, PT, PT, PT, UP1, 0x80, 0x0 ;  /* 0x000000000000781c */ /* 0x000fec0003f0f018 */
[C---:B------:R-:W-:Y:S01]  /*6120*/  HMMA.16816.F32.BF16 R16, R136.reuse, R146, RZ ;  /* 0x000000928810723c */ /* 0x040fe200000418ff */
[----:B------:R-:W-:Y:S07]  /*6130*/  LDSM.16.M88.4 R144, [R2+0xc900] ;  /* 0x00c900000290783b */ /* 0x000fee0000000200 */
[C---:B-1----:R-:W-:Y:S08]  /*6140*/  HMMA.16816.F32.BF16 R20, R136.reuse, R148, RZ ;  /* 0x000000948814723c */ /* 0x042ff000000418ff */
[C---:B------:R-:W-:Y:S01]  /*6150*/  HMMA.16816.F32.BF16 R24, R136.reuse, R150, RZ ;  /* 0x000000968818723c */ /* 0x040fe200000418ff */
[----:B------:R-:W-:Y:S07]  /*6160*/  LDSM.16.M88.4 R148, [R2+0xd100] ;  /* 0x00d100000294783b */ /* 0x000fee0000000200 */
[C---:B------:R-:W-:Y:S08]  /*6170*/  HMMA.16816.F32.BF16 R28, R136.reuse, R152, RZ ;  /* 0x00000098881c723c */ /* 0x040ff000000418ff */
[----:B------:R-:W-:Y:S01]  /*6180*/  HMMA.16816.F32.BF16 R32, R136, R154, RZ ;  /* 0x0000009a8820723c */ /* 0x000fe200000418ff */
[----:B------:R-:W1:Y:S06]  /*6190*/  LDSM.16.M88.4 R136, [R183] ;  /* 0x00000000b788783b */ /* 0x000e6c0000000200 */
[----:B------:R-:W2:Y:S01]  /*61a0*/  LDSM.16.M88.4 R152, [R2+0xd900] ;  /* 0x00d900000298783b */ /* 0x000ea20000000200 */
        /* <DEDUP_REMOVED lines=11> */
[----:B------:R-:W3:Y:S06]  /*6260*/  LDSM.16.M88.4 R156, [R182] ;  /* 0x00000000b69c783b */ /* 0x000eec0000000200 */
[----:B------:R-:W-:Y:S01]  /*6270*/  LDSM.16.M88.4 R172, [R134+0x10900] ;  /* 0x0109000086ac783b */ /* 0x000fe20000000200 */
[C---:B-1----:R-:W-:Y:S08]  /*6280*/  HMMA.16816.F32.BF16 R4, R136.reuse, R140, R4 ;  /* 0x0000008c8804723c */ /* 0x042ff00000041804 */
[C---:B------:R-:W-:Y:S01]  /*6290*/  HMMA.16816.F32.BF16 R8, R136.reuse, R142, R8 ;  /* 0x0000008e8808723c */ /* 0x040fe20000041808 */
[----:B------:R-:W1:Y:S07]  /*62a0*/  LDSM.16.M88.4 R140, [R133+0xc900] ;  /* 0x00c90000858c783b */ /* 0x000e6e0000000200 */
[C---:B------:R-:W-:Y:S08]  /*62b0*/  HMMA.16816.F32.BF16 R12, R136.reuse, R144, R12 ;  /* 0x00000090880c723c */ /* 0x040ff0000004180c */
[C---:B------:R-:W-:Y:S01]  /*62c0*/  HMMA.16816.F32.BF16 R16, R136.reuse, R146, R16 ;  /* 0x000000928810723c */ /* 0x040fe20000041810 */
[----:B------:R-:W4:Y:S07]  /*62d0*/  LDSM.16.M88.4 R144, [R133+0xd100] ;  /* 0x00d100008590783b */ /* 0x000f2e0000000200 */
[C---:B------:R-:W-:Y:S08]  /*62e0*/  HMMA.16816.F32.BF16 R20, R136.reuse, R148, R20 ;  /* 0x000000948814723c */ /* 0x040ff00000041814 */
[C---:B------:R-:W-:Y:S01]  /*62f0*/  HMMA.16816.F32.BF16 R24, R136.reuse, R150, R24 ;  /* 0x000000968818723c */ /* 0x040fe20000041818 */
[----:B------:R-:W5:Y:S07]  /*6300*/  LDSM.16.M88.4 R148, [R133+0xd900] ;  /* 0x00d900008594783b */ /* 0x000f6e0000000200 */
[C---:B--2---:R-:W-:Y:S08]  /*6310*/  HMMA.16816.F32.BF16 R28, R136.reuse, R152, R28 ;  /* 0x00000098881c723c */ /* 0x044ff0000004181c */
[----:B------:R-:W-:Y:S01]  /*6320*/  HMMA.16816.F32.BF16 R32, R136, R154, R32 ;  /* 0x0000009a8820723c */ /* 0x000fe20000041820 */
[----:B------:R-:W-:Y:S06]  /*6330*/  LDSM.16.M88.4 R136, [R189+0x4000] ;  /* 0x00400000bd88783b */ /* 0x000fec0000000200 */
[----:B------:R-:W2:Y:S01]  /*6340*/  LDSM.16.M88.4 R152, [R187+UR4+0xe100] ;  /* 0x00e10004bb98783b */ /* 0x000ea20008000200 */
[C---:B---3--:R-:W-:Y:S08]  /*6350*/  HMMA.16816.F32.BF16 R4, R156.reuse, R160, R4 ;  /* 0x000000a09c04723c */ /* 0x048ff00000041804 */
[C---:B------:R-:W-:Y:S01]  /*6360*/  HMMA.16816.F32.BF16 R8, R156.reuse, R162, R8 ;  /* 0x000000a29c08723c */ /* 0x040fe20000041808 */
[----:B------:R-:W-:Y:S07]  /*6370*/  LDSM.16.M88.4 R160, [R187+UR4+0xf100] ;  /* 0x00f10004bba0783b */ /* 0x000fee0008000200 */
[C---:B-1----:R-:W-:Y:S08]  /*6380*/  HMMA.16816.F32.BF16 R12, R156.reuse, R140, R12 ;  /* 0x0000008c9c0c723c */ /* 0x042ff0000004180c */
[C---:B------:R-:W-:Y:S01]  /*6390*/  HMMA.16816.F32.BF16 R16, R156.reuse, R142, R16 ;  /* 0x0000008e9c10723c */ /* 0x040fe20000041810 */
[----:B------:R-:W1:Y:S07]  /*63a0*/  LDSM.16.M88.4 R140, [R187+UR4+0xe900] ;  /* 0x00e90004bb8c783b */ /* 0x000e6e0008000200 */
[C---:B----4-:R-:W-:Y:S08]  /*63b0*/  HMMA.16816.F32.BF16 R20, R156.reuse, R144, R20 ;  /* 0x000000909c14723c */ /* 0x050ff00000041814 */
[C---:B------:R-:W-:Y:S01]  /*63c0*/  HMMA.16816.F32.BF16 R24, R156.reuse, R146, R24 ;  /* 0x000000929c18723c */ /* 0x040fe20000041818 */
[----:B------:R-:W3:Y:S07]  /*63d0*/  LDSM.16.M88.4 R144, [R187+UR4+0xf900] ;  /* 0x00f90004bb90783b */ /* 0x000eee0008000200 */
[C---:B-----5:R-:W-:Y:S08]  /*63e0*/  HMMA.16816.F32.BF16 R28, R156.reuse, R148, R28 ;  /* 0x000000949c1c723c */ /* 0x060ff0000004181c */
[----:B------:R-:W-:Y:S01]  /*63f0*/  HMMA.16816.F32.BF16 R32, R156, R150, R32 ;  /* 0x000000969c20723c */ /* 0x000fe20000041820 */
[----:B------:R-:W4:Y:S06]  /*6400*/  LDSM.16.M88.4 R148, [R0+0xe900] ;  /* 0x00e900000094783b */ /* 0x000f2c0000000200 */
[----:B------:R-:W-:Y:S01]  /*6410*/  LDSM.16.M88.4 R156, [R2+0xf900] ;  /* 0x00f90000029c783b */ /* 0x000fe20000000200 */
[C---:B--2---:R-:W-:Y:S08]  /*6420*/  HMMA.16816.F32.BF16 R4, R136.reuse, R152, R4 ;  /* 0x000000988804723c */ /* 0x044ff00000041804 */
        /* <DEDUP_REMOVED lines=8> */
[C---:B---3--:R-:W-:Y:S08]  /*64b0*/  HMMA.16816.F32.BF16 R28, R136.reuse, R144, R28 ;  /* 0x00000090881c723c */ /* 0x048ff0000004181c */
[----:B------:R-:W-:Y:S01]  /*64c0*/  HMMA.16816.F32.BF16 R32, R136, R146, R32 ;  /* 0x000000928820723c */ /* 0x000fe20000041820 */
[----:B------:R-:W-:Y:S06]  /*64d0*/  LDSM.16.M88.4 R136, [R183+0x4000] ;  /* 0x00400000b788783b */ /* 0x000fec0000000200 */
[----:B------:R-:W2:Y:S01]  /*64e0*/  LDSM.16.M88.4 R144, [R2+0xe100] ;  /* 0x00e100000290783b */ /* 0x000ea20000000200 */
[C---:B------:R-:W-:Y:S08]  /*64f0*/  HMMA.16816.F32.BF16 R4, R164.reuse, R168, R4 ;  /* 0x000000a8a404723c */ /* 0x040ff00000041804 */
[C---:B------:R-:W-:Y:S01]  /*6500*/  HMMA.16816.F32.BF16 R8, R164.reuse, R170, R8 ;  /* 0x000000aaa408723c */ /* 0x040fe20000041808 */
[----:B------:R-:W-:Y:S07]  /*6510*/  LDSM.16.M88.4 R168, [R134+0xf900] ;  /* 0x00f9000086a8783b */ /* 0x000fee0000000200 */
[C---:B----4-:R-:W-:Y:S08]  /*6520*/  HMMA.16816.F32.BF16 R12, R164.reuse, R148, R12 ;  /* 0x00000094a40c723c */ /* 0x050ff0000004180c */
[C---:B------:R-:W-:Y:S01]  /*6530*/  HMMA.16816.F32.BF16 R16, R164.reuse, R150, R16 ;  /* 0x00000096a410723c */ /* 0x040fe20000041810 */
[----:B------:R-:W3:Y:S07]  /*6540*/  LDSM.16.M88.4 R148, [R2+0xe900] ;  /* 0x00e900000294783b */ /* 0x000eee0000000200 */
[C---:B-1----:R-:W-:Y:S08]  /*6550*/  HMMA.16816.F32.BF16 R20, R164.reuse, R140, R20 ;  /* 0x0000008ca414723c */ /* 0x042ff00000041814 */
[C---:B------:R-:W-:Y:S01]  /*6560*/  HMMA.16816.F32.BF16 R24, R164.reuse, R142, R24 ;  /* 0x0000008ea418723c */ /* 0x040fe20000041818 */
[----:B------:R-:W1:Y:S07]  /*6570*/  LDSM.16.M88.4 R140, [R2+0xf100] ;  /* 0x00f10000028c783b */ /* 0x000e6e0000000200 */
[C---:B------:R-:W-:Y:S08]  /*6580*/  HMMA.16816.F32.BF16 R28, R164.reuse, R152, R28 ;  /* 0x00000098a41c723c */ /* 0x040ff0000004181c */
[----:B------:R-:W-:Y:S01]  /*6590*/  HMMA.16816.F32.BF16 R32, R164, R154, R32 ;  /* 0x0000009aa420723c */ /* 0x000fe20000041820 */
[----:B------:R-:W4:Y:S06]  /*65a0*/  LDSM.16.M88.4 R152, [R182+0x4000] ;  /* 0x00400000b698783b */ /* 0x000f2c0000000200 */
[----:B------:R-:W-:Y:S01]  /*65b0*/  LDSM.16.M88.4 R164, [R134+0xf100] ;  /* 0x00f1000086a4783b */ /* 0x000fe20000000200 */
[C---:B--2---:R-:W-:Y:S08]  /*65c0*/  HMMA.16816.F32.BF16 R4, R136.reuse, R144, R4 ;  /* 0x000000908804723c */ /* 0x044ff00000041804 */
[C---:B------:R-:W-:Y:S01]  /*65d0*/  HMMA.16816.F32.BF16 R8, R136.reuse, R146, R8 ;  /* 0x000000928808723c */ /* 0x040fe20000041808 */
[----:B------:R-:W2:Y:S07]  /*65e0*/  LDSM.16.M88.4 R144, [R134+0xe900] ;  /* 0x00e900008690783b */ /* 0x000eae0000000200 */
[C---:B---3--:R-:W-:Y:S08]  /*65f0*/  HMMA.16816.F32.BF16 R12, R136.reuse, R148, R12 ;  /* 0x00000094880c723c */ /* 0x048ff0000004180c */
[C---:B------:R-:W-:Y:S01]  /*6600*/  HMMA.16816.F32.BF16 R16, R136.reuse, R150, R16 ;  /* 0x000000968810723c */ /* 0x040fe20000041810 */
[----:B------:R-:W-:Y:S07]  /*6610*/  LDSM.16.M88.4 R148, [R187+UR4+0x10100] ;  /* 0x01010004bb94783b */ /* 0x000fee0008000200 */
[C---:B-1----:R-:W-:Y:S08]  /*6620*/  HMMA.16816.F32.BF16 R20, R136.reuse, R140, R20 ;  /* 0x0000008c8814723c */ /* 0x042ff00000041814 */
[C---:B------:R-:W-:Y:S01]  /*6630*/  HMMA.16816.F32.BF16 R24, R136.reuse, R142, R24 ;  /* 0x0000008e8818723c */ /* 0x040fe20000041818 */
[----:B------:R-:W1:Y:S07]  /*6640*/  LDSM.16.M88.4 R140, [R189+0x8000] ;  /* 0x00800000bd8c783b */ /* 0x000e6e0000000200 */
[C---:B------:R-:W-:Y:S08]  /*6650*/  HMMA.16816.F32.BF16 R28, R136.reuse, R156, R28 ;  /* 0x0000009c881c723c */ /* 0x040ff0000004181c */
[----:B------:R-:W-:Y:S01]  /*6660*/  HMMA.16816.F32.BF16 R32, R136, R158, R32 ;  /* 0x0000009e8820723c */ /* 0x000fe20000041820 */
[----:B------:R-:W3:Y:S06]  /*6670*/  LDSM.16.M88.4 R136, [R187+UR4+0x10900] ;  /* 0x01090004bb88783b */ /* 0x000eec0008000200 */
[----:B------:R-:W-:Y:S01]  /*6680*/  LDSM.16.M88.4 R156, [R187+UR4+0x11900] ;  /* 0x01190004bb9c783b */ /* 0x000fe20008000200 */
        /* <DEDUP_REMOVED lines=8> */
[----:B------:R-:W4:Y:S07]  /*6710*/  LDSM.16.M88.4 R164, [R0+0x10100] ;  /* 0x0101000000a4783b */ /* 0x000f2e0000000200 */
[C---:B------:R-:W-:Y:S08]  /*6720*/  HMMA.16816.F32.BF16 R28, R152.reuse, R168, R28 ;  /* 0x000000a8981c723c */ /* 0x040ff0000004181c */
[----:B------:R-:W-:Y:S01]  /*6730*/  HMMA.16816.F32.BF16 R32, R152, R170, R32 ;  /* 0x000000aa9820723c */ /* 0x000fe20000041820 */
[----:B------:R-:W5:Y:S06]  /*6740*/  LDSM.16.M88.4 R152, [R0+0x10900] ;  /* 0x010900000098783b */ /* 0x000f6c0000000200 */
[----:B------:R-:W-:Y:S01]  /*6750*/  LDSM.16.M88.4 R168, [R133+0x10100] ;  /* 0x0101000085a8783b */ /* 0x000fe20000000200 */
[C---:B-1----:R-:W-:Y:S08]  /*6760*/  HMMA.16816.F32.BF16 R4, R140.reuse, R148, R4 ;  /* 0x000000948c04723c */ /* 0x042ff00000041804 */
[C---:B------:R-:W-:Y:S01]  /*6770*/  HMMA.16816.F32.BF16 R8, R140.reuse, R150, R8 ;  /* 0x000000968c08723c */ /* 0x040fe20000041808 */
[----:B------:R-:W1:Y:S07]  /*6780*/  LDSM.16.M88.4 R148, [R0+0x11100] ;  /* 0x011100000094783b */ /* 0x000e6e0000000200 */
[C---:B---3--:R-:W-:Y:S08]  /*6790*/  HMMA.16816.F32.BF16 R12, R140.reuse, R136, R12 ;  /* 0x000000888c0c723c */ /* 0x048ff0000004180c */
[C---:B------:R-:W-:Y:S01]  /*67a0*/  HMMA.16816.F32.BF16 R16, R140.reuse, R138, R16 ;  /* 0x0000008a8c10723c */ /* 0x040fe20000041810 */
[----:B------:R-:W3:Y:S07]  /*67b0*/  LDSM.16.M88.4 R136, [R0+0x11900] ;  /* 0x011900000088783b */ /* 0x000eee0000000200 */
[C---:B--2---:R-:W-:Y:S08]  /*67c0*/  HMMA.16816.F32.BF16 R20, R140.reuse, R144, R20 ;  /* 0x000000908c14723c */ /* 0x044ff00000041814 */
[C---:B------:R-:W-:Y:S01]  /*67d0*/  HMMA.16816.F32.BF16 R24, R140.reuse, R146, R24 ;  /* 0x000000928c18723c */ /* 0x040fe20000041818 */
[----:B------:R-:W-:Y:S07]  /*67e0*/  LDSM.16.M88.4 R144, [R2+0x10100] ;  /* 0x010100000290783b */ /* 0x000fee0000000200 */
[C---:B------:R-:W-:Y:S08]  /*67f0*/  HMMA.16816.F32.BF16 R28, R140.reuse, R156, R28 ;  /* 0x0000009c8c1c723c */ /* 0x040ff0000004181c */
[----:B------:R-:W-:Y:S01]  /*6800*/  HMMA.16816.F32.BF16 R32, R140, R158, R32 ;  /* 0x0000009e8c20723c */ /* 0x000fe20000041820 */
[----:B------:R-:W2:Y:S06]  /*6810*/  LDSM.16.M88.4 R140, [R183+0x8000] ;  /* 0x00800000b78c783b */ /* 0x000eac0000000200 */
[----:B------:R-:W2:Y:S01]  /*6820*/  LDSM.16.M88.4 R156, [R2+0x10900] ;  /* 0x01090000029c783b */ /* 0x000ea20000000200 */
[C---:B----4-:R-:W-:Y:S08]  /*6830*/  HMMA.16816.F32.BF16 R4, R160.reuse, R164, R4 ;  /* 0x000000a4a004723c */ /* 0x050ff00000041804 */
[C---:B------:R-:W-:Y:S01]  /*6840*/  HMMA.16816.F32.BF16 R8, R160.reuse, R166, R8 ;  /* 0x000000a6a008723c */ /* 0x040fe20000041808 */
[----:B------:R-:W-:Y:S07]  /*6850*/  LDSM.16.M88.4 R164, [R2+0x11900] ;  /* 0x0119000002a4783b */ /* 0x000fee0000000200 */
[C---:B-----5:R-:W-:Y:S08]  /*6860*/  HMMA.16816.F32.BF16 R12, R160.reuse, R152, R12 ;  /* 0x00000098a00c723c */ /* 0x060ff0000004180c */
[C---:B------:R-:W-:Y:S01]  /*6870*/  HMMA.16816.F32.BF16 R16, R160.reuse, R154, R16 ;  /* 0x0000009aa010723c */ /* 0x040fe20000041810 */
[----:B------:R-:W4:Y:S07]  /*6880*/  LDSM.16.M88.4 R152, [R2+0x11100] ;  /* 0x011100000298783b */ /* 0x000f2e0000000200 */
[C---:B-1----:R-:W-:Y:S08]  /*6890*/  HMMA.16816.F32.BF16 R20, R160.reuse, R148, R20 ;  /* 0x00000094a014723c */ /* 0x042ff00000041814 */
[C---:B------:R-:W-:Y:S01]  /*68a0*/  HMMA.16816.F32.BF16 R24, R160.reuse, R150, R24 ;  /* 0x00000096a018723c */ /* 0x040fe20000041818 */
[----:B------:R-:W1:Y:S07]  /*68b0*/  LDSM.16.M88.4 R148, [R182+0x8000] ;  /* 0x00800000b694783b */ /* 0x000e6e0000000200 */
[C---:B---3--:R-:W-:Y:S08]  /*68c0*/  HMMA.16816.F32.BF16 R28, R160.reuse, R136, R28 ;  /* 0x00000088a01c723c */ /* 0x048ff0000004181c */
[----:B------:R-:W-:Y:S01]  /*68d0*/  HMMA.16816.F32.BF16 R32, R160, R138, R32 ;  /* 0x0000008aa020723c */ /* 0x000fe20000041820 */
[----:B------:R-:W3:Y:S07]  /*68e0*/  LDSM.16.M88.4 R136, [R134+0x11900] ;  /* 0x011900008688783b */ /* 0x000eee0000000200 */
[C---:B--2---:R-:W-:Y:S08]  /*68f0*/  HMMA.16816.F32.BF16 R4, R140.reuse, R144, R4 ;  /* 0x000000908c04723c */ /* 0x044ff00000041804 */
[C---:B------:R-:W-:Y:S08]  /*6900*/  HMMA.16816.F32.BF16 R8, R140.reuse, R146, R8 ;  /* 0x000000928c08723c */ /* 0x040ff00000041808 */
[C---:B------:R-:W-:Y:S08]  /*6910*/  HMMA.16816.F32.BF16 R12, R140.reuse, R156, R12 ;  /* 0x0000009c8c0c723c */ /* 0x040ff0000004180c */
[C---:B------:R-:W-:Y:S08]  /*6920*/  HMMA.16816.F32.BF16 R16, R140.reuse, R158, R16 ;  /* 0x0000009e8c10723c */ /* 0x040ff00000041810 */
[C---:B----4-:R-:W-:Y:S08]  /*6930*/  HMMA.16816.F32.BF16 R20, R140.reuse, R152, R20 ;  /* 0x000000988c14723c */ /* 0x050ff00000041814 */
[C---:B------:R-:W-:Y:S08]  /*6940*/  HMMA.16816.F32.BF16 R24, R140.reuse, R154, R24 ;  /* 0x0000009a8c18723c */ /* 0x040ff00000041818 */
[C---:B------:R-:W-:Y:S08]  /*6950*/  HMMA.16816.F32.BF16 R28, R140.reuse, R164, R28 ;  /* 0x000000a48c1c723c */ /* 0x040ff0000004181c */
[----:B------:R-:W-:Y:S08]  /*6960*/  HMMA.16816.F32.BF16 R32, R140, R166, R32 ;  /* 0x000000a68c20723c */ /* 0x000ff00000041820 */
[C---:B-1----:R-:W-:Y:S08]  /*6970*/  HMMA.16816.F32.BF16 R4, R148.reuse, R168, R4 ;  /* 0x000000a89404723c */ /* 0x042ff00000041804 */
[C---:B------:R-:W-:Y:S08]  /*6980*/  HMMA.16816.F32.BF16 R8, R148.reuse, R170, R8 ;  /* 0x000000aa9408723c */ /* 0x040ff00000041808 */
[C---:B------:R-:W-:Y:S08]  /*6990*/  HMMA.16816.F32.BF16 R12, R148.reuse, R172, R12 ;  /* 0x000000ac940c723c */ /* 0x040ff0000004180c */
[C---:B------:R-:W-:Y:S08]  /*69a0*/  HMMA.16816.F32.BF16 R16, R148.reuse, R174, R16 ;  /* 0x000000ae9410723c */ /* 0x040ff00000041810 */
[C---:B------:R-:W-:Y:S07]  /*69b0*/  HMMA.16816.F32.BF16 R20, R148.reuse, R176, R20 ;  /* 0x000000b09414723c */ /* 0x040fee0000041814 */
[----:B------:R-:W-:Y:S01]  /*69c0*/  IMAD.MOV.U32 R176, RZ, RZ, R201 ;  /* 0x000000ffffb07224 */ /* 0x000fe200078e00c9 */
[C---:B------:R-:W-:Y:S04]  /*69d0*/  HMMA.16816.F32.BF16 R24, R148.reuse, R178, R24 ;  /* 0x000000b29418723c */ /* 0x040fe80000041818 */
[----:B------:R-:W-:Y:S01]  /*69e0*/  @P0 SHF.R.U32.HI R176, RZ, c[0x0][0x2cc], R219 ;  /* 0x0000b300ffb00a19 */ /* 0x000fe200000116db */
[----:B------:R-:W-:Y:S03]  /*69f0*/  IMAD.SHL.U32 R177, R209, 0x40, RZ ;  /* 0x00000040d1b17824 */ /* 0x000fe600078e00ff */
[C---:B---3--:R-:W-:Y:S01]  /*6a00*/  HMMA.16816.F32.BF16 R28, R148.reuse, R136, R28 ;  /* 0x00000088941c723c */ /* 0x048fe2000004181c */
[----:B------:R-:W1:Y:S03]  /*6a10*/  SHFL.IDX PT, R179, R176, RZ, 0x1c1f ;  /* 0x001c1fffb0b37589 */ /* 0x000e6600000e0000 */
[----:B------:R-:W-:Y:S04]  /*6a20*/  IADD3 R178, -R202, 0x1, -R177 ;  /* 0x00000001cab27810 */ /* 0x000fe80007ffe9b1 */
[----:B------:R-:W-:Y:S04]  /*6a30*/  HMMA.16816.F32.BF16 R32, R148, R138, R32 ;  /* 0x0000008a9420723c */ /* 0x000fe80000041820 */
[----:B------:R-:W-:Y:S04]  /*6a40*/  IADD3 R178, -R200, R178, R191 ;  /* 0x000000b2c8b27210 */ /* 0x000fe80007ffe1bf */
[C---:B------:R-:W-:Y:S04]  /*6a50*/  IADD3 R219, R178.reuse, c[0x0][0x328], RZ ;  /* 0x0000ca00b2db7a10 */ /* 0x040fe80007ffe0ff */
[----:B------:R-:W-:Y:S01]  /*6a60*/  IADD3 R178, R178, UR19, RZ ;  /* 0x00000013b2b27c10 */ /* 0x000fe2000fffe0ff */
[--C-:B-1----:R-:W-:Y:S04]  /*6a70*/  IMAD.IADD R221, R219, 0x1, R179.reuse ;  /* 0x00000001dbdd7824 */ /* 0x102fe800078e02b3 */
[----:B------:R-:W-:Y:S01]  /*6a80*/  IMAD.IADD R220, R178, 0x1, R179 ;  /* 0x00000001b2dc7824 */ /* 0x000fe200078e02b3 */
        /* <DEDUP_REMOVED lines=14> */
.L_x_1119:
[----:B------:R-:W-:Y:S04]  /*6b70*/  MOV R0, 0x1 ;  /* 0x0000000100007802 */ /* 0x000fe80000000f00 */
[----:B------:R-:W-:Y:S11]  /*6b80*/  ISETP.NE.AND P0, PT, R0, c[0x0][0x32c], PT ;  /* 0x0000cb0000007a0c */ /* 0x000ff60003f05270 */
[----:B------:R-:W-:Y:S02]  /*6b90*/  @!UPT UIADD3 URZ, URZ, URZ, URZ ;  /* 0x0000003f3f3ff290 */ /* 0x000fe4000fffe03f */
[----:B------:R-:W-:Y:S05]  /*6ba0*/  @P0 IMAD.HI.U32 R0, R2, c[0x0][0x330], RZ ;  /* 0x0000cc0002000a27 */ /* 0x000fea00078e00ff */
[----:B------:R-:W-:Y:S02]  /*6bb0*/  @P0 SHF.R.U32.HI R2, RZ, c[0x0][0x334], R0 ;  /* 0x0000cd00ff020a19 */ /* 0x000fe40000011600 */
.L_x_1120:
[----:B------:R-:W-:Y:S05]  /*6bc0*/  BSYNC B0 ;  /* 0x0000000000007941 */ /* 0x000fea0003800000 */
.L_x_1118:
[----:B------:R-:W-:Y:S04]  /*6bd0*/  IMAD R133, R2, c[0x0][0x32c], -R177 ;  /* 0x0000cb0002857a24 */ /* 0x000fe800078e0ab1 */
[----:B------:R-:W-:Y:S05]  /*6be0*/  IMAD.IADD R133, R133, 0x1, -R202 ;  /* 0x0000000185857824 */ /* 0x000fea00078e0aca */
[----:B------:R-:W-:Y:S02]  /*6bf0*/  IADD3 R0, R133, c[0x0][0x32c], RZ ;  /* 0x0000cb0085007a10 */ /* 0x000fe40007ffe0ff */
[----:B------:R-:W-:Y:S02]  /*6c00*/  IMNMX R220, R220, R133, !PT ;  /* 0x00000085dcdc7217 */ /* 0x000fe40007800200 */
[----:B------:R-:W-:Y:S02]  /*6c10*/  IMNMX R221, R221, R0, PT ;  /* 0x00000000dddd7217 */ /* 0x000fe40003800200 */
.L_x_1117:
        /* <DEDUP_REMOVED lines=66> */
.L_x_1123:
[----:B------:R-:W-:Y:S04]  /*7040*/  MOV R0, 0x1 ;  /* 0x0000000100007802 */ /* 0x000fe80000000f00 */
[----:B------:R-:W-:Y:S11]  /*7050*/  ISETP.NE.AND P0, PT, R0, c[0x0][0x32c], PT ;  /* 0x0000cb0000007a0c */ /* 0x000ff60003f05270 */
[----:B------:R-:W-:Y:S02]  /*7060*/  @!UPT UIADD3 URZ, URZ, URZ, URZ ;  /* 0x0000003f3f3ff290 */ /* 0x000fe4000fffe03f */
[----:B------:R-:W-:Y:S05]  /*7070*/  @P0 IMAD.HI.U32 R0, R2, c[0x0][0x330], RZ ;  /* 0x0000cc0002000a27 */ /* 0x000fea00078e00ff */
[----:B------:R-:W-:Y:S02]  /*7080*/  @P0 SHF.R.U32.HI R2, RZ, c[0x0][0x334], R0 ;  /* 0x0000cd00ff020a19 */ /* 0x000fe40000011600 */
.L_x_1124:
[----:B------:R-:W-:Y:S05]  /*7090*/  BSYNC B0 ;  /* 0x0000000000007941 */ /* 0x000fea0003800000 */
.L_x_1122:
[----:B------:R-:W-:Y:S04]  /*70a0*/  IMAD R13, R2, c[0x0][0x32c], -R177 ;  /* 0x0000cb00020d7a24 */ /* 0x000fe800078e0ab1 */
[----:B------:R-:W-:Y:S05]  /*70b0*/  IMAD.IADD R13, R13, 0x1, -R202 ;  /* 0x000000010d0d7824 */ /* 0x000fea00078e0aca */
[----:B------:R-:W-:Y:S02]  /*70c0*/  IADD3 R0, R13, c[0x0][0x32c], RZ ;  /* 0x0000cb000d007a10 */ /* 0x000fe40007ffe0ff */
[----:B------:R-:W-:Y:S02]  /*70d0*/  IMNMX R178, R178, R13, !PT ;  /* 0x0000000db2b27217 */ /* 0x000fe40007800200 */
[----:B------:R-:W-:Y:S02]  /*70e0*/  IMNMX R219, R219, R0, PT ;  /* 0x00000000dbdb7217 */ /* 0x000fe40003800200 */
.L_x_1121:
[----:B------:R-:W-:Y:S01]  /*70f0*/  ISETP.GT.AND P0, PT, R178, RZ, P1 ;  /* 0x000000ffb200720c */ /* 0x000fe20000f04270 */
[----:B------:R-:W-:Y:S04]  /*7100*/  DEPBAR.LE SB0, 0x2 ;  /* 0x000080800000791a */ /* 0x000fe80000000000 */
[----:B------:R-:W-:Y:S01]  /*7110*/  BAR.SYNC.DEFER_BLOCKING 0x0 ;  /* 0x0000000000007b1d */ /* 0x000fe20000010000 */
        /* <DEDUP_REMOVED lines=71> */
[C---:B------:R-:W-:Y:S02]  /*7590*/  ISETP.LT.OR P0, PT, R219.reuse, 0x39, P0 ;  /* 0x00000039db00780c */ /* 0x040fe40000701670 */
[----:B------:R-:W-:Y:S02]  /*75a0*/  FMNMX.FTZ R13, R150, R13, !PT ;  /* 0x0000000d960d7209 */ /* 0x000fe40007810000 */
[----:B------:R-:W-:Y:S01]  /*75b0*/  FSEL R146, R34, -INF , !P0 ;  /* 0xff80000022927808 */ /* 0x000fe20004000000 */
[----:B------:R-:W1:Y:S01]  /*75c0*/  SHFL.BFLY PT, R4, R7, 0x2, 0x1f ;  /* 0x0c401f0007047f89 */ /* 0x000e6200000e0000 */
[----:B------:R-:W-:Y:S02]  /*75d0*/  ISETP.GT.AND P0, PT, R178, 0x39, P1 ;  /* 0x00000039b200780c */ /* 0x000fe40000f04270 */
[----:B------:R-:W-:Y:S02]  /*75e0*/  FMNMX.FTZ R13, R148, R13, !PT ;  /* 0x0000000d940d7209 */ /* 0x000fe40007810000 */
[----:B------:R-:W-:Y:S02]  /*75f0*/  ISETP.LT.OR P0, PT, R219, 0x3a, P0 ;  /* 0x0000003adb00780c */ /* 0x000fe40000701670 */
[----:B------:R-:W-:Y:S02]  /*7600*/  FMNMX.FTZ R15, R146, R13, !PT ;  /* 0x0000000d920f7209 */ /* 0x000fe40007810000 */
[----:B------:R-:W-:Y:S02]  /*7610*/  FSEL R144, R35, -INF , !P0 ;  /* 0xff80000023907808 */ /* 0x000fe40004000000 */
[----:B------:R-:W-:Y:S02]  /*7620*/  IADD3 R17, R180, UR4, RZ ;  /* 0x00000004b4117c10 */ /* 0x000fe4000fffe0ff */
[----:B------:R-:W-:Y:S02]  /*7630*/  FMNMX.FTZ R11, R144, R15, !PT ;  /* 0x0000000f900b7209 */ /* 0x000fe40007810000 */
[----:B------:R-:W-:Y:S03]  /*7640*/  IADD3 R134, R186, R17, RZ ;  /* 0x00000011ba867210 */ /* 0x000fe60007ffe0ff */
[----:B------:R-:W2:Y:S01]  /*7650*/  SHFL.BFLY PT, R0, R11, 0x2, 0x1f ;  /* 0x0c401f000b007f89 */ /* 0x000ea200000e0000 */
[----:B-1----:R-:W-:Y:S07]  /*7660*/  FMNMX.FTZ R4, R7, R4, !PT ;  /* 0x0000000407047209 */ /* 0x002fee0007810000 */
[----:B------:R-:W1:Y:S01]  /*7670*/  SHFL.BFLY PT, R13, R4, 0x1, 0x1f ;  /* 0x0c201f00040d7f89 */ /* 0x000e6200000e0000 */
[----:B--2---:R-:W-:Y:S07]  /*7680*/  FMNMX.FTZ R7, R11, R0, !PT ;  /* 0x000000000b077209 */ /* 0x004fee0007810000 */
[----:B------:R-:W2:Y:S01]  /*7690*/  SHFL.BFLY PT, R0, R7, 0x1, 0x1f ;  /* 0x0c201f0007007f89 */ /* 0x000ea200000e0000 */
[----:B-1----:R-:W-:Y:S04]  /*76a0*/  FMNMX.FTZ R2, R4, R13, !PT ;  /* 0x0000000d04027209 */ /* 0x002fe80007810000 */
[C---:B------:R-:W-:Y:S01]  /*76b0*/  FSETP.NEU.FTZ.AND P0, PT, R2.reuse, -INF , PT ;  /* 0xff8000000200780b */ /* 0x040fe20003f1d000 */
[----:B------:R-:W-:Y:S05]  /*76c0*/  FMUL.FTZ R152, R2, c[0x0][0x2d0] ;  /* 0x0000b40002987a20 */ /* 0x000fea0000410000 */
[----:B------:R-:W-:Y:S05]  /*76d0*/  FSEL R152, R152, RZ, P0 ;  /* 0x000000ff98987208 */ /* 0x000fea0000000000 */
[--C-:B------:R-:W-:Y:S01]  /*76e0*/  FFMA.FTZ R160, R5, c[0x0][0x2d0], -R152.reuse ;  /* 0x0000b40005a07a23 */ /* 0x100fe20000010898 */
[----:B------:R-:W-:Y:S01]  /*76f0*/  FSEL R5, R2, RZ, P0 ;  /* 0x000000ff02057208 */ /* 0x000fe20000000000 */
[--C-:B------:R-:W-:Y:S01]  /*7700*/  FFMA.FTZ R162, R137, c[0x0][0x2d0], -R152.reuse ;  /* 0x0000b40089a27a23 */ /* 0x100fe20000010898 */
[----:B--2---:R-:W-:Y:S01]  /*7710*/  FMNMX.FTZ R0, R7, R0, !PT ;  /* 0x0000000007007209 */ /* 0x004fe20007810000 */
[----:B------:R-:W-:Y:S02]  /*7720*/  FFMA.FTZ R161, R133, c[0x0][0x2d0], -R152 ;  /* 0x0000b40085a17a23 */ /* 0x000fe40000010898 */
[----:B------:R-:W-:Y:S01]  /*7730*/  FADD.FTZ R4, -R5, R132 ;  /* 0x0000008405047221 */ /* 0x000fe20000010100 */
[C---:B------:R-:W-:Y:S01]  /*7740*/  FSETP.NEU.FTZ.AND P0, PT, R0.reuse, -INF , PT ;  /* 0xff8000000000780b */ /* 0x040fe20003f1d000 */
[----:B------:R-:W-:Y:S01]  /*7750*/  FMUL.FTZ R145, R0, c[0x0][0x2d0] ;  /* 0x0000b40000917a20 */ /* 0x000fe20000410000 */
[----:B------:R-:W-:Y:S01]  /*7760*/  MUFU.EX2 R162, R162 ;  /* 0x000000a200a27308 */ /* 0x000fe20000000800 */
[----:B------:R-:W-:Y:S01]  /*7770*/  FMUL.FTZ R132, R4, c[0x0][0x2d0] ;  /* 0x0000b40004847a20 */ /* 0x000fe20000410000 */
[----:B------:R-:W-:Y:S01]  /*7780*/  FSEL R4, R0, RZ, P0 ;  /* 0x000000ff00047208 */ /* 0x000fe20000000000 */
[--C-:B------:R-:W-:Y:S01]  /*7790*/  FFMA.FTZ R163, R9, c[0x0][0x2d0], -R152.reuse ;  /* 0x0000b40009a37a23 */ /* 0x100fe20000010898 */
[----:B------:R-:W-:Y:S01]  /*77a0*/  FSEL R145, R145, RZ, P0 ;  /* 0x000000ff91917208 */ /* 0x000fe20000000000 */
[--C-:B------:R-:W-:Y:S01]  /*77b0*/  FFMA.FTZ R170, R143, c[0x0][0x2d0], -R152.reuse ;  /* 0x0000b4008faa7a23 */ /* 0x100fe20000010898 */
[----:B------:R-:W-:Y:S01]  /*77c0*/  IADD3 R5, R181, UR4, RZ ;  /* 0x00000004b5057c10 */ /* 0x000fe2000fffe0ff */
[----:B------:R-:W-:Y:S02]  /*77d0*/  FADD.FTZ R4, -R4, R3 ;  /* 0x0000000304047221 */ /* 0x000fe40000010100 */
[--C-:B------:R-:W-:Y:S01]  /*77e0*/  FFMA.FTZ R166, R12, c[0x0][0x2d0], -R145.reuse ;  /* 0x0000b4000ca67a23 */ /* 0x100fe20000010891 */
[----:B------:R-:W1:Y:S01]  /*77f0*/  MUFU.EX2 R132, R132 ;  /* 0x0000008400847308 */ /* 0x000e620000000800 */
[----:B------:R-:W2:Y:S01]  /*7800*/  LDSM.16.MT88.4 R12, [R181+UR4+0x100] ;  /* 0x00010004b50c783b */ /* 0x000ea20008004200 */
[--C-:B------:R-:W-:Y:S01]  /*7810*/  FFMA.FTZ R165, R8, c[0x0][0x2d0], -R145.reuse ;  /* 0x0000b40008a57a23 */ /* 0x100fe20000010891 */
[----:B------:R-:W-:Y:S01]  /*7820*/  IADD3 R133, R186, R5, RZ ;  /* 0x00000005ba857210 */ /* 0x000fe20007ffe0ff */
[--C-:B------:R-:W-:Y:S02]  /*7830*/  FFMA.FTZ R164, R10, c[0x0][0x2d0], -R145.reuse ;  /* 0x0000b4000aa47a23 */ /* 0x100fe40000010891 */
[--C-:B------:R-:W-:Y:S02]  /*7840*/  FFMA.FTZ R167, R6, c[0x0][0x2d0], -R145.reuse ;  /* 0x0000b40006a77a23 */ /* 0x100fe40000010891 */
[----:B------:R-:W-:Y:S01]  /*7850*/  FMUL.FTZ R3, R4, c[0x0][0x2d0] ;  /* 0x0000b40004037a20 */ /* 0x000fe20000410000 */
[----:B------:R-:W3:Y:S01]  /*7860*/  LDSM.16.MT88.4 R20, [R133+0x100] ;  /* 0x000100008514783b */ /* 0x000ee20000004200 */
[----:B------:R-:W4:Y:S01]  /*7870*/  MUFU.EX2 R161, R161 ;  /* 0x000000a100a17308 */ /* 0x000f220000000800 */
[--C-:B------:R-:W-:Y:S02]  /*7880*/  FFMA.FTZ R175, R140, c[0x0][0x2d0], -R145.reuse ;  /* 0x0000b4008caf7a23 */ /* 0x100fe40000010891 */
[--C-:B------:R-:W-:Y:S02]  /*7890*/  FFMA.FTZ R219, R157, c[0x0][0x2d0], -R152.reuse ;  /* 0x0000b4009ddb7a23 */ /* 0x100fe40000010898 */
[--C-:B------:R-:W-:Y:S02]  /*78a0*/  FFMA.FTZ R220, R155, c[0x0][0x2d0], -R152.reuse ;  /* 0x0000b4009bdc7a23 */ /* 0x100fe40000010898 */
[--C-:B------:R-:W-:Y:S02]  /*78b0*/  FFMA.FTZ R221, R158, c[0x0][0x2d0], -R145.reuse ;  /* 0x0000b4009edd7a23 */ /* 0x100fe40000010891 */
[--C-:B------:R-:W-:Y:S01]  /*78c0*/  FFMA.FTZ R222, R156, c[0x0][0x2d0], -R145.reuse ;  /* 0x0000b4009cde7a23 */ /* 0x100fe20000010891 */
[----:B------:R-:W5:Y:S01]  /*78d0*/  MUFU.EX2 R3, R3 ;  /* 0x0000000300037308 */ /* 0x000f620000000800 */
[--C-:B------:R-:W-:Y:S02]  /*78e0*/  FFMA.FTZ R223, R154, c[0x0][0x2d0], -R145.reuse ;  /* 0x0000b4009adf7a23 */ /* 0x100fe40000010891 */
[--C-:B------:R-:W-:Y:S02]  /*78f0*/  FFMA.FTZ R224, R153, c[0x0][0x2d0], -R152.reuse ;  /* 0x0000b40099e07a23 */ /* 0x100fe40000010898 */
[C---:B-1----:R-:W-:Y:S02]  /*7900*/  FMUL.FTZ R4, R132.reuse, R128 ;  /* 0x0000008084047220 */ /* 0x042fe40000410000 */
[C---:B------:R-:W-:Y:S02]  /*7910*/  FMUL.FTZ R5, R132.reuse, R129 ;  /* 0x0000008184057220 */ /* 0x040fe40000410000 */
[C---:B------:R-:W-:Y:S01]  /*7920*/  FMUL.FTZ R8, R132.reuse, R124 ;  /* 0x0000007c84087220 */ /* 0x040fe20000410000 */
[----:B------:R-:W-:Y:S01]  /*7930*/  MUFU.EX2 R160, R160 ;  /* 0x000000a000a07308 */ /* 0x000fe20000000800 */
[C---:B------:R-:W-:Y:S02]  /*7940*/  FMUL.FTZ R9, R132.reuse, R125 ;  /* 0x0000007d84097220 */ /* 0x040fe40000410000 */
[C---:B------:R-:W-:Y:S01]  /*7950*/  FMUL.FTZ R16, R132.reuse, R104 ;  /* 0x0000006884107220 */ /* 0x040fe20000410000 */
[----:B----4-:R-:W-:Y:S01]  /*7960*/  F2FP.BF16.PACK_AB R136, R161, R162 ;  /* 0x000000a2a188723e */ /* 0x010fe200000010ff */
[C---:B------:R-:W-:Y:S02]  /*7970*/  FMUL.FTZ R17, R132.reuse, R105 ;  /* 0x0000006984117220 */ /* 0x040fe40000410000 */
[C---:B------:R-:W-:Y:S02]  /*7980*/  FMUL.FTZ R24, R132.reuse, R112 ;  /* 0x0000007084187220 */ /* 0x040fe40000410000 */
[C---:B------:R-:W-:Y:S01]  /*7990*/  FMUL.FTZ R25, R132.reuse, R113 ;  /* 0x0000007184197220 */ /* 0x040fe20000410000 */
[----:B------:R-:W1:Y:S01]  /*79a0*/  MUFU.EX2 R163, R163 ;  /* 0x000000a300a37308 */ /* 0x000e620000000800 */
[C---:B------:R-:W-:Y:S02]  /*79b0*/  FMUL.FTZ R32, R132.reuse, R120 ;  /* 0x0000007884207220 */ /* 0x040fe40000410000 */
[----:B------:R-:W-:Y:S02]  /*79c0*/  FMUL.FTZ R33, R132, R121 ;  /* 0x0000007984217220 */ /* 0x000fe40000410000 */
[C---:B-----5:R-:W-:Y:S02]  /*79d0*/  FMUL.FTZ R6, R3.reuse, R130 ;  /* 0x0000008203067220 */ /* 0x060fe40000410000 */
        /* <DEDUP_REMOVED lines=9> */
[----:B------:R-:W4:Y:S01]  /*7a70*/  MUFU.EX2 R165, R165 ;  /* 0x000000a500a57308 */ /* 0x000f220000000800 */
[----:B------:R-:W-:Y:S01]  /*7a80*/  LDSM.16.MT88.4 R104, [R181+UR4+0x2100] ;  /* 0x00210004b568783b */ /* 0x000fe20008004200 */
[----:B------:R-:W-:Y:S01]  /*7a90*/  FMUL.FTZ R34, R3, R122 ;  /* 0x0000007a03227220 */ /* 0x000fe20000410000 */
[----:B-1----:R-:W-:Y:S01]  /*7aa0*/  F2FP.BF16.PACK_AB R138, R163, R160 ;  /* 0x000000a0a38a723e */ /* 0x002fe200000010ff */
[----:B------:R-:W-:Y:S02]  /*7ab0*/  FMUL.FTZ R35, R3, R123 ;  /* 0x0000007b03237220 */ /* 0x000fe40000410000 */
[--C-:B------:R-:W-:Y:S03]  /*7ac0*/  FFMA.FTZ R225, R151, c[0x0][0x2d0], -R152.reuse ;  /* 0x0000b40097e17a23 */ /* 0x100fe60000010898 */
[----:B------:R-:W-:Y:S01]  /*7ad0*/  LDSM.16.MT88.4 R112, [R181+UR4+0x900] ;  /* 0x00090004b570783b */ /* 0x000fe20008004200 */
[----:B------:R-:W-:Y:S01]  /*7ae0*/  MUFU.EX2 R164, R164 ;  /* 0x000000a400a47308 */ /* 0x000fe20000000800 */
[--C-:B------:R-:W-:Y:S02]  /*7af0*/  FFMA.FTZ R226, R149, c[0x0][0x2d0], -R152.reuse ;  /* 0x0000b40095e27a23 */ /* 0x100fe40000010898 */
[--C-:B------:R-:W-:Y:S02]  /*7b00*/  FFMA.FTZ R228, R150, c[0x0][0x2d0], -R145.reuse ;  /* 0x0000b40096e47a23 */ /* 0x100fe40000010891 */
[--C-:B------:R-:W-:Y:S02]  /*7b10*/  FFMA.FTZ R229, R148, c[0x0][0x2d0], -R145.reuse ;  /* 0x0000b40094e57a23 */ /* 0x100fe40000010891 */
[----:B------:R-:W-:Y:S01]  /*7b20*/  LDSM.16.MT88.4 R120, [R134+0x900] ;  /* 0x000900008678783b */ /* 0x000fe20000004200 */
[--C-:B------:R-:W-:Y:S02]  /*7b30*/  FFMA.FTZ R230, R146, c[0x0][0x2d0], -R145.reuse ;  /* 0x0000b40092e67a23 */ /* 0x100fe40000010891 */
[----:B------:R-:W1:Y:S01]  /*7b40*/  MUFU.EX2 R167, R167 ;  /* 0x000000a700a77308 */ /* 0x000e620000000800 */
[C---:B------:R-:W-:Y:S02]  /*7b50*/  FMUL.FTZ R36, R132.reuse, R36 ;  /* 0x0000002484247220 */ /* 0x040fe40000410000 */
[C---:B------:R-:W-:Y:S01]  /*7b60*/  FMUL.FTZ R37, R132.reuse, R37 ;  /* 0x0000002584257220 */ /* 0x040fe20000410000 */
[----:B----4-:R-:W-:Y:S01]  /*7b70*/  F2FP.BF16.PACK_AB R137, R165, R166 ;  /* 0x000000a6a589723e */ /* 0x010fe200000010ff */
[----:B------:R-:W-:Y:S01]  /*7b80*/  LDSM.16.MT88.4 R124, [R181+UR4+0x2900] ;  /* 0x00290004b57c783b */ /* 0x000fe20008004200 */
[C---:B------:R-:W-:Y:S02]  /*7b90*/  FMUL.FTZ R38, R3.reuse, R38 ;  /* 0x0000002603267220 */ /* 0x040fe40000410000 */
[C---:B------:R-:W-:Y:S02]  /*7ba0*/  FMUL.FTZ R39, R3.reuse, R39 ;  /* 0x0000002703277220 */ /* 0x040fe40000410000 */
[C---:B------:R-:W-:Y:S01]  /*7bb0*/  FMUL.FTZ R40, R132.reuse, R40 ;  /* 0x0000002884287220 */ /* 0x040fe20000410000 */
[----:B------:R-:W-:Y:S01]  /*7bc0*/  MUFU.EX2 R170, R170 ;  /* 0x000000aa00aa7308 */ /* 0x000fe20000000800 */
[C---:B------:R-:W-:Y:S01]  /*7bd0*/  FMUL.FTZ R41, R132.reuse, R41 ;  /* 0x0000002984297220 */ /* 0x040fe20000410000 */
[----:B------:R-:W-:Y:S01]  /*7be0*/  LDSM.16.MT88.4 R148, [R180+UR4+0x3900] ;  /* 0x00390004b494783b */ /* 0x000fe20008004200 */
[C---:B------:R-:W-:Y:S02]  /*7bf0*/  FMUL.FTZ R42, R3.reuse, R42 ;  /* 0x0000002a032a7220 */ /* 0x040fe40000410000 */
[C---:B------:R-:W-:Y:S02]  /*7c00*/  FMUL.FTZ R43, R3.reuse, R43 ;  /* 0x0000002b032b7220 */ /* 0x040fe40000410000 */
[C---:B------:R-:W-:Y:S02]  /*7c10*/  FMUL.FTZ R44, R132.reuse, R44 ;  /* 0x0000002c842c7220 */ /* 0x040fe40000410000 */
[C---:B------:R-:W-:Y:S01]  /*7c20*/  FMUL.FTZ R45, R132.reuse, R45 ;  /* 0x0000002d842d7220 */ /* 0x040fe20000410000 */
[----:B------:R-:W-:Y:S01]  /*7c30*/  MUFU.EX2 R175, R175 ;  /* 0x000000af00af7308 */ /* 0x000fe20000000800 */
[----:B------:R-:W-:Y:S01]  /*7c40*/  FMUL.FTZ R46, R3, R46 ;  /* 0x0000002e032e7220 */ /* 0x000fe20000410000 */
[----:B-1----:R-:W-:Y:S01]  /*7c50*/  F2FP.BF16.PACK_AB R139, R167, R164 ;  /* 0x000000a4a78b723e */ /* 0x002fe200000010ff */
[C---:B------:R-:W-:Y:S02]  /*7c60*/  FMUL.FTZ R47, R3.reuse, R47 ;  /* 0x0000002f032f7220 */ /* 0x040fe40000410000 */
[C---:B------:R-:W-:Y:S02]  /*7c70*/  FMUL.FTZ R48, R132.reuse, R48 ;  /* 0x0000003084307220 */ /* 0x040fe40000410000 */
[C---:B------:R-:W-:Y:S02]  /*7c80*/  FMUL.FTZ R49, R132.reuse, R49 ;  /* 0x0000003184317220 */ /* 0x040fe40000410000 */
[C---:B--2---:R-:W-:Y:S01]  /*7c90*/  HMMA.16816.F32.BF16 R4, R136.reuse, R12, R4 ;  /* 0x0000000c8804723c */ /* 0x044fe20000041804 */
        /* <DEDUP_REMOVED lines=13> */
[C---:B---3--:R-:W-:Y:S03]  /*7d70*/  HMMA.16816.F32.BF16 R12, R136.reuse, R20, R12 ;  /* 0x00000014880c723c */ /* 0x048fe6000004180c */
        /* <DEDUP_REMOVED lines=10> */
[----:B------:R-:W2:Y:S01]  /*7e20*/  LDSM.16.MT88.4 R108, [R133+0x2100] ;  /* 0x00210000856c783b */ /* 0x000ea20000004200 */
        /* <DEDUP_REMOVED lines=14> */
[----:B------:R-:W-:Y:S01]  /*7f10*/  LDSM.16.MT88.4 R116, [R180+UR4+0x900] ;  /* 0x00090004b474783b */ /* 0x000fe20008004200 */
[C---:B------:R-:W-:Y:S02]  /*7f20*/  FMUL.FTZ R62, R3.reuse, R62 ;  /* 0x0000003e033e7220 */ /* 0x040fe40000410000 */
[C---:B------:R-:W-:Y:S02]  /*7f30*/  FMUL.FTZ R63, R3.reuse, R63 ;  /* 0x0000003f033f7220 */ /* 0x040fe40000410000 */
[C---:B-1----:R-:W-:Y:S02]  /*7f40*/  HMMA.16816.F32.BF16 R28, R136.reuse, R100, R28 ;  /* 0x00000064881c723c */ /* 0x042fe4000004181c */
[----:B------:R-:W-:Y:S01]  /*7f50*/  MUFU.EX2 R228, R228 ;  /* 0x000000e400e47308 */ /* 0x000fe20000000800 */
[C---:B------:R-:W-:Y:S02]  /*7f60*/  FMUL.FTZ R64, R132.reuse, R64 ;  /* 0x0000004084407220 */ /* 0x040fe40000410000 */
[C---:B------:R-:W-:Y:S02]  /*7f70*/  FMUL.FTZ R65, R132.reuse, R65 ;  /* 0x0000004184417220 */ /* 0x040fe40000410000 */
[C---:B------:R-:W-:Y:S01]  /*7f80*/  FMUL.FTZ R66, R3.reuse, R66 ;  /* 0x0000004203427220 */ /* 0x040fe20000410000 */
[C---:B------:R-:W-:Y:S01]  /*7f90*/  HMMA.16816.F32.BF16 R32, R136.reuse, R102, R32 ;  /* 0x000000668820723c */ /* 0x040fe20000041820 */
[----:B------:R-:W1:Y:S03]  /*7fa0*/  LDSM.16.MT88.4 R100, [R180+UR4+0x2100] ;  /* 0x00210004b464783b */ /* 0x000e660008004200 */
[C---:B------:R-:W-:Y:S01]  /*7fb0*/  FMUL.FTZ R67, R3.reuse, R67 ;  /* 0x0000004303437220 */ /* 0x040fe20000410000 */
[----:B------:R-:W-:Y:S01]  /*7fc0*/  MUFU.EX2 R229, R229 ;  /* 0x000000e500e57308 */ /* 0x000fe20000000800 */
[C---:B------:R-:W-:Y:S02]  /*7fd0*/  FMUL.FTZ R68, R132.reuse, R68 ;  /* 0x0000004484447220 */ /* 0x040fe40000410000 */
[C---:B------:R-:W-:Y:S04]  /*7fe0*/  HMMA.16816.F32.BF16 R36, R136.reuse, R104, R36 ;  /* 0x000000688824723c */ /* 0x040fe80000041824 */
[C---:B------:R-:W-:Y:S02]  /*7ff0*/  FMUL.FTZ R69, R132.reuse, R69 ;  /* 0x0000004584457220 */ /* 0x040fe40000410000 */
[C---:B------:R-:W-:Y:S01]  /*8000*/  FMUL.FTZ R70, R3.reuse, R70 ;  /* 0x0000004603467220 */ /* 0x040fe20000410000 */
[----:B------:R-:W-:Y:S01]  /*8010*/  MUFU.EX2 R230, R230 ;  /* 0x000000e600e67308 */ /* 0x000fe20000000800 */
[C---:B------:R-:W-:Y:S01]  /*8020*/  HMMA.16816.F32.BF16 R40, R136.reuse, R106, R40 ;  /* 0x0000006a8828723c */ /* 0x040fe20000041828 */
[----:B------:R-:W3:Y:S03]  /*8030*/  LDSM.16.MT88.4 R104, [R134+0x2100] ;  /* 0x002100008668783b */ /* 0x000ee60000004200 */
        /* <DEDUP_REMOVED lines=9> */
[----:B------:R-:W-:Y:S01]  /*80d0*/  FMUL.FTZ R85, R132, R85 ;  /* 0x0000005584557220 */ /* 0x000fe20000410000 */
[C---:B-1----:R-:W-:Y:S03]  /*80e0*/  HMMA.16816.F32.BF16 R52, R136.reuse, R100, R52 ;  /* 0x000000648834723c */ /* 0x042fe60000041834 */
[C---:B------:R-:W-:Y:S02]  /*80f0*/  FMUL.FTZ R86, R3.reuse, R86 ;  /* 0x0000005603567220 */ /* 0x040fe40000410000 */
[----:B------:R-:W-:Y:S02]  /*8100*/  FMUL.FTZ R87, R3, R87 ;  /* 0x0000005703577220 */ /* 0x000fe40000410000 */
[--C-:B------:R-:W-:Y:S01]  /*8110*/  FFMA.FTZ R168, R171, c[0x0][0x2d0], -R152.reuse ;  /* 0x0000b400aba87a23 */ /* 0x100fe20000010898 */
[C---:B------:R-:W-:Y:S01]  /*8120*/  HMMA.16816.F32.BF16 R56, R136.reuse, R102, R56 ;  /* 0x000000668838723c */ /* 0x040fe20000041838 */
[----:B------:R-:W1:Y:S03]  /*8130*/  LDSM.16.MT88.4 R100, [R133+0x4100] ;  /* 0x004100008564783b */ /* 0x000e660000004200 */
[--C-:B------:R-:W-:Y:S01]  /*8140*/  FFMA.FTZ R171, R141, c[0x0][0x2d0], -R152.reuse ;  /* 0x0000b4008dab7a23 */ /* 0x100fe20000010898 */
[----:B------:R-:W-:Y:S01]  /*8150*/  MUFU.EX2 R168, R168 ;  /* 0x000000a800a87308 */ /* 0x000fe20000000800 */
[--C-:B------:R-:W-:Y:S02]  /*8160*/  FFMA.FTZ R169, R169, c[0x0][0x2d0], -R152.reuse ;  /* 0x0000b400a9a97a23 */ /* 0x100fe40000010898 */
[C---:B---3--:R-:W-:Y:S04]  /*8170*/  HMMA.16816.F32.BF16 R60, R136.reuse, R104, R60 ;  /* 0x00000068883c723c */ /* 0x048fe8000004183c */
[--C-:B------:R-:W-:Y:S02]  /*8180*/  FFMA.FTZ R173, R174, c[0x0][0x2d0], -R145.reuse ;  /* 0x0000b400aead7a23 */ /* 0x100fe40000010891 */
[--C-:B------:R-:W-:Y:S01]  /*8190*/  FFMA.FTZ R174, R142, c[0x0][0x2d0], -R145.reuse ;  /* 0x0000b4008eae7a23 */ /* 0x100fe20000010891 */
[----:B------:R-:W3:Y:S01]  /*81a0*/  MUFU.EX2 R169, R169 ;  /* 0x000000a900a97308 */ /* 0x000ee20000000800 */
[C---:B------:R-:W-:Y:S01]  /*81b0*/  HMMA.16816.F32.BF16 R64, R136.reuse, R106, R64 ;  /* 0x0000006a8840723c */ /* 0x040fe20000041840 */
[----:B------:R-:W4:Y:S03]  /*81c0*/  LDSM.16.MT88.4 R104, [R180+UR4+0x4100] ;  /* 0x00410004b468783b */ /* 0x000f260008004200 */
[--C-:B------:R-:W-:Y:S02]  /*81d0*/  FFMA.FTZ R172, R172, c[0x0][0x2d0], -R145.reuse ;  /* 0x0000b400acac7a23 */ /* 0x100fe40000010891 */
[C---:B------:R-:W-:Y:S02]  /*81e0*/  FMUL.FTZ R88, R132.reuse, R88 ;  /* 0x0000005884587220 */ /* 0x040fe40000410000 */
[C---:B--2---:R-:W-:Y:S01]  /*81f0*/  HMMA.16816.F32.BF16 R68, R136.reuse, R108, R68 ;  /* 0x0000006c8844723c */ /* 0x044fe20000041844 */
[----:B------:R-:W-:Y:S01]  /*8200*/  LDSM.16.MT88.4 R140, [R180+UR4+0x2900] ;  /* 0x00290004b48c783b */ /* 0x000fe20008004200 */
[----:B------:R-:W-:Y:S02]  /*8210*/  MUFU.EX2 R171, R171 ;  /* 0x000000ab00ab7308 */ /* 0x000fe40000000800 */
[C---:B------:R-:W-:Y:S02]  /*8220*/  FMUL.FTZ R89, R132.reuse, R89 ;  /* 0x0000005984597220 */ /* 0x040fe40000410000 */
[C---:B------:R-:W-:Y:S02]  /*8230*/  FMUL.FTZ R90, R3.reuse, R90 ;  /* 0x0000005a035a7220 */ /* 0x040fe40000410000 */
[C---:B------:R-:W-:Y:S01]  /*8240*/  HMMA.16816.F32.BF16 R72, R136.reuse, R110, R72 ;  /* 0x0000006e8848723c */ /* 0x040fe20000041848 */
[----:B------:R-:W2:Y:S03]  /*8250*/  LDSM.16.MT88.4 R108, [R134+0x4100] ;  /* 0x00410000866c783b */ /* 0x000ea60000004200 */
[C---:B------:R-:W-:Y:S01]  /*8260*/  FMUL.FTZ R76, R132.reuse, R76 ;  /* 0x0000004c844c7220 */ /* 0x040fe20000410000 */
[----:B------:R-:W-:Y:S01]  /*8270*/  MUFU.EX2 R173, R173 ;  /* 0x000000ad00ad7308 */ /* 0x000fe20000000800 */
[C---:B------:R-:W-:Y:S02]  /*8280*/  FMUL.FTZ R77, R132.reuse, R77 ;  /* 0x0000004d844d7220 */ /* 0x040fe40000410000 */
[C---:B------:R-:W-:Y:S04]  /*8290*/  FMUL.FTZ R78, R3.reuse, R78 ;  /* 0x0000004e034e7220 */ /* 0x040fe80000410000 */
[C---:B------:R-:W-:Y:S02]  /*82a0*/  FMUL.FTZ R79, R3.reuse, R79 ;  /* 0x0000004f034f7220 */ /* 0x040fe40000410000 */
[C---:B------:R-:W-:Y:S01]  /*82b0*/  FMUL.FTZ R91, R3.reuse, R91 ;  /* 0x0000005b035b7220 */ /* 0x040fe20000410000 */
[----:B------:R-:W5:Y:S01]  /*82c0*/  MUFU.EX2 R172, R172 ;  /* 0x000000ac00ac7308 */ /* 0x000f620000000800 */
[C---:B------:R-:W-:Y:S02]  /*82d0*/  FMUL.FTZ R92, R132.reuse, R92 ;  /* 0x0000005c845c7220 */ /* 0x040fe40000410000 */
[C---:B------:R-:W-:Y:S01]  /*82e0*/  FMUL.FTZ R93, R132.reuse, R93 ;  /* 0x0000005d845d7220 */ /* 0x040fe20000410000 */
[C---:B-1----:R-:W-:Y:S03]  /*82f0*/  HMMA.16816.F32.BF16 R76, R136.reuse, R100, R76 ;  /* 0x00000064884c723c */ /* 0x042fe6000004184c */
[C---:B------:R-:W-:Y:S02]  /*8300*/  FMUL.FTZ R80, R132.reuse, R80 ;  /* 0x0000005084507220 */ /* 0x040fe40000410000 */
[C---:B------:R-:W-:Y:S01]  /*8310*/  FMUL.FTZ R81, R132.reuse, R81 ;  /* 0x0000005184517220 */ /* 0x040fe20000410000 */
[----:B------:R-:W1:Y:S01]  /*8320*/  MUFU.EX2 R174, R174 ;  /* 0x000000ae00ae7308 */ /* 0x000e620000000800 */
[----:B------:R-:W-:Y:S01]  /*8330*/  FMUL.FTZ R82, R3, R82 ;  /* 0x0000005203527220 */ /* 0x000fe20000410000 */
[----:B---3--:R-:W-:Y:S01]  /*8340*/  F2FP.BF16.PACK_AB R100, R169, R168 ;  /* 0x000000a8a964723e */ /* 0x008fe200000010ff */
[C---:B------:R-:W-:Y:S03]  /*8350*/  FMUL.FTZ R83, R3.reuse, R83 ;  /* 0x0000005303537220 */ /* 0x040fe60000410000 */
[C---:B------:R-:W-:Y:S02]  /*8360*/  FMUL.FTZ R94, R3.reuse, R94 ;  /* 0x0000005e035e7220 */ /* 0x040fe40000410000 */
[C---:B------:R-:W-:Y:S02]  /*8370*/  FMUL.FTZ R95, R3.reuse, R95 ;  /* 0x0000005f035f7220 */ /* 0x040fe40000410000 */
[C---:B------:R-:W-:Y:S03]  /*8380*/  HMMA.16816.F32.BF16 R80, R136.reuse, R102, R80 ;  /* 0x000000668850723c */ /* 0x040fe60000041850 */
[----:B------:R-:W-:Y:S01]  /*8390*/  FMUL.FTZ R96, R132, R96 ;  /* 0x0000006084607220 */ /* 0x000fe20000410000 */
[----:B-----5:R-:W-:Y:S01]  /*83a0*/  F2FP.BF16.PACK_AB R101, R172, R173 ;  /* 0x000000adac65723e */ /* 0x020fe200000010ff */
[----:B------:R-:W-:Y:S02]  /*83b0*/  FMUL.FTZ R97, R132, R97 ;  /* 0x0000006184617220 */ /* 0x000fe40000410000 */
[C---:B------:R-:W-:Y:S01]  /*83c0*/  FMUL.FTZ R98, R3.reuse, R98 ;  /* 0x0000006203627220 */ /* 0x040fe20000410000 */
[C---:B----4-:R-:W-:Y:S04]  /*83d0*/  HMMA.16816.F32.BF16 R84, R136.reuse, R104, R84 ;  /* 0x000000688854723c */ /* 0x050fe80000041854 */
[----:B------:R-:W-:Y:S01]  /*83e0*/  FMUL.FTZ R99, R3, R99 ;  /* 0x0000006303637220 */ /* 0x000fe20000410000 */
[----:B------:R-:W-:Y:S01]  /*83f0*/  F2FP.BF16.PACK_AB R102, R171, R170 ;  /* 0x000000aaab66723e */ /* 0x000fe200000010ff */
[--C-:B------:R-:W-:Y:S01]  /*8400*/  FFMA.FTZ R178, R179, c[0x0][0x2d0], -R152.reuse ;  /* 0x0000b400b3b27a23 */ /* 0x100fe20000010898 */
[----:B-1----:R-:W-:Y:S01]  /*8410*/  F2FP.BF16.PACK_AB R103, R175, R174 ;  /* 0x000000aeaf67723e */ /* 0x002fe200000010ff */
[C---:B------:R-:W-:Y:S01]  /*8420*/  HMMA.16816.F32.BF16 R88, R136.reuse, R106, R88 ;  /* 0x0000006a8858723c */ /* 0x040fe20000041858 */
[----:B------:R-:W1:Y:S03]  /*8430*/  LDSM.16.MT88.4 R104, [R133+0x900] ;  /* 0x000900008568783b */ /* 0x000e660000004200 */
[--C-:B------:R-:W-:Y:S01]  /*8440*/  FFMA.FTZ R179, R159, c[0x0][0x2d0], -R152.reuse ;  /* 0x0000b4009fb37a23 */ /* 0x100fe20000010898 */
[----:B------:R-:W-:Y:S01]  /*8450*/  MUFU.EX2 R178, R178 ;  /* 0x000000b200b27308 */ /* 0x000fe20000000800 */
[----:B------:R-:W-:Y:S02]  /*8460*/  FFMA.FTZ R152, R147, c[0x0][0x2d0], -R152 ;  /* 0x0000b40093987a23 */ /* 0x000fe40000010898 */
[C---:B--2---:R-:W-:Y:S01]  /*8470*/  HMMA.16816.F32.BF16 R92, R136.reuse, R108, R92 ;  /* 0x0000006c885c723c */ /* 0x044fe2000004185c */
[----:B------:R-:W-:Y:S03]  /*8480*/  LDSM.16.MT88.4 R156, [R181+UR4+0x5900] ;  /* 0x00590004b59c783b */ /* 0x000fe60008004200 */
[--C-:B------:R-:W-:Y:S02]  /*8490*/  FFMA.FTZ R176, R176, c[0x0][0x2d0], -R145.reuse ;  /* 0x0000b400b0b07a23 */ /* 0x100fe40000010891 */
[----:B------:R-:W-:Y:S01]  /*84a0*/  FFMA.FTZ R145, R144, c[0x0][0x2d0], -R145 ;  /* 0x0000b40090917a23 */ /* 0x000fe20000010891 */
[----:B------:R-:W2:Y:S01]  /*84b0*/  MUFU.EX2 R227, R152 ;  /* 0x0000009800e37308 */ /* 0x000ea20000000800 */
[----:B------:R-:W-:Y:S01]  /*84c0*/  HMMA.16816.F32.BF16 R96, R136, R110, R96 ;  /* 0x0000006e8860723c */ /* 0x000fe20000041860 */
[----:B------:R-:W3:Y:S03]  /*84d0*/  LDSM.16.MT88.4 R108, [R134+0x2900] ;  /* 0x00290000866c783b */ /* 0x000ee60000004200 */
[----:B------:R-:W-:Y:S02]  /*84e0*/  FFMA.FTZ R162, R132, R203, R162 ;  /* 0x000000cb84a27223 */ /* 0x000fe400000100a2 */
[----:B------:R-:W-:Y:S01]  /*84f0*/  FFMA.FTZ R166, R3, R204, R166 ;  /* 0x000000cc03a67223 */ /* 0x000fe200000100a6 */
[----:B------:R-:W-:Y:S01]  /*8500*/  F2FP.BF16.PACK_AB R136, R225, R224 ;  /* 0x000000e0e188723e */ /* 0x000fe200000010ff */
[C---:B------:R-:W-:Y:S01]  /*8510*/  HMMA.16816.F32.BF16 R4, R100.reuse, R112, R4 ;  /* 0x000000706404723c */ /* 0x040fe20000041804 */
[----:B------:R-:W4:Y:S04]  /*8520*/  MUFU.EX2 R231, R145 ;  /* 0x0000009100e77308 */ /* 0x000f280000000800 */
[----:B------:R-:W-:Y:S01]  /*8530*/  F2FP.BF16.PACK_AB R137, R229, R228 ;  /* 0x000000e4e589723e */ /* 0x000fe200000010ff */
[----:B------:R-:W-:Y:S02]  /*8540*/  FADD.FTZ R161, R161, R162 ;  /* 0x000000a2a1a17221 */ /* 0x000fe40000010000 */
[C---:B------:R-:W-:Y:S01]  /*8550*/  HMMA.16816.F32.BF16 R8, R100.reuse, R114, R8 ;  /* 0x000000726408723c */ /* 0x040fe20000041808 */
[----:B------:R-:W-:Y:S02]  /*8560*/  LDSM.16.MT88.4 R112, [R133+0x4900] ;  /* 0x004900008570783b */ /* 0x000fe40000004200 */
[----:B------:R-:W5:Y:S01]  /*8570*/  MUFU.EX2 R179, R179 ;  /* 0x000000b300b37308 */ /* 0x000f620000000800 */
[----:B------:R-:W-:Y:S02]  /*8580*/  FADD.FTZ R160, R160, R161 ;  /* 0x000000a1a0a07221 */ /* 0x000fe40000010000 */
[----:B------:R-:W-:Y:S01]  /*8590*/  FADD.FTZ R165, R165, R166 ;  /* 0x000000a6a5a57221 */ /* 0x000fe20000010000 */
[----:B--2---:R-:W-:Y:S01]  /*85a0*/  F2FP.BF16.PACK_AB R138, R227, R226 ;  /* 0x000000e2e38a723e */ /* 0x004fe200000010ff */
[----:B------:R-:W-:Y:S01]  /*85b0*/  FADD.FTZ R163, R163, R160 ;  /* 0x000000a0a3a37221 */ /* 0x000fe20000010000 */
[C---:B-1----:R-:W-:Y:S01]  /*85c0*/  HMMA.16816.F32.BF16 R12, R100.reuse, R104, R12 ;  /* 0x00000068640c723c */ /* 0x042fe2000004180c */
[----:B------:R-:W-:Y:S02]  /*85d0*/  LDSM.16.MT88.4 R152, [R134+0x3900] ;  /* 0x003900008698783b */ /* 0x000fe40000004200 */
[----:B------:R-:W-:Y:S01]  /*85e0*/  FADD.FTZ R164, R164, R165 ;  /* 0x000000a5a4a47221 */ /* 0x000fe20000010000 */
[----:B------:R-:W1:Y:S01]  /*85f0*/  MUFU.EX2 R176, R176 ;  /* 0x000000b000b07308 */ /* 0x000e620000000800 */
[----:B------:R-:W-:Y:S02]  /*8600*/  FADD.FTZ R168, R168, R163 ;  /* 0x000000a3a8a87221 */ /* 0x000fe40000010000 */
[----:B------:R-:W-:Y:S01]  /*8610*/  FADD.FTZ R164, R167, R164 ;  /* 0x000000a4a7a47221 */ /* 0x000fe20000010000 */
[C---:B------:R-:W-:Y:S01]  /*8620*/  HMMA.16816.F32.BF16 R16, R100.reuse, R106, R16 ;  /* 0x0000006a6410723c */ /* 0x040fe20000041810 */
[----:B------:R-:W2:Y:S03]  /*8630*/  LDSM.16.MT88.4 R104, [R181+UR4+0x4900] ;  /* 0x00490004b568783b */ /* 0x000ea60008004200 */
[----:B----4-:R-:W-:Y:S01]  /*8640*/  F2FP.BF16.PACK_AB R139, R231, R230 ;  /* 0x000000e6e78b723e */ /* 0x010fe200000010ff */
[----:B------:R-:W-:Y:S02]  /*8650*/  FADD.FTZ R169, R169, R168 ;  /* 0x000000a8a9a97221 */ /* 0x000fe40000010000 */
[----:B------:R-:W-:Y:S01]  /*8660*/  FADD.FTZ R173, R173, R164 ;  /* 0x000000a4adad7221 */ /* 0x000fe20000010000 */
[C---:B------:R-:W-:Y:S01]  /*8670*/  HMMA.16816.F32.BF16 R20, R100.reuse, R116, R20 ;  /* 0x000000746414723c */ /* 0x040fe20000041814 */
[----:B------:R-:W-:Y:S03]  /*8680*/  LDSM.16.MT88.4 R144, [R133+0x3900] ;  /* 0x003900008590783b */ /* 0x000fe60000004200 */
        /* <DEDUP_REMOVED lines=14> */
[C---:B------:R-:W-:Y:S08]  /*8770*/  HMMA.16816.F32.BF16 R48, R100.reuse, R130, R48 ;  /* 0x000000826430723c */ /* 0x040ff00000041830 */
[C---:B------:R-:W-:Y:S08]  /*8780*/  HMMA.16816.F32.BF16 R52, R100.reuse, R140, R52 ;  /* 0x0000008c6434723c */ /* 0x040ff00000041834 */
[C---:B------:R-:W-:Y:S01]  /*8790*/  HMMA.16816.F32.BF16 R56, R100.reuse, R142, R56 ;  /* 0x0000008e6438723c */ /* 0x040fe20000041838 */
[----:B------:R-:W-:Y:S07]  /*87a0*/  LDSM.16.MT88.4 R140, [R181+UR4+0x3900] ;  /* 0x00390004b58c783b */ /* 0x000fee0008004200 */
[C---:B---3--:R-:W-:Y:S08]  /*87b0*/  HMMA.16816.F32.BF16 R60, R100.reuse, R108, R60 ;  /* 0x0000006c643c723c */ /* 0x048ff0000004183c */
[C---:B------:R-:W-:Y:S01]  /*87c0*/  HMMA.16816.F32.BF16 R64, R100.reuse, R110, R64 ;  /* 0x0000006e6440723c */ /* 0x040fe20000041840 */
[----:B------:R-:W3:Y:S07]  /*87d0*/  LDSM.16.MT88.4 R108, [R180+UR4+0x4900] ;  /* 0x00490004b46c783b */ /* 0x000eee0008004200 */
[C---:B--2---:R-:W-:Y:S08]  /*87e0*/  HMMA.16816.F32.BF16 R68, R100.reuse, R104, R68 ;  /* 0x000000686444723c */ /* 0x044ff00000041844 */
[C---:B------:R-:W-:Y:S01]  /*87f0*/  HMMA.16816.F32.BF16 R72, R100.reuse, R106, R72 ;  /* 0x0000006a6448723c */ /* 0x040fe20000041848 */
[----:B------:R-:W2:Y:S07]  /*8800*/  LDSM.16.MT88.4 R104, [R181+UR4+0x1100] ;  /* 0x00110004b568783b */ /* 0x000eae0008004200 */
[C---:B------:R-:W-:Y:S08]  /*8810*/  HMMA.16816.F32.BF16 R76, R100.reuse, R112, R76 ;  /* 0x00000070644c723c */ /* 0x040ff0000004184c */
[C---:B------:R-:W-:Y:S01]  /*8820*/  HMMA.16816.F32.BF16 R80, R100.reuse, R114, R80 ;  /* 0x000000726450723c */ /* 0x040fe20000041850 */
[----:B------:R-:W4:Y:S07]  /*8830*/  LDSM.16.MT88.4 R112, [R180+UR4+0x1100] ;  /* 0x00110004b470783b */ /* 0x000f2e0008004200 */
[C---:B---3--:R-:W-:Y:S08]  /*8840*/  HMMA.16816.F32.BF16 R84, R100.reuse, R108, R84 ;  /* 0x0000006c6454723c */ /* 0x048ff00000041854 */
[C---:B------:R-:W-:Y:S01]  /*8850*/  HMMA.16816.F32.BF16 R88, R100.reuse, R110, R88 ;  /* 0x0000006e6458723c */ /* 0x040fe20000041858 */
[----:B------:R-:W3:Y:S07]  /*8860*/  LDSM.16.MT88.4 R108, [R181+UR4+0x3100] ;  /* 0x00310004b56c783b */ /* 0x000eee0008004200 */
[C---:B------:R-:W-:Y:S08]  /*8870*/  HMMA.16816.F32.BF16 R92, R100.reuse, R116, R92 ;  /* 0x00000074645c723c */ /* 0x040ff0000004185c */
[----:B------:R-:W-:Y:S01]  /*8880*/  HMMA.16816.F32.BF16 R96, R100, R118, R96 ;  /* 0x000000766460723c */ /* 0x000fe20000041860 */
[----:B------:R-:W3:Y:S06]  /*8890*/  LDSM.16.MT88.4 R116, [R133+0x3100] ;  /* 0x003100008574783b */ /* 0x000eec0000004200 */
[----:B-----5:R-:W-:Y:S02]  /*88a0*/  F2FP.BF16.PACK_AB R100, R179, R178 ;  /* 0x000000b2b364723e */ /* 0x020fe400000010ff */
[----:B------:R-:W-:Y:S03]  /*88b0*/  F2FP.BF16.PACK_AB R102, R220, R219 ;  /* 0x000000dbdc66723e */ /* 0x000fe600000010ff */
[----:B-1----:R-:W-:Y:S01]  /*88c0*/  F2FP.BF16.PACK_AB R101, R221, R176 ;  /* 0x000000b0dd65723e */ /* 0x002fe200000010ff */
[----:B------:R-:W-:Y:S01]  /*88d0*/  FADD.FTZ R176, R176, R175 ;  /* 0x000000afb0b07221 */ /* 0x000fe20000010000 */
[----:B------:R-:W-:Y:S03]  /*88e0*/  F2FP.BF16.PACK_AB R103, R223, R222 ;  /* 0x000000dedf67723e */ /* 0x000fe600000010ff */
[----:B------:R-:W-:Y:S04]  /*88f0*/  FADD.FTZ R221, R221, R176 ;  /* 0x000000b0dddd7221 */ /* 0x000fe80000010000 */
[C---:B--2---:R-:W-:Y:S03]  /*8900*/  HMMA.16816.F32.BF16 R4, R100.reuse, R104, R4 ;  /* 0x000000686404723c */ /* 0x044fe60000041804 */
[----:B------:R-:W-:Y:S04]  /*8910*/  FADD.FTZ R222, R222, R221 ;  /* 0x000000dddede7221 */ /* 0x000fe80000010000 */
[----:B------:R-:W-:Y:S01]  /*8920*/  FADD.FTZ R223, R223, R222 ;  /* 0x000000dedfdf7221 */ /* 0x000fe20000010000 */
[C---:B------:R-:W-:Y:S01]  /*8930*/  HMMA.16816.F32.BF16 R8, R100.reuse, R106, R8 ;  /* 0x0000006a6408723c */ /* 0x040fe20000041808 */
[----:B------:R-:W1:Y:S03]  /*8940*/  LDSM.16.MT88.4 R104, [R180+UR4+0x3100] ;  /* 0x00310004b468783b */ /* 0x000e660008004200 */
[----:B------:R-:W-:Y:S04]  /*8950*/  FADD.FTZ R228, R228, R223 ;  /* 0x000000dfe4e47221 */ /* 0x000fe80000010000 */
[C---:B------:R-:W-:Y:S04]  /*8960*/  HMMA.16816.F32.BF16 R12, R100.reuse, R120, R12 ;  /* 0x00000078640c723c */ /* 0x040fe8000004180c */
[----:B------:R-:W-:Y:S04]  /*8970*/  FADD.FTZ R229, R229, R228 ;  /* 0x000000e4e5e57221 */ /* 0x000fe80000010000 */
[C---:B------:R-:W-:Y:S01]  /*8980*/  HMMA.16816.F32.BF16 R16, R100.reuse, R122, R16 ;  /* 0x0000007a6410723c */ /* 0x040fe20000041810 */
[----:B------:R-:W-:Y:S03]  /*8990*/  LDSM.16.MT88.4 R120, [R134+0x1900] ;  /* 0x001900008678783b */ /* 0x000fe60000004200 */
[----:B------:R-:W-:Y:S04]  /*89a0*/  FADD.FTZ R204, R230, R229 ;  /* 0x000000e5e6cc7221 */ /* 0x000fe80000010000 */
[C---:B----4-:R-:W-:Y:S04]  /*89b0*/  HMMA.16816.F32.BF16 R20, R100.reuse, R112, R20 ;  /* 0x000000706414723c */ /* 0x050fe80000041814 */
[----:B------:R-:W-:Y:S04]  /*89c0*/  FADD.FTZ R204, R231, R204 ;  /* 0x000000cce7cc7221 */ /* 0x000fe80000010000 */
[C---:B------:R-:W-:Y:S01]  /*89d0*/  HMMA.16816.F32.BF16 R24, R100.reuse, R114, R24 ;  /* 0x000000726418723c */ /* 0x040fe20000041818 */
[----:B------:R-:W2:Y:S07]  /*89e0*/  LDSM.16.MT88.4 R112, [R134+0x3100] ;  /* 0x003100008670783b */ /* 0x000eae0000004200 */
[C---:B------:R-:W-:Y:S08]  /*89f0*/  HMMA.16816.F32.BF16 R28, R100.reuse, R124, R28 ;  /* 0x0000007c641c723c */ /* 0x040ff0000004181c */
[C---:B------:R-:W-:Y:S01]  /*8a00*/  HMMA.16816.F32.BF16 R32, R100.reuse, R126, R32 ;  /* 0x0000007e6420723c */ /* 0x040fe20000041820 */
[----:B------:R-:W-:Y:S07]  /*8a10*/  LDSM.16.MT88.4 R124, [R181+UR4+0x1900] ;  /* 0x00190004b57c783b */ /* 0x000fee0008004200 */
[C---:B---3--:R-:W-:Y:S08]  /*8a20*/  HMMA.16816.F32.BF16 R36, R100.reuse, R108, R36 ;  /* 0x0000006c6424723c */ /* 0x048ff00000041824 */
[C---:B------:R-:W-:Y:S01]  /*8a30*/  HMMA.16816.F32.BF16 R40, R100.reuse, R110, R40 ;  /* 0x0000006e6428723c */ /* 0x040fe20000041828 */
[----:B------:R-:W3:Y:S07]  /*8a40*/  LDSM.16.MT88.4 R108, [R181+UR4+0x5100] ;  /* 0x00510004b56c783b */ /* 0x000eee0008004200 */
[C---:B------:R-:W-:Y:S08]  /*8a50*/  HMMA.16816.F32.BF16 R44, R100.reuse, R116, R44 ;  /* 0x00000074642c723c */ /* 0x040ff0000004182c */
[C---:B------:R-:W-:Y:S01]  /*8a60*/  HMMA.16816.F32.BF16 R48, R100.reuse, R118, R48 ;  /* 0x000000766430723c */ /* 0x040fe20000041830 */
[----:B------:R-:W4:Y:S07]  /*8a70*/  LDSM.16.MT88.4 R116, [R133+0x5100] ;  /* 0x005100008574783b */ /* 0x000f2e0000004200 */
        /* <DEDUP_REMOVED lines=11> */
[----:B------:R-:W4:Y:S07]  /*8b30*/  LDSM.16.MT88.4 R116, [R180+UR4+0x1900] ;  /* 0x00190004b474783b */ /* 0x000f2e0008004200 */
[C---:B-1----:R-:W-:Y:S08]  /*8b40*/  HMMA.16816.F32.BF16 R84, R100.reuse, R104, R84 ;  /* 0x000000686454723c */ /* 0x042ff00000041854 */
[C---:B------:R-:W-:Y:S08]  /*8b50*/  HMMA.16816.F32.BF16 R88, R100.reuse, R106, R88 ;  /* 0x0000006a6458723c */ /* 0x040ff00000041858 */
[C---:B--2---:R-:W-:Y:S08]  /*8b60*/  HMMA.16816.F32.BF16 R92, R100.reuse, R112, R92 ;  /* 0x00000070645c723c */ /* 0x044ff0000004185c */
[----:B------:R-:W-:Y:S08]  /*8b70*/  HMMA.16816.F32.BF16 R96, R100, R114, R96 ;  /* 0x000000726460723c */ /* 0x000ff00000041860 */
[C---:B------:R-:W-:Y:S01]  /*8b80*/  HMMA.16816.F32.BF16 R128, R136.reuse, R124, R4 ;  /* 0x0000007c8880723c */ /* 0x040fe20000041804 */
[----:B------:R-:W1:Y:S07]  /*8b90*/  LDSM.16.MT88.4 R4, [R133+0x5900] ;  /* 0x005900008504783b */ /* 0x000e6e0000004200 */
[C---:B------:R-:W-:Y:S01]  /*8ba0*/  HMMA.16816.F32.BF16 R124, R136.reuse, R126, R8 ;  /* 0x0000007e887c723c */ /* 0x040fe20000041808 */
[----:B------:R-:W2:Y:S07]  /*8bb0*/  LDSM.16.MT88.4 R8, [R180+UR4+0x5900] ;  /* 0x00590004b408783b */ /* 0x000eae0008004200 */
[C---:B---3--:R-:W-:Y:S01]  /*8bc0*/  HMMA.16816.F32.BF16 R100, R136.reuse, R108, R12 ;  /* 0x0000006c8864723c */ /* 0x048fe2000004180c */
[----:B------:R-:W3:Y:S07]  /*8bd0*/  LDSM.16.MT88.4 R12, [R134+0x5900] ;  /* 0x00590000860c783b */ /* 0x000eee0000004200 */
        /* <DEDUP_REMOVED lines=23> */
[C---:B---3--:R-:W-:Y:S04]  /*8d50*/  HMMA.16816.F32.BF16 R92, R136.reuse, R12, R92 ;  /* 0x0000000c885c723c */ /* 0x048fe8000004185c */
[----:B------:R-:W-:Y:S01]  /*8d60*/  FADD.FTZ R224, R224, R3 ;  /* 0x00000003e0e07221 */ /* 0x000fe20000010000 */
[----:B------:R-:W-:Y:S03]  /*8d70*/  IADD3 R3, R209, -0x2, RZ ;  /* 0xfffffffed1037810 */ /* 0x000fe60007ffe0ff */
[----:B------:R-:W-:Y:S03]  /*8d80*/  HMMA.16816.F32.BF16 R96, R136, R14, R96 ;  /* 0x0000000e8860723c */ /* 0x000fe60000041860 */
[----:B------:R-:W-:Y:S01]  /*8d90*/  ISETP.GE.AND P0, PT, R3, R190, PT ;  /* 0x000000be0300720c */ /* 0x000fe20003f06270 */
[----:B------:R-:W-:Y:S04]  /*8da0*/  FADD.FTZ R225, R225, R224 ;  /* 0x000000e0e1e17221 */ /* 0x000fe80000010000 */
[----:B------:R-:W-:Y:S04]  /*8db0*/  FADD.FTZ R226, R226, R225 ;  /* 0x000000e1e2e27221 */ /* 0x000fe80000010000 */
[----:B------:R-:W-:Y:S04]  /*8dc0*/  FADD.FTZ R203, R227, R226 ;  /* 0x000000e2e3cb7221 */ /* 0x000fe80000010000 */
[----:B------:R-:W-:-:S05]  /*8dd0*/  @!P0 BRA `(.L_x_1125) ;  /* 0x000003f000008947 */ /* 0x000fca0003800000 */
        /* <DEDUP_REMOVED lines=12> */
[----:B------:R-:W-:Y:S01]  /*8ea0*/  @!P2 LEA.HI.X.SX32 R6, R3, UR8, 0x1, P0 ;  /* 0x000000080306ac11 */ /* 0x000fe200080f0eff */
        /* <DEDUP_REMOVED lines=19> */
[----:B------:R-:W1:Y:S01]  /*8fe0*/  SHFL.IDX PT, R8, R3, 0x1, 0x181f ;  /* 0x00381f0003087f89 */ /* 0x000e6200000e0000 */
[----:B------:R-:W-:Y:S03]  /*8ff0*/  LOP3.LUT R9, R9, 0xf, RZ, 0xc0, !PT ;  /* 0x0000000f09097812 */ /* 0x000fe600078ec0ff */
[----:B------:R-:W2:Y:S04]  /*9000*/  SHFL.IDX PT, R4, R6, 0x1, 0x181f ;  /* 0x00381f0006047f89 */ /* 0x000ea800000e0000 */
[----:B------:R-:W3:Y:S04]  /*9010*/  SHFL.IDX PT, R3, R3, RZ, 0x181f ;  /* 0x00181fff03037589 */ /* 0x000ee800000e0000 */
[----:B------:R-:W4:Y:S01]  /*9020*/  SHFL.IDX PT, R6, R6, RZ, 0x181f ;  /* 0x00181fff06067589 */ /* 0x000f2200000e0000 */
[----:B-1----:R-:W-:Y:S04]  /*9030*/  IADD3 R12, P1, P0, R13, R8, R216 ;  /* 0x000000080d0c7210 */ /* 0x002fe8000783e0d8 */
[----:B--2---:R-:W-:Y:S02]  /*9040*/  IADD3.X R13, RZ, R4, R217, P1, P0 ;  /* 0x00000004ff0d7210 */ /* 0x004fe40000fe04d9 */
[----:B------:R-:W-:Y:S04]  /*9050*/  IADD3 R10, P1, P0, R10, R8, R213 ;  /* 0x000000080a0a7210 */ /* 0x000fe8000783e0d5 */
[----:B------:R-:W-:Y:S02]  /*9060*/  IADD3.X R11, RZ, R4, R214, P1, P0 ;  /* 0x00000004ff0b7210 */ /* 0x000fe40000fe04d6 */
[----:B------:R-:W-:Y:S04]  /*9070*/  IADD3 R8, P1, P0, R9, R8, R210 ;  /* 0x0000000809087210 */ /* 0x000fe8000783e0d2 */
[----:B------:R-:W-:Y:S01]  /*9080*/  IADD3.X R9, RZ, R4, R211, P1, P0 ;  /* 0x00000004ff097210 */ /* 0x000fe20000fe04d3 */
[----:B------:R-:W-:Y:S01]  /*9090*/  IMAD.U32 R4, RZ, RZ, UR20 ;  /* 0x00000014ff047e24 */ /* 0x000fe2000f8e00ff */
[C---:B---3--:R-:W-:Y:S03]  /*90a0*/  IADD3 R16, P0, R3.reuse, R216, RZ ;  /* 0x000000d803107210 */ /* 0x048fe60007f1e0ff */
[----:B------:R-:W-:Y:S02]  /*90b0*/  IMAD R4, R4, 0x3000, R197 ;  /* 0x0000300004047824 */ /* 0x000fe400078e02c5 */
[C---:B----4-:R-:W-:Y:S01]  /*90c0*/  IMAD.X R17, R6.reuse, 0x1, R217, P0 ;  /* 0x0000000106117824 */ /* 0x050fe200000e06d9 */
[C---:B------:R-:W-:Y:S05]  /*90d0*/  IADD3 R14, P0, R3.reuse, R213, RZ ;  /* 0x000000d5030e7210 */ /* 0x040fea0007f1e0ff */
[----:B------:R-:W-:Y:S01]  /*90e0*/  IMAD.X R15, R6, 0x1, R214, P0 ;  /* 0x00000001060f7824 */ /* 0x000fe200000e06d6 */
[----:B------:R-:W-:Y:S01]  /*90f0*/  IADD3 R18, P0, R3, R210, RZ ;  /* 0x000000d203127210 */ /* 0x000fe20007f1e0ff */
[----:B------:R-:W-:Y:S04]  /*9100*/  IMAD.SHL.U32 R3, R4, 0x2, RZ ;  /* 0x0000000204037824 */ /* 0x000fe800078e00ff */
[----:B------:R-:W-:Y:S01]  /*9110*/  IMAD.X R19, R6, 0x1, R211, P0 ;  /* 0x0000000106137824 */ /* 0x000fe200000e06d3 */
[----:B------:R1:W-:Y:S01]  /*9120*/  LDGSTS.E.BYPASS.LTC128B.128 [R3+0xc100], [R16.64], !P5 ;  /* 0x0c10000010037fae */ /* 0x0003e2000e901d4e */
[----:B------:R-:W-:Y:S03]  /*9130*/  ISETP.NE.U32.AND P0, PT, R215, RZ, PT ;  /* 0x000000ffd700720c */ /* 0x000fe60003f05070 */
[----:B------:R1:W-:Y:S04]  /*9140*/  LDGSTS.E.BYPASS.LTC128B.128 [R3+0xe100], [R14.64], !P4 ;  /* 0x0e1000000e037fae */ /* 0x0003e8000e101d4e */
[----:B------:R1:W-:Y:S06]  /*9150*/  LDGSTS.E.BYPASS.LTC128B.128 [R3+0x10100], [R18.64], !P6 ;  /* 0x1010000012037fae */ /* 0x0003ec000f101d4e */
[----:B------:R1:W-:Y:S01]  /*9160*/  LDGSTS.E.BYPASS.LTC128B.128.ZFILL [R3+0xd100], [R12.64], P0 ;  /* 0x0d1000000c037fae */ /* 0x0003e20008141d4e */
[----:B------:R-:W-:Y:S11]  /*9170*/  ISETP.NE.U32.AND P0, PT, R212, RZ, PT ;  /* 0x000000ffd400720c */ /* 0x000ff60003f05070 */
[----:B------:R-:W-:Y:S02]  /*9180*/  @!UPT UIADD3 URZ, URZ, URZ, URZ ;  /* 0x0000003f3f3ff290 */ /* 0x000fe4000fffe03f */
[----:B------:R1:W-:Y:S01]  /*9190*/  LDGSTS.E.BYPASS.LTC128B.128.ZFILL [R3+0xf100], [R10.64], P0 ;  /* 0x0f1000000a037fae */ /* 0x0003e20008141d4e */
[----:B------:R-:W-:Y:S11]  /*91a0*/  ISETP.NE.U32.AND P0, PT, R207, RZ, PT ;  /* 0x000000ffcf00720c */ /* 0x000ff60003f05070 */
[----:B------:R-:W-:Y:S02]  /*91b0*/  @!UPT UIADD3 URZ, URZ, URZ, URZ ;  /* 0x0000003f3f3ff290 */ /* 0x000fe4000fffe03f */
[----:B------:R1:W-:Y:S02]  /*91c0*/  LDGSTS.E.BYPASS.LTC128B.128.ZFILL [R3+0x11100], [R8.64], P0 ;  /* 0x1110000008037fae */ /* 0x0003e40008141d4e */
.L_x_1125:
[----:B------:R-:W-:Y:S01]  /*91d0*/  UIADD3 UR4, UR5, 0x1, URZ ;  /* 0x0000000105047890 */ /* 0x000fe2000fffe03f */
[----:B------:R-:W0:Y:S01]  /*91e0*/  LDGDEPBAR ;  /* 0x00000000000079af */ /* 0x000e220000000000 */
[----:B------:R-:W-:Y:S01]  /*91f0*/  UISETP.GE.AND UP0, UPT, UR5, 0x1, UPT ;  /* 0x000000010500788c */ /* 0x000fe2000bf06270 */
[C---:B------:R-:W-:Y:S01]  /*9200*/  ISETP.GT.AND P0, PT, R209.reuse, R218, PT ;  /* 0x000000dad100720c */ /* 0x040fe20003f04270 */
[----:B-1----:R-:W-:Y:S01]  /*9210*/  IMAD.MOV.U32 R3, RZ, RZ, R0 ;  /* 0x000000ffff037224 */ /* 0x002fe200078e0000 */
[----:B------:R-:W-:Y:S01]  /*9220*/  IADD3 R209, R209, -0x1, RZ ;  /* 0xffffffffd1d17810 */ /* 0x000fe20007ffe0ff */
[----:B------:R-:W-:Y:S01]  /*9230*/  USEL UR5, UR4, URZ, !UP0 ;  /* 0x0000003f04057287 */ /* 0x000fe2000c000000 */
[----:B------:R-:W-:Y:S09]  /*9240*/  IMAD.MOV.U32 R132, RZ, RZ, R2 ;  /* 0x000000ffff847224 */ /* 0x000ff200078e0002 */
[----:B------:R-:W-:-:S05]  /*9250*/  @P0 BRA `(.L_x_1126) ;  /* 0xffffc9b000000947 */ /* 0x000fca000383ffff */
.L_x_1115:
[----:B------:R-:W-:Y:S01]  /*9260*/  ULEA UR4, UR6, 0x7f, 0x7 ;  /* 0x0000007f06047891 */ /* 0x000fe2000f8e383f */
[----:B------:R-:W-:-:S02]  /*9270*/  ISETP.GE.AND P0, PT, R193, 0x1, PT ;  /* 0x00000001c100780c */ /* 0x000fc40003f06270 */
[----:B------:R-:W-:Y:S01]  /*9280*/  ULDC.64 UR6, c[0x0][0x2c8] ;  /* 0x0000b20000067ab9 */ /* 0x000fe20000000a00 */
[----:B------:R-:W-:Y:S01]  /*9290*/  IADD3 R5, R191, 0x1, -R200 ;  /* 0x00000001bf057810 */ /* 0x000fe20007ffe8c8 */
[----:B------:R-:W-:-:S07]  /*92a0*/  UIMAD.WIDE.U32 UR24, UR4, UR6, URZ ;  /* 0x00000006041872a5 */ /* 0x000fce000f8e003f */
[----:B------:R-:W-:Y:S02]  /*92b0*/  @UP1 UMOV UR21, UR25 ;  /* 0x0000001900151c82 */ /* 0x000fe40008000000 */
[----:B------:R-:W-:-:S06]  /*92c0*/  @UP1 USHF.R.U32.HI UR4, URZ, UR7, UR21 ;  /* 0x000000073f041299 */ /* 0x000fcc0008011615 */
[----:B------:R-:W-:-:S04]  /*92d0*/  IADD3 R5, R5, UR4, RZ ;  /* 0x0000000405057c10 */ /* 0x000fc8000fffe0ff */
[----:B------:R-:W-:Y:S01]  /*92e0*/  IADD3 R4, R5, -c[0x0][0x324], RZ ;  /* 0x8000c90005047a10 */ /* 0x000fe20007ffe0ff */
[----:B------:R-:W-:Y:S05]  /*92f0*/  @!P0 BRA `(.L_x_1127) ;  /* 0x000000f000008947 */ /* 0x000fea0003800000 */
        /* <DEDUP_REMOVED lines=9> */
.L_x_1128:
[----:B------:R-:W-:-:S04]  /*9390*/  MOV R3, 0x1 ;  /* 0x0000000100037802 */ /* 0x000fc80000000f00 */
[----:B------:R-:W-:-:S13]  /*93a0*/  ISETP.NE.AND P0, PT, R3, c[0x0][0x32c], PT ;  /* 0x0000cb0003007a0c */ /* 0x000fda0003f05270 */
[----:B------:R-:W-:-:S05]  /*93b0*/  @P0 IMAD.HI.U32 R3, R5, c[0x0][0x330], RZ ;  /* 0x0000cc0005030a27 */ /* 0x000fca00078e00ff */
[----:B------:R-:W-:-:S05]  /*93c0*/  @P0 SHF.R.U32.HI R5, RZ, c[0x0][0x334], R3 ;  /* 0x0000cd00ff050a19 */ /* 0x000fca0000011603 */
.L_x_1129:
[----:B------:R-:W-:-:S05]  /*93d0*/  IMAD R5, R5, c[0x0][0x32c], RZ ;  /* 0x0000cb0005057a24 */ /* 0x000fca00078e02ff */
[----:B------:R-:W-:-:S04]  /*93e0*/  IMNMX R4, R4, R5, !PT ;  /* 0x0000000504047217 */ /* 0x000fc80007800200 */
.L_x_1127:
[----:B------:R-:W-:-:S04]  /*93f0*/  IADD3 R4, R4, 0x3f, RZ ;  /* 0x0000003f04047810 */ /* 0x000fc80007ffe0ff */
[----:B------:R-:W-:-:S04]  /*9400*/  SHF.R.S32.HI R3, RZ, 0x1f, R4 ;  /* 0x0000001fff037819 */ /* 0x000fc80000011404 */
[----:B------:R-:W-:-:S04]  /*9410*/  LEA.HI R3, R3, R4, RZ, 0x6 ;  /* 0x0000000403037211 */ /* 0x000fc800078f30ff */
[----:B------:R-:W-:-:S04]  /*9420*/  SHF.R.S32.HI R3, RZ, 0x6, R3 ;  /* 0x00000006ff037819 */ /* 0x000fc80000011403 */
[----:B------:R-:W-:-:S04]  /*9430*/  IMNMX R214, R190, R3, !PT ;  /* 0x00000003bed67217 */ /* 0x000fc80007800200 */
[----:B------:R-:W-:-:S13]  /*9440*/  ISETP.GE.AND P0, PT, R209, R214, PT ;  /* 0x000000d6d100720c */ /* 0x000fda0003f06270 */
[----:B------:R-:W-:Y:S05]  /*9450*/  @!P0 BRA `(.L_x_1130) ;  /* 0x00002cb000008947 */ /* 0x000fea0003800000 */
[----:B------:R-:W-:Y:S01]  /*9460*/  IMAD.MOV.U32 R3, RZ, RZ, R0 ;  /* 0x000000ffff037224 */ /* 0x000fe200078e0000 */
[----:B------:R-:W-:Y:S01]  /*9470*/  LOP3.LUT P0, RZ, R208, 0x2, RZ, 0xc0, !PT ;  /* 0x00000002d0ff7812 */ /* 0x000fe2000780c0ff */
[----:B------:R-:W-:Y:S01]  /*9480*/  IMAD.MOV.U32 R184, RZ, RZ, 0x20 ;  /* 0x00000020ffb87424 */ /* 0x000fe200078e00ff */
[----:B------:R-:W-:Y:S01]  /*9490*/  SHF.R.S32.HI R213, RZ, 0x1f, R188 ;  /* 0x0000001fffd57819 */ /* 0x000fe200000114bc */
[----:B------:R-:W-:Y:S01]  /*94a0*/  IMAD.MOV.U32 R133, RZ, RZ, R2 ;  /* 0x000000ffff857224 */ /* 0x000fe200078e0002 */
[----:B------:R-:W-:Y:S01]  /*94b0*/  SHF.R.S32.HI R5, RZ, 0x1f, R206 ;  /* 0x0000001fff057819 */ /* 0x000fe200000114ce */
[----:B------:R-:W-:Y:S01]  /*94c0*/  IMAD.SHL.U32 R212, R188, 0x2, RZ ;  /* 0x00000002bcd47824 */ /* 0x000fe200078e00ff */
[----:B------:R-:W-:Y:S01]  /*94d0*/  SHF.R.S32.HI R0, RZ, 0x1f, R205 ;  /* 0x0000001fff007819 */ /* 0x000fe200000114cd */
[----:B------:R-:W-:Y:S01]  /*94e0*/  IMAD.SHL.U32 R179, R206, 0x2, RZ ;  /* 0x00000002ceb37824 */ /* 0x000fe200078e00ff */
[----:B------:R-:W-:Y:S01]  /*94f0*/  SEL R211, RZ, 0x10, P5 ;  /* 0x00000010ffd37807 */ /* 0x000fe20002800000 */
[----:B------:R-:W-:Y:S01]  /*9500*/  IMAD.SHL.U32 R176, R205, 0x2, RZ ;  /* 0x00000002cdb07824 */ /* 0x000fe200078e00ff */
[----:B------:R-:W-:-:S02]  /*9510*/  SEL R178, RZ, 0x10, P4 ;  /* 0x00000010ffb27807 */ /* 0x000fc40002000000 */
[----:B------:R-:W-:Y:S02]  /*9520*/  SHF.L.U64.HI R213, R188, 0x1, R213 ;  /* 0x00000001bcd57819 */ /* 0x000fe400000102d5 */
[----:B------:R-:W-:Y:S02]  /*9530*/  SHF.L.U64.HI R210, R206, 0x1, R5 ;  /* 0x00000001ced27819 */ /* 0x000fe40000010205 */
[----:B------:R-:W-:Y:S02]  /*9540*/  SHF.L.U64.HI R177, R205, 0x1, R0 ;  /* 0x00000001cdb17819 */ /* 0x000fe40000010200 */
[----:B------:R-:W-:Y:S02]  /*9550*/  SEL R184, R184, 0xffffffe0, !P0 ;  /* 0xffffffe0b8b87807 */ /* 0x000fe40004000000 */
.L_x_1133:
[----:B------:R-:W-:Y:S04]  /*9560*/  DEPBAR.LE SB0, 0x2 ;  /* 0x000080800000791a */ /* 0x000fe80000000000 */
[----:B------:R-:W-:Y:S01]  /*9570*/  BAR.SYNC.DEFER_BLOCKING 0x0 ;  /* 0x0000000000007b1d */ /* 0x000fe20000010000 */
[----:B------:R-:W-:Y:S01]  /*9580*/  UIMAD UR4, UR5, 0x6000, URZ ;  /* 0x00006000050478a4 */ /* 0x000fe2000f8e023f */
[----:B------:R-:W-:Y:S05]  /*9590*/  ISETP.GE.AND P0, PT, R190, R209, PT ;  /* 0x000000d1be00720c */ /* 0x000fea0003f06270 */
        /* <DEDUP_REMOVED lines=33> */
[----:B------:R-:W2:Y:S04]  /*97b0*/  SHFL.IDX PT, R10, R0, 0x1, 0x181f ;  /* 0x00381f00000a7f89 */ /* 0x000ea800000e0000 */
[----:B------:R-:W4:Y:S04]  /*97c0*/  SHFL.IDX PT, R5, R4, RZ, 0x181f ;  /* 0x00181fff04057589 */ /* 0x000f2800000e0000 */
[----:B------:R-:W3:Y:S01]  /*97d0*/  SHFL.IDX PT, R0, R0, RZ, 0x181f ;  /* 0x00181fff00007589 */ /* 0x000ee200000e0000 */
[----:B-----5:R-:W-:Y:S04]  /*97e0*/  IADD3 R12, P1, P0, R13, R6, R212 ;  /* 0x000000060d0c7210 */ /* 0x020fe8000783e0d4 */
[----:B--2---:R-:W-:Y:S02]  /*97f0*/  IADD3.X R13, RZ, R10, R213, P1, P0 ;  /* 0x0000000aff0d7210 */ /* 0x004fe40000fe04d5 */
[----:B------:R-:W-:Y:S04]  /*9800*/  IADD3 R8, P1, P0, R8, R6, R179 ;  /* 0x0000000608087210 */ /* 0x000fe8000783e0b3 */
[----:B------:R-:W-:Y:S02]  /*9810*/  IADD3.X R9, RZ, R10, R210, P1, P0 ;  /* 0x0000000aff097210 */ /* 0x000fe40000fe04d2 */
[----:B------:R-:W-:Y:S04]  /*9820*/  IADD3 R6, P1, P0, R7, R6, R176 ;  /* 0x0000000607067210 */ /* 0x000fe8000783e0b0 */
[----:B------:R-:W-:Y:S02]  /*9830*/  IADD3.X R7, RZ, R10, R177, P1, P0 ;  /* 0x0000000aff077210 */ /* 0x000fe40000fe04b1 */
[C---:B----4-:R-:W-:Y:S05]  /*9840*/  IADD3 R20, P0, R5.reuse, R212, RZ ;  /* 0x000000d405147210 */ /* 0x050fea0007f1e0ff */
[C---:B---3--:R-:W-:Y:S01]  /*9850*/  IMAD.X R21, R0.reuse, 0x1, R213, P0 ;  /* 0x0000000100157824 */ /* 0x048fe200000e06d5 */
        /* <DEDUP_REMOVED lines=17> */
.L_x_1131:
[C---:B--234-:R-:W-:Y:S01]  /*9970*/  HMMA.16816.F32.BF16 R4, R136.reuse, R140, RZ ;  /* 0x0000008c8804723c */ /* 0x05cfe200000418ff */
        /* <DEDUP_REMOVED lines=9> */
[C---:B-1----:R-:W-:Y:S01]  /*9a10*/  HMMA.16816.F32.BF16 R12, R136.reuse, R16, RZ ;  /* 0x00000010880c723c */ /* 0x042fe200000418ff */
[----:B------:R-:W-:Y:S07]  /*9a20*/  LDSM.16.M88.4 R164, [R0+0xd900] ;  /* 0x00d9000000a4783b */ /* 0x000fee0000000200 */
[C---:B------:R-:W-:Y:S01]  /*9a30*/  HMMA.16816.F32.BF16 R16, R136.reuse, R18, RZ ;  /* 0x000000128810723c */ /* 0x040fe200000418ff */
[----:B------:R-:W-:Y:S07]  /*9a40*/  LDSM.16.M88.4 R168, [R172+0xc100] ;  /* 0x00c10000aca8783b */ /* 0x000fee0000000200 */
[C---:B------:R-:W-:Y:S08]  /*9a50*/  HMMA.16816.F32.BF16 R20, R136.reuse, R24, RZ ;  /* 0x000000188814723c */ /* 0x040ff000000418ff */
        /* <DEDUP_REMOVED lines=383> */
[----:B------:R-:W-:Y:S02]  /*b250*/  LDSM.16.MT88.4 R128, [R133+0x4900] ;  /* 0x004900008580783b */ /* 0x000fe40000004200 */
        /* <DEDUP_REMOVED lines=33> */
[----:B------:R-:W-:Y:S07]  /*b470*/  LDSM.16.MT88.4 R144, [R181+UR4+0x5900] ;  /* 0x00590004b590783b */ /* 0x000fee0008004200 */
        /* <DEDUP_REMOVED lines=36> */
[----:B------:R-:W-:Y:S07]  /*b6c0*/  LDSM.16.MT88.4 R136, [R180+UR4+0x3900] ;  /* 0x00390004b488783b */ /* 0x000fee0008004200 */
[C---:B----4-:R-:W-:Y:S01]  /*b6d0*/  HMMA.16816.F32.BF16 R92, R12.reuse, R20, R92 ;  /* 0x000000140c5c723c */ /* 0x050fe2000004185c */
[----:B------:R-:W4:Y:S07]  /*b6e0*/  MUFU.EX2 R218, R165 ;  /* 0x000000a500da7308 */ /* 0x000f2e0000000800 */
[----:B------:R-:W-:Y:S01]  /*b6f0*/  HMMA.16816.F32.BF16 R96, R12, R22, R96 ;  /* 0x000000160c60723c */ /* 0x000fe20000041860 */
[----:B------:R-:W4:Y:S02]  /*b700*/  LDSM.16.MT88.4 R20, [R133+0x3100] ;  /* 0x003100008514783b */ /* 0x000f240000004200 */
        /* <DEDUP_REMOVED lines=11> */
[----:B------:R-:W-:Y:S05]  /*b7c0*/  FADD.FTZ R153, R153, R152 ;  /* 0x0000009899997221 */ /* 0x000fea0000010000 */
[C---:B------:R-:W-:Y:S01]  /*b7d0*/  HMMA.16816.F32.BF16 R8, R12.reuse, R18, R8 ;  /* 0x000000120c08723c */ /* 0x040fe20000041808 */
[----:B------:R-:W1:Y:S07]  /*b7e0*/  LDSM.16.MT88.4 R16, [R180+UR4+0x3100] ;  /* 0x00310004b410783b */ /* 0x000e6e0008004200 */
[C---:B------:R-:W-:Y:S08]  /*b7f0*/  HMMA.16816.F32.BF16 R100, R12.reuse, R124, R100 ;  /* 0x0000007c0c64723c */ /* 0x040ff00000041864 */
[C---:B------:R-:W-:Y:S01]  /*b800*/  HMMA.16816.F32.BF16 R104, R12.reuse, R126, R104 ;  /* 0x0000007e0c68723c */ /* 0x040fe20000041868 */
[----:B------:R-:W-:Y:S07]  /*b810*/  LDSM.16.MT88.4 R124, [R181+UR4+0x5100] ;  /* 0x00510004b57c783b */ /* 0x000fee0008004200 */
[C---:B------:R-:W-:Y:S08]  /*b820*/  HMMA.16816.F32.BF16 R108, R12.reuse, R140, R108 ;  /* 0x0000008c0c6c723c */ /* 0x040ff0000004186c */
[C---:B------:R-:W-:Y:S01]  /*b830*/  HMMA.16816.F32.BF16 R112, R12.reuse, R142, R112 ;  /* 0x0000008e0c70723c */ /* 0x040fe20000041870 */
[----:B------:R-:W-:Y:S07]  /*b840*/  LDSM.16.MT88.4 R140, [R134+0x3900] ;  /* 0x00390000868c783b */ /* 0x000fee0000004200 */
[C---:B------:R-:W-:Y:S08]  /*b850*/  HMMA.16816.F32.BF16 R116, R12.reuse, R24, R116 ;  /* 0x000000180c74723c */ /* 0x040ff00000041874 */
[C---:B------:R-:W-:Y:S01]  /*b860*/  HMMA.16816.F32.BF16 R120, R12.reuse, R26, R120 ;  /* 0x0000001a0c78723c */ /* 0x040fe20000041878 */
[----:B------:R-:W2:Y:S07]  /*b870*/  LDSM.16.MT88.4 R24, [R134+0x3100] ;  /* 0x003100008618783b */ /* 0x000eae0000004200 */
[C---:B------:R-:W-:Y:S08]  /*b880*/  HMMA.16816.F32.BF16 R36, R12.reuse, R128, R36 ;  /* 0x000000800c24723c */ /* 0x040ff00000041824 */
[C---:B------:R-:W-:Y:S08]  /*b890*/  HMMA.16816.F32.BF16 R40, R12.reuse, R130, R40 ;  /* 0x000000820c28723c */ /* 0x040ff00000041828 */
[C---:B----4-:R-:W-:Y:S08]  /*b8a0*/  HMMA.16816.F32.BF16 R44, R12.reuse, R20, R44 ;  /* 0x000000140c2c723c */ /* 0x050ff0000004182c */
[C---:B------:R-:W-:Y:S01]  /*b8b0*/  HMMA.16816.F32.BF16 R48, R12.reuse, R22, R48 ;  /* 0x000000160c30723c */ /* 0x040fe20000041830 */
[----:B------:R-:W3:Y:S07]  /*b8c0*/  LDSM.16.MT88.4 R20, [R133+0x5100] ;  /* 0x005100008514783b */ /* 0x000eee0000004200 */
[C---:B-1----:R-:W-:Y:S08]  /*b8d0*/  HMMA.16816.F32.BF16 R52, R12.reuse, R16, R52 ;  /* 0x000000100c34723c */ /* 0x042ff00000041834 */
[C---:B------:R-:W-:Y:S01]  /*b8e0*/  HMMA.16816.F32.BF16 R56, R12.reuse, R18, R56 ;  /* 0x000000120c38723c */ /* 0x040fe20000041838 */
[----:B------:R-:W1:Y:S07]  /*b8f0*/  LDSM.16.MT88.4 R16, [R180+UR4+0x5100] ;  /* 0x00510004b410783b */ /* 0x000e6e0008004200 */
[C---:B--2---:R-:W-:Y:S08]  /*b900*/  HMMA.16816.F32.BF16 R60, R12.reuse, R24, R60 ;  /* 0x000000180c3c723c */ /* 0x044ff0000004183c */
[C---:B------:R-:W-:Y:S01]  /*b910*/  HMMA.16816.F32.BF16 R64, R12.reuse, R26, R64 ;  /* 0x0000001a0c40723c */ /* 0x040fe20000041840 */
[----:B------:R-:W2:Y:S07]  /*b920*/  LDSM.16.MT88.4 R24, [R134+0x5100] ;  /* 0x005100008618783b */ /* 0x000eae0000004200 */
[C---:B------:R-:W-:Y:S08]  /*b930*/  HMMA.16816.F32.BF16 R68, R12.reuse, R124, R68 ;  /* 0x0000007c0c44723c */ /* 0x040ff00000041844 */
[C---:B------:R-:W-:Y:S01]  /*b940*/  HMMA.16816.F32.BF16 R72, R12.reuse, R126, R72 ;  /* 0x0000007e0c48723c */ /* 0x040fe20000041848 */
[----:B------:R-:W4:Y:S07]  /*b950*/  LDSM.16.MT88.4 R124, [R181+UR4+0x1900] ;  /* 0x00190004b57c783b */ /* 0x000f2e0008004200 */
[C---:B---3--:R-:W-:Y:S08]  /*b960*/  HMMA.16816.F32.BF16 R76, R12.reuse, R20, R76 ;  /* 0x000000140c4c723c */ /* 0x048ff0000004184c */
[C---:B------:R-:W-:Y:S01]  /*b970*/  HMMA.16816.F32.BF16 R80, R12.reuse, R22, R80 ;  /* 0x000000160c50723c */ /* 0x040fe20000041850 */
[----:B------:R-:W3:Y:S07]  /*b980*/  LDSM.16.MT88.4 R20, [R133+0x1900] ;  /* 0x001900008514783b */ /* 0x000eee0000004200 */
[C---:B-1----:R-:W-:Y:S08]  /*b990*/  HMMA.16816.F32.BF16 R84, R12.reuse, R16, R84 ;  /* 0x000000100c54723c */ /* 0x042ff00000041854 */
[C---:B------:R-:W-:Y:S01]  /*b9a0*/  HMMA.16816.F32.BF16 R88, R12.reuse, R18, R88 ;  /* 0x000000120c58723c */ /* 0x040fe20000041858 */
[----:B------:R-:W1:Y:S07]  /*b9b0*/  LDSM.16.MT88.4 R16, [R181+UR4+0x3900] ;  /* 0x00390004b510783b */ /* 0x000e6e0008004200 */
[C---:B--2---:R-:W-:Y:S08]  /*b9c0*/  HMMA.16816.F32.BF16 R92, R12.reuse, R24, R92 ;  /* 0x000000180c5c723c */ /* 0x044ff0000004185c */
[----:B------:R-:W-:Y:S01]  /*b9d0*/  HMMA.16816.F32.BF16 R96, R12, R26, R96 ;  /* 0x0000001a0c60723c */ /* 0x000fe20000041860 */
[----:B------:R-:W2:Y:S06]  /*b9e0*/  LDSM.16.MT88.4 R24, [R133+0x3900] ;  /* 0x003900008518783b */ /* 0x000eac0000004200 */
[C---:B------:R-:W-:Y:S01]  /*b9f0*/  F2FP.BF16.PACK_AB R12, R175.reuse, R174 ;  /* 0x000000aeaf0c723e */ /* 0x040fe200000010ff */
[----:B------:R-:W-:Y:S01]  /*ba00*/  FADD.FTZ R174, R174, R153 ;  /* 0x00000099aeae7221 */ /* 0x000fe20000010000 */
[----:B------:R-:W-:Y:S03]  /*ba10*/  F2FP.BF16.PACK_AB R13, R216, R215 ;  /* 0x000000d7d80d723e */ /* 0x000fe600000010ff */
[----:B------:R-:W-:Y:S01]  /*ba20*/  F2FP.BF16.PACK_AB R14, R218, R217 ;  /* 0x000000d9da0e723e */ /* 0x000fe200000010ff */
[----:B------:R-:W-:Y:S01]  /*ba30*/  FADD.FTZ R174, R175, R174 ;  /* 0x000000aeafae7221 */ /* 0x000fe20000010000 */
[----:B------:R-:W-:Y:S03]  /*ba40*/  F2FP.BF16.PACK_AB R15, R164, R219 ;  /* 0x000000dba40f723e */ /* 0x000fe600000010ff */
[----:B------:R-:W-:Y:S04]  /*ba50*/  FADD.FTZ R203, R217, R174 ;  /* 0x000000aed9cb7221 */ /* 0x000fe80000010000 */
[C---:B----4-:R-:W-:Y:S03]  /*ba60*/  HMMA.16816.F32.BF16 R128, R12.reuse, R124, R4 ;  /* 0x0000007c0c80723c */ /* 0x050fe60000041804 */
[----:B------:R-:W-:Y:S05]  /*ba70*/  FADD.FTZ R203, R218, R203 ;  /* 0x000000cbdacb7221 */ /* 0x000fea0000010000 */
[C---:B------:R-:W-:Y:S01]  /*ba80*/  HMMA.16816.F32.BF16 R124, R12.reuse, R126, R8 ;  /* 0x0000007e0c7c723c */ /* 0x040fe20000041808 */
[----:B------:R-:W4:Y:S07]  /*ba90*/  LDSM.16.MT88.4 R8, [R133+0x5900] ;  /* 0x005900008508783b */ /* 0x000f2e0000004200 */
[C---:B---3--:R-:W-:Y:S08]  /*baa0*/  HMMA.16816.F32.BF16 R100, R12.reuse, R20, R100 ;  /* 0x000000140c64723c */ /* 0x048ff00000041864 */
        /* <DEDUP_REMOVED lines=17> */
[C---:B----4-:R-:W-:Y:S07]  /*bbc0*/  HMMA.16816.F32.BF16 R76, R12.reuse, R8, R76 ;  /* 0x000000080c4c723c */ /* 0x050fee000004184c */
[----:B------:R-:W-:Y:S01]  /*bbd0*/  FADD.FTZ R8, R154, R151 ;  /* 0x000000979a087221 */ /* 0x000fe20000010000 */
[C---:B------:R-:W-:Y:S04]  /*bbe0*/  HMMA.16816.F32.BF16 R80, R12.reuse, R10, R80 ;  /* 0x0000000a0c50723c */ /* 0x040fe80000041850 */
[----:B------:R-:W-:Y:S04]  /*bbf0*/  FADD.FTZ R8, R155, R8 ;  /* 0x000000089b087221 */ /* 0x000fe80000010000 */
[C---:B-1----:R-:W-:Y:S04]  /*bc00*/  HMMA.16816.F32.BF16 R84, R12.reuse, R16, R84 ;  /* 0x000000100c54723c */ /* 0x042fe80000041854 */
[----:B------:R-:W-:Y:S04]  /*bc10*/  FADD.FTZ R215, R215, R8 ;  /* 0x00000008d7d77221 */ /* 0x000fe80000010000 */
[C---:B------:R-:W-:Y:S04]  /*bc20*/  HMMA.16816.F32.BF16 R88, R12.reuse, R18, R88 ;  /* 0x000000120c58723c */ /* 0x040fe80000041858 */
[----:B------:R-:W-:Y:S04]  /*bc30*/  FADD.FTZ R216, R216, R215 ;  /* 0x000000d7d8d87221 */ /* 0x000fe80000010000 */
[C---:B------:R-:W-:Y:S04]  /*bc40*/  HMMA.16816.F32.BF16 R92, R12.reuse, R20, R92 ;  /* 0x000000140c5c723c */ /* 0x040fe8000004185c */
[----:B------:R-:W-:Y:S04]  /*bc50*/  FADD.FTZ R219, R219, R216 ;  /* 0x000000d8dbdb7221 */ /* 0x000fe80000010000 */
[----:B------:R-:W-:Y:S04]  /*bc60*/  HMMA.16816.F32.BF16 R96, R12, R22, R96 ;  /* 0x000000160c60723c */ /* 0x000fe80000041860 */
[----:B------:R-:W-:Y:S04]  /*bc70*/  FADD.FTZ R204, R164, R219 ;  /* 0x000000dba4cc7221 */ /* 0x000fe80000010000 */
[----:B------:R-:W-:-:S05]  /*bc80*/  @!P0 BRA `(.L_x_1132) ;  /* 0x000003f000008947 */ /* 0x000fca0003800000 */
        /* <DEDUP_REMOVED lines=63> */
.L_x_1132:
        /* <DEDUP_REMOVED lines=9> */
.L_x_1130:
[----:B------:R-:W-:-:S13]  /*c110*/  ISETP.GE.AND P0, PT, R209, R190, PT ;  /* 0x000000bed100720c */ /* 0x000fda0003f06270 */
[----:B------:R-:W-:Y:S05]  /*c120*/  @!P0 BRA `(.L_x_1134) ;  /* 0x000035e000008947 */ /* 0x000fea0003800000 */
[----:B------:R-:W-:Y:S01]  /*c130*/  SHF.R.S32.HI R207, RZ, 0x1f, R188 ;  /* 0x0000001fffcf7819 */ /* 0x000fe200000114bc */
[----:B------:R-:W-:Y:S01]  /*c140*/  IMAD.MOV.U32 R3, RZ, RZ, R0 ;  /* 0x000000ffff037224 */ /* 0x000fe200078e0000 */
[----:B------:R-:W-:Y:S01]  /*c150*/  SHF.R.S32.HI R5, RZ, 0x1f, R206 ;  /* 0x0000001fff057819 */ /* 0x000fe200000114ce */
[C---:B------:R-:W-:Y:S01]  /*c160*/  IMAD.SHL.U32 R210, R188.reuse, 0x2, RZ ;  /* 0x00000002bcd27824 */ /* 0x040fe200078e00ff */
[----:B------:R-:W-:Y:S01]  /*c170*/  SHF.L.U64.HI R207, R188, 0x1, R207 ;  /* 0x00000001bccf7819 */ /* 0x000fe200000102cf */
[----:B------:R-:W-:Y:S01]  /*c180*/  IMAD.MOV.U32 R188, RZ, RZ, 0x40 ;  /* 0x00000040ffbc7424 */ /* 0x000fe200078e00ff */
[----:B------:R-:W-:Y:S01]  /*c190*/  SHF.R.S32.HI R0, RZ, 0x1f, R205 ;  /* 0x0000001fff007819 */ /* 0x000fe200000114cd */
[----:B------:R-:W-:Y:S01]  /*c1a0*/  IMAD.SHL.U32 R211, R206, 0x2, RZ ;  /* 0x00000002ced37824 */ /* 0x000fe200078e00ff */
[----:B------:R-:W-:Y:S01]  /*c1b0*/  LOP3.LUT P0, RZ, R208, 0x4, RZ, 0xc0, !PT ;  /* 0x00000004d0ff7812 */ /* 0x000fe2000780c0ff */
[----:B------:R-:W-:Y:S01]  /*c1c0*/  IMAD.MOV.U32 R132, RZ, RZ, R2 ;  /* 0x000000ffff847224 */ /* 0x000fe200078e0002 */
[----:B------:R-:W-:-:S02]  /*c1d0*/  SHF.L.U64.HI R208, R206, 0x1, R5 ;  /* 0x00000001ced07819 */ /* 0x000fc40000010205 */
[C---:B------:R-:W-:Y:S01]  /*c1e0*/  SHF.L.U64.HI R206, R205.reuse, 0x1, R0 ;  /* 0x00000001cdce7819 */ /* 0x040fe20000010200 */
[----:B------:R-:W-:Y:S01]  /*c1f0*/  IMAD.SHL.U32 R205, R205, 0x2, RZ ;  /* 0x00000002cdcd7824 */ /* 0x000fe200078e00ff */
[----:B------:R-:W-:Y:S02]  /*c200*/  SEL R188, R188, 0xffffffc0, !P0 ;  /* 0xffffffc0bcbc7807 */ /* 0x000fe40004000000 */
.L_x_1145:
        /* <DEDUP_REMOVED lines=18> */
[C---:B------:R-:W-:Y:S01]  /*c330*/  IMAD.WIDE.U32 R6, R196.reuse, c[0x0][0x208], RZ ;  /* 0x00008200c4067a25 */ /* 0x040fe200078e00ff */
[----:B------:R-:W-:Y:S03]  /*c340*/  SHF.R.S32.HI R5, RZ, 0x1f, R195 ;  /* 0x0000001fff057819 */ /* 0x000fe600000114c3 */
[----:B------:R-:W-:Y:S02]  /*c350*/  IMAD R9, R9, c[0x0][0x208], RZ ;  /* 0x0000820009097a24 */ /* 0x000fe400078e02ff */
[----:B------:R-:W-:Y:S02]  /*c360*/  IMAD R5, R5, c[0x0][0x218], RZ ;  /* 0x0000860005057a24 */ /* 0x000fe400078e02ff */
        /* <DEDUP_REMOVED lines=8> */
[----:B------:R-:W5:Y:S04]  /*c3f0*/  SHFL.IDX PT, R10, R4, RZ, 0x181f ;  /* 0x00181fff040a7589 */ /* 0x000f6800000e0000 */
[----:B------:R-:W2:Y:S04]  /*c400*/  SHFL.IDX PT, R5, R2, RZ, 0x181f ;  /* 0x00181fff02057589 */ /* 0x000ea800000e0000 */
[----:B------:R-:W-:Y:S04]  /*c410*/  SHFL.IDX PT, R7, R2, 0x1, 0x181f ;  /* 0x00381f0002077f89 */ /* 0x000fe800000e0000 */
[----:B------:R-:W4:Y:S01]  /*c420*/  SHFL.IDX PT, R0, R4, 0x1, 0x181f ;  /* 0x00381f0004007f89 */ /* 0x000f2200000e0000 */
[C---:B-----5:R-:W-:Y:S05]  /*c430*/  IADD3 R14, P0, R10.reuse, R210, RZ ;  /* 0x000000d20a0e7210 */ /* 0x060fea0007f1e0ff */
[C---:B--2---:R-:W-:Y:S01]  /*c440*/  IMAD.X R15, R5.reuse, 0x1, R207, P0 ;  /* 0x00000001050f7824 */ /* 0x044fe200000e06cf */
[C---:B------:R-:W-:Y:S04]  /*c450*/  IADD3 R12, P0, R10.reuse, R211, RZ ;  /* 0x000000d30a0c7210 */ /* 0x040fe80007f1e0ff */
[C---:B------:R-:W-:Y:S02]  /*c460*/  IADD3.X R13, R5.reuse, R208, RZ, P0, !PT ;  /* 0x000000d0050d7210 */ /* 0x040fe400007fe4ff */
[----:B------:R-:W-:Y:S05]  /*c470*/  IADD3 R10, P0, R10, R205, RZ ;  /* 0x000000cd0a0a7210 */ /* 0x000fea0007f1e0ff */
[----:B------:R-:W-:Y:S01]  /*c480*/  IMAD.X R11, R5, 0x1, R206, P0 ;  /* 0x00000001050b7824 */ /* 0x000fe200000e06ce */
[C---:B----4-:R-:W-:Y:S01]  /*c490*/  IADD3 R8, P0, R0.reuse, R210, RZ ;  /* 0x000000d200087210 */ /* 0x050fe20007f1e0ff */
[----:B------:R-:W-:Y:S03]  /*c4a0*/  IMAD.U32 R5, RZ, RZ, UR20 ;  /* 0x00000014ff057e24 */ /* 0x000fe6000f8e00ff */
[----:B------:R-:W-:Y:S01]  /*c4b0*/  IADD3.X R9, R7, R207, RZ, P0, !PT ;  /* 0x000000cf07097210 */ /* 0x000fe200007fe4ff */
[----:B------:R-:W-:Y:S01]  /*c4c0*/  IMAD R2, R5, 0x6000, R194 ;  /* 0x0000600005027824 */ /* 0x000fe200078e02c2 */
[C---:B------:R-:W-:Y:S04]  /*c4d0*/  IADD3 R4, P0, R0.reuse, R211, RZ ;  /* 0x000000d300047210 */ /* 0x040fe80007f1e0ff */
[----:B------:R2:W-:Y:S01]  /*c4e0*/  LDGSTS.E.BYPASS.LTC128B.128 [R2], [R14.64], !P5 ;  /* 0x000000000e027fae */ /* 0x0005e2000e901d4e */
[C---:B------:R-:W-:Y:S01]  /*c4f0*/  IMAD.X R5, R7.reuse, 0x1, R208, P0 ;  /* 0x0000000107057824 */ /* 0x040fe200000e06d0 */
[----:B------:R-:W-:Y:S02]  /*c500*/  IADD3 R6, P0, R0, R205, RZ ;  /* 0x000000cd00067210 */ /* 0x000fe40007f1e0ff */
[----:B------:R2:W-:Y:S02]  /*c510*/  LDGSTS.E.BYPASS.LTC128B.128 [R2+0x2000], [R12.64], !P4 ;  /* 0x020000000c027fae */ /* 0x0005e4000e101d4e */
[----:B------:R-:W-:Y:S02]  /*c520*/  IADD3.X R7, R7, R206, RZ, P0, !PT ;  /* 0x000000ce07077210 */ /* 0x000fe400007fe4ff */
[----:B------:R2:W-:Y:S04]  /*c530*/  LDGSTS.E.BYPASS.LTC128B.128 [R2+0x4000], [R10.64], !P6 ;  /* 0x040000000a027fae */ /* 0x0005e8000f101d4e */
[----:B------:R2:W-:Y:S04]  /*c540*/  LDGSTS.E.BYPASS.LTC128B.128 [R2+0x1000], [R8.64], !P5 ;  /* 0x0100000008027fae */ /* 0x0005e8000e901d4e */
[----:B------:R2:W-:Y:S04]  /*c550*/  LDGSTS.E.BYPASS.LTC128B.128 [R2+0x3000], [R4.64], !P4 ;  /* 0x0300000004027fae */ /* 0x0005e8000e101d4e */
[----:B------:R2:W-:Y:S02]  /*c560*/  LDGSTS.E.BYPASS.LTC128B.128 [R2+0x5000], [R6.64], !P6 ;  /* 0x0500000006027fae */ /* 0x0005e4000f101d4e */
.L_x_1135:
[C---:B--234-:R-:W-:Y:S01]  /*c570*/  HMMA.16816.F32.BF16 R4, R136.reuse, R140, RZ ;  /* 0x0000008c8804723c */ /* 0x05cfe200000418ff */
[----:B------:R-:W-:Y:S01]  /*c580*/  LDSM.16.M88.4 R168, [R182] ;  /* 0x00000000b6a8783b */ /* 0x000fe20000000200 */
[----:B------:R-:W-:Y:S01]  /*c590*/  PLOP3.LUT P0, PT, PT, PT, UP1, 0x80, 0x0 ;  /* 0x000000000000781c */ /* 0x000fe20003f0f018 */
[----:B------:R-:W-:Y:S01]  /*c5a0*/  UIADD3 UR6, UR20, 0x1, URZ ;  /* 0x0000000114067890 */ /* 0x000fe2000fffe03f */
[C---:B------:R-:W-:Y:S01]  /*c5b0*/  IMAD.IADD R0, R188.reuse, 0x1, R135 ;  /* 0x00000001bc007824 */ /* 0x040fe200078e0287 */
[C---:B------:R-:W-:Y:S01]  /*c5c0*/  IADD3 R135, R188.reuse, UR4, R187 ;  /* 0x00000004bc877c10 */ /* 0x040fe2000fffe0bb */
[----:B------:R-:W-:Y:S01]  /*c5d0*/  IMAD.IADD R2, R188, 0x1, R133 ;  /* 0x00000001bc027824 */ /* 0x000fe200078e0285 */
[----:B------:R-:W0:Y:S01]  /*c5e0*/  LDGDEPBAR ;  /* 0x00000000000079af */ /* 0x000e220000000000 */
[C---:B------:R-:W-:Y:S01]  /*c5f0*/  HMMA.16816.F32.BF16 R8, R136.reuse, R142, RZ ;  /* 0x0000008e8808723c */ /* 0x040fe200000418ff */
[----:B------:R-:W-:Y:S01]  /*c600*/  ISETP.GE.AND P3, PT, R193, 0x1, PT ;  /* 0x00000001c100780c */ /* 0x000fe20003f66270 */
[----:B------:R-:W-:Y:S02]  /*c610*/  UISETP.GE.AND UP0, UPT, UR20, 0x1, UPT ;  /* 0x000000011400788c */ /* 0x000fe4000bf06270 */
[----:B------:R-:W-:Y:S01]  /*c620*/  IMAD.IADD R134, R184, 0x1, R135 ;  /* 0x00000001b8867824 */ /* 0x000fe200078e0287 */
[----:B------:R-:W-:Y:S01]  /*c630*/  LDSM.16.M88.4 R140, [R0+0xc100] ;  /* 0x00c10000008c783b */ /* 0x000fe20000000200 */
[----:B------:R-:W-:Y:S02]  /*c640*/  USEL UR20, UR6, URZ, !UP0 ;  /* 0x0000003f06147287 */ /* 0x000fe4000c000000 */
[C---:B-1----:R-:W-:Y:S03]  /*c650*/  HMMA.16816.F32.BF16 R12, R136.reuse, R16, RZ ;  /* 0x00000010880c723c */ /* 0x042fe600000418ff */
[----:B------:R-:W-:Y:S05]  /*c660*/  LDSM.16.M88.4 R164, [R0+0xc900] ;  /* 0x00c9000000a4783b */ /* 0x000fea0000000200 */
[C---:B------:R-:W-:Y:S01]  /*c670*/  HMMA.16816.F32.BF16 R16, R136.reuse, R18, RZ ;  /* 0x000000128810723c */ /* 0x040fe200000418ff */
[----:B------:R-:W-:Y:S06]  /*c680*/  LDSM.16.M88.4 R172, [R2+0xc100] ;  /* 0x00c1000002ac783b */ /* 0x000fec0000000200 */
[----:B------:R-:W-:Y:S01]  /*c690*/  LDSM.16.M88.4 R176, [R2+0xc900] ;  /* 0x00c9000002b0783b */ /* 0x000fe20000000200 */
        /* <DEDUP_REMOVED lines=13> */
[----:B------:R-:W-:Y:S07]  /*c770*/  LDSM.16.M88.4 R156, [R189+0x4000] ;  /* 0x00400000bd9c783b */ /* 0x000fee0000000200 */
[C---:B------:R-:W-:Y:S08]  /*c780*/  HMMA.16816.F32.BF16 R28, R144.reuse, R160, R28 ;  /* 0x000000a0901c723c */ /* 0x040ff0000004181c */
[----:B------:R-:W-:Y:S01]  /*c790*/  HMMA.16816.F32.BF16 R32, R144, R162, R32 ;  /* 0x000000a29020723c */ /* 0x000fe20000041820 */
[----:B------:R-:W-:Y:S06]  /*c7a0*/  LDSM.16.M88.4 R144, [R2+0xd900] ;  /* 0x00d900000290783b */ /* 0x000fec0000000200 */
[----:B------:R-:W-:Y:S01]  /*c7b0*/  LDSM.16.M88.4 R160, [R187+UR4+0xe100] ;  /* 0x00e10004bba0783b */ /* 0x000fe20008000200 */
[C---:B-1----:R-:W-:Y:S08]  /*c7c0*/  HMMA.16816.F32.BF16 R4, R136.reuse, R140, R4 ;  /* 0x0000008c8804723c */ /* 0x042ff00000041804 */
[C---:B------:R-:W-:Y:S01]  /*c7d0*/  HMMA.16816.F32.BF16 R8, R136.reuse, R142, R8 ;  /* 0x0000008e8808723c */ /* 0x040fe20000041808 */
[----:B------:R-:W1:Y:S07]  /*c7e0*/  LDSM.16.M88.4 R140, [R2+0xd100] ;  /* 0x00d10000028c783b */ /* 0x000e6e0000000200 */
[C---:B------:R-:W-:Y:S08]  /*c7f0*/  HMMA.16816.F32.BF16 R12, R136.reuse, R164, R12 ;  /* 0x000000a4880c723c */ /* 0x040ff0000004180c */
[C---:B------:R-:W-:Y:S01]  /*c800*/  HMMA.16816.F32.BF16 R16, R136.reuse, R166, R16 ;  /* 0x000000a68810723c */ /* 0x040fe20000041810 */
[----:B------:R-:W-:Y:S07]  /*c810*/  LDSM.16.M88.4 R164, [R133+0xe900] ;  /* 0x00e9000085a4783b */ /* 0x000fee0000000200 */
[C---:B--2---:R-:W-:Y:S08]  /*c820*/  HMMA.16816.F32.BF16 R20, R136.reuse, R148, R20 ;  /* 0x000000948814723c */ /* 0x044ff00000041814 */
[C---:B------:R-:W-:Y:S01]  /*c830*/  HMMA.16816.F32.BF16 R24, R136.reuse, R150, R24 ;  /* 0x000000968818723c */ /* 0x040fe20000041818 */
[----:B------:R-:W-:Y:S07]  /*c840*/  LDSM.16.M88.4 R148, [R187+UR4+0xf100] ;  /* 0x00f10004bb94783b */ /* 0x000fee0008000200 */
[C---:B---3--:R-:W-:Y:S08]  /*c850*/  HMMA.16816.F32.BF16 R28, R136.reuse, R152, R28 ;  /* 0x00000098881c723c */ /* 0x048ff0000004181c */
[----:B------:R-:W-:Y:S01]  /*c860*/  HMMA.16816.F32.BF16 R32, R136, R154, R32 ;  /* 0x0000009a8820723c */ /* 0x000fe20000041820 */
[----:B------:R-:W2:Y:S06]  /*c870*/  LDSM.16.M88.4 R136, [R187+UR4+0xe900] ;  /* 0x00e90004bb88783b */ /* 0x000eac0008000200 */
[----:B------:R-:W3:Y:S01]  /*c880*/  LDSM.16.M88.4 R152, [R187+UR4+0xf900] ;  /* 0x00f90004bb98783b */ /* 0x000ee20008000200 */
[C---:B------:R-:W-:Y:S08]  /*c890*/  HMMA.16816.F32.BF16 R4, R168.reuse, R172, R4 ;  /* 0x000000aca804723c */ /* 0x040ff00000041804 */
[C---:B------:R-:W-:Y:S01]  /*c8a0*/  HMMA.16816.F32.BF16 R8, R168.reuse, R174, R8 ;  /* 0x000000aea808723c */ /* 0x040fe20000041808 */
[----:B------:R-:W-:Y:S07]  /*c8b0*/  LDSM.16.M88.4 R172, [R134+0x10900] ;  /* 0x0109000086ac783b */ /* 0x000fee0000000200 */
[C---:B------:R-:W-:Y:S08]  /*c8c0*/  HMMA.16816.F32.BF16 R12, R168.reuse, R176, R12 ;  /* 0x000000b0a80c723c */ /* 0x040ff0000004180c */
[C---:B------:R-:W-:Y:S01]  /*c8d0*/  HMMA.16816.F32.BF16 R16, R168.reuse, R178, R16 ;  /* 0x000000b2a810723c */ /* 0x040fe20000041810 */
[----:B------:R-:W-:Y:S07]  /*c8e0*/  LDSM.16.M88.4 R176, [R134+0x11100] ;  /* 0x0111000086b0783b */ /* 0x000fee0000000200 */
[C---:B-1----:R-:W-:Y:S08]  /*c8f0*/  HMMA.16816.F32.BF16 R20, R168.reuse, R140, R20 ;  /* 0x0000008ca814723c */ /* 0x042ff00000041814 */
[C---:B------:R-:W-:Y:S01]  /*c900*/  HMMA.16816.F32.BF16 R24, R168.reuse, R142, R24 ;  /* 0x0000008ea818723c */ /* 0x040fe20000041818 */
[----:B------:R-:W-:Y:S07]  /*c910*/  LDSM.16.M88.4 R140, [R185+0x4000] ;  /* 0x00400000b98c783b */ /* 0x000fee0000000200 */
[C---:B------:R-:W-:Y:S08]  /*c920*/  HMMA.16816.F32.BF16 R28, R168.reuse, R144, R28 ;  /* 0x00000090a81c723c */ /* 0x040ff0000004181c */
[----:B------:R-:W-:Y:S01]  /*c930*/  HMMA.16816.F32.BF16 R32, R168, R146, R32 ;  /* 0x00000092a820723c */ /* 0x000fe20000041820 */
[----:B------:R-:W1:Y:S06]  /*c940*/  LDSM.16.M88.4 R144, [R133+0xe100] ;  /* 0x00e100008590783b */ /* 0x000e6c0000000200 */
[----:B------:R-:W-:Y:S01]  /*c950*/  LDSM.16.M88.4 R168, [R0+0xe100] ;  /* 0x00e1000000a8783b */ /* 0x000fe20000000200 */
[C---:B------:R-:W-:Y:S08]  /*c960*/  HMMA.16816.F32.BF16 R4, R156.reuse, R160, R4 ;  /* 0x000000a09c04723c */ /* 0x040ff00000041804 */
[C---:B------:R-:W-:Y:S01]  /*c970*/  HMMA.16816.F32.BF16 R8, R156.reuse, R162, R8 ;  /* 0x000000a29c08723c */ /* 0x040fe20000041808 */
[----:B------:R-:W4:Y:S07]  /*c980*/  LDSM.16.M88.4 R160, [R133+0xf100] ;  /* 0x00f1000085a0783b */ /* 0x000f2e0000000200 */
        /* <DEDUP_REMOVED lines=16> */
[C---:B----4-:R-:W-:Y:S08]  /*ca90*/  HMMA.16816.F32.BF16 R20, R140.reuse, R160, R20 ;  /* 0x000000a08c14723c */ /* 0x050ff00000041814 */
[C---:B------:R-:W-:Y:S01]  /*caa0*/  HMMA.16816.F32.BF16 R24, R140.reuse, R162, R24 ;  /* 0x000000a28c18723c */ /* 0x040fe20000041818 */
[----:B------:R-:W-:Y:S07]  /*cab0*/  LDSM.16.M88.4 R160, [R134+0xe900] ;  /* 0x00e9000086a0783b */ /* 0x000fee0000000200 */
[C---:B--2---:R-:W-:Y:S08]  /*cac0*/  HMMA.16816.F32.BF16 R28, R140.reuse, R136, R28 ;  /* 0x000000888c1c723c */ /* 0x044ff0000004181c */
[----:B------:R-:W-:Y:S01]  /*cad0*/  HMMA.16816.F32.BF16 R32, R140, R138, R32 ;  /* 0x0000008a8c20723c */ /* 0x000fe20000041820 */
[----:B------:R-:W2:Y:S06]  /*cae0*/  LDSM.16.M88.4 R136, [R0+0xf900] ;  /* 0x00f900000088783b */ /* 0x000eac0000000200 */
[----:B------:R-:W3:Y:S01]  /*caf0*/  LDSM.16.M88.4 R140, [R182+0x4000] ;  /* 0x00400000b68c783b */ /* 0x000ee20000000200 */
[C---:B-----5:R-:W-:Y:S08]  /*cb00*/  HMMA.16816.F32.BF16 R4, R148.reuse, R168, R4 ;  /* 0x000000a89404723c */ /* 0x060ff00000041804 */
[C---:B------:R-:W-:Y:S01]  /*cb10*/  HMMA.16816.F32.BF16 R8, R148.reuse, R170, R8 ;  /* 0x000000aa9408723c */ /* 0x040fe20000041808 */
[----:B------:R-:W4:Y:S07]  /*cb20*/  LDSM.16.M88.4 R168, [R134+0xf900] ;  /* 0x00f9000086a8783b */ /* 0x000f2e0000000200 */
[C---:B-1----:R-:W-:Y:S08]  /*cb30*/  HMMA.16816.F32.BF16 R12, R148.reuse, R144, R12 ;  /* 0x00000090940c723c */ /* 0x042ff0000004180c */
[C---:B------:R-:W-:Y:S01]  /*cb40*/  HMMA.16816.F32.BF16 R16, R148.reuse, R146, R16 ;  /* 0x000000929410723c */ /* 0x040fe20000041810 */
[----:B------:R-:W-:Y:S07]  /*cb50*/  LDSM.16.M88.4 R144, [R189+0x8000] ;  /* 0x00800000bd90783b */ /* 0x000fee0000000200 */
[C---:B------:R-:W-:Y:S08]  /*cb60*/  HMMA.16816.F32.BF16 R20, R148.reuse, R152, R20 ;  /* 0x000000989414723c */ /* 0x040ff00000041814 */
[C---:B------:R-:W-:Y:S01]  /*cb70*/  HMMA.16816.F32.BF16 R24, R148.reuse, R154, R24 ;  /* 0x0000009a9418723c */ /* 0x040fe20000041818 */
[----:B------:R-:W1:Y:S07]  /*cb80*/  LDSM.16.M88.4 R152, [R187+UR4+0x10100] ;  /* 0x01010004bb98783b */ /* 0x000e6e0008000200 */
[C---:B--2---:R-:W-:Y:S08]  /*cb90*/  HMMA.16816.F32.BF16 R28, R148.reuse, R136, R28 ;  /* 0x00000088941c723c */ /* 0x044ff0000004181c */
[----:B------:R-:W-:Y:S01]  /*cba0*/  HMMA.16816.F32.BF16 R32, R148, R138, R32 ;  /* 0x0000008a9420723c */ /* 0x000fe20000041820 */
[----:B------:R-:W2:Y:S06]  /*cbb0*/  LDSM.16.M88.4 R136, [R187+UR4+0x10900] ;  /* 0x01090004bb88783b */ /* 0x000eac0008000200 */
[----:B------:R-:W5:Y:S01]  /*cbc0*/  LDSM.16.M88.4 R148, [R187+UR4+0x11100] ;  /* 0x01110004bb94783b */ /* 0x000f620008000200 */
[C---:B---3--:R-:W-:Y:S08]  /*cbd0*/  HMMA.16816.F32.BF16 R4, R140.reuse, R156, R4 ;  /* 0x0000009c8c04723c */ /* 0x048ff00000041804 */
[C---:B------:R-:W-:Y:S01]  /*cbe0*/  HMMA.16816.F32.BF16 R8, R140.reuse, R158, R8 ;  /* 0x0000009e8c08723c */ /* 0x040fe20000041808 */
[----:B------:R-:W3:Y:S07]  /*cbf0*/  LDSM.16.M88.4 R156, [R187+UR4+0x11900] ;  /* 0x01190004bb9c783b */ /* 0x000eee0008000200 */
[C---:B------:R-:W-:Y:S08]  /*cc00*/  HMMA.16816.F32.BF16 R12, R140.reuse, R160, R12 ;  /* 0x000000a08c0c723c */ /* 0x040ff0000004180c */
[C---:B------:R-:W-:Y:S01]  /*cc10*/  HMMA.16816.F32.BF16 R16, R140.reuse, R162, R16 ;  /* 0x000000a28c10723c */ /* 0x040fe20000041810 */
[----:B------:R-:W-:Y:S07]  /*cc20*/  LDSM.16.M88.4 R160, [R185+0x8000] ;  /* 0x00800000b9a0783b */ /* 0x000fee0000000200 */
[C---:B------:R-:W-:Y:S08]  /*cc30*/  HMMA.16816.F32.BF16 R20, R140.reuse, R164, R20 ;  /* 0x000000a48c14723c */ /* 0x040ff00000041814 */
[C---:B------:R-:W-:Y:S01]  /*cc40*/  HMMA.16816.F32.BF16 R24, R140.reuse, R166, R24 ;  /* 0x000000a68c18723c */ /* 0x040fe20000041818 */
[----:B------:R-:W3:Y:S07]  /*cc50*/  LDSM.16.M88.4 R164, [R133+0x10100] ;  /* 0x0101000085a4783b */ /* 0x000eee0000000200 */
[C---:B----4-:R-:W-:Y:S08]  /*cc60*/  HMMA.16816.F32.BF16 R28, R140.reuse, R168, R28 ;  /* 0x000000a88c1c723c */ /* 0x050ff0000004181c */
[----:B------:R-:W-:Y:S01]  /*cc70*/  HMMA.16816.F32.BF16 R32, R140, R170, R32 ;  /* 0x000000aa8c20723c */ /* 0x000fe20000041820 */
[----:B------:R-:W4:Y:S06]  /*cc80*/  LDSM.16.M88.4 R140, [R133+0x10900] ;  /* 0x01090000858c783b */ /* 0x000f2c0000000200 */
[----:B------:R3:W-:Y:S01]  /*cc90*/  LDSM.16.M88.4 R168, [R2+0x10100] ;  /* 0x0101000002a8783b */ /* 0x0007e20000000200 */
[C---:B-1----:R-:W-:Y:S08]  /*cca0*/  HMMA.16816.F32.BF16 R4, R144.reuse, R152, R4 ;  /* 0x000000989004723c */ /* 0x042ff00000041804 */
[C---:B------:R-:W-:Y:S01]  /*ccb0*/  HMMA.16816.F32.BF16 R8, R144.reuse, R154, R8 ;  /* 0x0000009a9008723c */ /* 0x040fe20000041808 */
[----:B------:R-:W1:Y:S07]  /*ccc0*/  LDSM.16.M88.4 R152, [R133+0x11100] ;  /* 0x011100008598783b */ /* 0x000e6e0000000200 */
[C---:B--2---:R-:W-:Y:S04]  /*ccd0*/  HMMA.16816.F32.BF16 R12, R144.reuse, R136, R12 ;  /* 0x00000088900c723c */ /* 0x044fe8000004180c */
[----:B---3--:R-:W-:Y:S01]  /*cce0*/  @P0 IMAD.HI.U32 R2, R201, c[0x0][0x2c8], RZ ;  /* 0x0000b200c9020a27 */ /* 0x008fe200078e00ff */
[----:B------:R-:W-:Y:S03]  /*ccf0*/  PLOP3.LUT P0, PT, PT, PT, UP1, 0x80, 0x0 ;  /* 0x000000000000781c */ /* 0x000fe60003f0f018 */
[C---:B------:R-:W-:Y:S01]  /*cd00*/  HMMA.16816.F32.BF16 R16, R144.reuse, R138, R16 ;  /* 0x0000008a9010723c */ /* 0x040fe20000041810 */
[----:B------:R-:W2:Y:S07]  /*cd10*/  LDSM.16.M88.4 R136, [R133+0x11900] ;  /* 0x011900008588783b */ /* 0x000eae0000000200 */
[C---:B-----5:R-:W-:Y:S08]  /*cd20*/  HMMA.16816.F32.BF16 R20, R144.reuse, R148, R20 ;  /* 0x000000949014723c */ /* 0x060ff00000041814 */
[C---:B------:R-:W-:Y:S01]  /*cd30*/  HMMA.16816.F32.BF16 R24, R144.reuse, R150, R24 ;  /* 0x000000969018723c */ /* 0x040fe20000041818 */
[----:B------:R-:W-:Y:S07]  /*cd40*/  LDSM.16.M88.4 R148, [R0+0x10100] ;  /* 0x010100000094783b */ /* 0x000fee0000000200 */
[C---:B------:R-:W-:Y:S08]  /*cd50*/  HMMA.16816.F32.BF16 R28, R144.reuse, R156, R28 ;  /* 0x0000009c901c723c */ /* 0x040ff0000004181c */
[----:B------:R-:W-:Y:S01]  /*cd60*/  HMMA.16816.F32.BF16 R32, R144, R158, R32 ;  /* 0x0000009e9020723c */ /* 0x000fe20000041820 */
[----:B------:R-:W3:Y:S06]  /*cd70*/  LDSM.16.M88.4 R144, [R183+0x8000] ;  /* 0x00800000b790783b */ /* 0x000eec0000000200 */
[----:B------:R-:W5:Y:S01]  /*cd80*/  LDSM.16.M88.4 R156, [R0+0x10900] ;  /* 0x01090000009c783b */ /* 0x000f620000000200 */
[C---:B------:R-:W-:Y:S08]  /*cd90*/  HMMA.16816.F32.BF16 R4, R160.reuse, R164, R4 ;  /* 0x000000a4a004723c */ /* 0x040ff00000041804 */
[C---:B------:R-:W-:Y:S01]  /*cda0*/  HMMA.16816.F32.BF16 R8, R160.reuse, R166, R8 ;  /* 0x000000a6a008723c */ /* 0x040fe20000041808 */
[----:B------:R-:W-:Y:S07]  /*cdb0*/  LDSM.16.M88.4 R164, [R0+0x11900] ;  /* 0x0119000000a4783b */ /* 0x000fee0000000200 */
[C---:B----4-:R-:W-:Y:S08]  /*cdc0*/  HMMA.16816.F32.BF16 R12, R160.reuse, R140, R12 ;  /* 0x0000008ca00c723c */ /* 0x050ff0000004180c */
[C---:B------:R-:W-:Y:S01]  /*cdd0*/  HMMA.16816.F32.BF16 R16, R160.reuse, R142, R16 ;  /* 0x0000008ea010723c */ /* 0x040fe20000041810 */
[----:B------:R4:W5:Y:S07]  /*cde0*/  LDSM.16.M88.4 R140, [R0+0x11100] ;  /* 0x01110000008c783b */ /* 0x00096e0000000200 */
[C---:B-1----:R-:W-:Y:S08]  /*cdf0*/  HMMA.16816.F32.BF16 R20, R160.reuse, R152, R20 ;  /* 0x00000098a014723c */ /* 0x042ff00000041814 */
[C---:B------:R-:W-:Y:S01]  /*ce00*/  HMMA.16816.F32.BF16 R24, R160.reuse, R154, R24 ;  /* 0x0000009aa018723c */ /* 0x040fe20000041818 */
[----:B------:R-:W-:Y:S07]  /*ce10*/  LDSM.16.M88.4 R152, [R182+0x8000] ;  /* 0x00800000b698783b */ /* 0x000fee0000000200 */
[C---:B--2---:R-:W-:Y:S04]  /*ce20*/  HMMA.16816.F32.BF16 R28, R160.reuse, R136, R28 ;  /* 0x00000088a01c723c */ /* 0x044fe8000004181c */
[----:B----4-:R-:W-:Y:S01]  /*ce30*/  IMAD.MOV.U32 R0, RZ, RZ, R201 ;  /* 0x000000ffff007224 */ /* 0x010fe200078e00c9 */
[----:B------:R-:W-:Y:S03]  /*ce40*/  @P0 SHF.R.U32.HI R0, RZ, c[0x0][0x2cc], R2 ;  /* 0x0000b300ff000a19 */ /* 0x000fe60000011602 */
[----:B------:R-:W-:Y:S01]  /*ce50*/  HMMA.16816.F32.BF16 R32, R160, R138, R32 ;  /* 0x0000008aa020723c */ /* 0x000fe20000041820 */
[----:B------:R1:W-:Y:S06]  /*ce60*/  LDSM.16.M88.4 R136, [R134+0x11900] ;  /* 0x011900008688783b */ /* 0x0003ec0000000200 */
[----:B------:R-:W2:Y:S01]  /*ce70*/  SHFL.IDX PT, R133, R0, RZ, 0x1c1f ;  /* 0x001c1fff00857589 */ /* 0x000ea200000e0000 */
[C---:B---3--:R-:W-:Y:S07]  /*ce80*/  HMMA.16816.F32.BF16 R4, R144.reuse, R148, R4 ;  /* 0x000000949004723c */ /* 0x048fee0000041804 */
[----:B------:R-:W-:Y:S01]  /*ce90*/  IMAD.SHL.U32 R149, R209, 0x40, RZ ;  /* 0x00000040d1957824 */ /* 0x000fe200078e00ff */
[C---:B------:R-:W-:Y:S04]  /*cea0*/  HMMA.16816.F32.BF16 R8, R144.reuse, R150, R8 ;  /* 0x000000969008723c */ /* 0x040fe80000041808 */
[----:B------:R-:W-:Y:S04]  /*ceb0*/  IADD3 R2, -R202, 0x1, -R149 ;  /* 0x00000001ca027810 */ /* 0x000fe80007ffe995 */
[C---:B-----5:R-:W-:Y:S04]  /*cec0*/  HMMA.16816.F32.BF16 R12, R144.reuse, R156, R12 ;  /* 0x0000009c900c723c */ /* 0x060fe8000004180c */
[----:B------:R-:W-:Y:S04]  /*ced0*/  IADD3 R2, -R200, R2, R191 ;  /* 0x00000002c8027210 */ /* 0x000fe80007ffe1bf */
[C---:B------:R-:W-:Y:S04]  /*cee0*/  HMMA.16816.F32.BF16 R16, R144.reuse, R158, R16 ;  /* 0x0000009e9010723c */ /* 0x040fe80000041810 */
[C---:B-1----:R-:W-:Y:S02]  /*cef0*/  IADD3 R134, R2.reuse, c[0x0][0x328], RZ ;  /* 0x0000ca0002867a10 */ /* 0x042fe40007ffe0ff */
[----:B------:R-:W-:Y:S02]  /*cf00*/  IADD3 R2, R2, UR19, RZ ;  /* 0x0000001302027c10 */ /* 0x000fe4000fffe0ff */
[C---:B------:R-:W-:Y:S08]  /*cf10*/  HMMA.16816.F32.BF16 R20, R144.reuse, R140, R20 ;  /* 0x0000008c9014723c */ /* 0x040ff00000041814 */
[C---:B------:R-:W-:Y:S07]  /*cf20*/  HMMA.16816.F32.BF16 R24, R144.reuse, R142, R24 ;  /* 0x0000008e9018723c */ /* 0x040fee0000041818 */
[--C-:B--2---:R-:W-:Y:S01]  /*cf30*/  IMAD.IADD R143, R134, 0x1, R133.reuse ;  /* 0x00000001868f7824 */ /* 0x104fe200078e0285 */
[C---:B------:R-:W-:Y:S04]  /*cf40*/  HMMA.16816.F32.BF16 R28, R144.reuse, R164, R28 ;  /* 0x000000a4901c723c */ /* 0x040fe8000004181c */
[----:B------:R-:W-:Y:S04]  /*cf50*/  IMAD.IADD R142, R2, 0x1, R133 ;  /* 0x00000001028e7824 */ /* 0x000fe800078e0285 */
[----:B------:R-:W-:Y:S08]  /*cf60*/  HMMA.16816.F32.BF16 R32, R144, R166, R32 ;  /* 0x000000a69020723c */ /* 0x000ff00000041820 */
[C---:B------:R-:W-:Y:S08]  /*cf70*/  HMMA.16816.F32.BF16 R4, R152.reuse, R168, R4 ;  /* 0x000000a89804723c */ /* 0x040ff00000041804 */
        /* <DEDUP_REMOVED lines=21> */
.L_x_1138:
[----:B------:R-:W-:Y:S04]  /*d0d0*/  MOV R133, 0x1 ;  /* 0x0000000100857802 */ /* 0x000fe80000000f00 */
[----:B------:R-:W-:Y:S11]  /*d0e0*/  ISETP.NE.AND P0, PT, R133, c[0x0][0x32c], PT ;  /* 0x0000cb0085007a0c */ /* 0x000ff60003f05270 */
[----:B------:R-:W-:Y:S02]  /*d0f0*/  @!UPT UIADD3 URZ, URZ, URZ, URZ ;  /* 0x0000003f3f3ff290 */ /* 0x000fe4000fffe03f */
[----:B------:R-:W-:Y:S05]  /*d100*/  @P0 IMAD.HI.U32 R133, R136, c[0x0][0x330], RZ ;  /* 0x0000cc0088850a27 */ /* 0x000fea00078e00ff */
[----:B------:R-:W-:Y:S02]  /*d110*/  @P0 SHF.R.U32.HI R136, RZ, c[0x0][0x334], R133 ;  /* 0x0000cd00ff880a19 */ /* 0x000fe40000011685 */
.L_x_1139:
[----:B------:R-:W-:Y:S05]  /*d120*/  BSYNC B0 ;  /* 0x0000000000007941 */ /* 0x000fea0003800000 */
.L_x_1137:
[----:B------:R-:W-:Y:S04]  /*d130*/  IMAD R133, R136, c[0x0][0x32c], -R149 ;  /* 0x0000cb0088857a24 */ /* 0x000fe800078e0a95 */
[----:B------:R-:W-:Y:S05]  /*d140*/  IMAD.IADD R133, R133, 0x1, -R202 ;  /* 0x0000000185857824 */ /* 0x000fea00078e0aca */
[----:B------:R-:W-:Y:S02]  /*d150*/  IADD3 R136, R133, c[0x0][0x32c], RZ ;  /* 0x0000cb0085887a10 */ /* 0x000fe40007ffe0ff */
[----:B------:R-:W-:Y:S02]  /*d160*/  IMNMX R142, R142, R133, !PT ;  /* 0x000000858e8e7217 */ /* 0x000fe40007800200 */
[----:B------:R-:W-:Y:S02]  /*d170*/  IMNMX R143, R143, R136, PT ;  /* 0x000000888f8f7217 */ /* 0x000fe40003800200 */
.L_x_1136:
[----:B------:R-:W-:Y:S04]  /*d180*/  ISETP.GT.AND P1, PT, R209, -0x1, PT ;  /* 0xffffffffd100780c */ /* 0x000fe80003f24270 */
[----:B------:R-:W-:Y:S04]  /*d190*/  ISETP.GT.AND P0, PT, R142, RZ, P1 ;  /* 0x000000ff8e00720c */ /* 0x000fe80000f04270 */
        /* <DEDUP_REMOVED lines=17> */
[----:B------:R-:W-:Y:S01]  /*d2b0*/  ISETP.GT.AND P0, PT, R142, 0x18, P1 ;  /* 0x000000188e00780c */ /* 0x000fe20000f04270 */
[----:B------:R-:W1:Y:S03]  /*d2c0*/  SHFL.IDX PT, R13, R0, 0x1, 0x1c1f ;  /* 0x003c1f00000d7f89 */ /* 0x000e6600000e0000 */
[C---:B------:R-:W-:Y:S04]  /*d2d0*/  ISETP.LT.OR P0, PT, R143.reuse, 0x19, P0 ;  /* 0x000000198f00780c */ /* 0x040fe80000701670 */
[----:B------:R-:W-:Y:S02]  /*d2e0*/  FSEL R135, R16, -INF , !P0 ;  /* 0xff80000010877808 */ /* 0x000fe40004000000 */
[C---:B------:R-:W-:Y:S04]  /*d2f0*/  ISETP.GT.AND P0, PT, R142.reuse, 0x19, P1 ;  /* 0x000000198e00780c */ /* 0x040fe80000f04270 */
[----:B------:R-:W-:Y:S04]  /*d300*/  ISETP.LT.OR P0, PT, R143, 0x1a, P0 ;  /* 0x0000001a8f00780c */ /* 0x000fe80000701670 */
[----:B------:R-:W-:Y:S02]  /*d310*/  FSEL R133, R17, -INF , !P0 ;  /* 0xff80000011857808 */ /* 0x000fe40004000000 */
[----:B------:R-:W-:Y:S04]  /*d320*/  ISETP.GT.AND P0, PT, R142, 0x20, P1 ;  /* 0x000000208e00780c */ /* 0x000fe80000f04270 */
[C---:B------:R-:W-:Y:S01]  /*d330*/  ISETP.LT.OR P0, PT, R143.reuse, 0x21, P0 ;  /* 0x000000218f00780c */ /* 0x040fe20000701670 */
[--C-:B-1----:R-:W-:Y:S02]  /*d340*/  IMAD.IADD R4, R134, 0x1, R13.reuse ;  /* 0x0000000186047824 */ /* 0x102fe400078e020d */
[----:B------:R-:W-:Y:S01]  /*d350*/  IMAD.IADD R2, R2, 0x1, R13 ;  /* 0x0000000102027824 */ /* 0x000fe200078e020d */
        /* <DEDUP_REMOVED lines=36> */
.L_x_1142:
[----:B------:R-:W-:Y:S04]  /*d5a0*/  MOV R0, 0x1 ;  /* 0x0000000100007802 */ /* 0x000fe80000000f00 */
[----:B------:R-:W-:Y:S11]  /*d5b0*/  ISETP.NE.AND P0, PT, R0, c[0x0][0x32c], PT ;  /* 0x0000cb0000007a0c */ /* 0x000ff60003f05270 */
[----:B------:R-:W-:Y:S02]  /*d5c0*/  @!UPT UIADD3 URZ, URZ, URZ, URZ ;  /* 0x0000003f3f3ff290 */ /* 0x000fe4000fffe03f */
[----:B------:R-:W-:Y:S05]  /*d5d0*/  @P0 IMAD.HI.U32 R0, R8, c[0x0][0x330], RZ ;  /* 0x0000cc0008000a27 */ /* 0x000fea00078e00ff */
[----:B------:R-:W-:Y:S02]  /*d5e0*/  @P0 SHF.R.U32.HI R8, RZ, c[0x0][0x334], R0 ;  /* 0x0000cd00ff080a19 */ /* 0x000fe40000011600 */
.L_x_1143:
[----:B------:R-:W-:Y:S05]  /*d5f0*/  BSYNC B0 ;  /* 0x0000000000007941 */ /* 0x000fea0003800000 */
.L_x_1141:
[----:B------:R-:W-:Y:S04]  /*d600*/  IMAD R17, R8, c[0x0][0x32c], -R149 ;  /* 0x0000cb0008117a24 */ /* 0x000fe800078e0a95 */
[----:B------:R-:W-:Y:S05]  /*d610*/  IMAD.IADD R17, R17, 0x1, -R202 ;  /* 0x0000000111117824 */ /* 0x000fea00078e0aca */
[----:B------:R-:W-:Y:S02]  /*d620*/  IADD3 R13, R17, c[0x0][0x32c], RZ ;  /* 0x0000cb00110d7a10 */ /* 0x000fe40007ffe0ff */
[----:B------:R-:W-:Y:S02]  /*d630*/  IMNMX R2, R2, R17, !PT ;  /* 0x0000001102027217 */ /* 0x000fe40007800200 */
[----:B------:R-:W-:Y:S02]  /*d640*/  IMNMX R4, R4, R13, PT ;  /* 0x0000000d04047217 */ /* 0x000fe40003800200 */
.L_x_1140:
[----:B------:R-:W-:Y:S01]  /*d650*/  ISETP.GT.AND P0, PT, R2, RZ, P1 ;  /* 0x000000ff0200720c */ /* 0x000fe20000f04270 */
[----:B------:R-:W-:Y:S04]  /*d660*/  DEPBAR.LE SB0, 0x2 ;  /* 0x000080800000791a */ /* 0x000fe80000000000 */
[----:B------:R-:W-:Y:S01]  /*d670*/  BAR.SYNC.DEFER_BLOCKING 0x0 ;  /* 0x0000000000007b1d */ /* 0x000fe20000010000 */
        /* <DEDUP_REMOVED lines=65> */
[----:B------:R-:W1:Y:S01]  /*da90*/  SHFL.BFLY PT, R0, R7, 0x2, 0x1f ;  /* 0x0c401f0007007f89 */ /* 0x000e6200000e0000 */
        /* <DEDUP_REMOVED lines=14> */
[----:B------:R-:W-:Y:S04]  /*db80*/  FSEL R140, R35, -INF , !P0 ;  /* 0xff800000238c7808 */ /* 0x000fe80004000000 */
[----:B------:R-:W-:Y:S02]  /*db90*/  FMNMX.FTZ R11, R140, R15, !PT ;  /* 0x0000000f8c0b7209 */ /* 0x000fe40007810000 */
[----:B------:R-:W-:Y:S04]  /*dba0*/  IADD3 R15, R180, UR4, RZ ;  /* 0x00000004b40f7c10 */ /* 0x000fe8000fffe0ff */
[----:B------:R-:W-:Y:S02]  /*dbb0*/  IADD3 R14, R186, R15, RZ ;  /* 0x0000000fba0e7210 */ /* 0x000fe40007ffe0ff */
[----:B-1----:R-:W-:Y:S02]  /*dbc0*/  FMNMX.FTZ R4, R7, R0, !PT ;  /* 0x0000000007047209 */ /* 0x002fe40007810000 */
[----:B------:R-:W1:Y:S08]  /*dbd0*/  SHFL.BFLY PT, R0, R11, 0x2, 0x1f ;  /* 0x0c401f000b007f89 */ /* 0x000e7000000e0000 */
[----:B------:R-:W2:Y:S01]  /*dbe0*/  SHFL.BFLY PT, R13, R4, 0x1, 0x1f ;  /* 0x0c201f00040d7f89 */ /* 0x000ea200000e0000 */
[----:B-1----:R-:W-:Y:S07]  /*dbf0*/  FMNMX.FTZ R7, R11, R0, !PT ;  /* 0x000000000b077209 */ /* 0x002fee0007810000 */
[----:B------:R-:W1:Y:S01]  /*dc00*/  SHFL.BFLY PT, R0, R7, 0x1, 0x1f ;  /* 0x0c201f0007007f89 */ /* 0x000e6200000e0000 */
[----:B--2---:R-:W-:Y:S04]  /*dc10*/  FMNMX.FTZ R2, R4, R13, !PT ;  /* 0x0000000d04027209 */ /* 0x004fe80007810000 */
[C---:B------:R-:W-:Y:S01]  /*dc20*/  FSETP.NEU.FTZ.AND P0, PT, R2.reuse, -INF , PT ;  /* 0xff8000000200780b */ /* 0x040fe20003f1d000 */
[----:B------:R-:W-:Y:S05]  /*dc30*/  FMUL.FTZ R156, R2, c[0x0][0x2d0] ;  /* 0x0000b400029c7a20 */ /* 0x000fea0000410000 */
[----:B------:R-:W-:Y:S05]  /*dc40*/  FSEL R156, R156, RZ, P0 ;  /* 0x000000ff9c9c7208 */ /* 0x000fea0000000000 */
[--C-:B------:R-:W-:Y:S01]  /*dc50*/  FFMA.FTZ R148, R5, c[0x0][0x2d0], -R156.reuse ;  /* 0x0000b40005947a23 */ /* 0x100fe2000001089c */
[----:B------:R-:W-:Y:S01]  /*dc60*/  FSEL R5, R2, RZ, P0 ;  /* 0x000000ff02057208 */ /* 0x000fe20000000000 */
[--C-:B------:R-:W-:Y:S02]  /*dc70*/  FFMA.FTZ R150, R141, c[0x0][0x2d0], -R156.reuse ;  /* 0x0000b4008d967a23 */ /* 0x100fe4000001089c */
[----:B------:R-:W-:Y:S01]  /*dc80*/  FFMA.FTZ R151, R151, c[0x0][0x2d0], -R156 ;  /* 0x0000b40097977a23 */ /* 0x000fe2000001089c */
[----:B-1----:R-:W-:Y:S01]  /*dc90*/  FMNMX.FTZ R0, R7, R0, !PT ;  /* 0x0000000007007209 */ /* 0x002fe20007810000 */
[----:B------:R-:W-:Y:S01]  /*dca0*/  FADD.FTZ R4, -R5, R132 ;  /* 0x0000008405047221 */ /* 0x000fe20000010100 */
[----:B------:R-:W-:Y:S01]  /*dcb0*/  IADD3 R5, R181, UR4, RZ ;  /* 0x00000004b5057c10 */ /* 0x000fe2000fffe0ff */
[--C-:B------:R-:W-:Y:S01]  /*dcc0*/  FFMA.FTZ R153, R9, c[0x0][0x2d0], -R156.reuse ;  /* 0x0000b40009997a23 */ /* 0x100fe2000001089c */
        /* <DEDUP_REMOVED lines=8> */
[----:B------:R-:W-:Y:S01]  /*dd50*/  IADD3 R13, R186, R5, RZ ;  /* 0x00000005ba0d7210 */ /* 0x000fe20007ffe0ff */
[----:B------:R-:W-:Y:S02]  /*dd60*/  FADD.FTZ R4, -R4, R3 ;  /* 0x0000000304047221 */ /* 0x000fe40000010100 */
[--C-:B------:R-:W-:Y:S01]  /*dd70*/  FFMA.FTZ R155, R16, c[0x0][0x2d0], -R141.reuse ;  /* 0x0000b400109b7a23 */ /* 0x100fe2000001088d */
[----:B------:R-:W1:Y:S01]  /*dd80*/  MUFU.EX2 R12, R12 ;  /* 0x0000000c000c7308 */ /* 0x000e620000000800 */
[--C-:B------:R-:W-:Y:S01]  /*dd90*/  FFMA.FTZ R154, R8, c[0x0][0x2d0], -R141.reuse ;  /* 0x0000b400089a7a23 */ /* 0x100fe2000001088d */
[----:B------:R-:W2:Y:S01]  /*dda0*/  LDSM.16.MT88.4 R24, [R13+0x100] ;  /* 0x000100000d18783b */ /* 0x000ea20000004200 */
[--C-:B------:R-:W-:Y:S02]  /*ddb0*/  FFMA.FTZ R152, R10, c[0x0][0x2d0], -R141.reuse ;  /* 0x0000b4000a987a23 */ /* 0x100fe4000001088d */
[--C-:B------:R-:W-:Y:S02]  /*ddc0*/  FFMA.FTZ R157, R6, c[0x0][0x2d0], -R141.reuse ;  /* 0x0000b400069d7a23 */ /* 0x100fe4000001088d */
[----:B------:R-:W-:Y:S02]  /*ddd0*/  FMUL.FTZ R3, R4, c[0x0][0x2d0] ;  /* 0x0000b40004037a20 */ /* 0x000fe40000410000 */
[--C-:B------:R-:W-:Y:S01]  /*dde0*/  FFMA.FTZ R160, R135, c[0x0][0x2d0], -R156.reuse ;  /* 0x0000b40087a07a23 */ /* 0x100fe2000001089c */
[----:B------:R-:W3:Y:S01]  /*ddf0*/  MUFU.EX2 R150, R150 ;  /* 0x0000009600967308 */ /* 0x000ee20000000800 */
[--C-:B------:R-:W-:Y:S02]  /*de00*/  FFMA.FTZ R161, R133, c[0x0][0x2d0], -R156.reuse ;  /* 0x0000b40085a17a23 */ /* 0x100fe4000001089c */
[--C-:B------:R-:W-:Y:S02]  /*de10*/  FFMA.FTZ R163, R138, c[0x0][0x2d0], -R141.reuse ;  /* 0x0000b4008aa37a23 */ /* 0x100fe4000001088d */
[--C-:B------:R-:W-:Y:S02]  /*de20*/  FFMA.FTZ R162, R136, c[0x0][0x2d0], -R141.reuse ;  /* 0x0000b40088a27a23 */ /* 0x100fe4000001088d */
[----:B------:R-:W-:Y:S01]  /*de30*/  LDSM.16.MT88.4 R136, [R180+UR4+0x2900] ;  /* 0x00290004b488783b */ /* 0x000fe20008004200 */
[--C-:B------:R-:W-:Y:S02]  /*de40*/  FFMA.FTZ R164, R134, c[0x0][0x2d0], -R141.reuse ;  /* 0x0000b40086a47a23 */ /* 0x100fe4000001088d */
[----:B------:R-:W4:Y:S01]  /*de50*/  MUFU.EX2 R3, R3 ;  /* 0x0000000300037308 */ /* 0x000f220000000800 */
[--C-:B------:R-:W-:Y:S02]  /*de60*/  FFMA.FTZ R165, R32, c[0x0][0x2d0], -R141.reuse ;  /* 0x0000b40020a57a23 */ /* 0x100fe4000001088d */
[--C-:B------:R-:W-:Y:S02]  /*de70*/  FFMA.FTZ R177, R146, c[0x0][0x2d0], -R141.reuse ;  /* 0x0000b40092b17a23 */ /* 0x100fe4000001088d */
[C---:B-1----:R-:W-:Y:S01]  /*de80*/  FMUL.FTZ R4, R12.reuse, R128 ;  /* 0x000000800c047220 */ /* 0x042fe20000410000 */
[----:B------:R-:W-:Y:S01]  /*de90*/  LDSM.16.MT88.4 R32, [R180+UR4+0x900] ;  /* 0x00090004b420783b */ /* 0x000fe20008004200 */
[C---:B------:R-:W-:Y:S02]  /*dea0*/  FMUL.FTZ R5, R12.reuse, R129 ;  /* 0x000000810c057220 */ /* 0x040fe40000410000 */
[C---:B------:R-:W-:Y:S01]  /*deb0*/  FMUL.FTZ R8, R12.reuse, R124 ;  /* 0x0000007c0c087220 */ /* 0x040fe20000410000 */
[----:B------:R-:W-:Y:S01]  /*dec0*/  MUFU.EX2 R148, R148 ;  /* 0x0000009400947308 */ /* 0x000fe20000000800 */
[C---:B------:R-:W-:Y:S02]  /*ded0*/  FMUL.FTZ R9, R12.reuse, R125 ;  /* 0x0000007d0c097220 */ /* 0x040fe40000410000 */
[----:B------:R-:W-:Y:S01]  /*dee0*/  FMUL.FTZ R100, R12, R100 ;  /* 0x000000640c647220 */ /* 0x000fe20000410000 */
[----:B---3--:R-:W-:Y:S01]  /*def0*/  F2FP.BF16.PACK_AB R16, R150, R151 ;  /* 0x000000979610723e */ /* 0x008fe200000010ff */
[C---:B------:R-:W-:Y:S01]  /*df00*/  FMUL.FTZ R101, R12.reuse, R101 ;  /* 0x000000650c657220 */ /* 0x040fe20000410000 */
[----:B------:R-:W-:Y:S01]  /*df10*/  LDSM.16.MT88.4 R132, [R13+0x2900] ;  /* 0x002900000d84783b */ /* 0x000fe20000004200 */
[C---:B------:R-:W-:Y:S02]  /*df20*/  FMUL.FTZ R104, R12.reuse, R104 ;  /* 0x000000680c687220 */ /* 0x040fe40000410000 */
[C---:B------:R-:W-:Y:S01]  /*df30*/  FMUL.FTZ R105, R12.reuse, R105 ;  /* 0x000000690c697220 */ /* 0x040fe20000410000 */
[----:B------:R-:W1:Y:S01]  /*df40*/  MUFU.EX2 R153, R153 ;  /* 0x0000009900997308 */ /* 0x000e620000000800 */
[C---:B------:R-:W-:Y:S02]  /*df50*/  FMUL.FTZ R108, R12.reuse, R108 ;  /* 0x0000006c0c6c7220 */ /* 0x040fe40000410000 */
[----:B------:R-:W-:Y:S02]  /*df60*/  FMUL.FTZ R109, R12, R109 ;  /* 0x0000006d0c6d7220 */ /* 0x000fe40000410000 */
[C---:B----4-:R-:W-:Y:S02]  /*df70*/  FMUL.FTZ R6, R3.reuse, R130 ;  /* 0x0000008203067220 */ /* 0x050fe40000410000 */
        /* <DEDUP_REMOVED lines=9> */
[----:B------:R-:W3:Y:S01]  /*e010*/  MUFU.EX2 R154, R154 ;  /* 0x0000009a009a7308 */ /* 0x000ee20000000800 */
[C---:B------:R-:W-:Y:S01]  /*e020*/  FMUL.FTZ R110, R3.reuse, R110 ;  /* 0x0000006e036e7220 */ /* 0x040fe20000410000 */
[----:B------:R-:W-:Y:S01]  /*e030*/  LDSM.16.MT88.4 R124, [R14+0x900] ;  /* 0x000900000e7c783b */ /* 0x000fe20000004200 */
[----:B------:R-:W-:Y:S01]  /*e040*/  FMUL.FTZ R111, R3, R111 ;  /* 0x0000006f036f7220 */ /* 0x000fe20000410000 */
[----:B-1----:R-:W-:Y:S01]  /*e050*/  F2FP.BF16.PACK_AB R18, R153, R148 ;  /* 0x000000949912723e */ /* 0x002fe200000010ff */
        /* <DEDUP_REMOVED lines=12> */
[----:B---3--:R-:W-:Y:S01]  /*e120*/  F2FP.BF16.PACK_AB R17, R154, R155 ;  /* 0x0000009b9a11723e */ /* 0x008fe200000010ff */
        /* <DEDUP_REMOVED lines=9> */
[----:B------:R-:W3:Y:S01]  /*e1c0*/  MUFU.EX2 R158, R158 ;  /* 0x0000009e009e7308 */ /* 0x000ee20000000800 */
[C---:B------:R-:W-:Y:S02]  /*e1d0*/  FMUL.FTZ R40, R12.reuse, R40 ;  /* 0x000000280c287220 */ /* 0x040fe40000410000 */
[C---:B------:R-:W-:Y:S01]  /*e1e0*/  FMUL.FTZ R41, R12.reuse, R41 ;  /* 0x000000290c297220 */ /* 0x040fe20000410000 */
[----:B-1----:R-:W-:Y:S01]  /*e1f0*/  F2FP.BF16.PACK_AB R19, R157, R152 ;  /* 0x000000989d13723e */ /* 0x002fe200000010ff */
        /* <DEDUP_REMOVED lines=8> */
[----:B------:R-:W1:Y:S01]  /*e280*/  LDSM.16.MT88.4 R20, [R14+0x100] ;  /* 0x000100000e14783b */ /* 0x000e620000004200 */
[----:B------:R-:W4:Y:S02]  /*e290*/  MUFU.EX2 R161, R161 ;  /* 0x000000a100a17308 */ /* 0x000f240000000800 */
[C---:B------:R-:W-:Y:S02]  /*e2a0*/  FMUL.FTZ R47, R3.reuse, R47 ;  /* 0x0000002f032f7220 */ /* 0x040fe40000410000 */
[C---:B------:R-:W-:Y:S02]  /*e2b0*/  FMUL.FTZ R48, R12.reuse, R48 ;  /* 0x000000300c307220 */ /* 0x040fe40000410000 */
[C---:B--2---:R-:W-:Y:S04]  /*e2c0*/  HMMA.16816.F32.BF16 R100, R16.reuse, R24, R100 ;  /* 0x000000181064723c */ /* 0x044fe80000041864 */
[C---:B------:R-:W-:Y:S01]  /*e2d0*/  FMUL.FTZ R49, R12.reuse, R49 ;  /* 0x000000310c317220 */ /* 0x040fe20000410000 */
[----:B------:R-:W-:Y:S01]  /*e2e0*/  MUFU.EX2 R163, R163 ;  /* 0x000000a300a37308 */ /* 0x000fe20000000800 */
[C---:B------:R-:W-:Y:S02]  /*e2f0*/  FMUL.FTZ R50, R3.reuse, R50 ;  /* 0x0000003203327220 */ /* 0x040fe40000410000 */
[C---:B------:R-:W-:Y:S01]  /*e300*/  HMMA.16816.F32.BF16 R104, R16.reuse, R26, R104 ;  /* 0x0000001a1068723c */ /* 0x040fe20000041868 */
[----:B------:R-:W2:Y:S03]  /*e310*/  LDSM.16.MT88.4 R24, [R181+UR4+0x2100] ;  /* 0x00210004b518783b */ /* 0x000ea60008004200 */
[C---:B------:R-:W-:Y:S02]  /*e320*/  FMUL.FTZ R51, R3.reuse, R51 ;  /* 0x0000003303337220 */ /* 0x040fe40000410000 */
[C---:B------:R-:W-:Y:S01]  /*e330*/  FMUL.FTZ R52, R12.reuse, R52 ;  /* 0x000000340c347220 */ /* 0x040fe20000410000 */
[----:B------:R-:W5:Y:S01]  /*e340*/  MUFU.EX2 R162, R162 ;  /* 0x000000a200a27308 */ /* 0x000f620000000800 */
[C---:B------:R-:W-:Y:S04]  /*e350*/  HMMA.16816.F32.BF16 R108, R16.reuse, R28, R108 ;  /* 0x0000001c106c723c */ /* 0x040fe8000004186c */
[C---:B------:R-:W-:Y:S02]  /*e360*/  FMUL.FTZ R53, R12.reuse, R53 ;  /* 0x000000350c357220 */ /* 0x040fe40000410000 */
[C---:B------:R-:W-:Y:S02]  /*e370*/  FMUL.FTZ R54, R3.reuse, R54 ;  /* 0x0000003603367220 */ /* 0x040fe40000410000 */
[C---:B------:R-:W-:Y:S01]  /*e380*/  HMMA.16816.F32.BF16 R112, R16.reuse, R30, R112 ;  /* 0x0000001e1070723c */ /* 0x040fe20000041870 */
[----:B------:R-:W3:Y:S01]  /*e390*/  LDSM.16.MT88.4 R28, [R13+0x2100] ;  /* 0x002100000d1c783b */ /* 0x000ee20000004200 */
        /* <DEDUP_REMOVED lines=10> */
[----:B------:R-:W1:Y:S03]  /*e440*/  LDSM.16.MT88.4 R20, [R180+UR4+0x2100] ;  /* 0x00210004b414783b */ /* 0x000e660008004200 */
[C---:B------:R-:W-:Y:S02]  /*e450*/  FMUL.FTZ R61, R12.reuse, R61 ;  /* 0x0000003d0c3d7220 */ /* 0x040fe40000410000 */
[C---:B------:R-:W-:Y:S01]  /*e460*/  FMUL.FTZ R62, R3.reuse, R62 ;  /* 0x0000003e033e7220 */ /* 0x040fe20000410000 */
[----:B------:R-:W-:Y:S01]  /*e470*/  MUFU.EX2 R177, R177 ;  /* 0x000000b100b17308 */ /* 0x000fe20000000800 */
[C---:B--2---:R-:W-:Y:S04]  /*e480*/  HMMA.16816.F32.BF16 R36, R16.reuse, R24, R36 ;  /* 0x000000181024723c */ /* 0x044fe80000041824 */
[C---:B------:R-:W-:Y:S02]  /*e490*/  FMUL.FTZ R63, R3.reuse, R63 ;  /* 0x0000003f033f7220 */ /* 0x040fe40000410000 */
[C---:B------:R-:W-:Y:S02]  /*e4a0*/  FMUL.FTZ R64, R12.reuse, R64 ;  /* 0x000000400c407220 */ /* 0x040fe40000410000 */
[C---:B------:R-:W-:Y:S01]  /*e4b0*/  HMMA.16816.F32.BF16 R40, R16.reuse, R26, R40 ;  /* 0x0000001a1028723c */ /* 0x040fe20000041828 */
[----:B------:R-:W2:Y:S01]  /*e4c0*/  LDSM.16.MT88.4 R24, [R14+0x2100] ;  /* 0x002100000e18783b */ /* 0x000ea20000004200 */
[----:B------:R-:W-:Y:S02]  /*e4d0*/  MUFU.EX2 R178, R178 ;  /* 0x000000b200b27308 */ /* 0x000fe40000000800 */
        /* <DEDUP_REMOVED lines=38> */
[----:B------:R-:W1:Y:S03]  /*e740*/  LDSM.16.MT88.4 R20, [R181+UR4+0x900] ;  /* 0x00090004b514783b */ /* 0x000e660008004200 */
[C---:B------:R-:W-:Y:S02]  /*e750*/  FMUL.FTZ R89, R12.reuse, R89 ;  /* 0x000000590c597220 */ /* 0x040fe40000410000 */
[C---:B------:R-:W-:Y:S02]  /*e760*/  FMUL.FTZ R90, R3.reuse, R90 ;  /* 0x0000005a035a7220 */ /* 0x040fe40000410000 */
[C---:B--2---:R-:W-:Y:S04]  /*e770*/  HMMA.16816.F32.BF16 R84, R16.reuse, R24, R84 ;  /* 0x000000181054723c */ /* 0x044fe80000041854 */
        /* <DEDUP_REMOVED lines=9> */
[C---:B---3--:R-:W-:Y:S03]  /*e810*/  HMMA.16816.F32.BF16 R92, R16.reuse, R28, R92 ;  /* 0x0000001c105c723c */ /* 0x048fe6000004185c */
[C---:B------:R-:W-:Y:S02]  /*e820*/  FMUL.FTZ R98, R3.reuse, R98 ;  /* 0x0000006203627220 */ /* 0x040fe40000410000 */
[----:B------:R-:W-:Y:S02]  /*e830*/  FMUL.FTZ R99, R3, R99 ;  /* 0x0000006303637220 */ /* 0x000fe40000410000 */
[--C-:B------:R-:W-:Y:S02]  /*e840*/  FFMA.FTZ R173, R173, c[0x0][0x2d0], -R156.reuse ;  /* 0x0000b400adad7a23 */ /* 0x100fe4000001089c */
[--C-:B------:R-:W-:Y:S03]  /*e850*/  FFMA.FTZ R174, R171, c[0x0][0x2d0], -R156.reuse ;  /* 0x0000b400abae7a23 */ /* 0x100fe6000001089c */
[----:B------:R-:W-:Y:S01]  /*e860*/  HMMA.16816.F32.BF16 R96, R16, R30, R96 ;  /* 0x0000001e1060723c */ /* 0x000fe20000041860 */
[----:B------:R-:W3:Y:S01]  /*e870*/  LDSM.16.MT88.4 R28, [R14+0x2900] ;  /* 0x002900000e1c783b */ /* 0x000ee20000004200 */
[----:B------:R-:W-:Y:S01]  /*e880*/  MUFU.EX2 R173, R173 ;  /* 0x000000ad00ad7308 */ /* 0x000fe20000000800 */
[--C-:B------:R-:W-:Y:S02]  /*e890*/  FFMA.FTZ R169, R169, c[0x0][0x2d0], -R156.reuse ;  /* 0x0000b400a9a97a23 */ /* 0x100fe4000001089c */
[--C-:B------:R-:W-:Y:S02]  /*e8a0*/  FFMA.FTZ R176, R167, c[0x0][0x2d0], -R156.reuse ;  /* 0x0000b400a7b07a23 */ /* 0x100fe4000001089c */
[----:B------:R-:W-:Y:S01]  /*e8b0*/  F2FP.BF16.PACK_AB R16, R158, R15 ;  /* 0x0000000f9e10723e */ /* 0x000fe200000010ff */
[--C-:B------:R-:W-:Y:S01]  /*e8c0*/  FFMA.FTZ R167, R172, c[0x0][0x2d0], -R141.reuse ;  /* 0x0000b400aca77a23 */ /* 0x100fe2000001088d */
[----:B----4-:R-:W-:Y:S03]  /*e8d0*/  F2FP.BF16.PACK_AB R18, R161, R160 ;  /* 0x000000a0a112723e */ /* 0x010fe600000010ff */
[----:B-----5:R-:W-:Y:S01]  /*e8e0*/  F2FP.BF16.PACK_AB R17, R162, R163 ;  /* 0x000000a3a211723e */ /* 0x020fe200000010ff */
[--C-:B------:R-:W-:Y:S01]  /*e8f0*/  FFMA.FTZ R172, R145, c[0x0][0x2d0], -R156.reuse ;  /* 0x0000b40091ac7a23 */ /* 0x100fe2000001089c */
[----:B------:R-:W-:Y:S01]  /*e900*/  F2FP.BF16.PACK_AB R19, R165, R164 ;  /* 0x000000a4a513723e */ /* 0x000fe200000010ff */
[--C-:B------:R-:W-:Y:S01]  /*e910*/  FFMA.FTZ R170, R170, c[0x0][0x2d0], -R141.reuse ;  /* 0x0000b400aaaa7a23 */ /* 0x100fe2000001088d */
[----:B------:R-:W4:Y:S01]  /*e920*/  MUFU.EX2 R174, R174 ;  /* 0x000000ae00ae7308 */ /* 0x000f220000000800 */
[--C-:B------:R-:W-:Y:S02]  /*e930*/  FFMA.FTZ R168, R168, c[0x0][0x2d0], -R141.reuse ;  /* 0x0000b400a8a87a23 */ /* 0x100fe4000001088d */
[--C-:B------:R-:W-:Y:S02]  /*e940*/  FFMA.FTZ R171, R166, c[0x0][0x2d0], -R141.reuse ;  /* 0x0000b400a6ab7a23 */ /* 0x100fe4000001088d */
[C---:B-1----:R-:W-:Y:S03]  /*e950*/  HMMA.16816.F32.BF16 R4, R16.reuse, R20, R4 ;  /* 0x000000141004723c */ /* 0x042fe60000041804 */
[--C-:B------:R-:W-:Y:S02]  /*e960*/  FFMA.FTZ R166, R147, c[0x0][0x2d0], -R156.reuse ;  /* 0x0000b40093a67a23 */ /* 0x100fe4000001089c */
[----:B------:R-:W-:Y:S01]  /*e970*/  LDSM.16.MT88.4 R144, [R181+UR4+0x5900] ;  /* 0x00590004b590783b */ /* 0x000fe20008004200 */
[----:B------:R-:W-:Y:S01]  /*e980*/  FFMA.FTZ R141, R140, c[0x0][0x2d0], -R141 ;  /* 0x0000b4008c8d7a23 */ /* 0x000fe2000001088d */
[----:B------:R-:W-:Y:S01]  /*e990*/  MUFU.EX2 R169, R169 ;  /* 0x000000a900a97308 */ /* 0x000fe20000000800 */
[C---:B------:R-:W-:Y:S04]  /*e9a0*/  HMMA.16816.F32.BF16 R8, R16.reuse, R22, R8 ;  /* 0x000000161008723c */ /* 0x040fe80000041808 */
[--C-:B------:R-:W-:Y:S01]  /*e9b0*/  FFMA.FTZ R159, R159, c[0x0][0x2d0], -R156.reuse ;  /* 0x0000b4009f9f7a23 */ /* 0x100fe2000001089c */
[----:B------:R-:W1:Y:S01]  /*e9c0*/  LDSM.16.MT88.4 R20, [R181+UR4+0x4900] ;  /* 0x00490004b514783b */ /* 0x000e620008004200 */
[----:B------:R-:W-:Y:S02]  /*e9d0*/  FFMA.FTZ R156, R143, c[0x0][0x2d0], -R156 ;  /* 0x0000b4008f9c7a23 */ /* 0x000fe4000001089c */
[C---:B--2---:R-:W-:Y:S01]  /*e9e0*/  HMMA.16816.F32.BF16 R100, R16.reuse, R24, R100 ;  /* 0x000000181064723c */ /* 0x044fe20000041864 */
[----:B------:R-:W-:Y:S03]  /*e9f0*/  MUFU.EX2 R179, R141 ;  /* 0x0000008d00b37308 */ /* 0x000fe60000000800 */
[----:B------:R-:W-:Y:S02]  /*ea00*/  FFMA.FTZ R151, R12, R203, R151 ;  /* 0x000000cb0c977223 */ /* 0x000fe40000010097 */
[----:B------:R-:W-:Y:S02]  /*ea10*/  FFMA.FTZ R155, R3, R204, R155 ;  /* 0x000000cc039b7223 */ /* 0x000fe4000001009b */
[C---:B------:R-:W-:Y:S01]  /*ea20*/  HMMA.16816.F32.BF16 R104, R16.reuse, R26, R104 ;  /* 0x0000001a1068723c */ /* 0x040fe20000041868 */
[----:B------:R-:W2:Y:S02]  /*ea30*/  LDSM.16.MT88.4 R24, [R13+0x4900] ;  /* 0x004900000d18783b */ /* 0x000ea40000004200 */
[----:B------:R-:W-:Y:S01]  /*ea40*/  MUFU.EX2 R175, R156 ;  /* 0x0000009c00af7308 */ /* 0x000fe20000000800 */
[----:B------:R-:W-:Y:S02]  /*ea50*/  FADD.FTZ R151, R150, R151 ;  /* 0x0000009796977221 */ /* 0x000fe40000010000 */
[----:B------:R-:W-:Y:S02]  /*ea60*/  FADD.FTZ R155, R154, R155 ;  /* 0x0000009b9a9b7221 */ /* 0x000fe40000010000 */
[C---:B------:R-:W-:Y:S04]  /*ea70*/  HMMA.16816.F32.BF16 R108, R16.reuse, R32, R108 ;  /* 0x00000020106c723c */ /* 0x040fe8000004186c */
[----:B------:R-:W-:Y:S01]  /*ea80*/  FADD.FTZ R152, R152, R155 ;  /* 0x0000009b98987221 */ /* 0x000fe20000010000 */
[----:B------:R5:W-:Y:S03]  /*ea90*/  MUFU.EX2 R156, R142 ;  /* 0x0000008e009c7308 */ /* 0x000be60000000800 */
[C---:B------:R-:W-:Y:S01]  /*eaa0*/  HMMA.16816.F32.BF16 R112, R16.reuse, R34, R112 ;  /* 0x000000221070723c */ /* 0x040fe20000041870 */
[----:B------:R-:W-:Y:S03]  /*eab0*/  LDSM.16.MT88.4 R32, [R14+0x4900] ;  /* 0x004900000e20783b */ /* 0x000fe60000004200 */
        /* <DEDUP_REMOVED lines=9> */
[----:B-----5:R-:W-:Y:S03]  /*eb50*/  LDSM.16.MT88.4 R140, [R14+0x3900] ;  /* 0x003900000e8c783b */ /* 0x020fe60000004200 */
[----:B------:R-:W5:Y:S01]  /*eb60*/  MUFU.EX2 R170, R170 ;  /* 0x000000aa00aa7308 */ /* 0x000f620000000800 */
[----:B------:R-:W-:Y:S03]  /*eb70*/  FADD.FTZ R164, R164, R163 ;  /* 0x000000a3a4a47221 */ /* 0x000fe60000010000 */
[C---:B------:R-:W-:Y:S01]  /*eb80*/  HMMA.16816.F32.BF16 R40, R16.reuse, R130, R40 ;  /* 0x000000821028723c */ /* 0x040fe20000041828 */
[----:B------:R-:W-:Y:S03]  /*eb90*/  LDSM.16.MT88.4 R128, [R14+0x1100] ;  /* 0x001100000e80783b */ /* 0x000fe60000004200 */
[----:B------:R-:W-:Y:S02]  /*eba0*/  FADD.FTZ R164, R165, R164 ;  /* 0x000000a4a5a47221 */ /* 0x000fe40000010000 */
[----:B------:R-:W-:Y:S02]  /*ebb0*/  MUFU.EX2 R168, R168 ;  /* 0x000000a800a87308 */ /* 0x000fe40000000800 */
[C---:B------:R-:W-:Y:S08]  /*ebc0*/  HMMA.16816.F32.BF16 R44, R16.reuse, R132, R44 ;  /* 0x00000084102c723c */ /* 0x040ff0000004182c */
[C---:B------:R-:W-:Y:S01]  /*ebd0*/  HMMA.16816.F32.BF16 R48, R16.reuse, R134, R48 ;  /* 0x000000861030723c */ /* 0x040fe20000041830 */
[----:B------:R-:W-:Y:S01]  /*ebe0*/  LDSM.16.MT88.4 R132, [R14+0x1900] ;  /* 0x001900000e84783b */ /* 0x000fe20000004200 */
[----:B------:R-:W1:Y:S06]  /*ebf0*/  MUFU.EX2 R171, R171 ;  /* 0x000000ab00ab7308 */ /* 0x000e6c0000000800 */
[C---:B------:R-:W-:Y:S04]  /*ec00*/  HMMA.16816.F32.BF16 R52, R16.reuse, R136, R52 ;  /* 0x000000881034723c */ /* 0x040fe80000041834 */
[----:B------:R-:W-:Y:S04]  /*ec10*/  MUFU.EX2 R159, R159 ;  /* 0x0000009f009f7308 */ /* 0x000fe80000000800 */
[C---:B------:R-:W-:Y:S01]  /*ec20*/  HMMA.16816.F32.BF16 R56, R16.reuse, R138, R56 ;  /* 0x0000008a1038723c */ /* 0x040fe20000041838 */
[----:B------:R-:W-:Y:S05]  /*ec30*/  LDSM.16.MT88.4 R136, [R180+UR4+0x3900] ;  /* 0x00390004b488783b */ /* 0x000fea0008004200 */
[----:B------:R-:W2:Y:S02]  /*ec40*/  MUFU.EX2 R166, R166 ;  /* 0x000000a600a67308 */ /* 0x000ea40000000800 */
[C---:B---3--:R-:W-:Y:S08]  /*ec50*/  HMMA.16816.F32.BF16 R60, R16.reuse, R28, R60 ;  /* 0x0000001c103c723c */ /* 0x048ff0000004183c */
[C---:B------:R-:W-:Y:S01]  /*ec60*/  HMMA.16816.F32.BF16 R64, R16.reuse, R30, R64 ;  /* 0x0000001e1040723c */ /* 0x040fe20000041840 */
[----:B------:R-:W3:Y:S01]  /*ec70*/  LDSM.16.MT88.4 R28, [R180+UR4+0x4900] ;  /* 0x00490004b41c783b */ /* 0x000ee20008004200 */
[----:B------:R-:W3:Y:S06]  /*ec80*/  MUFU.EX2 R172, R172 ;  /* 0x000000ac00ac7308 */ /* 0x000eec0000000800 */
[C---:B-1----:R-:W-:Y:S08]  /*ec90*/  HMMA.16816.F32.BF16 R68, R16.reuse, R20, R68 ;  /* 0x000000141044723c */ /* 0x042ff00000041844 */
[C---:B------:R-:W-:Y:S01]  /*eca0*/  HMMA.16816.F32.BF16 R72, R16.reuse, R22, R72 ;  /* 0x000000161048723c */ /* 0x040fe20000041848 */
[----:B------:R-:W1:Y:S07]  /*ecb0*/  LDSM.16.MT88.4 R20, [R181+UR4+0x1100] ;  /* 0x00110004b514783b */ /* 0x000e6e0008004200 */
[C---:B--2---:R-:W-:Y:S08]  /*ecc0*/  HMMA.16816.F32.BF16 R76, R16.reuse, R24, R76 ;  /* 0x00000018104c723c */ /* 0x044ff0000004184c */
[C---:B------:R-:W-:Y:S01]  /*ecd0*/  HMMA.16816.F32.BF16 R80, R16.reuse, R26, R80 ;  /* 0x0000001a1050723c */ /* 0x040fe20000041850 */
[----:B------:R-:W2:Y:S07]  /*ece0*/  LDSM.16.MT88.4 R24, [R180+UR4+0x1100] ;  /* 0x00110004b418783b */ /* 0x000eae0008004200 */
[C---:B---3--:R-:W-:Y:S08]  /*ecf0*/  HMMA.16816.F32.BF16 R84, R16.reuse, R28, R84 ;  /* 0x0000001c1054723c */ /* 0x048ff00000041854 */
[C---:B------:R-:W-:Y:S01]  /*ed00*/  HMMA.16816.F32.BF16 R88, R16.reuse, R30, R88 ;  /* 0x0000001e1058723c */ /* 0x040fe20000041858 */
[----:B------:R-:W3:Y:S07]  /*ed10*/  LDSM.16.MT88.4 R28, [R181+UR4+0x3100] ;  /* 0x00310004b51c783b */ /* 0x000eee0008004200 */
[C---:B------:R-:W-:Y:S08]  /*ed20*/  HMMA.16816.F32.BF16 R92, R16.reuse, R32, R92 ;  /* 0x00000020105c723c */ /* 0x040ff0000004185c */
[----:B------:R-:W-:Y:S01]  /*ed30*/  HMMA.16816.F32.BF16 R96, R16, R34, R96 ;  /* 0x000000221060723c */ /* 0x000fe20000041860 */
[----:B------:R-:W2:Y:S06]  /*ed40*/  LDSM.16.MT88.4 R32, [R13+0x3100] ;  /* 0x003100000d20783b */ /* 0x000eac0000004200 */
[----:B----4-:R-:W-:Y:S02]  /*ed50*/  F2FP.BF16.PACK_AB R16, R174, R173 ;  /* 0x000000adae10723e */ /* 0x010fe400000010ff */
[----:B------:R-:W-:Y:S03]  /*ed60*/  F2FP.BF16.PACK_AB R18, R176, R169 ;  /* 0x000000a9b012723e */ /* 0x000fe600000010ff */
[C---:B-----5:R-:W-:Y:S01]  /*ed70*/  F2FP.BF16.PACK_AB R17, R170.reuse, R167 ;  /* 0x000000a7aa11723e */ /* 0x060fe200000010ff */
[----:B------:R-:W-:Y:S01]  /*ed80*/  FADD.FTZ R167, R167, R164 ;  /* 0x000000a4a7a77221 */ /* 0x000fe20000010000 */
[C---:B------:R-:W-:Y:S03]  /*ed90*/  F2FP.BF16.PACK_AB R19, R171.reuse, R168 ;  /* 0x000000a8ab13723e */ /* 0x040fe600000010ff */
[----:B------:R-:W-:Y:S04]  /*eda0*/  FADD.FTZ R167, R170, R167 ;  /* 0x000000a7aaa77221 */ /* 0x000fe80000010000 */
[C---:B-1----:R-:W-:Y:S03]  /*edb0*/  HMMA.16816.F32.BF16 R4, R16.reuse, R20, R4 ;  /* 0x000000141004723c */ /* 0x042fe60000041804 */
[----:B------:R-:W-:Y:S04]  /*edc0*/  FADD.FTZ R168, R168, R167 ;  /* 0x000000a7a8a87221 */ /* 0x000fe80000010000 */
[----:B------:R-:W-:Y:S01]  /*edd0*/  FADD.FTZ R168, R171, R168 ;  /* 0x000000a8aba87221 */ /* 0x000fe20000010000 */
[C---:B------:R-:W-:Y:S01]  /*ede0*/  HMMA.16816.F32.BF16 R8, R16.reuse, R22, R8 ;  /* 0x000000161008723c */ /* 0x040fe20000041808 */
[----:B------:R-:W1:Y:S07]  /*edf0*/  LDSM.16.MT88.4 R20, [R180+UR4+0x3100] ;  /* 0x00310004b414783b */ /* 0x000e6e0008004200 */
[C---:B------:R-:W-:Y:S08]  /*ee00*/  HMMA.16816.F32.BF16 R100, R16.reuse, R124, R100 ;  /* 0x0000007c1064723c */ /* 0x040ff00000041864 */
[C---:B------:R-:W-:Y:S01]  /*ee10*/  HMMA.16816.F32.BF16 R104, R16.reuse, R126, R104 ;  /* 0x0000007e1068723c */ /* 0x040fe20000041868 */
[----:B------:R-:W-:Y:S07]  /*ee20*/  LDSM.16.MT88.4 R124, [R181+UR4+0x1900] ;  /* 0x00190004b57c783b */ /* 0x000fee0008004200 */
[C---:B--2---:R-:W-:Y:S08]  /*ee30*/  HMMA.16816.F32.BF16 R108, R16.reuse, R24, R108 ;  /* 0x00000018106c723c */ /* 0x044ff0000004186c */
        /* <DEDUP_REMOVED lines=23> */
[C---:B------:R-:W-:Y:S01]  /*efb0*/  HMMA.16816.F32.BF16 R88, R16.reuse, R22, R88 ;  /* 0x000000161058723c */ /* 0x040fe20000041858 */
[----:B------:R-:W1:Y:S07]  /*efc0*/  LDSM.16.MT88.4 R20, [R181+UR4+0x3900] ;  /* 0x00390004b514783b */ /* 0x000e6e0008004200 */
[C---:B--2---:R-:W-:Y:S08]  /*efd0*/  HMMA.16816.F32.BF16 R92, R16.reuse, R24, R92 ;  /* 0x00000018105c723c */ /* 0x044ff0000004185c */
[----:B------:R-:W-:Y:S01]  /*efe0*/  HMMA.16816.F32.BF16 R96, R16, R26, R96 ;  /* 0x0000001a1060723c */ /* 0x000fe20000041860 */
[----:B------:R-:W2:Y:S06]  /*eff0*/  LDSM.16.MT88.4 R24, [R13+0x3900] ;  /* 0x003900000d18783b */ /* 0x000eac0000004200 */
[----:B------:R-:W-:Y:S02]  /*f000*/  F2FP.BF16.PACK_AB R16, R166, R159 ;  /* 0x0000009fa610723e */ /* 0x000fe400000010ff */
[----:B------:R-:W-:Y:S03]  /*f010*/  F2FP.BF16.PACK_AB R18, R175, R172 ;  /* 0x000000acaf12723e */ /* 0x000fe600000010ff */
[C---:B------:R-:W-:Y:S01]  /*f020*/  F2FP.BF16.PACK_AB R17, R178.reuse, R177 ;  /* 0x000000b1b211723e */ /* 0x040fe200000010ff */
[----:B------:R-:W-:Y:S01]  /*f030*/  FADD.FTZ R177, R177, R168 ;  /* 0x000000a8b1b17221 */ /* 0x000fe20000010000 */
[C---:B------:R-:W-:Y:S03]  /*f040*/  F2FP.BF16.PACK_AB R19, R179.reuse, R156 ;  /* 0x0000009cb313723e */ /* 0x040fe600000010ff */
[----:B------:R-:W-:Y:S04]  /*f050*/  FADD.FTZ R177, R178, R177 ;  /* 0x000000b1b2b17221 */ /* 0x000fe80000010000 */
[C---:B------:R-:W-:Y:S01]  /*f060*/  HMMA.16816.F32.BF16 R128, R16.reuse, R124, R4 ;  /* 0x0000007c1080723c */ /* 0x040fe20000041804 */
[----:B------:R-:W5:Y:S02]  /*f070*/  LDSM.16.MT88.4 R4, [R13+0x5900] ;  /* 0x005900000d04783b */ /* 0x000f640000004200 */
[----:B------:R-:W-:Y:S04]  /*f080*/  FADD.FTZ R156, R156, R177 ;  /* 0x000000b19c9c7221 */ /* 0x000fe80000010000 */
[----:B------:R-:W-:Y:S01]  /*f090*/  FADD.FTZ R204, R179, R156 ;  /* 0x0000009cb3cc7221 */ /* 0x000fe20000010000 */
[C---:B------:R-:W-:Y:S01]  /*f0a0*/  HMMA.16816.F32.BF16 R124, R16.reuse, R126, R8 ;  /* 0x0000007e107c723c */ /* 0x040fe20000041808 */
[----:B------:R-:W1:Y:S07]  /*f0b0*/  LDSM.16.MT88.4 R8, [R180+UR4+0x5900] ;  /* 0x00590004b408783b */ /* 0x000e6e0008004200 */
[C---:B---3--:R-:W-:Y:S08]  /*f0c0*/  HMMA.16816.F32.BF16 R100, R16.reuse, R28, R100 ;  /* 0x0000001c1064723c */ /* 0x048ff00000041864 */
[C---:B------:R-:W-:Y:S08]  /*f0d0*/  HMMA.16816.F32.BF16 R104, R16.reuse, R30, R104 ;  /* 0x0000001e1068723c */ /* 0x040ff00000041868 */
[C---:B----4-:R-:W-:Y:S08]  /*f0e0*/  HMMA.16816.F32.BF16 R108, R16.reuse, R32, R108 ;  /* 0x00000020106c723c */ /* 0x050ff0000004186c */
        /* <DEDUP_REMOVED lines=14> */
[C---:B-----5:R-:W-:Y:S07]  /*f1d0*/  HMMA.16816.F32.BF16 R76, R16.reuse, R4, R76 ;  /* 0x00000004104c723c */ /* 0x060fee000004184c */
[----:B------:R-:W-:Y:S01]  /*f1e0*/  FADD.FTZ R4, R148, R151 ;  /* 0x0000009794047221 */ /* 0x000fe20000010000 */
[C---:B------:R-:W-:Y:S04]  /*f1f0*/  HMMA.16816.F32.BF16 R80, R16.reuse, R6, R80 ;  /* 0x000000061050723c */ /* 0x040fe80000041850 */
[----:B------:R-:W-:Y:S04]  /*f200*/  FADD.FTZ R4, R153, R4 ;  /* 0x0000000499047221 */ /* 0x000fe80000010000 */
[C---:B------:R-:W-:Y:S04]  /*f210*/  HMMA.16816.F32.BF16 R84, R16.reuse, R8, R84 ;  /* 0x000000081054723c */ /* 0x040fe80000041854 */
[----:B------:R-:W-:Y:S04]  /*f220*/  FADD.FTZ R3, R15, R4 ;  /* 0x000000040f037221 */ /* 0x000fe80000010000 */
[C---:B------:R-:W-:Y:S04]  /*f230*/  HMMA.16816.F32.BF16 R88, R16.reuse, R10, R88 ;  /* 0x0000000a1058723c */ /* 0x040fe80000041858 */
[----:B------:R-:W-:Y:S04]  /*f240*/  FADD.FTZ R3, R158, R3 ;  /* 0x000000039e037221 */ /* 0x000fe80000010000 */
[----:B------:R-:W-:Y:S01]  /*f250*/  FADD.FTZ R4, R160, R3 ;  /* 0x00000003a0047221 */ /* 0x000fe20000010000 */
[----:B------:R-:W-:Y:S01]  /*f260*/  IADD3 R3, R209, -0x2, RZ ;  /* 0xfffffffed1037810 */ /* 0x000fe20007ffe0ff */
[C---:B-1----:R-:W-:Y:S03]  /*f270*/  HMMA.16816.F32.BF16 R92, R16.reuse, R20, R92 ;  /* 0x00000014105c723c */ /* 0x042fe6000004185c */
[----:B------:R-:W-:Y:S01]  /*f280*/  FADD.FTZ R4, R161, R4 ;  /* 0x00000004a1047221 */ /* 0x000fe20000010000 */
[----:B------:R-:W-:Y:S03]  /*f290*/  ISETP.GE.AND P0, PT, R3, R190, PT ;  /* 0x000000be0300720c */ /* 0x000fe60003f06270 */
        /* <DEDUP_REMOVED lines=9> */
[----:B------:R-:W-:-:S05]  /*f330*/  @!P0 BRA `(.L_x_1144) ;  /* 0x0000034000008947 */ /* 0x000fca0003800000 */
        /* <DEDUP_REMOVED lines=12> */
[----:B------:R-:W-:Y:S04]  /*f400*/  @!P2 LEA.HI.X R5, R7, c[0x0][0x2a4], R6, 0x2, P0 ;  /* 0x0000a9000705aa11 */ /* 0x000fe800000f1406 */
[----:B------:R-:W-:Y:S01]  /*f410*/  SHF.R.S32.HI R3, RZ, 0x1f, R196 ;  /* 0x0000001fff037819 */ /* 0x000fe200000114c4 */
[----:B------:R1:W2:Y:S04]  /*f420*/  @!P2 LDG.E R195, [R4.64] ;  /* 0x0000000e04c3a981 */ /* 0x0002a8000c1e1900 */
        /* <DEDUP_REMOVED lines=12> */
[----:B------:R-:W1:Y:S01]  /*f4f0*/  SHFL.IDX PT, R8, R16, RZ, 0x181f ;  /* 0x00181fff10087589 */ /* 0x000e6200000e0000 */
[----:B------:R-:W-:Y:S03]  /*f500*/  MOV R4, UR20 ;  /* 0x0000001400047c02 */ /* 0x000fe60008000f00 */
[----:B------:R-:W2:Y:S02]  /*f510*/  SHFL.IDX PT, R5, R7, RZ, 0x181f ;  /* 0x00181fff07057589 */ /* 0x000ea400000e0000 */
[----:B------:R-:W-:Y:S02]  /*f520*/  IMAD R4, R4, 0x3000, R197 ;  /* 0x0000300004047824 */ /* 0x000fe400078e02c5 */
[----:B------:R-:W3:Y:S04]  /*f530*/  SHFL.IDX PT, R6, R16, 0x1, 0x181f ;  /* 0x00381f0010067f89 */ /* 0x000ee800000e0000 */
[----:B------:R-:W4:Y:S01]  /*f540*/  SHFL.IDX PT, R3, R7, 0x1, 0x181f ;  /* 0x00381f0007037f89 */ /* 0x000f2200000e0000 */
[CC--:B-1----:R-:W-:Y:S05]  /*f550*/  IADD3 R12, P0, R8.reuse, R210.reuse, RZ ;  /* 0x000000d2080c7210 */ /* 0x0c2fea0007f1e0ff */
[C-C-:B--2---:R-:W-:Y:S01]  /*f560*/  IMAD.X R13, R5.reuse, 0x1, R207.reuse, P0 ;  /* 0x00000001050d7824 */ /* 0x144fe200000e06cf */
[C---:B------:R-:W-:Y:S05]  /*f570*/  IADD3 R10, P0, R8.reuse, R211, RZ ;  /* 0x000000d3080a7210 */ /* 0x040fea0007f1e0ff */
[C---:B------:R-:W-:Y:S01]  /*f580*/  IMAD.X R11, R5.reuse, 0x1, R208, P0 ;  /* 0x00000001050b7824 */ /* 0x040fe200000e06d0 */
[----:B------:R-:W-:Y:S05]  /*f590*/  IADD3 R8, P0, R8, R205, RZ ;  /* 0x000000cd08087210 */ /* 0x000fea0007f1e0ff */
[--C-:B------:R-:W-:Y:S01]  /*f5a0*/  IMAD.X R9, R5, 0x1, R206.reuse, P0 ;  /* 0x0000000105097824 */ /* 0x100fe200000e06ce */
[----:B---3--:R-:W-:Y:S01]  /*f5b0*/  IADD3 R14, P0, R6, R210, RZ ;  /* 0x000000d2060e7210 */ /* 0x008fe20007f1e0ff */
[----:B------:R-:W-:Y:S04]  /*f5c0*/  IMAD.SHL.U32 R5, R4, 0x2, RZ ;  /* 0x0000000204057824 */ /* 0x000fe800078e00ff */
[C---:B----4-:R-:W-:Y:S01]  /*f5d0*/  IMAD.X R15, R3.reuse, 0x1, R207, P0 ;  /* 0x00000001030f7824 */ /* 0x050fe200000e06cf */
[----:B------:R1:W-:Y:S01]  /*f5e0*/  LDGSTS.E.BYPASS.LTC128B.128 [R5+0xc100], [R12.64], !P5 ;  /* 0x0c1000000c057fae */ /* 0x0003e2000e901d4e */
[C---:B------:R-:W-:Y:S03]  /*f5f0*/  IADD3 R16, P0, R6.reuse, R211, RZ ;  /* 0x000000d306107210 */ /* 0x040fe60007f1e0ff */
[----:B------:R1:W-:Y:S01]  /*f600*/  LDGSTS.E.BYPASS.LTC128B.128 [R5+0xe100], [R10.64], !P4 ;  /* 0x0e1000000a057fae */ /* 0x0003e2000e101d4e */
[C---:B------:R-:W-:Y:S02]  /*f610*/  IADD3.X R17, R3.reuse, R208, RZ, P0, !PT ;  /* 0x000000d003117210 */ /* 0x040fe400007fe4ff */
[----:B------:R-:W-:Y:S01]  /*f620*/  IADD3 R6, P0, R6, R205, RZ ;  /* 0x000000cd06067210 */ /* 0x000fe20007f1e0ff */
[----:B------:R1:W-:Y:S04]  /*f630*/  LDGSTS.E.BYPASS.LTC128B.128 [R5+0x10100], [R8.64], !P6 ;  /* 0x1010000008057fae */ /* 0x0003e8000f101d4e */
[----:B------:R1:W-:Y:S01]  /*f640*/  LDGSTS.E.BYPASS.LTC128B.128 [R5+0xd100], [R14.64], !P5 ;  /* 0x0d1000000e057fae */ /* 0x0003e2000e901d4e */
[----:B------:R-:W-:Y:S03]  /*f650*/  IMAD.X R7, R3, 0x1, R206, P0 ;  /* 0x0000000103077824 */ /* 0x000fe600000e06ce */
[----:B------:R1:W-:Y:S04]  /*f660*/  LDGSTS.E.BYPASS.LTC128B.128 [R5+0xf100], [R16.64], !P4 ;  /* 0x0f10000010057fae */ /* 0x0003e8000e101d4e */
[----:B------:R1:W-:Y:S02]  /*f670*/  LDGSTS.E.BYPASS.LTC128B.128 [R5+0x11100], [R6.64], !P6 ;  /* 0x1110000006057fae */ /* 0x0003e4000f101d4e */
.L_x_1144:
[----:B------:R-:W-:Y:S01]  /*f680*/  UIADD3 UR4, UR5, 0x1, URZ ;  /* 0x0000000105047890 */ /* 0x000fe2000fffe03f */
[----:B------:R-:W0:Y:S01]  /*f690*/  LDGDEPBAR ;  /* 0x00000000000079af */ /* 0x000e220000000000 */
[----:B------:R-:W-:Y:S01]  /*f6a0*/  UISETP.GE.AND UP0, UPT, UR5, 0x1, UPT ;  /* 0x000000010500788c */ /* 0x000fe2000bf06270 */
[----:B------:R-:W-:Y:S01]  /*f6b0*/  ISETP.GE.AND P0, PT, R190, R209, PT ;  /* 0x000000d1be00720c */ /* 0x000fe20003f06270 */
[----:B------:R-:W-:Y:S01]  /*f6c0*/  IMAD.MOV.U32 R3, RZ, RZ, R0 ;  /* 0x000000ffff037224 */ /* 0x000fe200078e0000 */
[----:B------:R-:W-:Y:S01]  /*f6d0*/  IADD3 R209, R209, -0x1, RZ ;  /* 0xffffffffd1d17810 */ /* 0x000fe20007ffe0ff */
[----:B------:R-:W-:Y:S01]  /*f6e0*/  USEL UR5, UR4, URZ, !UP0 ;  /* 0x0000003f04057287 */ /* 0x000fe2000c000000 */
[----:B------:R-:W-:Y:S09]  /*f6f0*/  IMAD.MOV.U32 R132, RZ, RZ, R2 ;  /* 0x000000ffff847224 */ /* 0x000ff200078e0002 */
[----:B------:R-:W-:-:S05]  /*f700*/  @!P0 BRA `(.L_x_1145) ;  /* 0xffffcb0000008947 */ /* 0x000fca000383ffff */
.L_x_1134:
[----:B------:R-:W2:Y:S01]  /*f710*/  SHFL.BFLY PT, R4, R203, 0x2, 0x1f ;  /* 0x0c401f00cb047f89 */ /* 0x000ea200000e0000 */
[----:B------:R-:W-:-:S03]  /*f720*/  PLOP3.LUT P2, PT, PT, PT, PT, 0x8, 0x0 ;  /* 0x000000000000781c */ /* 0x000fc60003f4e170 */
[----:B------:R-:W3:Y:S01]  /*f730*/  SHFL.BFLY PT, R3, R204, 0x2, 0x1f ;  /* 0x0c401f00cc037f89 */ /* 0x000ee200000e0000 */
[----:B-12---:R-:W-:Y:S02]  /*f740*/  FADD.FTZ R7, R4, R203 ;  /* 0x000000cb04077221 */ /* 0x006fe40000010000 */
[----:B------:R-:W-:Y:S01]  /*f750*/  CS2R R4, SRZ ;  /* 0x0000000000047805 */ /* 0x000fe2000001ff00 */
[----:B---3--:R-:W-:Y:S02]  /*f760*/  FADD.FTZ R8, R3, R204 ;  /* 0x000000cc03087221 */ /* 0x008fe40000010000 */
        /* <DEDUP_REMOVED lines=10> */
[----:B------:R-:W-:-:S04]  /*f810*/  @P0 MOV R10, 0x3f317218 ;  /* 0x3f317218000a0802 */ /* 0x000fc80000000f00 */
[----:B------:R-:W2:Y:S08]  /*f820*/  @P1 MUFU.LG2 R6, R6 ;  /* 0x0000000600061308 */ /* 0x000eb00000000c00 */
[----:B------:R-:W-:Y:S01]  /*f830*/  @P0 MUFU.RCP R4, R3 ;  /* 0x0000000300040308 */ /* 0x000fe20000001000 */
[C---:B-1----:R-:W-:Y:S02]  /*f840*/  FMUL.FTZ R128, R5.reuse, R128 ;  /* 0x0000008005807220 */ /* 0x042fe40000410000 */
[----:B------:R-:W-:-:S02]  /*f850*/  FMUL.FTZ R129, R5, R129 ;  /* 0x0000008105817220 */ /* 0x000fc40000410000 */
[C---:B------:R-:W-:Y:S02]  /*f860*/  FMUL.FTZ R124, R5.reuse, R124 ;  /* 0x0000007c057c7220 */ /* 0x040fe40000410000 */
[C---:B------:R-:W-:Y:S01]  /*f870*/  FMUL.FTZ R125, R5.reuse, R125 ;  /* 0x0000007d057d7220 */ /* 0x040fe20000410000 */
[----:B------:R-:W1:Y:S01]  /*f880*/  @P0 MUFU.LG2 R3, R3 ;  /* 0x0000000300030308 */ /* 0x000e620000000c00 */
        /* <DEDUP_REMOVED lines=44> */
[----:B--2---:R-:W-:Y:S02]  /*fb50*/  @P1 FMUL.FTZ R5, R6, 0.69314718246459960938 ;  /* 0x3f31721806051820 */ /* 0x004fe40000410000 */
[----:B------:R-:W-:-:S02]  /*fb60*/  @P1 FMUL.FTZ R6, R9, c[0x0][0x2d0] ;  /* 0x0000b40009061a20 */ /* 0x000fc40000410000 */
        /* <DEDUP_REMOVED lines=52> */
.L_x_1094:
        /* <DEDUP_REMOVED lines=165> */
.L_x_1147:
        /* <DEDUP_REMOVED lines=9> */
[----:B------:R-:W-:Y:S01]  /*10990*/  UMOV UR13, UR17 ;  /* 0x00000011000d7c82 */ /* 0x000fe20008000000 */
[----:B------:R-:W-:Y:S01]  /*109a0*/  ISETP.NE.AND P1, PT, R6, 0x1, PT ;  /* 0x000000010600780c */ /* 0x000fe20003f25270 */
[----:B------:R-:W-:Y:S01]  /*109b0*/  UIMAD UR17, UR17, UR4, URZ ;  /* 0x00000004111172a4 */ /* 0x000fe2000f8e023f */
[----:B------:R-:W-:Y:S01]  /*109c0*/  LEA.HI R6, R9, R9, RZ, 0x1 ;  /* 0x0000000909067211 */ /* 0x000fe200078f08ff */
[----:B------:R-:W-:Y:S01]  /*109d0*/  IMAD.IADD R2, R2, 0x1, -R11 ;  /* 0x0000000102027824 */ /* 0x000fe200078e0a0b */
[----:B------:R-:W-:Y:S01]  /*109e0*/  SHF.R.S32.HI R11, RZ, 0x1f, R4 ;  /* 0x0000001fff0b7819 */ /* 0x000fe20000011404 */
[----:B------:R-:W-:Y:S01]  /*109f0*/  UMOV UR12, UR16 ;  /* 0x00000010000c7c82 */ /* 0x000fe20008000000 */
[----:B------:R-:W-:Y:S01]  /*10a00*/  LOP3.LUT R6, R6, 0x1ffffffe, RZ, 0xc0, !PT ;  /* 0x1ffffffe06067812 */ /* 0x000fe200078ec0ff */
[----:B------:R-:W-:Y:S01]  /*10a10*/  ULDC.64 UR6, c[0x0][0x490] ;  /* 0x0001240000067ab9 */ /* 0x000fe20000000a00 */
[----:B------:R-:W-:Y:S01]  /*10a20*/  LEA.HI R11, R11, R4, RZ, 0x2 ;  /* 0x000000040b0b7211 */ /* 0x000fe200078f10ff */
[----:B------:R-:W-:Y:S01]  /*10a30*/  UIMAD.WIDE.U32 UR18, UR16, UR4, URZ ;  /* 0x00000004101272a5 */ /* 0x000fe2000f8e003f */
[----:B------:R-:W-:Y:S01]  /*10a40*/  LOP3.LUT P2, RZ, R4, 0x3, RZ, 0xc0, !PT ;  /* 0x0000000304ff7812 */ /* 0x000fe2000784c0ff */
[----:B------:R-:W-:Y:S01]  /*10a50*/  IMAD.IADD R9, R9, 0x1, -R6 ;  /* 0x0000000109097824 */ /* 0x000fe200078e0a06 */
[----:B------:R-:W-:Y:S01]  /*10a60*/  SHF.R.S32.HI R11, RZ, 0x2, R11 ;  /* 0x00000002ff0b7819 */ /* 0x000fe2000001140b */
[----:B------:R-:W-:Y:S01]  /*10a70*/  UIMAD UR17, UR16, UR5, UR17 ;  /* 0x00000005101172a4 */ /* 0x000fe2000f8e0211 */
[CC--:B------:R-:W-:Y:S01]  /*10a80*/  LEA.HI R4, R3.reuse, R0.reuse, RZ, 0x3 ;  /* 0x0000000003047211 */ /* 0x0c0fe200078f18ff */
[----:B------:R-:W-:Y:S01]  /*10a90*/  USHF.R.S32.HI UR16, URZ, 0x1f, UR11 ;  /* 0x0000001f3f107899 */ /* 0x000fe2000801140b */
[----:B------:R-:W-:Y:S01]  /*10aa0*/  LEA.HI R3, R3, R0, RZ, 0x6 ;  /* 0x0000000003037211 */ /* 0x000fe200078f30ff */
[----:B------:R-:W-:Y:S01]  /*10ab0*/  IMAD R2, R2, 0x10, R11 ;  /* 0x0000001002027824 */ /* 0x000fe200078e020b */
[----:B------:R-:W-:-:S02]  /*10ac0*/  UIMAD UR9, UR8, UR6, URZ ;  /* 0x00000006080972a4 */ /* 0x000fc4000f8e023f */
[----:B------:R-:W-:Y:S01]  /*10ad0*/  USEL UR16, UR16, URZ, !UP1 ;  /* 0x0000003f10107287 */ /* 0x000fe2000c800000 */
[----:B------:R-:W-:Y:S01]  /*10ae0*/  IMAD R6, R9, 0x8, R2 ;  /* 0x0000000809067824 */ /* 0x000fe200078e0202 */
[----:B------:R-:W-:Y:S01]  /*10af0*/  UIMAD.WIDE.U32 UR12, UR10, UR6, UR12 ;  /* 0x000000060a0c72a5 */ /* 0x000fe2000f8e000c */
[----:B------:R-:W-:Y:S01]  /*10b00*/  IMAD.SHL.U32 R3, R3, 0x8, RZ ;  /* 0x0000000803037824 */ /* 0x000fe200078e00ff */
[----:B------:R-:W-:Y:S02]  /*10b10*/  UIMAD UR9, UR10, UR7, UR9 ;  /* 0x000000070a0972a4 */ /* 0x000fe4000f8e0209 */
[----:B-1----:R-:W-:Y:S01]  /*10b20*/  LEA R6, R57, R6, 0x7 ;  /* 0x0000000639067211 */ /* 0x002fe200078e38ff */
[----:B------:R-:W-:Y:S02]  /*10b30*/  ULDC.64 UR6, c[0x0][0x498] ;  /* 0x0001260000067ab9 */ /* 0x000fe40000000a00 */
[----:B------:R-:W-:Y:S02]  /*10b40*/  USEL UR11, UR11, URZ, !UP1 ;  /* 0x0000003f0b0b7287 */ /* 0x000fe4000c800000 */
[----:B------:R-:W-:Y:S01]  /*10b50*/  @P1 IMAD.HI.U32 R9, R6, c[0x0][0x4ec], RZ ;  /* 0x00013b0006091a27 */ /* 0x000fe200078e00ff */
[----:B------:R-:W-:-:S02]  /*10b60*/  UIMAD UR20, UR16, UR6, URZ ;  /* 0x00000006101472a4 */ /* 0x000fc4000f8e023f */
[----:B------:R-:W-:Y:S01]  /*10b70*/  UIADD3 UR13, UR13, UR9, URZ ;  /* 0x000000090d0d7290 */ /* 0x000fe2000fffe03f */
[----:B------:R-:W-:Y:S01]  /*10b80*/  IMAD.MOV.U32 R14, RZ, RZ, R6 ;  /* 0x000000ffff0e7224 */ /* 0x000fe200078e0006 */
[----:B------:R-:W-:Y:S01]  /*10b90*/  @P1 SHF.R.U32.HI R14, RZ, c[0x0][0x4f0], R9 ;  /* 0x00013c00ff0e1a19 */ /* 0x000fe20000011609 */
[----:B------:R-:W-:Y:S01]  /*10ba0*/  UIMAD UR7, UR11, UR7, UR20 ;  /* 0x000000070b0772a4 */ /* 0x000fe2000f8e0214 */
[----:B------:R-:W-:Y:S01]  /*10bb0*/  LOP3.LUT R9, R4, 0xfffffff8, RZ, 0xc0, !PT ;  /* 0xfffffff804097812 */ /* 0x000fe200078ec0ff */
[----:B------:R-:W-:Y:S01]  /*10bc0*/  UIMAD.WIDE.U32 UR12, UR11, UR6, UR12 ;  /* 0x000000060b0c72a5 */ /* 0x000fe2000f8e000c */
[----:B------:R-:W-:Y:S01]  /*10bd0*/  SHF.R.S32.HI R4, RZ, 0x3, R4 ;  /* 0x00000003ff047819 */ /* 0x000fe20000011404 */
[----:B------:R-:W-:Y:S01]  /*10be0*/  IMAD.MOV R11, RZ, RZ, -R14 ;  /* 0x000000ffff0b7224 */ /* 0x000fe200078e0a0e */
[----:B------:R-:W-:Y:S01]  /*10bf0*/  ULDC.64 UR4, c[0x0][0x3e8] ;  /* 0x0000fa0000047ab9 */ /* 0x000fe20000000a00 */
[----:B------:R-:W-:Y:S01]  /*10c00*/  IMAD.IADD R9, R0, 0x1, -R9 ;  /* 0x0000000100097824 */ /* 0x000fe200078e0a09 */
[----:B------:R-:W-:Y:S01]  /*10c10*/  UIMAD UR8, UR8, UR4, URZ ;  /* 0x00000004080872a4 */ /* 0x000fe2000f8e023f */
[----:B------:R-:W-:Y:S01]  /*10c20*/  IMAD R6, R11, c[0x0][0x4e8], R6 ;  /* 0x00013a000b067a24 */ /* 0x000fe200078e0206 */
[----:B------:R-:W-:Y:S01]  /*10c30*/  SHF.R.S32.HI R11, RZ, 0x1f, R14 ;  /* 0x0000001fff0b7819 */ /* 0x000fe2000001140e */
[----:B------:R-:W-:Y:S01]  /*10c40*/  IMAD.U32 R0, RZ, RZ, UR7 ;  /* 0x00000007ff007e24 */ /* 0x000fe2000f8e00ff */
[----:B------:R-:W-:Y:S01]  /*10c50*/  IADD3 R14, P0, R14, UR12, RZ ;  /* 0x0000000c0e0e7c10 */ /* 0x000fe2000ff1e0ff */
[----:B------:R-:W-:Y:S01]  /*10c60*/  UIADD3 UR19, UR19, UR17, URZ ;  /* 0x0000001113137290 */ /* 0x000fe2000fffe03f */
[----:B------:R-:W-:Y:S01]  /*10c70*/  SHF.R.S32.HI R17, RZ, 0x1f, R6 ;  /* 0x0000001fff117819 */ /* 0x000fe20000011406 */
[----:B------:R-:W-:Y:S01]  /*10c80*/  UIMAD UR5, UR10, UR5, UR8 ;  /* 0x000000050a0572a4 */ /* 0x000fe2000f8e0208 */
[----:B------:R-:W-:Y:S01]  /*10c90*/  IADD3.X R15, R11, UR13, R0, P0, !PT ;  /* 0x0000000d0b0f7c10 */ /* 0x000fe200087fe400 */
[----:B------:R-:W-:Y:S01]  /*10ca0*/  IMAD.SHL.U32 R11, R4, 0x40, RZ ;  /* 0x00000040040b7824 */ /* 0x000fe200078e00ff */
        /* <DEDUP_REMOVED lines=12> */
[----:B------:R-:W-:Y:S01]  /*10d70*/  SHF.R.U32.HI R6, RZ, 0x3, R11 ;  /* 0x00000003ff067819 */ /* 0x000fe2000001160b */
[----:B------:R-:W-:Y:S01]  /*10d80*/  UIMAD UR7, UR11, UR7, UR16 ;  /* 0x000000070b0772a4 */ /* 0x000fe2000f8e0210 */
[----:B------:R-:W-:Y:S01]  /*10d90*/  SHFL.IDX PT, R50, R16, RZ, 0x1c1f ;  /* 0x001c1fff10327589 */ /* 0x000fe200000e0000 */
[----:B------:R-:W-:Y:S01]  /*10da0*/  IMAD.IADD R12, R15, 0x1, R17 ;  /* 0x000000010f0c7824 */ /* 0x000fe200078e0211 */
[----:B------:R-:W-:Y:S01]  /*10db0*/  UIMAD.WIDE.U32 UR18, UR11, UR6, UR18 ;  /* 0x000000060b1272a5 */ /* 0x000fe2000f8e0012 */
[----:B------:R-:W-:Y:S01]  /*10dc0*/  IMAD.SHL.U32 R0, R9, 0x8, RZ ;  /* 0x0000000809007824 */ /* 0x000fe200078e00ff */
[----:B------:R-:W-:Y:S01]  /*10dd0*/  SHFL.IDX PT, R48, R16, 0x1, 0x1c1f ;  /* 0x003c1f0010307f89 */ /* 0x000fe200000e0000 */
[----:B------:R-:W-:Y:S01]  /*10de0*/  IMAD.MOV.U32 R9, RZ, RZ, R13 ;  /* 0x000000ffff097224 */ /* 0x000fe200078e000d */
[----:B------:R-:W-:Y:S01]  /*10df0*/  @P1 SHF.R.U32.HI R9, RZ, c[0x0][0x4f0], R10 ;  /* 0x00013c00ff091a19 */ /* 0x000fe2000001160a */
[----:B------:R-:W-:Y:S01]  /*10e00*/  UIADD3 UR7, UR19, UR7, URZ ;  /* 0x0000000713077290 */ /* 0x000fe2000fffe03f */
[----:B------:R-:W-:Y:S01]  /*10e10*/  LEA.HI.X R12, R14, c[0x0][0x454], R12, 0x2, P0 ;  /* 0x000115000e0c7a11 */ /* 0x000fe200000f140c */
[----:B------:R-:W-:Y:S01]  /*10e20*/  IMAD.U32 R15, RZ, RZ, UR19 ;  /* 0x00000013ff0f7e24 */ /* 0x000fe2000f8e00ff */
[----:B------:R-:W-:Y:S01]  /*10e30*/  LOP3.LUT R11, R11, 0x38, R0, 0xf8, !PT ;  /* 0x000000380b0b7812 */ /* 0x000fe200078ef800 */
[----:B------:R-:W-:Y:S01]  /*10e40*/  IMAD.MOV R10, RZ, RZ, -R9 ;  /* 0x000000ffff0a7224 */ /* 0x000fe200078e0a09 */
[----:B------:R-:W-:Y:S01]  /*10e50*/  MOV R14, UR18 ;  /* 0x00000012000e7c02 */ /* 0x000fe20008000f00 */
[----:B------:R-:W1:Y:S01]  /*10e60*/  SHFL.IDX PT, R51, R12, RZ, 0x1c1f ;  /* 0x001c1fff0c337589 */ /* 0x000e6200000e0000 */
[----:B------:R-:W-:Y:S01]  /*10e70*/  LOP3.LUT R6, R11, R6, RZ, 0x3c, !PT ;  /* 0x000000060b067212 */ /* 0x000fe200078e3cff */
[----:B------:R-:W-:Y:S01]  /*10e80*/  IMAD R10, R10, c[0x0][0x4e8], R13 ;  /* 0x00013a000a0a7a24 */ /* 0x000fe200078e020d */
[----:B------:R-:W-:Y:S01]  /*10e90*/  SHF.R.S32.HI R11, RZ, 0x1f, R9 ;  /* 0x0000001fff0b7819 */ /* 0x000fe20000011409 */
[----:B------:R-:W2:Y:S01]  /*10ea0*/  SHFL.IDX PT, R49, R12, 0x1, 0x1c1f ;  /* 0x003c1f000c317f89 */ /* 0x000ea200000e0000 */
[----:B------:R-:W-:Y:S01]  /*10eb0*/  IMAD R13, R57, 0x80, R2 ;  /* 0x00000080390d7824 */ /* 0x000fe200078e0202 */
[----:B------:R-:W-:Y:S01]  /*10ec0*/  LOP3.LUT R6, R6, 0x7ffffe00, R3, 0xf8, !PT ;  /* 0x7ffffe0006067812 */ /* 0x000fe200078ef803 */
[----:B-----5:R-:W-:-:S02]  /*10ed0*/  IMAD R2, R5, c[0x0][0x4e8], RZ ;  /* 0x00013a0005027a24 */ /* 0x020fc400078e02ff */
[----:B------:R-:W-:Y:S01]  /*10ee0*/  IMAD.U32 R15, RZ, RZ, UR7 ;  /* 0x00000007ff0f7e24 */ /* 0x000fe2000f8e00ff */
[----:B------:R-:W-:Y:S01]  /*10ef0*/  IADD3 R5, R13, 0x8, RZ ;  /* 0x000000080d057810 */ /* 0x000fe20007ffe0ff */
[----:B------:R-:W-:Y:S01]  /*10f00*/  IMAD R18, R11, c[0x0][0x3e0], RZ ;  /* 0x0000f8000b127a24 */ /* 0x000fe200078e02ff */
[-C--:B------:R-:W-:Y:S01]  /*10f10*/  ISETP.GE.OR P1, PT, R13, R2.reuse, P2 ;  /* 0x000000020d00720c */ /* 0x080fe20001726670 */
[----:B------:R-:W-:Y:S01]  /*10f20*/  IMAD.WIDE.U32 R14, R9, c[0x0][0x3e0], R14 ;  /* 0x0000f800090e7a25 */ /* 0x000fe200078e000e */
[----:B------:R-:W-:-:S03]  /*10f30*/  ISETP.GE.OR P0, PT, R5, R2, P2 ;  /* 0x000000020500720c */ /* 0x000fc60001706670 */
[----:B------:R-:W-:Y:S01]  /*10f40*/  IMAD R18, R9, c[0x0][0x3e4], R18 ;  /* 0x0000f90009127a24 */ /* 0x000fe200078e0212 */
[----:B------:R-:W-:Y:S01]  /*10f50*/  SHF.R.S32.HI R9, RZ, 0x1f, R10 ;  /* 0x0000001fff097819 */ /* 0x000fe2000001140a */
[----:B------:R-:W-:Y:S02]  /*10f60*/  IMAD.SHL.U32 R58, R6, 0x2, RZ ;  /* 0x00000002063a7824 */ /* 0x000fe400078e00ff */
[----:B------:R-:W-:Y:S01]  /*10f70*/  IMAD R57, R57, 0x80, R4 ;  /* 0x0000008039397824 */ /* 0x000fe200078e0204 */
[----:B------:R-:W-:Y:S01]  /*10f80*/  IADD3 R15, R15, R18, RZ ;  /* 0x000000120f0f7210 */ /* 0x000fe20007ffe0ff */
[----:B------:R-:W-:Y:S02]  /*10f90*/  IMAD R9, R9, c[0x0][0x3d8], RZ ;  /* 0x0000f60009097a24 */ /* 0x000fe400078e02ff */
[----:B-1----:R1:W-:Y:S02]  /*10fa0*/  @!P1 ST.E [R50.64], R7 ;  /* 0x0000000732009985 */ /* 0x0023e4000c10190e */
[----:B------:R-:W-:-:S02]  /*10fb0*/  IMAD R3, R10, c[0x0][0x3dc], R9 ;  /* 0x0000f7000a037a24 */ /* 0x000fc400078e0209 */
        /* <DEDUP_REMOVED lines=38> */
.L_x_1149:
[----:B--2---:R-:W-:Y:S05]  /*11220*/  BSYNC B0 ;  /* 0x0000000000007941 */ /* 0x004fea0003800000 */
.L_x_1148:
        /* <DEDUP_REMOVED lines=23> */
.L_x_1151:
[----:B------:R-:W-:Y:S05]  /*113a0*/  BSYNC B0 ;  /* 0x0000000000007941 */ /* 0x000fea0003800000 */
.L_x_1150:
        /* <DEDUP_REMOVED lines=23> */
.L_x_1153:
[----:B------:R-:W-:Y:S05]  /*11520*/  BSYNC B0 ;  /* 0x0000000000007941 */ /* 0x000fea0003800000 */
.L_x_1152:
        /* <DEDUP_REMOVED lines=24> */
.L_x_1146:
        /* <DEDUP_REMOVED lines=31> */
.L_x_1154:
        /* <DEDUP_REMOVED lines=43> */
.L_x_1156:
[----:B------:R-:W-:Y:S05]  /*11b50*/  BSYNC B0 ;  /* 0x0000000000007941 */ /* 0x000fea0003800000 */
.L_x_1155:
        /* <DEDUP_REMOVED lines=70> */
.L_x_1158:
[----:B------:R-:W-:Y:S05]  /*11fc0*/  BSYNC B0 ;  /* 0x0000000000007941 */ /* 0x000fea0003800000 */
.L_x_1157:
        /* <DEDUP_REMOVED lines=21> */
.L_x_1160:
[----:B------:R-:W-:Y:S05]  /*12120*/  BSYNC B0 ;  /* 0x0000000000007941 */ /* 0x000fea0003800000 */
.L_x_1159:
        /* <DEDUP_REMOVED lines=21> */
.L_x_1162:
[----:B------:R-:W-:Y:S05]  /*12280*/  BSYNC B0 ;  /* 0x0000000000007941 */ /* 0x000fea0003800000 */
.L_x_1161:
        /* <DEDUP_REMOVED lines=22> */
.L_x_1163:
        /* <DEDUP_REMOVED lines=9> */
.L_x_1715:


//--------------------- .text._ZN7cutlass13device_kernelIN5flash19enable_sm80_to_sm89INS1_16FlashAttnFwdSm80INS1_25CollectiveMainloopFwdSm80ILi8ELi2ELb0EN4cute5tupleIJNS5_1CILi128EEENS7_ILi64EEENS7_ILi192EEEEEELi192ENS_10bfloat16_tEfNS_4arch4Sm80ELb0ELb1ELb0ELb1ELb1ELb1ELb1ELb0EEENS1_21CollectiveEpilogueFwdINS6_IJS8_SA_S9_EEENS6_IJNS7_ILi1EEESI_SI_EEESC_SE_Li256ELb1ELb1ELb0ELb0EEENS1_19SingleTileSchedulerILb1ELb0ELb1ELi128EEEEEEEEEvNT_6ParamsE --------------------------
	.section	.text._ZN7cutlass13device_kernelIN5flash19enable_sm80_to_sm89INS1_16FlashAttnFwdSm80INS1_25CollectiveMainloopFwdSm80ILi8ELi2ELb0EN4cute5tupleIJNS5_1CILi128EEENS7_ILi64EEENS7_ILi192EEEEEELi192ENS_10bfloat16_tEfNS_4arch4Sm80ELb0ELb1ELb0ELb1ELb1ELb1ELb1ELb0EEENS1_21CollectiveEpilogueFwdINS6_IJS8_SA_S9_EEENS6_IJNS7_ILi1EEESI_SI_EEESC_SE_Li256ELb1ELb1ELb0ELb0EEENS1_19SingleTileSchedulerILb1ELb0ELb1ELi128EEEEEEEEEvNT_6ParamsE,"ax",@progbits
	.sectioninfo	@"SHI_REGISTERS=255"
	.align	128
.text._ZN7cutlass13device_kernelIN5flash19enable_sm80_to_sm89INS1_16FlashAttnFwdSm80INS1_25CollectiveMainloopFwdSm80ILi8ELi2ELb0EN4cute5tupleIJNS5_1CILi128EEENS7_ILi64EEENS7_ILi192EEEEEELi192ENS_10bfloat16_tEfNS_4arch4Sm80ELb0ELb1ELb0ELb1ELb1ELb1ELb1ELb0EEENS1_21CollectiveEpilogueFwdINS6_IJS8_SA_S9_EEENS6_IJNS7_ILi1EEESI_SI_EEESC_SE_Li256ELb1ELb1ELb0ELb0EEENS1_19SingleTileSchedulerILb1ELb0ELb1ELi128EEEEEEEEEvNT_6ParamsE:
        .type           _ZN7cutlass13device_kernelIN5flash19enable_sm80_to_sm89INS1_16FlashAttnFwdSm80INS1_25CollectiveMainloopFwdSm80ILi8ELi2ELb0EN4cute5tupleIJNS5_1CILi128EEENS7_ILi64EEENS7_ILi192EEEEEELi192ENS_10bfloat16_tEfNS_4arch4Sm80ELb0ELb1ELb0ELb1ELb1ELb1ELb1ELb0EEENS1_21CollectiveEpilogueFwdINS6_IJS8_SA_S9_EEENS6_IJNS7_ILi1EEESI_SI_EEESC_SE_Li256ELb1ELb1ELb0ELb0EEENS1_19SingleTileSchedulerILb1ELb0ELb1ELi128EEEEEEEEEvNT_6ParamsE,@function
        .size           _ZN7cutlass13device_kernelIN5flash19enable_sm80_to_sm89INS1_16FlashAttnFwdSm80INS1_25CollectiveMainloopFwdSm80ILi8ELi2ELb0EN4cute5tupleIJNS5_1CILi128EEENS7_ILi64EEENS7_ILi192EEEEEELi192ENS_10bfloat16_tEfNS_4arch4Sm80ELb0ELb1ELb0ELb1ELb1ELb1ELb1ELb0EEENS1_21CollectiveEpilogueFwdINS6_IJS8_SA_S9_EEENS6_IJNS7_ILi1EEESI_SI_EEESC_SE_Li256ELb1ELb1ELb0ELb0EEENS1_19SingleTileSchedulerILb1ELb0ELb1ELi128EEEEEEEEEvNT_6ParamsE,(.L_x_1716 - _ZN7cutlass13device_kernelIN5flash19enable_sm80_to_sm89INS1_16FlashAttnFwdSm80INS1_25CollectiveMainloopFwdSm80ILi8ELi2ELb0EN4cute5tupleIJNS5_1CILi128EEENS7_ILi64EEENS7_ILi192EEEEEELi192ENS_10bfloat16_tEfNS_4arch4Sm80ELb0ELb1ELb0ELb1ELb1ELb1ELb1ELb0EEENS1_21CollectiveEpilogueFwdINS6_IJS8_SA_S9_EEENS6_IJNS7_ILi1EEESI_SI_EEESC_SE_Li256ELb1ELb1ELb0ELb0EEENS1_19SingleTileSchedulerILb1ELb0ELb1ELi128EEEEEEEEEvNT_6ParamsE)
        .other          _ZN7cutlass13device_kernelIN5flash19enable_sm80_to_sm89INS1_16FlashAttnFwdSm80INS1_25CollectiveMainloopFwdSm80ILi8ELi2ELb0EN4cute5tupleIJNS5_1CILi128EEENS7_ILi64EEENS7_ILi192EEEEEELi192ENS_10bfloat16_tEfNS_4arch4Sm80ELb0ELb1ELb0ELb1ELb1ELb1ELb1ELb0EEENS1_21CollectiveEpilogueFwdINS6_IJS8_SA_S9_EEENS6_IJNS7_ILi1EEESI_SI_EEESC_SE_Li256ELb1ELb1ELb0ELb0EEENS1_19SingleTileSchedulerILb1ELb0ELb1ELi128EEEEEEEEEvNT_6ParamsE,@"STO_CUDA_ENTRY STV_DEFAULT"
_ZN7cutlass13device_kernelIN5flash19enable_sm80_to_sm89INS1_16FlashAttnFwdSm80INS1_25CollectiveMainloopFwdSm80ILi8ELi2ELb0EN4cute5tupleIJNS5_1CILi128EEENS7_ILi64EEENS7_ILi192EEEEEELi192ENS_10bfloat16_tEfNS_4arch4Sm80ELb0ELb1ELb0ELb1ELb1ELb1ELb1ELb0EEENS1_21CollectiveEpilogueFwdINS6_IJS8_SA_S9_EEENS6_IJNS7_ILi1EEESI_SI_EEESC_SE_Li256ELb1ELb1ELb0ELb0EEENS1_19SingleTileSchedulerILb1ELb0ELb1ELi128EEEEEEEEEvNT_6ParamsE:
[----:B------:R-:W-:Y:S02]  /*0000*/  MOV R1, c[0x0][0x28] ;  /* 0x00000a0000017a02 */ /* 0x000fe40000000f00 */
[----:B------:R-:W1:Y:S01]  /*0010*/  S2R R90, SR_TID.X ;  /* 0x00000000005a7919 */ /* 0x000e620000002100 */
[----:B------:R-:W-:Y:S01]  /*0020*/  ULDC.64 UR6, c[0x0][0x118] ;  /* 0x0000460000067ab9 */ /* 0x000fe20000000a00 */
[----:B------:R-:W-:Y:S02]  /*0030*/  IADD3 R1, R1, -0x70, RZ ;  /* 0xffffff9001017810 */ /* 0x000fe40007ffe0ff */
[----:B------:R-:W2:Y:S04]  /*0040*/  S2R R197, SR_CTAID.Z ;  /* 0x0000000000c57919 */ /* 0x000ea80000002700 */
[----:B------:R-:W3:Y:S01]  /*0050*/  S2R R91, SR_CTAID.X ;  /* 0x00000000005b7919 */ /* 0x000ee20000002500 */
[----:B-1----:R-:W-:-:S05]  /*0060*/  SHF.R.U32.HI R4, RZ, 0x5, R90 ;  /* 0x00000005ff047819 */ /* 0x002fca000001165a */
[----:B------:R-:W1:Y:S02]  /*0070*/  SHFL.IDX PT, R0, R4, RZ, 0x1f ;  /* 0x00001fff04007589 */ /* 0x000e6400000e0000 */
[----:B-1----:R-:W-:Y:S01]  /*0080*/  ISETP.NE.AND P0, PT, R0, RZ, PT ;  /* 0x000000ff0000720c */ /* 0x002fe20003f05270 */
[----:B------:R-:W-:-:S04]  /*0090*/  IMAD.MOV.U32 R0, RZ, RZ, 0x4 ;  /* 0x00000004ff007424 */ /* 0x000fc800078e00ff */
[----:B--2---:R-:W-:-:S08]  /*00a0*/  IMAD.WIDE R2, R197, R0, c[0x0][0x568] ;  /* 0x00015a00c5027625 */ /* 0x004fd000078e0200 */
[----:B------:R-:W-:Y:S05]  /*00b0*/  @!P0 BRA `(.L_x_1164) ;  /* 0x0000013000008947 */ /* 0x000fea0003800000 */
[----:B---3--:R-:W-:-:S04]  /*00c0*/  ISETP.NE.U32.AND P0, PT, RZ, c[0x0][0x568], PT ;  /* 0x00015a00ff007a0c */ /* 0x008fc80003f05070 */
[----:B------:R-:W-:-:S13]  /*00d0*/  ISETP.NE.AND.EX P0, PT, RZ, c[0x0][0x56c], PT, P0 ;  /* 0x00015b00ff007a0c */ /* 0x000fda0003f05300 */
[----:B------:R-:W-:Y:S05]  /*00e0*/  @!P0 BRA `(.L_x_1165) ;  /* 0x0000002000008947 */ /* 0x000fea0003800000 */
[----:B------:R1:W5:Y:S01]  /*00f0*/  LDG.E R2, [R2.64] ;  /* 0x0000000602027981 */ /* 0x000362000c1e1900 */
[----:B------:R-:W-:Y:S05]  /*0100*/  BRA `(.L_x_1166) ;  /* 0x0000009000007947 */ /* 0x000fea0003800000 */
.L_x_1165:
        /* <DEDUP_REMOVED lines=8> */
.L_x_1167:
[----:B------:R-:W-:-:S05]  /*0190*/  MOV R2, c[0x0][0x54c] ;  /* 0x0001530000027a02 */ /* 0x000fca0000000f00 */
.L_x_1166:
[----:B-----5:R-:W-:Y:S01]  /*01a0*/  IMAD R2, R2, c[0x0][0x548], RZ ;  /* 0x0001520002027a24 */ /* 0x020fe200078e02ff */
[----:B------:R-:W-:-:S04]  /*01b0*/  SHF.L.U32 R89, R91, 0x7, RZ ;  /* 0x000000075b597819 */ /* 0x000fc800000006ff */
[----:B------:R-:W-:-:S04]  /*01c0*/  ISETP.GE.AND P0, PT, R89, R2, PT ;  /* 0x000000025900720c */ /* 0x000fc80003f06270 */
[----:B------:R-:W-:Y:S01]  /*01d0*/  SEL R197, R197, 0xffffffff, !P0 ;  /* 0xffffffffc5c57807 */ /* 0x000fe20004000000 */
[----:B------:R-:W-:Y:S05]  /*01e0*/  BRA `(.L_x_1168) ;  /* 0x0000012000007947 */ /* 0x000fea0003800000 */
.L_x_1164:
[----:B---3--:R-:W-:-:S04]  /*01f0*/  ISETP.NE.U32.AND P0, PT, RZ, c[0x0][0x568], PT ;  /* 0x00015a00ff007a0c */ /* 0x008fc80003f05070 */
[----:B------:R-:W-:-:S13]  /*0200*/  ISETP.NE.AND.EX P0, PT, RZ, c[0x0][0x56c], PT, P0 ;  /* 0x00015b00ff007a0c */ /* 0x000fda0003f05300 */
[----:B------:R-:W-:Y:S05]  /*0210*/  @!P0 BRA `(.L_x_1169) ;  /* 0x0000002000008947 */ /* 0x000fea0003800000 */
[----:B------:R1:W5:Y:S01]  /*0220*/  LDG.E R2, [R2.64] ;  /* 0x0000000602027981 */ /* 0x000362000c1e1900 */
[----:B------:R-:W-:Y:S05]  /*0230*/  BRA `(.L_x_1170) ;  /* 0x0000009000007947 */ /* 0x000fea0003800000 */
.L_x_1169:
        /* <DEDUP_REMOVED lines=8> */
.L_x_1171:
[----:B------:R-:W-:-:S05]  /*02c0*/  MOV R2, c[0x0][0x54c] ;  /* 0x0001530000027a02 */ /* 0x000fca0000000f00 */
.L_x_1170:
[----:B-----5:R-:W-:Y:S01]  /*02d0*/  IMAD R2, R2, c[0x0][0x548], RZ ;  /* 0x0001520002027a24 */ /* 0x020fe200078e02ff */
[----:B------:R-:W-:-:S04]  /*02e0*/  SHF.L.U32 R89, R91, 0x7, RZ ;  /* 0x000000075b597819 */ /* 0x000fc800000006ff */
[----:B------:R-:W-:-:S04]  /*02f0*/  ISETP.GE.AND P0, PT, R89, R2, PT ;  /* 0x000000025900720c */ /* 0x000fc80003f06270 */
[----:B------:R-:W-:-:S04]  /*0300*/  SEL R197, R197, 0xffffffff, !P0 ;  /* 0xffffffffc5c57807 */ /* 0x000fc80004000000 */
.L_x_1168:
        /* <DEDUP_REMOVED lines=19> */
[----:B------:R-:W-:Y:S01]  /*0440*/  IMAD.WIDE R4, R197, R0, c[0x0][0x358] ;  /* 0x0000d600c5047625 */ /* 0x000fe200078e0200 */
        /* <DEDUP_REMOVED lines=12> */
[----:B-1----:R-:W-:Y:S02]  /*0510*/  MOV R3, UR4 ;  /* 0x0000000400037c02 */ /* 0x002fe40008000f00 */
[----:B------:R-:W-:Y:S01]  /*0520*/  SHF.R.S32.HI R195, RZ, 0x1f, R196 ;  /* 0x0000001fffc37819 */ /* 0x000fe200000114c4 */
        /* <DEDUP_REMOVED lines=10> */
.L_x_1172:
[----:B-----5:R2:W-:Y:S01]  /*05d0*/  STL [R1+0x58], R8 ;  /* 0x0000580801007387 */ /* 0x0205e20000100800 */
[----:B------:R-:W-:-:S04]  /*05e0*/  ISETP.NE.U32.AND P0, PT, RZ, c[0x0][0x368], PT ;  /* 0x0000da00ff007a0c */ /* 0x000fc80003f05070 */
[----:B------:R-:W-:-:S13]  /*05f0*/  ISETP.NE.AND.EX P0, PT, RZ, c[0x0][0x36c], PT, P0 ;  /* 0x0000db00ff007a0c */ /* 0x000fda0003f05300 */
[----:B------:R-:W-:Y:S05]  /*0600*/  @!P0 BRA `(.L_x_1173) ;  /* 0x0000003000008947 */ /* 0x000fea0003800000 */
[----:B-1----:R-:W-:-:S05]  /*0610*/  IMAD.WIDE R6, R197, R0, c[0x0][0x368] ;  /* 0x0000da00c5067625 */ /* 0x002fca00078e0200 */
[----:B------:R1:W5:Y:S01]  /*0620*/  LDG.E R3, [R6.64] ;  /* 0x0000000606037981 */ /* 0x000362000c1e1900 */
[----:B------:R-:W-:Y:S05]  /*0630*/  BRA `(.L_x_1174) ;  /* 0x0000004000007947 */ /* 0x000fea0003800000 */
.L_x_1173:
[----:B------:R-:W-:Y:S05]  /*0640*/  @!P2 BRA `(.L_x_1174) ;  /* 0x000000300000a947 */ /* 0x000fea0003800000 */
[----:B------:R-:W3:Y:S04]  /*0650*/  LDG.E R3, [R10.64] ;  /* 0x000000060a037981 */ /* 0x000ee8000c1e1900 */
[----:B-1----:R-:W3:Y:S02]  /*0660*/  LDG.E R6, [R10.64+0x4] ;  /* 0x000004060a067981 */ /* 0x002ee4000c1e1900 */
[----:B---3--:R-:W-:Y:S02]  /*0670*/  IADD3 R3, -R3, R6, RZ ;  /* 0x0000000603037210 */ /* 0x008fe40007ffe1ff */
.L_x_1174:
        /* <DEDUP_REMOVED lines=37> */
.L_x_1176:
[----:B------:R-:W-:-:S13]  /*08d0*/  ISETP.NE.AND P0, PT, R4, 0x1, PT ;  /* 0x000000010400780c */ /* 0x000fda0003f05270 */
[----:B------:R-:W-:-:S05]  /*08e0*/  @P0 IMAD.HI.U32 R7, R5, c[0x0][0x330], RZ ;  /* 0x0000cc0005070a27 */ /* 0x000fca00078e00ff */
[----:B------:R-:W-:-:S05]  /*08f0*/  @P0 SHF.R.U32.HI R5, RZ, c[0x0][0x334], R7 ;  /* 0x0000cd00ff050a19 */ /* 0x000fca0000011607 */
.L_x_1177:
[----:B------:R-:W-:-:S05]  /*0900*/  IMAD R5, R5, R4, c[0x0][0x32c] ;  /* 0x0000cb0005057624 */ /* 0x000fca00078e0204 */
[----:B------:R-:W-:Y:S02]  /*0910*/  IMNMX R6, R6, R5, PT ;  /* 0x0000000506067217 */ /* 0x000fe40003800200 */
.L_x_1175:
        /* <DEDUP_REMOVED lines=14> */
.L_x_1179:
[----:B------:R-:W-:-:S13]  /*0a00*/  ISETP.NE.AND P0, PT, R4, 0x1, PT ;  /* 0x000000010400780c */ /* 0x000fda0003f05270 */
[----:B------:R-:W-:-:S05]  /*0a10*/  @P0 IMAD.HI.U32 R4, R5, c[0x0][0x330], RZ ;  /* 0x0000cc0005040a27 */ /* 0x000fca00078e00ff */
[----:B------:R-:W-:-:S05]  /*0a20*/  @P0 SHF.R.U32.HI R5, RZ, c[0x0][0x334], R4 ;  /* 0x0000cd00ff050a19 */ /* 0x000fca0000011604 */
.L_x_1180:
[----:B------:R-:W-:-:S05]  /*0a30*/  IMAD R4, R5, c[0x0][0x32c], RZ ;  /* 0x0000cb0005047a24 */ /* 0x000fca00078e02ff */
[----:B------:R-:W-:Y:S02]  /*0a40*/  IMNMX R7, R7, R4, !PT ;  /* 0x0000000407077217 */ /* 0x000fe40007800200 */
.L_x_1178:
        /* <DEDUP_REMOVED lines=14> */
[----:B------:R-:W-:-:S05]  /*0b30*/  SHF.R.U32.HI R11, RZ, 0x6, R11 ;  /* 0x00000006ff0b7819 */ /* 0x000fca000001160b */
[----:B-1----:R-:W-:-:S06]  /*0b40*/  IMAD.MOV.U32 R2, RZ, RZ, R11 ;  /* 0x000000ffff027224 */ /* 0x002fcc00078e000b */
[----:B------:R-:W-:-:S04]  /*0b50*/  @P0 IADD3 R4, R4, 0x3f, RZ ;  /* 0x0000003f04040810 */ /* 0x000fc80007ffe0ff */
[----:B------:R-:W-:-:S04]  /*0b60*/  @P0 SHF.R.S32.HI R5, RZ, 0x1f, R4 ;  /* 0x0000001fff050819 */ /* 0x000fc80000011404 */
        /* <DEDUP_REMOVED lines=9> */
[----:B------:R-:W-:Y:S01]  /*0c00*/  IMAD.IADD R92, R92, 0x1, R3 ;  /* 0x000000015c5c7824 */ /* 0x000fe200078e0203 */
[----:B------:R-:W-:Y:S01]  /*0c10*/  IADD3 R12, R2, -0x1, RZ ;  /* 0xffffffff020c7810 */ /* 0x000fe20007ffe0ff */
[----:B------:R-:W-:Y:S01]  /*0c20*/  IMAD.MOV.U32 R6, RZ, RZ, c[0x0][0x238] ;  /* 0x00008e00ff067624 */ /* 0x000fe200078e00ff */
[----:B------:R-:W-:Y:S01]  /*0c30*/  LEA.HI R3, R13, R90, RZ, 0x3 ;  /* 0x0000005a0d037211 */ /* 0x000fe200078f18ff */
[----:B------:R-:W-:Y:S01]  /*0c40*/  IMAD.MOV.U32 R111, RZ, RZ, 0x6 ;  /* 0x00000006ff6f7424 */ /* 0x000fe200078e00ff */
[----:B------:R-:W-:Y:S01]  /*0c50*/  ISETP.GT.AND P0, PT, R12, R11, PT ;  /* 0x0000000b0c00720c */ /* 0x000fe20003f04270 */
[----:B------:R-:W-:Y:S01]  /*0c60*/  IMAD.MOV.U32 R100, RZ, RZ, c[0x0][0x258] ;  /* 0x00009600ff647624 */ /* 0x000fe200078e00ff */
[----:B------:R-:W-:Y:S01]  /*0c70*/  LOP3.LUT R5, R3, 0x1ffffff8, RZ, 0xc0, !PT ;  /* 0x1ffffff803057812 */ /* 0x000fe200078ec0ff */
[C---:B------:R-:W-:Y:S01]  /*0c80*/  IMAD.SHL.U32 R95, R6.reuse, 0x40, RZ ;  /* 0x00000040065f7824 */ /* 0x040fe200078e00ff */
[----:B------:R-:W-:Y:S01]  /*0c90*/  SHF.R.S32.HI R3, RZ, 0x3, R3 ;  /* 0x00000003ff037819 */ /* 0x000fe20000011403 */
[----:B------:R-:W-:Y:S01]  /*0ca0*/  IMAD R9, R195, c[0x0][0x240], RZ ;  /* 0x00009000c3097a24 */ /* 0x000fe200078e02ff */
[-C--:B------:R-:W-:Y:S01]  /*0cb0*/  SHF.L.U64.HI R93, R6, R111.reuse, c[0x0][0x23c] ;  /* 0x00008f00065d7619 */ /* 0x080fe2000001026f */
[----:B------:R-:W-:Y:S01]  /*0cc0*/  IMAD.IADD R20, R90, 0x1, -R5 ;  /* 0x000000015a147824 */ /* 0x000fe200078e0a05 */
[----:B------:R-:W-:Y:S01]  /*0cd0*/  SHF.L.U64.HI R94, R100, R111, c[0x0][0x25c] ;  /* 0x00009700645e7619 */ /* 0x000fe2000001026f */
[----:B------:R-:W-:Y:S01]  /*0ce0*/  IMAD R5, R12, -0x40, -R3 ;  /* 0xffffffc00c057824 */ /* 0x000fe200078e0a03 */
[----:B--2---:R-:W-:Y:S01]  /*0cf0*/  SHF.R.S32.HI R8, RZ, 0x1f, R12 ;  /* 0x0000001fff087819 */ /* 0x004fe2000001140c */
[----:B------:R-:W-:Y:S01]  /*0d00*/  IMAD.SHL.U32 R20, R20, 0x8, RZ ;  /* 0x0000000814147824 */ /* 0x000fe200078e00ff */
[----:B------:R-:W-:Y:S01]  /*0d10*/  SEL R18, R197, RZ, !P4 ;  /* 0x000000ffc5127207 */ /* 0x000fe20006000000 */
[-C--:B------:R-:W-:Y:S01]  /*0d20*/  IMAD R0, R93, R12.reuse, RZ ;  /* 0x0000000c5d007224 */ /* 0x080fe200078e02ff */
[----:B------:R-:W-:Y:S01]  /*0d30*/  @P0 IADD3 R14, R2, -0x2, RZ ;  /* 0xfffffffe020e0810 */ /* 0x000fe20007ffe0ff */
[----:B------:R-:W-:Y:S01]  /*0d40*/  IMAD.SHL.U32 R96, R100, 0x40, RZ ;  /* 0x0000004064607824 */ /* 0x000fe200078e00ff */
[----:B------:R-:W-:Y:S01]  /*0d50*/  SHF.R.S32.HI R21, RZ, 0x1f, R20 ;  /* 0x0000001fff157819 */ /* 0x000fe20000011414 */
[----:B------:R-:W-:Y:S01]  /*0d60*/  IMAD R7, R94, R12, RZ ;  /* 0x0000000c5e077224 */ /* 0x000fe200078e02ff */
[----:B------:R-:W-:Y:S01]  /*0d70*/  SHF.R.S32.HI R2, RZ, 0x1f, R197 ;  /* 0x0000001fff027819 */ /* 0x000fe200000114c5 */
[----:B------:R-:W-:Y:S01]  /*0d80*/  IMAD.IADD R5, R5, 0x1, R192 ;  /* 0x0000000105057824 */ /* 0x000fe200078e02c0 */
[----:B------:R-:W-:Y:S01]  /*0d90*/  SHF.R.S32.HI R10, RZ, 0x1f, R156 ;  /* 0x0000001fff0a7819 */ /* 0x000fe2000001149c */
[----:B------:R-:W-:Y:S01]  /*0da0*/  IMAD R0, R8, R95, R0 ;  /* 0x0000005f08007224 */ /* 0x000fe200078e0200 */
[----:B------:R-:W-:Y:S01]  /*0db0*/  ISETP.GE.AND P6, PT, R20, c[0x0][0x1d4], PT ;  /* 0x0000750014007a0c */ /* 0x000fe20003fc6270 */
[----:B------:R-:W-:Y:S01]  /*0dc0*/  IMAD R8, R8, R96, R7 ;  /* 0x0000006008087224 */ /* 0x000fe200078e0207 */
[----:B------:R-:W-:Y:S01]  /*0dd0*/  @P0 SHF.R.S32.HI R7, RZ, 0x1f, R14 ;  /* 0x0000001fff070819 */ /* 0x000fe2000001140e */
[C---:B------:R-:W-:Y:S01]  /*0de0*/  IMAD R9, R196.reuse, c[0x0][0x244], R9 ;  /* 0x00009100c4097a24 */ /* 0x040fe200078e0209 */
[C---:B------:R-:W-:Y:S01]  /*0df0*/  ISETP.GE.AND P2, PT, R5.reuse, 0x1, PT ;  /* 0x000000010500780c */ /* 0x040fe20003f46270 */
[----:B------:R-:W-:Y:S01]  /*0e00*/  IMAD.WIDE.U32 R24, R196, c[0x0][0x240], R20 ;  /* 0x00009000c4187a25 */ /* 0x000fe200078e0014 */
[----:B------:R-:W-:Y:S01]  /*0e10*/  ISETP.GE.AND P1, PT, R5, 0x21, PT ;  /* 0x000000210500780c */ /* 0x000fe20003f26270 */
[----:B------:R-:W-:Y:S01]  /*0e20*/  ULDC.U8 UR4, c[0x0][0x298] ;  /* 0x0000a60000047ab9 */ /* 0x000fe20000000000 */
[----:B------:R-:W-:Y:S01]  /*0e30*/  SEL R5, R2, RZ, !P4 ;  /* 0x000000ff02057207 */ /* 0x000fe20006000000 */
[----:B------:R-:W-:Y:S01]  /*0e40*/  @P0 IMAD R4, R93, R14, RZ ;  /* 0x0000000e5d040224 */ /* 0x000fe200078e02ff */
[----:B------:R-:W-:Y:S01]  /*0e50*/  IADD3 R156, P4, R3, R156, RZ ;  /* 0x0000009c039c7210 */ /* 0x000fe20007f9e0ff */
[----:B------:R-:W-:-:S02]  /*0e60*/  IMAD.IADD R25, R25, 0x1, R9 ;  /* 0x0000000119197824 */ /* 0x000fc400078e0209 */
[----:B------:R-:W-:Y:S01]  /*0e70*/  IMAD R9, R195, c[0x0][0x260], RZ ;  /* 0x00009800c3097a24 */ /* 0x000fe200078e02ff */
[----:B------:R-:W-:Y:S01]  /*0e80*/  LEA.HI.X.SX32 R161, R3, R10, 0x1, P4 ;  /* 0x0000000a03a17211 */ /* 0x000fe200020f0eff */
[----:B------:R-:W-:Y:S02]  /*0e90*/  @P0 IMAD R4, R7, R95, R4 ;  /* 0x0000005f07040224 */ /* 0x000fe400078e0204 */
[----:B------:R-:W-:Y:S02]  /*0ea0*/  IMAD R7, R5, c[0x0][0x248], RZ ;  /* 0x0000920005077a24 */ /* 0x000fe400078e02ff */
[C---:B------:R-:W-:Y:S02]  /*0eb0*/  IMAD R22, R196.reuse, c[0x0][0x264], R9 ;  /* 0x00009900c4167a24 */ /* 0x040fe400078e0209 */
[----:B------:R-:W-:-:S04]  /*0ec0*/  IMAD.WIDE.U32 R16, R196, c[0x0][0x260], R20 ;  /* 0x00009800c4107a25 */ /* 0x000fc800078e0014 */
[C---:B------:R-:W-:Y:S02]  /*0ed0*/  IMAD R158, R18.reuse, c[0x0][0x24c], R7 ;  /* 0x00009300129e7a24 */ /* 0x040fe400078e0207 */
[----:B------:R-:W-:-:S04]  /*0ee0*/  IMAD.WIDE.U32 R24, R18, c[0x0][0x248], R24 ;  /* 0x0000920012187a25 */ /* 0x000fc800078e0018 */
[----:B------:R-:W-:Y:S02]  /*0ef0*/  IMAD.IADD R23, R17, 0x1, R22 ;  /* 0x0000000111177824 */ /* 0x000fe400078e0216 */
[----:B------:R-:W-:Y:S02]  /*0f00*/  IMAD R5, R5, c[0x0][0x268], RZ ;  /* 0x00009a0005057a24 */ /* 0x000fe400078e02ff */
[----:B------:R-:W-:Y:S02]  /*0f10*/  IMAD.MOV.U32 R22, RZ, RZ, R16 ;  /* 0x000000ffff167224 */ /* 0x000fe400078e0010 */
[----:B------:R-:W-:Y:S02]  /*0f20*/  IMAD.IADD R159, R25, 0x1, R158 ;  /* 0x00000001199f7824 */ /* 0x000fe400078e029e */
[----:B------:R-:W-:Y:S02]  /*0f30*/  IMAD.MOV.U32 R158, RZ, RZ, R24 ;  /* 0x000000ffff9e7224 */ /* 0x000fe400078e0018 */
[----:B------:R-:W-:-:S02]  /*0f40*/  IMAD R163, R161, c[0x0][0x238], RZ ;  /* 0x00008e00a1a37a24 */ /* 0x000fc400078e02ff */
[----:B------:R-:W-:Y:S01]  /*0f50*/  IMAD R16, R18, c[0x0][0x26c], R5 ;  /* 0x00009b0012107a24 */ /* 0x000fe200078e0205 */
[----:B------:R-:W-:Y:S01]  /*0f60*/  IADD3 R5, R20, 0x40, RZ ;  /* 0x0000004014057810 */ /* 0x000fe20007ffe0ff */
[----:B------:R-:W-:-:S03]  /*0f70*/  IMAD.WIDE.U32 R18, R18, c[0x0][0x268], R22 ;  /* 0x00009a0012127a25 */ /* 0x000fc600078e0016 */
[----:B------:R-:W-:Y:S01]  /*0f80*/  ISETP.GE.AND P4, PT, R5, c[0x0][0x1d4], PT ;  /* 0x0000750005007a0c */ /* 0x000fe20003f86270 */
[C---:B------:R-:W-:Y:S02]  /*0f90*/  IMAD R163, R156.reuse, c[0x0][0x23c], R163 ;  /* 0x00008f009ca37a24 */ /* 0x040fe400078e02a3 */
[----:B------:R-:W-:Y:S01]  /*0fa0*/  IMAD.WIDE.U32 R158, R156, c[0x0][0x238], R158 ;  /* 0x00008e009c9e7a25 */ /* 0x000fe200078e009e */
[----:B------:R-:W-:-:S03]  /*0fb0*/  P2R R102, PR, RZ, 0x10 ;  /* 0x00000010ff667803 */ /* 0x000fc60000000000 */
[----:B------:R-:W-:Y:S02]  /*0fc0*/  IMAD.IADD R17, R19, 0x1, R16 ;  /* 0x0000000113117824 */ /* 0x000fe400078e0210 */
[----:B------:R-:W-:Y:S02]  /*0fd0*/  IMAD R161, R161, c[0x0][0x258], RZ ;  /* 0x00009600a1a17a24 */ /* 0x000fe400078e02ff */
[----:B------:R-:W-:Y:S02]  /*0fe0*/  IMAD.MOV.U32 R16, RZ, RZ, R18 ;  /* 0x000000ffff107224 */ /* 0x000fe400078e0012 */
[----:B------:R-:W-:Y:S02]  /*0ff0*/  IMAD.IADD R163, R159, 0x1, R163 ;  /* 0x000000019fa37824 */ /* 0x000fe400078e02a3 */
[----:B------:R-:W-:Y:S02]  /*1000*/  IMAD.MOV.U32 R162, RZ, RZ, R158 ;  /* 0x000000ffffa27224 */ /* 0x000fe400078e009e */
[----:B------:R-:W-:-:S02]  /*1010*/  IMAD R161, R156, c[0x0][0x25c], R161 ;  /* 0x000097009ca17a24 */ /* 0x000fc400078e02a1 */
[----:B------:R-:W-:-:S04]  /*1020*/  IMAD.WIDE.U32 R156, R156, c[0x0][0x258], R16 ;  /* 0x000096009c9c7a25 */ /* 0x000fc800078e0010 */
[----:B------:R-:W-:-:S04]  /*1030*/  IMAD.WIDE.U32 R16, R12, R95, R162 ;  /* 0x0000005f0c107225 */ /* 0x000fc800078e00a2 */
[----:B------:R-:W-:Y:S02]  /*1040*/  IMAD.MOV.U32 R99, RZ, RZ, 0x5 ;  /* 0x00000005ff637424 */ /* 0x000fe400078e00ff */
[C---:B------:R-:W-:Y:S02]  /*1050*/  IMAD.SHL.U32 R98, R6.reuse, 0x20, RZ ;  /* 0x0000002006627824 */ /* 0x040fe400078e00ff */
[----:B------:R-:W-:Y:S01]  /*1060*/  IMAD.SHL.U32 R3, R3, 0x40, RZ ;  /* 0x0000004003037824 */ /* 0x000fe200078e00ff */
[-C--:B------:R-:W-:Y:S01]  /*1070*/  SHF.L.U64.HI R97, R6, R99.reuse, c[0x0][0x23c] ;  /* 0x00008f0006617619 */ /* 0x080fe20000010263 */
[----:B------:R-:W-:Y:S01]  /*1080*/  IMAD.IADD R0, R17, 0x1, R0 ;  /* 0x0000000111007824 */ /* 0x000fe200078e0200 */
[----:B------:R-:W-:Y:S01]  /*1090*/  @P1 IADD3 R9, P4, R98, R16, RZ ;  /* 0x0000001062091210 */ /* 0x000fe20007f9e0ff */
[----:B------:R-:W-:Y:S01]  /*10a0*/  IMAD.IADD R161, R157, 0x1, R161 ;  /* 0x000000019da17824 */ /* 0x000fe200078e02a1 */
[----:B------:R-:W-:Y:S01]  /*10b0*/  LOP3.LUT R3, R3, 0x1c0, RZ, 0xc0, !PT ;  /* 0x000001c003037812 */ /* 0x000fe200078ec0ff */
[----:B------:R-:W-:Y:S01]  /*10c0*/  IMAD.MOV.U32 R160, RZ, RZ, R156 ;  /* 0x000000ffffa07224 */ /* 0x000fe200078e009c */
[C---:B------:R-:W-:Y:S01]  /*10d0*/  SHF.L.U64.HI R99, R100.reuse, R99, c[0x0][0x25c] ;  /* 0x0000970064637619 */ /* 0x040fe20000010263 */
[----:B------:R-:W-:Y:S01]  /*10e0*/  IMAD.SHL.U32 R100, R100, 0x20, RZ ;  /* 0x0000002064647824 */ /* 0x000fe200078e00ff */
[----:B------:R-:W-:Y:S01]  /*10f0*/  LOP3.LUT R10, R3, 0x38, R20, 0xf8, !PT ;  /* 0x00000038030a7812 */ /* 0x000fe200078ef814 */
[----:B------:R-:W-:Y:S01]  /*1100*/  IMAD.WIDE.U32 R6, R12, R96, R160 ;  /* 0x000000600c067225 */ /* 0x000fe200078e00a0 */
[----:B------:R-:W-:-:S03]  /*1110*/  SHF.R.U32.HI R3, RZ, 0x3, R3 ;  /* 0x00000003ff037819 */ /* 0x000fc60000011603 */
[----:B------:R-:W-:Y:S01]  /*1120*/  IMAD.IADD R8, R7, 0x1, R8 ;  /* 0x0000000107087824 */ /* 0x000fe200078e0208 */
[----:B------:R-:W-:Y:S01]  /*1130*/  LOP3.LUT R3, R10, R3, RZ, 0x3c, !PT ;  /* 0x000000030a037212 */ /* 0x000fe200078e3cff */
[----:B------:R-:W-:Y:S01]  /*1140*/  @P0 IMAD.WIDE.U32 R14, R14, R95, R162 ;  /* 0x0000005f0e0e0225 */ /* 0x000fe200078e00a2 */
[----:B------:R-:W-:-:S03]  /*1150*/  LEA.HI R10, R13, R90, RZ, 0x6 ;  /* 0x0000005a0d0a7211 */ /* 0x000fc600078f30ff */
[----:B------:R-:W-:-:S04]  /*1160*/  IMAD.WIDE.U32 R176, R196, c[0x0][0x1e8], RZ ;  /* 0x00007a00c4b07a25 */ /* 0x000fc800078e00ff */
[----:B------:R-:W-:Y:S02]  /*1170*/  IMAD.SHL.U32 R10, R10, 0x8, RZ ;  /* 0x000000080a0a7824 */ /* 0x000fe400078e00ff */
[----:B------:R-:W-:Y:S02]  /*1180*/  IMAD.MOV.U32 R133, RZ, RZ, c[0x0][0x27c] ;  /* 0x00009f00ff857624 */ /* 0x000fe400078e00ff */
[----:B------:R-:W-:Y:S01]  /*1190*/  IMAD.MOV.U32 R138, RZ, RZ, 0x1 ;  /* 0x00000001ff8a7424 */ /* 0x000fe200078e00ff */
[----:B------:R-:W-:Y:S01]  /*11a0*/  LOP3.LUT R10, R3, 0xfffffe00, R10, 0xf8, !PT ;  /* 0xfffffe00030a7812 */ /* 0x000fe200078ef80a */
[----:B------:R-:W-:Y:S02]  /*11b0*/  @P0 IMAD.IADD R3, R15, 0x1, R4 ;  /* 0x000000010f030824 */ /* 0x000fe400078e0204 */
[----:B------:R-:W-:Y:S02]  /*11c0*/  IMAD R105, R195, c[0x0][0x210], RZ ;  /* 0x00008400c3697a24 */ /* 0x000fe400078e02ff */
[----:B------:R-:W-:-:S02]  /*11d0*/  @P2 IMAD.SHL.U32 R4, R10, 0x2, RZ ;  /* 0x000000020a042824 */ /* 0x000fc400078e00ff */
[----:B------:R-:W-:Y:S02]  /*11e0*/  @P0 IMAD.SHL.U32 R7, R10, 0x2, RZ ;  /* 0x000000020a070824 */ /* 0x000fe400078e00ff */
[----:B------:R-:W-:Y:S02]  /*11f0*/  IMAD.MOV.U32 R112, RZ, RZ, c[0x0][0x27c] ;  /* 0x00009f00ff707624 */ /* 0x000fe400078e00ff */
[----:B------:R-:W-:-:S04]  /*1200*/  IMAD.WIDE.U32 R174, R196, c[0x0][0x210], RZ ;  /* 0x00008400c4ae7a25 */ /* 0x000fc800078e00ff */
[----:B------:R-:W-:Y:S02]  /*1210*/  IMAD R105, R196, c[0x0][0x214], R105 ;  /* 0x00008500c4697a24 */ /* 0x000fe400078e0269 */
[----:B------:R-:W-:Y:S02]  /*1220*/  IMAD.MOV.U32 R53, RZ, RZ, RZ ;  /* 0x000000ffff357224 */ /* 0x000fe400078e00ff */
[----:B------:R-:W-:Y:S02]  /*1230*/  IMAD.MOV.U32 R67, RZ, RZ, 0x1 ;  /* 0x00000001ff437424 */ /* 0x000fe400078e00ff */
[----:B------:R-:W-:Y:S02]  /*1240*/  IMAD.SHL.U32 R112, R112, 0x2, RZ ;  /* 0x0000000270707824 */ /* 0x000fe400078e00ff */
[----:B------:R-:W-:Y:S01]  /*1250*/  IMAD.IADD R105, R175, 0x1, R105 ;  /* 0x00000001af697824 */ /* 0x000fe200078e0269 */
[----:B---3--:R-:W-:Y:S01]  /*1260*/  @P3 SHF.R.S32.HI R173, RZ, 0x1f, R172 ;  /* 0x0000001fffad3819 */ /* 0x008fe200000114ac */
[----:B------:R-:W-:-:S02]  /*1270*/  @!P3 IMAD.MOV.U32 R172, RZ, RZ, R197 ;  /* 0x000000ffffacb224 */ /* 0x000fc400078e00c5 */
[----:B------:R-:W-:Y:S01]  /*1280*/  @!P3 IMAD.MOV.U32 R173, RZ, RZ, R2 ;  /* 0x000000ffffadb224 */ /* 0x000fe200078e0002 */
[----:B------:R-:W-:Y:S02]  /*1290*/  @P2 LEA R18, P3, R16, c[0x0][0x220], 0x1 ;  /* 0x0000880010122a11 */ /* 0x000fe400078608ff */
[----:B------:R-:W-:Y:S01]  /*12a0*/  IADD3 R2, R20, 0x80, RZ ;  /* 0x0000008014027810 */ /* 0x000fe20007ffe0ff */
[----:B------:R-:W-:Y:S01]  /*12b0*/  IMAD R103, R173, c[0x0][0x2b0], RZ ;  /* 0x0000ac00ad677a24 */ /* 0x000fe200078e02ff */
[--C-:B------:R-:W-:Y:S01]  /*12c0*/  @P2 LEA.HI.X R19, R16, c[0x0][0x224], R0.reuse, 0x1, P3 ;  /* 0x0000890010132a11 */ /* 0x100fe200018f0c00 */
[----:B------:R-:W-:Y:S01]  /*12d0*/  @P1 IMAD.X R0, R97, 0x1, R0, P4 ;  /* 0x0000000161001824 */ /* 0x000fe200020e0600 */
[C---:B------:R-:W-:Y:S01]  /*12e0*/  @P1 LEA R16, P3, R9.reuse, c[0x0][0x220], 0x1 ;  /* 0x0000880009101a11 */ /* 0x040fe200078608ff */
[----:B------:R-:W-:Y:S01]  /*12f0*/  IMAD R103, R172, c[0x0][0x2b4], R103 ;  /* 0x0000ad00ac677a24 */ /* 0x000fe200078e0267 */
[----:B------:R-:W-:Y:S01]  /*1300*/  ISETP.GE.AND P5, PT, R2, c[0x0][0x1d4], PT ;  /* 0x0000750002007a0c */ /* 0x000fe20003fa6270 */
[----:B------:R-:W-:Y:S01]  /*1310*/  IMAD.WIDE.U32 R172, R172, c[0x0][0x2b0], RZ ;  /* 0x0000ac00acac7a25 */ /* 0x000fe200078e00ff */
[----:B------:R-:W-:-:S02]  /*1320*/  @P1 LEA.HI.X R17, R9, c[0x0][0x224], R0, 0x1, P3 ;  /* 0x0000890009111a11 */ /* 0x000fc400018f0c00 */
[----:B------:R-:W-:Y:S01]  /*1330*/  LEA.HI R2, R13, R90, RZ, 0x2 ;  /* 0x0000005a0d027211 */ /* 0x000fe200078f10ff */
[----:B------:R-:W-:Y:S01]  /*1340*/  IMAD.IADD R103, R173, 0x1, R103 ;  /* 0x00000001ad677824 */ /* 0x000fe200078e0267 */
[----:B------:R-:W-:Y:S02]  /*1350*/  @P2 LEA R26, P3, R6, c[0x0][0x250], 0x1 ;  /* 0x00009400061a2a11 */ /* 0x000fe400078608ff */
[----:B------:R-:W-:Y:S02]  /*1360*/  LOP3.LUT R5, R2, 0xfffffffc, RZ, 0xc0, !PT ;  /* 0xfffffffc02057812 */ /* 0x000fe400078ec0ff */
[----:B------:R-:W-:Y:S02]  /*1370*/  @P2 LEA.HI.X R27, R6, c[0x0][0x254], R8, 0x1, P3 ;  /* 0x00009500061b2a11 */ /* 0x000fe400018f0c08 */
[----:B------:R-:W-:Y:S01]  /*1380*/  @P1 IADD3 R6, P3, R100, R6, RZ ;  /* 0x0000000664061210 */ /* 0x000fe20007f7e0ff */
[----:B------:R-:W-:Y:S01]  /*1390*/  IMAD.IADD R0, R90, 0x1, -R5 ;  /* 0x000000015a007824 */ /* 0x000fe200078e0a05 */
[----:B------:R-:W-:-:S02]  /*13a0*/  ISETP.NE.AND P4, PT, R102, RZ, PT ;  /* 0x000000ff6600720c */ /* 0x000fc40003f85270 */
[----:B------:R-:W-:Y:S01]  /*13b0*/  SHF.R.S32.HI R101, RZ, 0x2, R2 ;  /* 0x00000002ff657819 */ /* 0x000fe20000011402 */
[----:B------:R-:W-:Y:S01]  /*13c0*/  @P1 IMAD.X R5, R99, 0x1, R8, P3 ;  /* 0x0000000163051824 */ /* 0x000fe200018e0608 */
[----:B------:R-:W-:Y:S01]  /*13d0*/  @P1 LEA R8, P3, R6, c[0x0][0x250], 0x1 ;  /* 0x0000940006081a11 */ /* 0x000fe200078608ff */
[C---:B------:R-:W-:Y:S01]  /*13e0*/  IMAD.SHL.U32 R24, R0.reuse, 0x8, RZ ;  /* 0x0000000800187824 */ /* 0x040fe200078e00ff */
[----:B------:R-:W-:Y:S01]  /*13f0*/  SHF.R.S32.HI R2, RZ, 0x1f, R2 ;  /* 0x0000001fff027819 */ /* 0x000fe20000011402 */
[----:B------:R-:W-:Y:S01]  /*1400*/  IMAD.SHL.U32 R22, R0, 0x4, RZ ;  /* 0x0000000400167824 */ /* 0x000fe200078e00ff */
[----:B------:R-:W-:Y:S01]  /*1410*/  @P1 LEA.HI.X R9, R6, c[0x0][0x254], R5, 0x1, P3 ;  /* 0x0000950006091a11 */ /* 0x000fe200018f0c05 */
[----:B------:R-:W-:Y:S01]  /*1420*/  @P2 IMAD.SHL.U32 R5, R10, 0x2, RZ ;  /* 0x000000020a052824 */ /* 0x000fe200078e00ff */
[----:B------:R-:W-:Y:S01]  /*1430*/  @P0 LEA R28, P3, R14, c[0x0][0x220], 0x1 ;  /* 0x000088000e1c0a11 */ /* 0x000fe200078608ff */
[----:B------:R-:W-:Y:S01]  /*1440*/  @P1 IMAD.SHL.U32 R6, R10, 0x2, RZ ;  /* 0x000000020a061824 */ /* 0x000fe200078e00ff */
[--C-:B------:R-:W-:Y:S01]  /*1450*/  SHF.R.S32.HI R20, RZ, 0x1f, R101.reuse ;  /* 0x0000001fff147819 */ /* 0x100fe20000011465 */
[----:B------:R-:W-:Y:S01]  /*1460*/  IMAD R123, R0, 0x40, R101 ;  /* 0x00000040007b7824 */ /* 0x000fe200078e0265 */
[----:B------:R-:W-:Y:S01]  /*1470*/  @P0 LEA.HI.X R29, R14, c[0x0][0x224], R3, 0x1, P3 ;  /* 0x000089000e1d0a11 */ /* 0x000fe200018f0c03 */
[----:B------:R-:W-:Y:S01]  /*1480*/  @P1 IMAD.SHL.U32 R3, R10, 0x2, RZ ;  /* 0x000000020a031824 */ /* 0x000fe200078e00ff */
[----:B------:R-:W-:Y:S01]  /*1490*/  @!PT LDS RZ, [RZ] ;  /* 0x00000000fffff984 */ /* 0x000fe20000000800 */
[----:B------:R-:W-:Y:S01]  /*14a0*/  @!PT LDS RZ, [RZ] ;  /* 0x00000000fffff984 */ /* 0x000fe20000000800 */
[----:B------:R-:W-:Y:S01]  /*14b0*/  @!PT LDS RZ, [RZ] ;  /* 0x00000000fffff984 */ /* 0x000fe20000000800 */
[----:B------:R1:W-:Y:S01]  /*14c0*/  @P2 LDGSTS.E.BYPASS.LTC128B.128 [R5+0xc100], [R18.64], !P6 ;  /* 0x0c10000012052fae */ /* 0x0003e2000f101d46 */
[----:B------:R-:W-:Y:S01]  /*14d0*/  ISETP.GE.AND P3, PT, R24, c[0x0][0x27c], PT ;  /* 0x00009f0018007a0c */ /* 0x000fe20003f66270 */
[C---:B------:R-:W-:Y:S01]  /*14e0*/  IMAD R166, R20.reuse, c[0x0][0x290], RZ ;  /* 0x0000a40014a67a24 */ /* 0x040fe200078e02ff */
[----:B------:R-:W-:Y:S01]  /*14f0*/  SHF.R.S32.HI R25, RZ, 0x1f, R24 ;  /* 0x0000001fff197819 */ /* 0x000fe20000011418 */
[----:B------:R1:W-:Y:S01]  /*1500*/  @P2 LDGSTS.E.BYPASS.LTC128B.128 [R5+0xe100], [R18.64+0x80], !P4 ;  /* 0x0e10008012052fae */ /* 0x0003e2000e101d46 */
[----:B------:R-:W-:Y:S01]  /*1510*/  P2R R132, PR, RZ, 0x8 ;  /* 0x00000008ff847803 */ /* 0x000fe20000000000 */
[----:B------:R-:W-:Y:S01]  /*1520*/  IMAD R20, R20, c[0x0][0x280], RZ ;  /* 0x0000a00014147a24 */ /* 0x000fe200078e02ff */
[----:B------:R-:W-:Y:S01]  /*1530*/  SHF.R.S32.HI R23, RZ, 0x1f, R22 ;  /* 0x0000001fff177819 */ /* 0x000fe20000011416 */
[----:B------:R1:W-:Y:S01]  /*1540*/  @P2 LDGSTS.E.BYPASS.LTC128B.128 [R5+0x10100], [R18.64+0x100], !P5 ;  /* 0x1010010012052fae */ /* 0x0003e2000e901d46 */
[----:B------:R-:W-:Y:S01]  /*1550*/  IMAD.WIDE.U32 R168, R101, c[0x0][0x280], R24 ;  /* 0x0000a00065a87a25 */ /* 0x000fe200078e0018 */
[----:B------:R-:W-:-:S02]  /*1560*/  LEA.HI R13, R13, R90, RZ, 0x5 ;  /* 0x0000005a0d0d7211 */ /* 0x000fc400078f28ff */
[----:B------:R2:W-:Y:S01]  /*1570*/  @P1 LDGSTS.E.BYPASS.LTC128B.128 [R3+0xd100], [R16.64], !P6 ;  /* 0x0d10000010031fae */ /* 0x0005e2000f101d46 */
[----:B------:R-:W-:Y:S01]  /*1580*/  IMAD R20, R101, c[0x0][0x284], R20 ;  /* 0x0000a10065147a24 */ /* 0x000fe200078e0214 */
[C---:B------:R-:W-:Y:S01]  /*1590*/  IADD3 R129, R24.reuse, 0x60, RZ ;  /* 0x0000006018817810 */ /* 0x040fe20007ffe0ff */
[----:B------:R-:W-:Y:S01]  /*15a0*/  IMAD.SHL.U32 R13, R13, 0x10, RZ ;  /* 0x000000100d0d7824 */ /* 0x000fe200078e00ff */
[----:B------:R2:W-:Y:S01]  /*15b0*/  @P1 LDGSTS.E.BYPASS.LTC128B.128 [R3+0xf100], [R16.64+0x80], !P4 ;  /* 0x0f10008010031fae */ /* 0x0005e2000e101d46 */
[----:B------:R-:W-:Y:S01]  /*15c0*/  IMAD.IADD R169, R169, 0x1, R20 ;  /* 0x00000001a9a97824 */ /* 0x000fe200078e0214 */
[C---:B------:R-:W-:Y:S01]  /*15d0*/  IADD3 R128, R24.reuse, 0x80, RZ ;  /* 0x0000008018807810 */ /* 0x040fe20007ffe0ff */
[----:B------:R-:W-:Y:S01]  /*15e0*/  IMAD R166, R101, c[0x0][0x294], R166 ;  /* 0x0000a50065a67a24 */ /* 0x000fe200078e02a6 */
[----:B------:R2:W-:Y:S01]  /*15f0*/  @P1 LDGSTS.E.BYPASS.LTC128B.128 [R3+0x11100], [R16.64+0x100], !P5 ;  /* 0x1110010010031fae */ /* 0x0005e2000e901d46 */
[----:B------:R-:W-:Y:S01]  /*1600*/  LOP3.LUT R13, R13, 0xfffffe00, RZ, 0xc0, !PT ;  /* 0xfffffe000d0d7812 */ /* 0x000fe200078ec0ff */
[C---:B------:R-:W-:Y:S01]  /*1610*/  IMAD.WIDE.U32 R170, R101.reuse, c[0x0][0x290], R24 ;  /* 0x0000a40065aa7a25 */ /* 0x040fe200078e0018 */
[----:B------:R-:W-:Y:S01]  /*1620*/  IADD3 R127, R24, 0xa0, RZ ;  /* 0x000000a0187f7810 */ /* 0x000fe20007ffe0ff */
[----:B------:R-:W0:Y:S01]  /*1630*/  LDGDEPBAR ;  /* 0x00000000000079af */ /* 0x000e220000000000 */
[----:B------:R-:W-:Y:S01]  /*1640*/  SHF.R.S32.HI R117, RZ, 0x1f, R128 ;  /* 0x0000001fff757819 */ /* 0x000fe20000011480 */
[----:B------:R-:W-:Y:S01]  /*1650*/  IMAD.WIDE.U32 R30, R101, c[0x0][0x290], R22 ;  /* 0x0000a400651e7a25 */ /* 0x000fe200078e0016 */
[----:B------:R-:W-:Y:S01]  /*1660*/  SHF.R.S32.HI R0, RZ, 0x1f, R127 ;  /* 0x0000001fff007819 */ /* 0x000fe2000001147f */
[----:B------:R-:W-:Y:S01]  /*1670*/  BAR.SYNC.DEFER_BLOCKING 0x0 ;  /* 0x0000000000007b1d */ /* 0x000fe20000010000 */
[----:B------:R-:W-:Y:S01]  /*1680*/  LEA.HI R117, R117, R128, RZ, 0x3 ;  /* 0x0000008075757211 */ /* 0x000fe200078f18ff */
[----:B------:R-:W-:Y:S01]  /*1690*/  IMAD.IADD R171, R171, 0x1, R166 ;  /* 0x00000001abab7824 */ /* 0x000fe200078e02a6 */
[----:B------:R-:W-:Y:S01]  /*16a0*/  LEA.HI R115, R0, R127, RZ, 0x3 ;  /* 0x0000007f00737211 */ /* 0x000fe200078f18ff */
[----:B------:R-:W-:Y:S01]  /*16b0*/  IMAD.IADD R167, R166, 0x1, R31 ;  /* 0x00000001a6a77824 */ /* 0x000fe200078e021f */
[----:B------:R-:W-:Y:S01]  /*16c0*/  LOP3.LUT R117, R117, 0xfffffff8, RZ, 0xc0, !PT ;  /* 0xfffffff875757812 */ /* 0x000fe200078ec0ff */
[----:B------:R-:W-:Y:S01]  /*16d0*/  IMAD.MOV.U32 R166, RZ, RZ, R30 ;  /* 0x000000ffffa67224 */ /* 0x000fe200078e001e */
[----:B-1----:R-:W-:Y:S01]  /*16e0*/  IADD3 R19, R22, 0x20, RZ ;  /* 0x0000002016137810 */ /* 0x002fe20007ffe0ff */
[----:B------:R-:W-:Y:S01]  /*16f0*/  IMAD.WIDE.U32 R170, R164, c[0x0][0x290], R170 ;  /* 0x0000a400a4aa7a25 */ /* 0x000fe200078e00aa */
[----:B------:R-:W-:-:S02]  /*1700*/  LOP3.LUT R115, R115, 0xfffffff8, RZ, 0xc0, !PT ;  /* 0xfffffff873737812 */ /* 0x000fc400078ec0ff */
[C---:B------:R-:W-:Y:S01]  /*1710*/  IADD3 R18, R22.reuse, 0x30, RZ ;  /* 0x0000003016127810 */ /* 0x040fe20007ffe0ff */
[----:B------:R-:W-:Y:S01]  /*1720*/  IMAD.IADD R15, R22, 0x1, R19 ;  /* 0x00000001160f7824 */ /* 0x000fe200078e0213 */
[----:B------:R-:W-:Y:S01]  /*1730*/  SHF.R.S32.HI R108, RZ, 0x1f, R117 ;  /* 0x0000001fff6c7819 */ /* 0x000fe20000011475 */
[C---:B------:R-:W-:Y:S01]  /*1740*/  IMAD.WIDE.U32 R168, R164.reuse, c[0x0][0x280], R168 ;  /* 0x0000a000a4a87a25 */ /* 0x040fe200078e00a8 */
[----:B------:R-:W-:Y:S02]  /*1750*/  SHF.R.S32.HI R106, RZ, 0x1f, R115 ;  /* 0x0000001fff6a7819 */ /* 0x000fe40000011473 */
[----:B------:R-:W-:Y:S01]  /*1760*/  SHF.R.S32.HI R122, RZ, 0x1f, R15 ;  /* 0x0000001fff7a7819 */ /* 0x000fe2000001140f */
[----:B------:R-:W-:Y:S01]  /*1770*/  IMAD.WIDE.U32 R166, R164, c[0x0][0x290], R166 ;  /* 0x0000a400a4a67a25 */ /* 0x000fe200078e00a6 */
[----:B--2---:R-:W-:Y:S02]  /*1780*/  SEL R3, RZ, c[0x0][0x27c], !P3 ;  /* 0x00009f00ff037a07 */ /* 0x004fe40005800000 */
[----:B------:R-:W-:-:S02]  /*1790*/  IADD3 R17, R22, 0x40, RZ ;  /* 0x0000004016117810 */ /* 0x000fc40007ffe0ff */
[----:B------:R-:W-:Y:S01]  /*17a0*/  ISETP.GE.AND P3, PT, R15, c[0x0][0x27c], PT ;  /* 0x00009f000f007a0c */ /* 0x000fe20003f66270 */
[----:B------:R-:W-:Y:S01]  /*17b0*/  @!PT LDS RZ, [RZ] ;  /* 0x00000000fffff984 */ /* 0x000fe20000000800 */
[----:B------:R-:W-:Y:S01]  /*17c0*/  @!PT LDS RZ, [RZ] ;  /* 0x00000000fffff984 */ /* 0x000fe20000000800 */
[----:B------:R-:W-:Y:S01]  /*17d0*/  @!PT LDS RZ, [RZ] ;  /* 0x00000000fffff984 */ /* 0x000fe20000000800 */
[----:B------:R1:W-:Y:S01]  /*17e0*/  @P2 LDGSTS.E.BYPASS.LTC128B.128 [R4+0x100], [R26.64], !P6 ;  /* 0x001000001a042fae */ /* 0x0003e2000f101d46 */
[----:B------:R-:W-:Y:S01]  /*17f0*/  IMAD.IADD R3, R24, 0x1, R3 ;  /* 0x0000000118037824 */ /* 0x000fe200078e0203 */
[----:B------:R-:W-:Y:S01]  /*1800*/  LEA.HI R122, R122, R15, RZ, 0x3 ;  /* 0x0000000f7a7a7211 */ /* 0x000fe200078f18ff */
[----:B------:R-:W-:Y:S01]  /*1810*/  IMAD.IADD R14, R22, 0x1, R17 ;  /* 0x00000001160e7824 */ /* 0x000fe200078e0211 */
[----:B------:R1:W-:Y:S01]  /*1820*/  @P2 LDGSTS.E.BYPASS.LTC128B.128 [R4+0x2100], [R26.64+0x80], !P4 ;  /* 0x021000801a042fae */ /* 0x0003e2000e101d46 */
[----:B------:R-:W-:Y:S02]  /*1830*/  P2R R131, PR, RZ, 0x8 ;  /* 0x00000008ff837803 */ /* 0x000fe40000000000 */
[----:B------:R-:W-:Y:S01]  /*1840*/  LOP3.LUT R122, R122, 0xfffffff8, RZ, 0xc0, !PT ;  /* 0xfffffff87a7a7812 */ /* 0x000fe200078ec0ff */
[----:B------:R1:W-:Y:S01]  /*1850*/  @P2 LDGSTS.E.BYPASS.LTC128B.128 [R4+0x4100], [R26.64+0x100], !P5 ;  /* 0x041001001a042fae */ /* 0x0003e2000e901d46 */
[----:B------:R-:W-:-:S02]  /*1860*/  ISETP.GE.AND P2, PT, R14, c[0x0][0x27c], PT ;  /* 0x00009f000e007a0c */ /* 0x000fc40003f46270 */
[----:B------:R-:W-:Y:S01]  /*1870*/  SHF.R.S32.HI R121, RZ, 0x1f, R14 ;  /* 0x0000001fff797819 */ /* 0x000fe2000001140e */
[----:B------:R2:W-:Y:S01]  /*1880*/  @P1 LDGSTS.E.BYPASS.LTC128B.128 [R6+0x1100], [R8.64], !P6 ;  /* 0x0110000008061fae */ /* 0x0005e2000f101d46 */
[----:B------:R-:W-:Y:S02]  /*1890*/  P2R R130, PR, RZ, 0x4 ;  /* 0x00000004ff827803 */ /* 0x000fe40000000000 */
[----:B------:R-:W-:Y:S01]  /*18a0*/  LEA.HI R121, R121, R14, RZ, 0x3 ;  /* 0x0000000e79797211 */ /* 0x000fe200078f18ff */
[----:B------:R2:W-:Y:S01]  /*18b0*/  @P1 LDGSTS.E.BYPASS.LTC128B.128 [R6+0x3100], [R8.64+0x80], !P4 ;  /* 0x0310008008061fae */ /* 0x0005e2000e101d46 */
[----:B------:R-:W-:Y:S02]  /*18c0*/  IADD3 R16, R22, 0x50, RZ ;  /* 0x0000005016107810 */ /* 0x000fe40007ffe0ff */
[----:B------:R-:W-:Y:S01]  /*18d0*/  LOP3.LUT R121, R121, 0xfffffff8, RZ, 0xc0, !PT ;  /* 0xfffffff879797812 */ /* 0x000fe200078ec0ff */
[----:B------:R2:W-:Y:S01]  /*18e0*/  @P1 LDGSTS.E.BYPASS.LTC128B.128 [R6+0x5100], [R8.64+0x100], !P5 ;  /* 0x0510010008061fae */ /* 0x0005e2000e901d46 */
[----:B------:R-:W-:-:S02]  /*18f0*/  SHF.R.S32.HI R145, RZ, 0x1f, R122 ;  /* 0x0000001fff917819 */ /* 0x000fc4000001147a */
[----:B------:R-:W-:Y:S01]  /*1900*/  SHF.R.S32.HI R146, RZ, 0x1f, R121 ;  /* 0x0000001fff927819 */ /* 0x000fe20000011479 */
[----:B------:R-:W0:Y:S04]  /*1910*/  LDGDEPBAR ;  /* 0x00000000000079af */ /* 0x000e280000000000 */
[----:B------:R3:W-:Y:S04]  /*1920*/  @P0 LDGSTS.E.BYPASS.LTC128B.128 [R7+0x12100], [R28.64], !P6 ;  /* 0x121000001c070fae */ /* 0x0007e8000f101d46 */
[----:B------:R3:W-:Y:S01]  /*1930*/  @P0 LDGSTS.E.BYPASS.LTC128B.128 [R7+0x14100], [R28.64+0x80], !P4 ;  /* 0x141000801c070fae */ /* 0x0007e2000e101d46 */
[----:B-1----:R-:W-:Y:S01]  /*1940*/  @P0 LEA R26, P1, R98, R28, 0x1 ;  /* 0x0000001c621a0211 */ /* 0x002fe200078208ff */
[----:B------:R-:W-:-:S02]  /*1950*/  IMAD.WIDE.U32 R4, R101, c[0x0][0x280], R22 ;  /* 0x0000a00065047a25 */ /* 0x000fc400078e0016 */
[----:B------:R3:W-:Y:S01]  /*1960*/  @P0 LDGSTS.E.BYPASS.LTC128B.128 [R7+0x16100], [R28.64+0x100], !P5 ;  /* 0x161001001c070fae */ /* 0x0007e2000e901d46 */
[----:B------:R-:W-:Y:S01]  /*1970*/  @P0 LEA.HI.X R27, R98, R29, R97, 0x1, P1 ;  /* 0x0000001d621b0211 */ /* 0x000fe200008f0c61 */
[----:B------:R-:W-:Y:S01]  /*1980*/  IMAD.IADD R21, R20, 0x1, R5 ;  /* 0x0000000114157824 */ /* 0x000fe200078e0205 */
[----:B------:R-:W-:Y:S01]  /*1990*/  ISETP.NE.AND P1, PT, R138, c[0x0][0x2b8], PT ;  /* 0x0000ae008a007a0c */ /* 0x000fe20003f25270 */
[----:B------:R-:W-:Y:S02]  /*19a0*/  IMAD.MOV.U32 R20, RZ, RZ, R4 ;  /* 0x000000ffff147224 */ /* 0x000fe400078e0004 */
[----:B------:R3:W-:Y:S01]  /*19b0*/  @P0 LDGSTS.E.BYPASS.LTC128B.128 [R7+0x13100], [R26.64], !P6 ;  /* 0x131000001a070fae */ /* 0x0007e2000f101d46 */
[----:B--2---:R-:W-:-:S03]  /*19c0*/  SHF.R.S32.HI R6, RZ, 0x1f, R3 ;  /* 0x0000001fff067819 */ /* 0x004fc60000011403 */
[----:B------:R3:W-:Y:S01]  /*19d0*/  @P0 LDGSTS.E.BYPASS.LTC128B.128 [R7+0x15100], [R26.64+0x80], !P4 ;  /* 0x151000801a070fae */ /* 0x0007e2000e101d46 */
[----:B------:R-:W-:Y:S02]  /*19e0*/  SEL R8, RZ, c[0x0][0x27c], !P3 ;  /* 0x00009f00ff087a07 */ /* 0x000fe40005800000 */
[CC--:B------:R-:W-:Y:S01]  /*19f0*/  LEA.HI R140, R6.reuse, R3.reuse, RZ, 0x3 ;  /* 0x00000003068c7211 */ /* 0x0c0fe200078f18ff */
[----:B------:R3:W-:Y:S01]  /*1a00*/  @P0 LDGSTS.E.BYPASS.LTC128B.128 [R7+0x17100], [R26.64+0x100], !P5 ;  /* 0x171001001a070fae */ /* 0x0007e2000e901d46 */
[----:B------:R-:W-:Y:S01]  /*1a10*/  LEA.HI R6, R6, R3, RZ, 0x6 ;  /* 0x0000000306067211 */ /* 0x000fe200078f30ff */
[----:B------:R-:W-:Y:S01]  /*1a20*/  IMAD.IADD R8, R15, 0x1, R8 ;  /* 0x000000010f087824 */ /* 0x000fe200078e0208 */
[----:B------:R-:W-:Y:S01]  /*1a30*/  LEA.HI R3, R2, R101, RZ, 0x3 ;  /* 0x0000006502037211 */ /* 0x000fe200078f18ff */
[----:B------:R-:W0:Y:S01]  /*1a40*/  LDGDEPBAR ;  /* 0x00000000000079af */ /* 0x000e220000000000 */
[----:B------:R-:W-:Y:S01]  /*1a50*/  SEL R9, RZ, c[0x0][0x27c], !P2 ;  /* 0x00009f00ff097a07 */ /* 0x000fe20005000000 */
[----:B------:R-:W-:Y:S01]  /*1a60*/  IMAD.SHL.U32 R6, R6, 0x40, RZ ;  /* 0x0000004006067824 */ /* 0x000fe200078e00ff */
[----:B------:R-:W-:-:S02]  /*1a70*/  LOP3.LUT R126, R3, 0xfffffff8, RZ, 0xc0, !PT ;  /* 0xfffffff8037e7812 */ /* 0x000fc400078ec0ff */
[----:B------:R-:W-:Y:S01]  /*1a80*/  SHF.R.S32.HI R5, RZ, 0x1f, R8 ;  /* 0x0000001fff057819 */ /* 0x000fe20000011408 */
[----:B------:R-:W-:Y:S01]  /*1a90*/  IMAD.IADD R9, R14, 0x1, R9 ;  /* 0x000000010e097824 */ /* 0x000fe200078e0209 */
[----:B------:R-:W-:Y:S01]  /*1aa0*/  LOP3.LUT R6, R6, 0xfffff000, RZ, 0xc0, !PT ;  /* 0xfffff00006067812 */ /* 0x000fe200078ec0ff */
[----:B------:R-:W-:Y:S01]  /*1ab0*/  IMAD.IADD R126, R101, 0x1, -R126 ;  /* 0x00000001657e7824 */ /* 0x000fe200078e0a7e */
[----:B------:R-:W-:Y:S02]  /*1ac0*/  LEA.HI R148, R5, R8, RZ, 0x3 ;  /* 0x0000000805947211 */ /* 0x000fe400078f18ff */
[----:B------:R-:W-:Y:S01]  /*1ad0*/  SHF.R.S32.HI R4, RZ, 0x1f, R9 ;  /* 0x0000001fff047819 */ /* 0x000fe20000011409 */
[C---:B------:R-:W-:Y:S01]  /*1ae0*/  IMAD.SHL.U32 R125, R126.reuse, 0x40, RZ ;  /* 0x000000407e7d7824 */ /* 0x040fe200078e00ff */
[----:B------:R-:W-:Y:S02]  /*1af0*/  LOP3.LUT P0, RZ, R126, 0x4, RZ, 0xc0, !PT ;  /* 0x000000047eff7812 */ /* 0x000fe4000780c0ff */
[----:B------:R-:W-:-:S02]  /*1b00*/  LEA.HI R2, R4, R9, RZ, 0x3 ;  /* 0x0000000904027211 */ /* 0x000fc400078f18ff */
[----:B------:R-:W-:Y:S02]  /*1b10*/  LOP3.LUT R125, R125, 0x1c0, RZ, 0xc0, !PT ;  /* 0x000001c07d7d7812 */ /* 0x000fe400078ec0ff */
[----:B------:R-:W-:Y:S02]  /*1b20*/  LEA.HI R5, R5, R8, RZ, 0x6 ;  /* 0x0000000805057211 */ /* 0x000fe400078f30ff */
[----:B------:R-:W-:Y:S02]  /*1b30*/  LEA.HI R4, R4, R9, RZ, 0x6 ;  /* 0x0000000904047211 */ /* 0x000fe400078f30ff */
[----:B---3--:R-:W-:Y:S01]  /*1b40*/  P2R R7, PR, RZ, 0x1 ;  /* 0x00000001ff077803 */ /* 0x008fe20000000000 */
[----:B------:R-:W-:Y:S01]  /*1b50*/  IMAD.SHL.U32 R5, R5, 0x40, RZ ;  /* 0x0000004005057824 */ /* 0x000fe200078e00ff */
[----:B------:R-:W-:Y:S01]  /*1b60*/  SHF.R.U32.HI R124, RZ, 0x3, R125 ;  /* 0x00000003ff7c7819 */ /* 0x000fe2000001167d */
[----:B------:R-:W-:Y:S01]  /*1b70*/  IMAD.SHL.U32 R4, R4, 0x40, RZ ;  /* 0x0000004004047824 */ /* 0x000fe200078e00ff */
[----:B------:R-:W-:-:S02]  /*1b80*/  LOP3.LUT R7, R125, 0x38, R140, 0xf8, !PT ;  /* 0x000000387d077812 */ /* 0x000fc400078ef88c */
[----:B------:R-:W-:Y:S02]  /*1b90*/  LOP3.LUT R9, R125, 0x38, R148, 0xf8, !PT ;  /* 0x000000387d097812 */ /* 0x000fe400078ef894 */
[-C--:B------:R-:W-:Y:S02]  /*1ba0*/  LOP3.LUT R118, R7, R124.reuse, RZ, 0x3c, !PT ;  /* 0x0000007c07767212 */ /* 0x080fe400078e3cff */
[----:B------:R-:W-:Y:S02]  /*1bb0*/  LOP3.LUT R7, R125, 0x38, R2, 0xf8, !PT ;  /* 0x000000387d077812 */ /* 0x000fe400078ef802 */
[----:B------:R-:W-:Y:S02]  /*1bc0*/  LOP3.LUT R5, R5, 0xfffff000, RZ, 0xc0, !PT ;  /* 0xfffff00005057812 */ /* 0x000fe400078ec0ff */
[----:B------:R-:W-:Y:S02]  /*1bd0*/  LOP3.LUT R116, R9, R124, RZ, 0x3c, !PT ;  /* 0x0000007c09747212 */ /* 0x000fe400078e3cff */
[----:B------:R-:W-:-:S02]  /*1be0*/  LOP3.LUT R4, R4, 0xfffff000, RZ, 0xc0, !PT ;  /* 0xfffff00004047812 */ /* 0x000fc400078ec0ff */
[----:B------:R-:W-:Y:S02]  /*1bf0*/  LOP3.LUT R114, R7, R124, RZ, 0x3c, !PT ;  /* 0x0000007c07727212 */ /* 0x000fe400078e3cff */
[--C-:B------:R-:W-:Y:S01]  /*1c00*/  IADD3 R118, R118, R6, R13.reuse ;  /* 0x0000000676767210 */ /* 0x100fe20007ffe00d */
[----:B------:R-:W-:Y:S01]  /*1c10*/  IMAD.MOV.U32 R6, RZ, RZ, c[0x0][0x290] ;  /* 0x0000a400ff067624 */ /* 0x000fe200078e00ff */
[--C-:B------:R-:W-:Y:S01]  /*1c20*/  IADD3 R116, R116, R5, R13.reuse ;  /* 0x0000000574747210 */ /* 0x100fe20007ffe00d */
[----:B------:R-:W-:Y:S01]  /*1c30*/  IMAD R5, R195, c[0x0][0x1e8], RZ ;  /* 0x00007a00c3057a24 */ /* 0x000fe200078e02ff */
[----:B------:R-:W-:Y:S01]  /*1c40*/  IADD3 R114, R114, R4, R13 ;  /* 0x0000000472727210 */ /* 0x000fe20007ffe00d */
[----:B------:R-:W-:Y:S01]  /*1c50*/  IMAD.MOV.U32 R4, RZ, RZ, c[0x0][0x280] ;  /* 0x0000a000ff047624 */ /* 0x000fe200078e00ff */
[----:B------:R-:W-:Y:S01]  /*1c60*/  SHF.R.S32.HI R3, RZ, 0x1f, R164 ;  /* 0x0000001fff037819 */ /* 0x000fe200000114a4 */
[----:B------:R-:W-:Y:S01]  /*1c70*/  IMAD R5, R196, c[0x0][0x1ec], R5 ;  /* 0x00007b00c4057a24 */ /* 0x000fe200078e0205 */
[-C--:B------:R-:W-:Y:S01]  /*1c80*/  SHF.L.U64.HI R107, R6, R111.reuse, c[0x0][0x294] ;  /* 0x0000a500066b7619 */ /* 0x080fe2000001026f */
[C---:B------:R-:W-:Y:S01]  /*1c90*/  IMAD.SHL.U32 R113, R4.reuse, 0x40, RZ ;  /* 0x0000004004717824 */ /* 0x040fe200078e00ff */
[----:B------:R-:W-:Y:S01]  /*1ca0*/  SHF.L.U64.HI R111, R4, R111, c[0x0][0x284] ;  /* 0x0000a100046f7619 */ /* 0x000fe2000001026f */
[----:B------:R-:W-:Y:S01]  /*1cb0*/  IMAD R135, R3, c[0x0][0x290], RZ ;  /* 0x0000a40003877a24 */ /* 0x000fe200078e02ff */
[----:B------:R-:W-:Y:S01]  /*1cc0*/  SHF.R.S32.HI R4, RZ, 0x1f, R129 ;  /* 0x0000001fff047819 */ /* 0x000fe20000011481 */
[----:B------:R-:W-:Y:S01]  /*1cd0*/  IMAD.IADD R104, R177, 0x1, R5 ;  /* 0x00000001b1687824 */ /* 0x000fe200078e0205 */
[----:B------:R-:W-:Y:S01]  /*1ce0*/  SHF.R.S32.HI R120, RZ, 0x3, R140 ;  /* 0x00000003ff787819 */ /* 0x000fe2000001148c */
[----:B------:R-:W-:Y:S01]  /*1cf0*/  IMAD R3, R3, c[0x0][0x280], RZ ;  /* 0x0000a00003037a24 */ /* 0x000fe200078e02ff */
[----:B------:R-:W-:Y:S01]  /*1d00*/  LOP3.LUT R5, R125, 0x18, R24, 0xf8, !PT ;  /* 0x000000187d057812 */ /* 0x000fe200078ef818 */
[----:B------:R-:W-:Y:S01]  /*1d10*/  IMAD R135, R164, c[0x0][0x294], R135 ;  /* 0x0000a500a4877a24 */ /* 0x000fe200078e0287 */
[----:B------:R-:W-:Y:S01]  /*1d20*/  LOP3.LUT R140, R140, 0xfffffff8, RZ, 0xc0, !PT ;  /* 0xfffffff88c8c7812 */ /* 0x000fe200078ec0ff */
[----:B------:R-:W-:Y:S01]  /*1d30*/  IMAD R3, R164, c[0x0][0x284], R3 ;  /* 0x0000a100a4037a24 */ /* 0x000fe200078e0203 */
[----:B------:R-:W-:Y:S01]  /*1d40*/  LOP3.LUT R142, R148, 0xfffffff8, RZ, 0xc0, !PT ;  /* 0xfffffff8948e7812 */ /* 0x000fe200078ec0ff */
[----:B------:R-:W-:Y:S01]  /*1d50*/  IMAD.WIDE.U32 R164, R164, c[0x0][0x280], R20 ;  /* 0x0000a000a4a47a25 */ /* 0x000fe200078e0014 */
[----:B------:R-:W-:-:S02]  /*1d60*/  LOP3.LUT R144, R2, 0xfffffff8, RZ, 0xc0, !PT ;  /* 0xfffffff802907812 */ /* 0x000fc400078ec0ff */
[----:B------:R-:W-:Y:S01]  /*1d70*/  LEA.HI R119, R4, R129, RZ, 0x3 ;  /* 0x0000008104777211 */ /* 0x000fe200078f18ff */
[----:B------:R-:W-:Y:S01]  /*1d80*/  IMAD.IADD R137, R171, 0x1, R135 ;  /* 0x00000001ab897824 */ /* 0x000fe200078e0287 */
[----:B------:R-:W-:Y:S01]  /*1d90*/  LOP3.LUT R0, R5, R124, RZ, 0x3c, !PT ;  /* 0x0000007c05007212 */ /* 0x000fe200078e3cff */
[----:B------:R-:W-:Y:S01]  /*1da0*/  IMAD.SHL.U32 R109, R6, 0x40, RZ ;  /* 0x00000040066d7824 */ /* 0x000fe200078e00ff */
[----:B------:R-:W-:Y:S01]  /*1db0*/  SHF.R.S32.HI R139, RZ, 0x1f, R140 ;  /* 0x0000001fff8b7819 */ /* 0x000fe2000001148c */
[----:B------:R-:W-:Y:S01]  /*1dc0*/  IMAD.IADD R135, R135, 0x1, R167 ;  /* 0x0000000187877824 */ /* 0x000fe200078e02a7 */
[----:B------:R-:W-:Y:S01]  /*1dd0*/  SHF.R.S32.HI R141, RZ, 0x1f, R142 ;  /* 0x0000001fff8d7819 */ /* 0x000fe2000001148e */
[----:B------:R-:W-:Y:S01]  /*1de0*/  IMAD.IADD R0, R13, 0x1, R0 ;  /* 0x000000010d007824 */ /* 0x000fe200078e0200 */
[----:B------:R-:W-:Y:S01]  /*1df0*/  SHF.R.S32.HI R143, RZ, 0x1f, R144 ;  /* 0x0000001fff8f7819 */ /* 0x000fe20000011490 */
[----:B------:R-:W-:Y:S01]  /*1e00*/  IMAD.IADD R136, R169, 0x1, R3 ;  /* 0x00000001a9887824 */ /* 0x000fe200078e0203 */
[----:B------:R-:W-:Y:S01]  /*1e10*/  ISETP.GE.AND P0, PT, R133, 0x1, PT ;  /* 0x000000018500780c */ /* 0x000fe20003f06270 */
[----:B------:R-:W-:Y:S01]  /*1e20*/  IMAD.IADD R134, R3, 0x1, R165 ;  /* 0x0000000103867824 */ /* 0x000fe200078e02a5 */
[----:B------:R-:W-:-:S02]  /*1e30*/  LOP3.LUT R119, R119, 0xfffffff8, RZ, 0xc0, !PT ;  /* 0xfffffff877777812 */ /* 0x000fc400078ec0ff */
        /* <DEDUP_REMOVED lines=11> */
[----:B------:R-:W-:Y:S02]  /*1ef0*/  P2R R2, PR, RZ, 0x2 ;  /* 0x00000002ff027803 */ /* 0x000fe40000000000 */
.L_x_1206:
        /* <DEDUP_REMOVED lines=10> */
[C---:B------:R-:W-:Y:S01]  /*1fa0*/  IADD3 R151, R2.reuse, 0x20, RZ ;  /* 0x0000002002977810 */ /* 0x040fe20007ffe0ff */
        /* <DEDUP_REMOVED lines=103> */
.L_x_1186:
[----:B------:R-:W-:Y:S05]  /*2620*/  BSYNC B0 ;  /* 0x0000000000007941 */ /* 0x000fea0003800000 */
.L_x_1185:
        /* <DEDUP_REMOVED lines=104> */
.L_x_1189:
[----:B------:R-:W-:Y:S05]  /*2cb0*/  BSYNC B0 ;  /* 0x0000000000007941 */ /* 0x000fea0003800000 */
.L_x_1188:
        /* <DEDUP_REMOVED lines=58> */
.L_x_1191:
[----:B------:R-:W-:Y:S05]  /*3060*/  BSYNC B0 ;  /* 0x0000000000007941 */ /* 0x000fea0003800000 */
.L_x_1190:
        /* <DEDUP_REMOVED lines=58> */
.L_x_1193:
[----:B------:R-:W-:Y:S05]  /*3410*/  BSYNC B0 ;  /* 0x0000000000007941 */ /* 0x000fea0003800000 */
.L_x_1192:
        /* <DEDUP_REMOVED lines=58> */
.L_x_1195:
[----:B------:R-:W-:Y:S05]  /*37c0*/  BSYNC B0 ;  /* 0x0000000000007941 */ /* 0x000fea0003800000 */
.L_x_1194:
        /* <DEDUP_REMOVED lines=58> */
.L_x_1197:
[----:B------:R-:W-:Y:S05]  /*3b70*/  BSYNC B0 ;  /* 0x0000000000007941 */ /* 0x000fea0003800000 */
.L_x_1196:
        /* <DEDUP_REMOVED lines=58> */
.L_x_1184:
        /* <DEDUP_REMOVED lines=47> */
.L_x_1199:
[----:B------:R-:W-:Y:S05]  /*4210*/  BSYNC B0 ;  /* 0x0000000000007941 */ /* 0x000fea0003800000 */
.L_x_1198:
        /* <DEDUP_REMOVED lines=40> */
[----:B------:R-:W-:Y:S01]  /*44a0*/  ISETP.NE.AND P2, PT, R132, RZ, PT ;  /* 0x000000ff8400720c */ /* 0x000fe20003f45270 */
[----:B------:R-:W-:Y:S01]  /*44b0*/  IMAD.MOV.U32 R50, RZ, RZ, R44 ;  /* 0x000000ffff327224 */ /* 0x000fe200078e002c */
[----:B------:R-:W-:Y:S01]  /*44c0*/  ISETP.GE.AND P0, PT, R24, c[0x0][0x27c], PT ;  /* 0x00009f0018007a0c */ /* 0x000fe20003f06270 */
[----:B------:R-:W-:Y:S01]  /*44d0*/  IMAD.MOV.U32 R55, RZ, RZ, R56 ;  /* 0x000000ffff377224 */ /* 0x000fe200078e0038 */
[----:B------:R-:W-:Y:S01]  /*44e0*/  SEL R185, R112, R183, !P2 ;  /* 0x000000b770b97207 */ /* 0x000fe20005000000 */
[----:B------:R-:W-:Y:S01]  /*44f0*/  IMAD.MOV.U32 R49, RZ, RZ, R45 ;  /* 0x000000ffff317224 */ /* 0x000fe200078e002d */
        /* <DEDUP_REMOVED lines=15> */
[--C-:B------:R-:W-:Y:S01]  /*45f0*/  @!P0 SHF.R.U64 R46, R46, 0x10, R47.reuse ;  /* 0x000000102e2e8819 */ /* 0x100fe2000000122f */
[----:B------:R-:W-:Y:S01]  /*4600*/  IMAD.SHL.U32 R185, R185, 0x200, RZ ;  /* 0x00000200b9b97824 */ /* 0x000fe200078e00ff */
[----:B------:R-:W-:Y:S02]  /*4610*/  LOP3.LUT R187, R125, 0x38, R180, 0xf8, !PT ;  /* 0x000000387dbb7812 */ /* 0x000fe400078ef8b4 */
[----:B------:R-:W-:Y:S02]  /*4620*/  @!P0 SHF.R.U32.HI R47, RZ, 0x10, R47 ;  /* 0x00000010ff2f8819 */ /* 0x000fe4000001162f */
[----:B------:R-:W-:Y:S02]  /*4630*/  LOP3.LUT R186, R187, R124, RZ, 0x3c, !PT ;  /* 0x0000007cbbba7212 */ /* 0x000fe400078e3cff */
[----:B------:R-:W-:Y:S02]  /*4640*/  LOP3.LUT R185, R185, 0x7ffff000, RZ, 0xc0, !PT ;  /* 0x7ffff000b9b97812 */ /* 0x000fe400078ec0ff */
[----:B------:R-:W-:Y:S02]  /*4650*/  @!P0 SHF.R.U32.HI R57, RZ, 0x10, R57 ;  /* 0x00000010ff398819 */ /* 0x000fe40000011639 */
[----:B------:R-:W-:Y:S02]  /*4660*/  IADD3 R186, R186, R185, R13 ;  /* 0x000000b9baba7210 */ /* 0x000fe40007ffe00d */
[----:B------:R-:W-:Y:S02]  /*4670*/  IADD3 R185, R118, R181, RZ ;  /* 0x000000b576b97210 */ /* 0x000fe40007ffe0ff */
[----:B------:R-:W-:Y:S01]  /*4680*/  @!P0 PRMT R56, R55, 0x5410, R56 ;  /* 0x0000541037388816 */ /* 0x000fe20000000038 */
[----:B------:R-:W-:Y:S01]  /*4690*/  IMAD.IADD R186, R181, 0x1, R186 ;  /* 0x00000001b5ba7824 */ /* 0x000fe200078e02ba */
[----:B------:R-:W-:Y:S01]  /*46a0*/  @!P0 PRMT R49, R49, 0x5410, R52 ;  /* 0x0000541031318816 */ /* 0x000fe20000000034 */
[----:B------:R-:W-:Y:S01]  /*46b0*/  IMAD.SHL.U32 R182, R185, 0x2, RZ ;  /* 0x00000002b9b67824 */ /* 0x000fe200078e00ff */
[----:B------:R-:W-:Y:S01]  /*46c0*/  @!P0 PRMT R44, R44, 0x5410, R47 ;  /* 0x000054102c2c8816 */ /* 0x000fe2000000002f */
[----:B------:R-:W-:Y:S01]  /*46d0*/  IMAD.SHL.U32 R184, R186, 0x2, RZ ;  /* 0x00000002bab87824 */ /* 0x000fe200078e00ff */
[----:B------:R-:W-:Y:S01]  /*46e0*/  @!P0 SHF.R.U64 R61, R58, 0x10, R59 ;  /* 0x000000103a3d8819 */ /* 0x000fe2000000123b */
[----:B------:R-:W-:Y:S01]  /*46f0*/  @!P0 IMAD.U32 R47, R50, 0x10000, RZ ;  /* 0x00010000322f8824 */ /* 0x000fe200078e00ff */
[----:B--2---:R-:W1:Y:S01]  /*4700*/  LDS.128 R80, [R182+0xc100] ;  /* 0x00c10000b6507984 */ /* 0x004e620000000c00 */
[----:B------:R-:W-:Y:S01]  /*4710*/  @!P0 IMAD.U32 R55, R56, 0x10000, RZ ;  /* 0x0001000038378824 */ /* 0x000fe200078e00ff */
[----:B------:R-:W-:Y:S02]  /*4720*/  @!P0 PRMT R58, R54, 0x5410, R57 ;  /* 0x00005410363a8816 */ /* 0x000fe40000000039 */
[----:B------:R-:W-:Y:S02]  /*4730*/  @!P0 PRMT R45, R45, 0x5410, R46 ;  /* 0x000054102d2d8816 */ /* 0x000fe4000000002e */
[----:B------:R-:W-:Y:S02]  /*4740*/  @!P0 LOP3.LUT R56, R56, 0xffff0000, RZ, 0xc0, !PT ;  /* 0xffff000038388812 */ /* 0x000fe400078ec0ff */
[----:B------:R-:W2:Y:S01]  /*4750*/  LDS.128 R32, [R184+0xc100] ;  /* 0x00c10000b8207984 */ /* 0x000ea20000000c00 */
[----:B------:R-:W-:Y:S02]  /*4760*/  @!P0 LOP3.LUT R46, R50, 0xffff0000, RZ, 0xc0, !PT ;  /* 0xffff0000322e8812 */ /* 0x000fe400078ec0ff */
[----:B------:R-:W-:Y:S02]  /*4770*/  @!P0 SHF.R.U32.HI R59, RZ, 0x10, R59 ;  /* 0x00000010ff3b8819 */ /* 0x000fe4000001163b */
[----:B------:R-:W-:Y:S02]  /*4780*/  @!P0 PRMT R62, R62, 0x5410, R61 ;  /* 0x000054103e3e8816 */ /* 0x000fe4000000003d */
[----:B------:R-:W-:Y:S03]  /*4790*/  @!P0 PRMT R68, R68, 0x5410, R59 ;  /* 0x0000541044448816 */ /* 0x000fe6000000003b */
[C---:B------:R-:W-:Y:S01]  /*47a0*/  @!P0 IMAD.U32 R60, R62.reuse, 0x10000, RZ ;  /* 0x000100003e3c8824 */ /* 0x040fe200078e00ff */
[----:B------:R-:W-:Y:S01]  /*47b0*/  @!P0 LOP3.LUT R62, R62, 0xffff0000, RZ, 0xc0, !PT ;  /* 0xffff00003e3e8812 */ /* 0x000fe200078ec0ff */
[C---:B------:R-:W-:Y:S01]  /*47c0*/  @!P0 IMAD.U32 R63, R68.reuse, 0x10000, RZ ;  /* 0x00010000443f8824 */ /* 0x040fe200078e00ff */
[----:B------:R-:W-:Y:S01]  /*47d0*/  @!P0 LOP3.LUT R68, R68, 0xffff0000, RZ, 0xc0, !PT ;  /* 0xffff000044448812 */ /* 0x000fe200078ec0ff */
[C---:B-1----:R-:W-:Y:S01]  /*47e0*/  @!P0 IMAD.U32 R54, R80.reuse, 0x10000, RZ ;  /* 0x0001000050368824 */ /* 0x042fe200078e00ff */
[----:B------:R-:W-:Y:S01]  /*47f0*/  @!P0 LOP3.LUT R57, R80, 0xffff0000, RZ, 0xc0, !PT ;  /* 0xffff000050398812 */ /* 0x000fe200078ec0ff */
[C---:B------:R-:W-:Y:S01]  /*4800*/  @!P0 IMAD.U32 R61, R82.reuse, 0x10000, RZ ;  /* 0x00010000523d8824 */ /* 0x040fe200078e00ff */
[----:B------:R-:W-:Y:S01]  /*4810*/  @!P0 LOP3.LUT R59, R81, 0xffff0000, RZ, 0xc0, !PT ;  /* 0xffff0000513b8812 */ /* 0x000fe200078ec0ff */
[C---:B------:R-:W-:Y:S01]  /*4820*/  @!P0 IMAD.U32 R66, R83.reuse, 0x10000, RZ ;  /* 0x0001000053428824 */ /* 0x040fe200078e00ff */
[----:B------:R-:W-:Y:S02]  /*4830*/  @!P0 LOP3.LUT R64, R82, 0xffff0000, RZ, 0xc0, !PT ;  /* 0xffff000052408812 */ /* 0x000fe400078ec0ff */
[----:B------:R-:W-:Y:S02]  /*4840*/  @!P0 LOP3.LUT R65, R83, 0xffff0000, RZ, 0xc0, !PT ;  /* 0xffff000053418812 */ /* 0x000fe400078ec0ff */
[C---:B--2---:R-:W-:Y:S02]  /*4850*/  @!P0 SHF.L.U32 R52, R32.reuse, 0x10, RZ ;  /* 0x0000001020348819 */ /* 0x044fe400000006ff */
[----:B------:R-:W-:Y:S02]  /*4860*/  @!P0 LOP3.LUT R51, R32, 0xffff0000, RZ, 0xc0, !PT ;  /* 0xffff000020338812 */ /* 0x000fe400078ec0ff */
[----:B------:R-:W-:Y:S01]  /*4870*/  @!P0 SHF.L.U32 R50, R33, 0x10, RZ ;  /* 0x0000001021328819 */ /* 0x000fe200000006ff */
[C---:B------:R-:W-:Y:S02]  /*4880*/  @!P0 FMUL.FTZ R2, R52.reuse, R47 ;  /* 0x0000002f34028220 */ /* 0x040fe40000410000 */
[----:B------:R-:W-:Y:S02]  /*4890*/  @!P0 FMUL.FTZ R182, R52, R55 ;  /* 0x0000003734b68220 */ /* 0x000fe40000410000 */
[----:B------:R-:W-:Y:S02]  /*48a0*/  @!P0 FFMA.FTZ R2, R55, R54, R2 ;  /* 0x0000003637028223 */ /* 0x000fe40000010002 */
[C---:B------:R-:W-:Y:S01]  /*48b0*/  @!P0 IMAD.U32 R55, R58.reuse, 0x10000, RZ ;  /* 0x000100003a378824 */ /* 0x040fe200078e00ff */
[----:B------:R-:W-:Y:S01]  /*48c0*/  @!P0 LOP3.LUT R58, R58, 0xffff0000, RZ, 0xc0, !PT ;  /* 0xffff00003a3a8812 */ /* 0x000fe200078ec0ff */
[C---:B------:R-:W-:Y:S02]  /*48d0*/  @!P0 FMUL.FTZ R185, R51.reuse, R56 ;  /* 0x0000003833b98220 */ /* 0x040fe40000410000 */
        /* <DEDUP_REMOVED lines=55> */
[----:B------:R-:W-:Y:S02]  /*4c50*/  @!P0 MOV R35, R191 ;  /* 0x000000bf00238202 */ /* 0x000fe40000000f00 */
[----:B----4-:R-:W-:Y:S05]  /*4c60*/  IADD3 R184, P0, R178, R140, RZ ;  /* 0x0000008cb2b87210 */ /* 0x010fea0007f1e0ff */
[----:B---3--:R-:W-:Y:S01]  /*4c70*/  IMAD.X R185, R179, 0x1, R139, P0 ;  /* 0x00000001b3b97824 */ /* 0x008fe200000e068b */
[C---:B------:R-:W-:Y:S04]  /*4c80*/  ISETP.GE.AND P0, PT, R180.reuse, c[0x0][0x1d4], PT ;  /* 0x00007500b4007a0c */ /* 0x040fe80003f06270 */
[----:B------:R1:W-:Y:S09]  /*4c90*/  ST.E.128 [R184.64], R80 ;  /* 0x00000050b8007985 */ /* 0x0003f2000c101d06 */
[----:B------:R-:W-:Y:S05]  /*4ca0*/  @!P0 IMAD.WIDE R186, R180, 0x2, R178 ;  /* 0x00000002b4ba8825 */ /* 0x000fea00078e02b2 */
[----:B------:R1:W-:Y:S02]  /*4cb0*/  @!P0 ST.E.128 [R186.64], R32 ;  /* 0x00000020ba008985 */ /* 0x0003e4000c101d06 */
.L_x_1201:
[----:B------:R-:W-:Y:S05]  /*4cc0*/  BSYNC B0 ;  /* 0x0000000000007941 */ /* 0x000fea0003800000 */
.L_x_1200:
[----:B------:R-:W-:Y:S01]  /*4cd0*/  ISETP.GE.AND P0, PT, R15, c[0x0][0x1d4], PT ;  /* 0x000075000f007a0c */ /* 0x000fe20003f06270 */
[----:B------:R-:W-:Y:S01]  /*4ce0*/  @!UPT UIADD3 URZ, URZ, URZ, URZ ;  /* 0x0000003f3f3ff290 */ /* 0x000fe2000fffe03f */
[----:B------:R-:W-:Y:S11]  /*4cf0*/  BSSY B0, `(.L_x_1202) ;  /* 0x000007c000007945 */ /* 0x000ff60003800000 */
[----:B------:R-:W-:-:S05]  /*4d00*/  @P0 BRA `(.L_x_1203) ;  /* 0x000007a000000947 */ /* 0x000fca0003800000 */
[----:B------:R-:W-:Y:S02]  /*4d10*/  ISETP.NE.AND P1, PT, R131, RZ, PT ;  /* 0x000000ff8300720c */ /* 0x000fe40003f25270 */
        /* <DEDUP_REMOVED lines=11> */
[----:B-1----:R-:W-:Y:S02]  /*4dd0*/  LOP3.LUT R185, R125, 0x38, R62, 0xf8, !PT ;  /* 0x000000387db97812 */ /* 0x002fe400078ef83e */
        /* <DEDUP_REMOVED lines=17> */
[----:B--2---:R-:W1:Y:S01]  /*4ef0*/  LDS.128 R80, [R63+0xc100] ;  /* 0x00c100003f507984 */ /* 0x004e620000000c00 */
        /* <DEDUP_REMOVED lines=91> */
.L_x_1203:
[----:B------:R-:W-:Y:S05]  /*54b0*/  BSYNC B0 ;  /* 0x0000000000007941 */ /* 0x000fea0003800000 */
.L_x_1202:
[----:B------:R-:W-:Y:S11]  /*54c0*/  ISETP.GE.AND P0, PT, R14, c[0x0][0x1d4], PT ;  /* 0x000075000e007a0c */ /* 0x000ff60003f06270 */
[----:B------:R-:W-:Y:S02]  /*54d0*/  @!UPT UIADD3 URZ, URZ, URZ, URZ ;  /* 0x0000003f3f3ff290 */ /* 0x000fe4000fffe03f */
[----:B------:R-:W-:-:S05]  /*54e0*/  @P0 BRA `(.L_x_1187) ;  /* 0x00000b0000000947 */ /* 0x000fca0003800000 */
[----:B------:R-:W-:Y:S02]  /*54f0*/  ISETP.NE.AND P1, PT, R130, RZ, PT ;  /* 0x000000ff8200720c */ /* 0x000fe40003f25270 */
[----:B----4-:R-:W-:Y:S02]  /*5500*/  IADD3 R60, P0, R178, R144, RZ ;  /* 0x00000090b23c7210 */ /* 0x010fe40007f1e0ff */
[----:B------:R-:W-:Y:S03]  /*5510*/  SEL R183, R112, R183, !P1 ;  /* 0x000000b770b77207 */ /* 0x000fe60004800000 */
[----:B---3--:R-:W-:Y:S01]  /*5520*/  IMAD.X R61, R179, 0x1, R143, P0 ;  /* 0x00000001b33d7824 */ /* 0x008fe200000e068f */
[----:B------:R-:W-:Y:S02]  /*5530*/  SHF.R.S32.HI R54, RZ, 0x1f, R183 ;  /* 0x0000001fff367819 */ /* 0x000fe400000114b7 */
[----:B------:R-:W-:Y:S02]  /*5540*/  ISETP.GE.AND P0, PT, R14, c[0x0][0x27c], PT ;  /* 0x00009f000e007a0c */ /* 0x000fe40003f06270 */
[----:B------:R-:W-:Y:S04]  /*5550*/  LEA.HI R54, R54, R183, RZ, 0x4 ;  /* 0x000000b736367211 */ /* 0x000fe800078f20ff */
[----:B------:R-:W-:Y:S04]  /*5560*/  LEA.HI.SX32 R54, R54, R147, 0x1c ;  /* 0x0000009336367211 */ /* 0x000fe800078fe2ff */
[----:B-1----:R-:W-:Y:S01]  /*5570*/  SHF.R.S32.HI R63, RZ, 0x1f, R54 ;  /* 0x0000001fff3f7819 */ /* 0x002fe20000011436 */
        /* <DEDUP_REMOVED lines=117> */
.L_x_1183:
        /* <DEDUP_REMOVED lines=50> */
.L_x_1187:
[----:B------:R-:W-:Y:S05]  /*5ff0*/  BSYNC B1 ;  /* 0x0000000000017941 */ /* 0x000fea0003800000 */
.L_x_1182:
[----:B------:R-:W-:Y:S01]  /*6000*/  ISETP.GT.AND P0, PT, R12, R11, PT ;  /* 0x0000000b0c00720c */ /* 0x000fe20003f04270 */
[----:B------:R-:W-:Y:S01]  /*6010*/  BSSY B0, `(.L_x_1204) ;  /* 0x000004d000007945 */ /* 0x000fe20003800000 */
[C---:B------:R-:W-:Y:S02]  /*6020*/  ISETP.GE.AND P1, PT, R67.reuse, 0x1, PT ;  /* 0x000000014300780c */ /* 0x040fe40003f26270 */
[C---:B-123--:R-:W-:Y:S02]  /*6030*/  IADD3 R3, R67.reuse, 0x1, RZ ;  /* 0x0000000143037810 */ /* 0x04efe40007ffe0ff */
[----:B------:R-:W-:Y:S07]  /*6040*/  ISETP.NE.AND P2, PT, R102, RZ, PT ;  /* 0x000000ff6600720c */ /* 0x000fee0003f45270 */
        /* <DEDUP_REMOVED lines=73> */
.L_x_1205:
[----:B-123--:R-:W-:Y:S05]  /*64e0*/  BSYNC B0 ;  /* 0x0000000000007941 */ /* 0x00efea0003800000 */
.L_x_1204:
[C---:B------:R-:W-:Y:S02]  /*64f0*/  ISETP.GE.AND P0, PT, R53.reuse, 0x1, PT ;  /* 0x000000013500780c */ /* 0x040fe40003f06270 */
[----:B------:R-:W-:Y:S02]  /*6500*/  IADD3 R2, R12, -0x2, RZ ;  /* 0xfffffffe0c027810 */ /* 0x000fe40007ffe0ff */
[----:B------:R-:W-:Y:S02]  /*6510*/  IADD3 R4, R53, 0x1, RZ ;  /* 0x0000000135047810 */ /* 0x000fe40007ffe0ff */
[----:B------:R-:W-:Y:S02]  /*6520*/  ISETP.NE.AND P2, PT, R102, RZ, PT ;  /* 0x000000ff6600720c */ /* 0x000fe40003f45270 */
        /* <DEDUP_REMOVED lines=29> */
[----:B------:R-:W2:Y:S04]  /*6700*/  LDL R193, [R1+0x64] ;  /* 0x0000640001c17983 */ /* 0x000ea80000100800 */
[----:B-1----:R1:W5:Y:S04]  /*6710*/  LDL R8, [R1+0x58] ;  /* 0x0000580001087983 */ /* 0x0023680000100800 */
[----:B------:R-:W-:Y:S01]  /*6720*/  BAR.SYNC.DEFER_BLOCKING 0x0 ;  /* 0x0000000000007b1d */ /* 0x000fe20000010000 */
[----:B--2---:R-:W-:-:S04]  /*6730*/  IADD3 R3, R193, 0x3f, RZ ;  /* 0x0000003fc1037810 */ /* 0x004fc80007ffe0ff */
[----:B------:R-:W-:-:S04]  /*6740*/  SHF.R.S32.HI R0, RZ, 0x1f, R3 ;  /* 0x0000001fff007819 */ /* 0x000fc80000011403 */
[----:B------:R-:W-:-:S04]  /*6750*/  LEA.HI R0, R0, R3, RZ, 0x6 ;  /* 0x0000000300007211 */ /* 0x000fc800078f30ff */
[----:B------:R-:W-:Y:S02]  /*6760*/  SHF.R.S32.HI R142, RZ, 0x6, R0 ;  /* 0x00000006ff8e7819 */ /* 0x000fe40000011400 */
.L_x_1181:
[----:B-1----:R-:W-:Y:S01]  /*6770*/  IMAD.MOV.U32 R0, RZ, RZ, 0x1 ;  /* 0x00000001ff007424 */ /* 0x002fe200078e00ff */
[----:B------:R-:W-:Y:S01]  /*6780*/  IADD3 R2, R89, 0x7f, RZ ;  /* 0x0000007f59027810 */ /* 0x000fe20007ffe0ff */
[----:B------:R1:W-:Y:S03]  /*6790*/  STL.64 [R1], R90 ;  /* 0x0000005a01007387 */ /* 0x0003e60000100a00 */
[C---:B------:R-:W-:Y:S02]  /*67a0*/  ISETP.NE.AND P2, PT, R0.reuse, c[0x0][0x2c4], PT ;  /* 0x0000b10000007a0c */ /* 0x040fe40003f45270 */
[----:B------:R-:W-:-:S11]  /*67b0*/  ISETP.LE.AND P1, PT, R0, c[0x0][0x32c], PT ;  /* 0x0000cb0000007a0c */ /* 0x000fd60003f23270 */
[----:B------:R-:W-:-:S05]  /*67c0*/  @P2 IMAD.HI.U32 R3, R2, c[0x0][0x2c8], RZ ;  /* 0x0000b20002032a27 */ /* 0x000fca00078e00ff */
[----:B------:R-:W-:-:S04]  /*67d0*/  @P2 SHF.R.U32.HI R2, RZ, c[0x0][0x2cc], R3 ;  /* 0x0000b300ff022a19 */ /* 0x000fc80000011603 */
        /* <DEDUP_REMOVED lines=14> */
.L_x_1209:
[----:B------:R-:W-:-:S13]  /*68c0*/  ISETP.NE.AND P0, PT, R0, c[0x0][0x32c], PT ;  /* 0x0000cb0000007a0c */ /* 0x000fda0003f05270 */
[----:B------:R-:W-:-:S05]  /*68d0*/  @P0 IMAD.HI.U32 R0, R3, c[0x0][0x330], RZ ;  /* 0x0000cc0003000a27 */ /* 0x000fca00078e00ff */
[----:B------:R-:W-:Y:S02]  /*68e0*/  @P0 SHF.R.U32.HI R3, RZ, c[0x0][0x334], R0 ;  /* 0x0000cd00ff030a19 */ /* 0x000fe40000011600 */
.L_x_1210:
[----:B------:R-:W-:Y:S05]  /*68f0*/  BSYNC B0 ;  /* 0x0000000000007941 */ /* 0x000fea0003800000 */
.L_x_1208:
[----:B------:R-:W-:-:S05]  /*6900*/  MOV R0, c[0x0][0x32c] ;  /* 0x0000cb0000007a02 */ /* 0x000fca0000000f00 */
[----:B------:R-:W-:-:S05]  /*6910*/  IMAD R3, R3, R0, c[0x0][0x32c] ;  /* 0x0000cb0003037624 */ /* 0x000fca00078e0200 */
[----:B------:R-:W-:-:S04]  /*6920*/  IMNMX R4, R4, R3, PT ;  /* 0x0000000304047217 */ /* 0x000fc80003800200 */
.L_x_1207:
        /* <DEDUP_REMOVED lines=21> */
.L_x_1213:
[----:B------:R-:W-:-:S04]  /*6a80*/  MOV R0, c[0x0][0x32c] ;  /* 0x0000cb0000007a02 */ /* 0x000fc80000000f00 */
[----:B------:R-:W-:-:S13]  /*6a90*/  ISETP.NE.AND P0, PT, R0, 0x1, PT ;  /* 0x000000010000780c */ /* 0x000fda0003f05270 */
[----:B------:R-:W-:-:S05]  /*6aa0*/  @P0 IMAD.HI.U32 R0, R2, c[0x0][0x330], RZ ;  /* 0x0000cc0002000a27 */ /* 0x000fca00078e00ff */
[----:B------:R-:W-:Y:S02]  /*6ab0*/  @P0 SHF.R.U32.HI R2, RZ, c[0x0][0x334], R0 ;  /* 0x0000cd00ff020a19 */ /* 0x000fe40000011600 */
.L_x_1214:
[----:B------:R-:W-:Y:S05]  /*6ac0*/  BSYNC B0 ;  /* 0x0000000000007941 */ /* 0x000fea0003800000 */
.L_x_1212:
[----:B------:R-:W-:-:S05]  /*6ad0*/  IMAD R2, R2, c[0x0][0x32c], RZ ;  /* 0x0000cb0002027a24 */ /* 0x000fca00078e02ff */
[----:B------:R-:W-:-:S04]  /*6ae0*/  IMNMX R201, R201, R2, !PT ;  /* 0x00000002c9c97217 */ /* 0x000fc80007800200 */
.L_x_1211:
[----:B------:R-:W-:Y:S01]  /*6af0*/  SHF.R.S32.HI R0, RZ, 0x1f, R201 ;  /* 0x0000001fff007819 */ /* 0x000fe200000114c9 */
[----:B------:R-:W-:Y:S01]  /*6b00*/  IMAD.MOV.U32 R7, RZ, RZ, RZ ;  /* 0x000000ffff077224 */ /* 0x000fe200078e00ff */
[----:B------:R-:W-:Y:S01]  /*6b10*/  PLOP3.LUT P1, PT, PT, PT, PT, 0x80, 0x0 ;  /* 0x000000000000781c */ /* 0x000fe20003f2f070 */
[----:B------:R-:W-:Y:S01]  /*6b20*/  IMAD.MOV.U32 R98, RZ, RZ, RZ ;  /* 0x000000ffff627224 */ /* 0x000fe200078e00ff */
[----:B------:R-:W-:Y:S01]  /*6b30*/  LEA.HI R201, R0, R201, RZ, 0x6 ;  /* 0x000000c900c97211 */ /* 0x000fe200078f30ff */
[----:B------:R-:W-:Y:S01]  /*6b40*/  CS2R R4, SRZ ;  /* 0x0000000000047805 */ /* 0x000fe2000001ff00 */
[----:B------:R-:W-:Y:S01]  /*6b50*/  IMAD.MOV.U32 R96, RZ, RZ, RZ ;  /* 0x000000ffff607224 */ /* 0x000fe200078e00ff */
[----:B------:R-:W-:Y:S01]  /*6b60*/  CS2R R94, SRZ ;  /* 0x00000000005e7805 */ /* 0x000fe2000001ff00 */
[----:B------:R-:W-:Y:S01]  /*6b70*/  SHF.R.S32.HI R201, RZ, 0x6, R201 ;  /* 0x00000006ffc97819 */ /* 0x000fe200000114c9 */
[----:B------:R-:W-:Y:S01]  /*6b80*/  CS2R R92, SRZ ;  /* 0x00000000005c7805 */ /* 0x000fe2000001ff00 */
[----:B------:R-:W-:Y:S01]  /*6b90*/  IMAD.MOV.U32 R91, RZ, RZ, RZ ;  /* 0x000000ffff5b7224 */ /* 0x000fe200078e00ff */
[----:B------:R-:W-:Y:S01]  /*6ba0*/  CS2R R2, SRZ ;  /* 0x0000000000027805 */ /* 0x000fe2000001ff00 */
[----:B------:R-:W-:Y:S01]  /*6bb0*/  IMNMX R201, RZ, R201, !PT ;  /* 0x000000c9ffc97217 */ /* 0x000fe20007800200 */
[----:B------:R-:W-:Y:S01]  /*6bc0*/  IMAD.MOV.U32 R88, RZ, RZ, RZ ;  /* 0x000000ffff587224 */ /* 0x000fe200078e00ff */
        /* <DEDUP_REMOVED lines=45> */
[----:B------:R-:W3:Y:S01]  /*6ea0*/  LDL R10, [R1+0x4c] ;  /* 0x00004c00010a7983 */ /* 0x000ee20000100800 */
[----:B------:R-:W-:Y:S01]  /*6eb0*/  ISETP.NE.U32.AND P3, PT, RZ, c[0x0][0x340], PT ;  /* 0x0000d000ff007a0c */ /* 0x000fe20003f65070 */
[----:B------:R-:W-:-:S03]  /*6ec0*/  ULDC.64 UR4, c[0x0][0x18] ;  /* 0x0000060000047ab9 */ /* 0x000fc60000000a00 */
[----:B------:R-:W-:-:S13]  /*6ed0*/  ISETP.NE.AND.EX P3, PT, RZ, c[0x0][0x344], PT, P3 ;  /* 0x0000d100ff007a0c */ /* 0x000fda0003f65330 */
[----:B------:R-:W-:-:S04]  /*6ee0*/  @P3 IMAD.MOV.U32 R216, RZ, RZ, 0x4 ;  /* 0x00000004ffd83424 */ /* 0x000fc800078e00ff */
[----:B------:R-:W-:-:S06]  /*6ef0*/  @P3 IMAD.WIDE R216, R197, R216, c[0x0][0x340] ;  /* 0x0000d000c5d83625 */ /* 0x000fcc00078e02d8 */
[----:B------:R1:W5:Y:S01]  /*6f00*/  @P3 LDG.E R216, [R216.64] ;  /* 0x00000006d8d83981 */ /* 0x000362000c1e1900 */
[----:B------:R-:W-:Y:S01]  /*6f10*/  SHF.R.S32.HI R7, RZ, 0x1f, R90 ;  /* 0x0000001fff077819 */ /* 0x000fe2000001145a */
[----:B------:R-:W-:Y:S01]  /*6f20*/  UIADD3 UR4, UP0, UR4, 0x18100, URZ ;  /* 0x0001810004047890 */ /* 0x000fe2000ff1e03f */
[----:B------:R-:W-:Y:S01]  /*6f30*/  ISETP.NE.U32.AND P0, PT, RZ, c[0x0][0x348], PT ;  /* 0x0000d200ff007a0c */ /* 0x000fe20003f05070 */
[----:B------:R-:W-:Y:S01]  /*6f40*/  STL [R1+0x10], R8 ;  /* 0x0000100801007387 */ /* 0x000fe20000100800 */
[CC--:B------:R-:W-:Y:S01]  /*6f50*/  LEA.HI R16, R7.reuse, R90.reuse, RZ, 0x3 ;  /* 0x0000005a07107211 */ /* 0x0c0fe200078f18ff */
[----:B------:R-:W-:Y:S01]  /*6f60*/  UIADD3.X UR5, URZ, UR5, URZ, UP0, !UPT ;  /* 0x000000053f057290 */ /* 0x000fe200087fe43f */
[----:B------:R-:W-:Y:S01]  /*6f70*/  SHF.R.S32.HI R9, RZ, 0x1f, R197 ;  /* 0x0000001fff097819 */ /* 0x000fe200000114c5 */
[----:B------:R-:W-:Y:S01]  /*6f80*/  IMAD.U32 R20, RZ, RZ, UR4 ;  /* 0x00000004ff147e24 */ /* 0x000fe2000f8e00ff */
[----:B------:R-:W-:Y:S02]  /*6f90*/  LOP3.LUT R5, R16, 0xfffffff8, RZ, 0xc0, !PT ;  /* 0xfffffff810057812 */ /* 0x000fe400078ec0ff */
[----:B------:R-:W-:Y:S01]  /*6fa0*/  SHF.R.S32.HI R14, RZ, 0x3, R16 ;  /* 0x00000003ff0e7819 */ /* 0x000fe20000011410 */
[----:B------:R-:W-:Y:S01]  /*6fb0*/  IMAD.U32 R21, RZ, RZ, UR5 ;  /* 0x00000005ff157e24 */ /* 0x000fe2000f8e00ff */
[----:B------:R-:W-:Y:S01]  /*6fc0*/  ISETP.NE.AND.EX P0, PT, RZ, c[0x0][0x34c], PT, P0 ;  /* 0x0000d300ff007a0c */ /* 0x000fe20003f05300 */
[----:B------:R-:W-:Y:S01]  /*6fd0*/  IMAD.IADD R176, R90, 0x1, -R5 ;  /* 0x000000015ab07824 */ /* 0x000fe200078e0a05 */
[----:B------:R-:W-:-:S02]  /*6fe0*/  LEA.HI R6, R7, R90, RZ, 0x4 ;  /* 0x0000005a07067211 */ /* 0x000fc400078f20ff */
[----:B------:R-:W-:Y:S01]  /*6ff0*/  SEL R9, R9, RZ, !P0 ;  /* 0x000000ff09097207 */ /* 0x000fe20004000000 */
[----:B------:R-:W-:Y:S01]  /*7000*/  IMAD R2, R176, 0x20, R14 ;  /* 0x00000020b0027824 */ /* 0x000fe200078e020e */
[----:B------:R-:W-:Y:S01]  /*7010*/  LOP3.LUT R5, R6, 0xfffffff0, RZ, 0xc0, !PT ;  /* 0xfffffff006057812 */ /* 0x000fe200078ec0ff */
[----:B------:R2:W-:Y:S01]  /*7020*/  STL.64 [R1+0x8], R20 ;  /* 0x0000081401007387 */ /* 0x0005e20000100a00 */
[----:B------:R-:W-:Y:S01]  /*7030*/  SEL R12, R197, RZ, !P0 ;  /* 0x000000ffc50c7207 */ /* 0x000fe20004000000 */
[----:B------:R-:W-:Y:S01]  /*7040*/  IMAD.IADD R2, R89, 0x1, R2 ;  /* 0x0000000159027824 */ /* 0x000fe200078e0202 */
[-C--:B------:R-:W-:Y:S01]  /*7050*/  LEA.HI R0, R7, R90.reuse, RZ, 0x5 ;  /* 0x0000005a07007211 */ /* 0x080fe200078f28ff */
[----:B------:R-:W-:Y:S01]  /*7060*/  IMAD R9, R9, c[0x0][0x1c0], RZ ;  /* 0x0000700009097a24 */ /* 0x000fe200078e02ff */
[----:B------:R-:W-:Y:S01]  /*7070*/  LEA.HI R4, R7, R90, RZ, 0x6 ;  /* 0x0000005a07047211 */ /* 0x000fe200078f30ff */
[----:B------:R-:W-:Y:S01]  /*7080*/  IMAD.MOV.U32 R18, RZ, RZ, R2 ;  /* 0x000000ffff127224 */ /* 0x000fe200078e0002 */
[----:B------:R-:W-:Y:S01]  /*7090*/  LOP3.LUT P1, RZ, R176, 0x2, RZ, 0xc0, !PT ;  /* 0x00000002b0ff7812 */ /* 0x000fe2000782c0ff */
[----:B------:R-:W-:Y:S01]  /*70a0*/  IMAD.IADD R90, R90, 0x1, -R5 ;  /* 0x000000015a5a7824 */ /* 0x000fe200078e0a05 */
[----:B------:R-:W-:Y:S01]  /*70b0*/  SHF.R.S32.HI R5, RZ, 0x4, R6 ;  /* 0x00000004ff057819 */ /* 0x000fe20000011406 */
[----:B------:R-:W-:-:S02]  /*70c0*/  IMAD R9, R12, c[0x0][0x1c4], R9 ;  /* 0x000071000c097a24 */ /* 0x000fc400078e0209 */
[----:B------:R-:W-:Y:S01]  /*70d0*/  IMAD.SHL.U32 R0, R0, 0x20, RZ ;  /* 0x0000002000007824 */ /* 0x000fe200078e00ff */
[----:B------:R-:W-:-:S04]  /*70e0*/  LEA.HI R6, R6, R5, RZ, 0x1 ;  /* 0x0000000506067211 */ /* 0x000fc800078f08ff */
[----:B------:R-:W-:Y:S02]  /*70f0*/  LOP3.LUT R6, R6, 0xfffffffe, RZ, 0xc0, !PT ;  /* 0xfffffffe06067812 */ /* 0x000fe400078ec0ff */
[----:B------:R-:W-:-:S03]  /*7100*/  LOP3.LUT R17, R0, 0xfffffc00, RZ, 0xc0, !PT ;  /* 0xfffffc0000117812 */ /* 0x000fc600078ec0ff */
[----:B------:R-:W-:Y:S01]  /*7110*/  IMAD.IADD R6, R5, 0x1, -R6 ;  /* 0x0000000105067824 */ /* 0x000fe200078e0a06 */
[----:B---3--:R-:W-:-:S05]  /*7120*/  SHF.R.S32.HI R3, RZ, 0x1f, R10 ;  /* 0x0000001fff037819 */ /* 0x008fca000001140a */
[----:B------:R-:W-:-:S04]  /*7130*/  IMAD R3, R3, c[0x0][0x178], RZ ;  /* 0x00005e0003037a24 */ /* 0x000fc800078e02ff */
[C---:B------:R-:W-:Y:S02]  /*7140*/  IMAD R3, R10.reuse, c[0x0][0x17c], R3 ;  /* 0x00005f000a037a24 */ /* 0x040fe400078e0203 */
[----:B------:R-:W-:-:S04]  /*7150*/  IMAD.WIDE.U32 R10, R10, c[0x0][0x178], RZ ;  /* 0x00005e000a0a7a25 */ /* 0x000fc800078e00ff */
[----:B------:R-:W-:Y:S02]  /*7160*/  IMAD.IADD R11, R11, 0x1, R3 ;  /* 0x000000010b0b7824 */ /* 0x000fe400078e0203 */
[----:B------:R-:W-:-:S04]  /*7170*/  @P2 IMAD.HI.U32 R3, R2, c[0x0][0x2c8], RZ ;  /* 0x0000b20002032a27 */ /* 0x000fc800078e00ff */
[----:B------:R-:W-:Y:S01]  /*7180*/  IMAD.WIDE.U32 R10, R196, c[0x0][0x1b8], R10 ;  /* 0x00006e00c40a7a25 */ /* 0x000fe200078e000a */
[----:B------:R-:W-:Y:S02]  /*7190*/  @P2 SHF.R.U32.HI R18, RZ, c[0x0][0x2cc], R3 ;  /* 0x0000b300ff122a19 */ /* 0x000fe40000011603 */
[----:B------:R-:W-:Y:S01]  /*71a0*/  LOP3.LUT P2, RZ, R176, 0x4, RZ, 0xc0, !PT ;  /* 0x00000004b0ff7812 */ /* 0x000fe2000784c0ff */
[----:B------:R-:W-:Y:S02]  /*71b0*/  IMAD R3, R195, c[0x0][0x1b8], RZ ;  /* 0x00006e00c3037a24 */ /* 0x000fe400078e02ff */
[----:B------:R-:W-:Y:S02]  /*71c0*/  IMAD.MOV R7, RZ, RZ, -R18 ;  /* 0x000000ffff077224 */ /* 0x000fe400078e0a12 */
[----:B------:R-:W-:Y:S02]  /*71d0*/  IMAD R3, R196, c[0x0][0x1bc], R3 ;  /* 0x00006f00c4037a24 */ /* 0x000fe400078e0203 */
[----:B------:R-:W-:-:S02]  /*71e0*/  IMAD R7, R7, c[0x0][0x2c4], R2 ;  /* 0x0000b10007077a24 */ /* 0x000fc400078e0202 */
[----:B------:R-:W-:Y:S01]  /*71f0*/  IMAD.IADD R11, R11, 0x1, R3 ;  /* 0x000000010b0b7824 */ /* 0x000fe200078e0203 */
[----:B------:R-:W-:Y:S01]  /*7200*/  SHF.R.S32.HI R3, RZ, 0x1f, R18 ;  /* 0x0000001fff037819 */ /* 0x000fe20000011412 */
[----:B------:R-:W-:Y:S02]  /*7210*/  @!P3 IMAD.MOV.U32 R216, RZ, RZ, R197 ;  /* 0x000000ffffd8b224 */ /* 0x000fe400078e00c5 */
[----:B------:R-:W-:-:S04]  /*7220*/  IMAD.WIDE.U32 R12, R12, c[0x0][0x1c0], R10 ;  /* 0x000070000c0c7a25 */ /* 0x000fc800078e000a */
[----:B------:R-:W-:Y:S02]  /*7230*/  IMAD R3, R3, c[0x0][0x1b0], RZ ;  /* 0x00006c0003037a24 */ /* 0x000fe400078e02ff */
[----:B------:R-:W-:Y:S02]  /*7240*/  IMAD.IADD R13, R13, 0x1, R9 ;  /* 0x000000010d0d7824 */ /* 0x000fe400078e0209 */
[----:B------:R-:W-:Y:S02]  /*7250*/  IMAD.SHL.U32 R11, R14, 0x40, RZ ;  /* 0x000000400e0b7824 */ /* 0x000fe400078e00ff */
[C---:B------:R-:W-:Y:S01]  /*7260*/  IMAD R2, R18.reuse, c[0x0][0x1b4], R3 ;  /* 0x00006d0012027a24 */ /* 0x040fe200078e0203 */
[----:B------:R-:W-:Y:S01]  /*7270*/  SHF.R.S32.HI R3, RZ, 0x1f, R90 ;  /* 0x0000001fff037819 */ /* 0x000fe2000001145a */
[----:B------:R-:W-:Y:S01]  /*7280*/  IMAD.WIDE.U32 R18, R18, c[0x0][0x1b0], R12 ;  /* 0x00006c0012127a25 */ /* 0x000fe200078e000c */
[----:B------:R-:W-:Y:S02]  /*7290*/  LOP3.LUT R11, R11, 0x1c0, RZ, 0xc0, !PT ;  /* 0x000001c00b0b7812 */ /* 0x000fe400078ec0ff */
[----:B------:R-:W-:Y:S01]  /*72a0*/  LEA.HI R3, R3, R90, RZ, 0x3 ;  /* 0x0000005a03037211 */ /* 0x000fe200078f18ff */
[C---:B------:R-:W-:Y:S01]  /*72b0*/  IMAD.SHL.U32 R12, R176.reuse, 0x8, RZ ;  /* 0x00000008b00c7824 */ /* 0x040fe200078e00ff */
[----:B------:R-:W-:Y:S01]  /*72c0*/  SHF.R.U32.HI R5, RZ, 0x3, R11 ;  /* 0x00000003ff057819 */ /* 0x000fe2000001160b */
[----:B------:R-:W-:-:S02]  /*72d0*/  IMAD.SHL.U32 R9, R176, 0x40, RZ ;  /* 0x00000040b0097824 */ /* 0x000fc400078e00ff */
[----:B------:R-:W-:Y:S01]  /*72e0*/  IMAD.IADD R19, R19, 0x1, R2 ;  /* 0x0000000113137824 */ /* 0x000fe200078e0202 */
[----:B------:R-:W-:Y:S02]  /*72f0*/  LOP3.LUT R10, R11, 0x38, R12, 0xf8, !PT ;  /* 0x000000380b0a7812 */ /* 0x000fe400078ef80c */
[----:B------:R-:W-:Y:S01]  /*7300*/  LOP3.LUT R11, R3, 0xfffffff8, RZ, 0xc0, !PT ;  /* 0xfffffff8030b7812 */ /* 0x000fe200078ec0ff */
[----:B------:R-:W-:Y:S01]  /*7310*/  IMAD.WIDE.U32 R18, R7, c[0x0][0x1a8], R18 ;  /* 0x00006a0007127a25 */ /* 0x000fe200078e0012 */
[----:B------:R-:W-:Y:S02]  /*7320*/  LOP3.LUT R9, R9, 0x1c0, RZ, 0xc0, !PT ;  /* 0x000001c009097812 */ /* 0x000fe400078ec0ff */
[----:B------:R-:W-:Y:S01]  /*7330*/  LOP3.LUT R5, R10, R5, RZ, 0x3c, !PT ;  /* 0x000000050a057212 */ /* 0x000fe200078e3cff */
[----:B------:R-:W-:Y:S01]  /*7340*/  IMAD.IADD R2, R90, 0x1, -R11 ;  /* 0x000000015a027824 */ /* 0x000fe200078e0a0b */
[----:B------:R-:W-:Y:S01]  /*7350*/  SHF.R.S32.HI R11, RZ, 0x1f, R7 ;  /* 0x0000001fff0b7819 */ /* 0x000fe20000011407 */
[----:B------:R-:W-:Y:S01]  /*7360*/  IMAD.SHL.U32 R10, R6, 0x8, RZ ;  /* 0x00000008060a7824 */ /* 0x000fe200078e00ff */
[----:B------:R-:W-:Y:S01]  /*7370*/  LOP3.LUT R16, R9, 0x8, R16, 0xf8, !PT ;  /* 0x0000000809107812 */ /* 0x000fe200078ef810 */
[C---:B------:R-:W-:Y:S01]  /*7380*/  IMAD.SHL.U32 R13, R2.reuse, 0x40, RZ ;  /* 0x00000040020d7824 */ /* 0x040fe200078e00ff */
[----:B------:R-:W-:Y:S01]  /*7390*/  SHF.R.U32.HI R9, RZ, 0x3, R9 ;  /* 0x00000003ff097819 */ /* 0x000fe20000011609 */
[----:B--2---:R-:W-:Y:S01]  /*73a0*/  IMAD R20, R11, c[0x0][0x1a8], RZ ;  /* 0x00006a000b147a24 */ /* 0x004fe200078e02ff */
[----:B------:R-:W-:Y:S01]  /*73b0*/  LOP3.LUT P6, RZ, R2, 0x2, RZ, 0xc0, !PT ;  /* 0x0000000202ff7812 */ /* 0x000fe200078cc0ff */
[----:B------:R-:W-:Y:S01]  /*73c0*/  IMAD.SHL.U32 R3, R3, 0x40, RZ ;  /* 0x0000004003037824 */ /* 0x000fe200078e00ff */
[----:B------:R-:W-:Y:S01]  /*73d0*/  LOP3.LUT R9, R16, R9, RZ, 0x3c, !PT ;  /* 0x0000000910097212 */ /* 0x000fe200078e3cff */
[----:B------:R-:W-:Y:S01]  /*73e0*/  IMAD.SHL.U32 R16, R4, 0x8, RZ ;  /* 0x0000000804107824 */ /* 0x000fe200078e00ff */
[----:B------:R-:W-:Y:S01]  /*73f0*/  LOP3.LUT R13, R13, 0x1c0, RZ, 0xc0, !PT ;  /* 0x000001c00d0d7812 */ /* 0x000fe200078ec0ff */
[----:B------:R-:W-:Y:S01]  /*7400*/  IMAD R4, R7, c[0x0][0x1ac], R20 ;  /* 0x00006b0007047a24 */ /* 0x000fe200078e0214 */
[----:B------:R-:W-:Y:S01]  /*7410*/  LOP3.LUT R3, R3, 0xfffffe00, RZ, 0xc0, !PT ;  /* 0xfffffe0003037812 */ /* 0x000fe200078ec0ff */
[----:B------:R-:W-:Y:S01]  /*7420*/  IMAD R6, R6, 0x200, R9 ;  /* 0x0000020006067824 */ /* 0x000fe200078e0209 */
[----:B------:R-:W-:Y:S01]  /*7430*/  LOP3.LUT R10, R13, 0x8, R10, 0xf8, !PT ;  /* 0x000000080d0a7812 */ /* 0x000fe200078ef80a */
[----:B------:R-:W-:Y:S01]  /*7440*/  IMAD.IADD R15, R19, 0x1, R4 ;  /* 0x00000001130f7824 */ /* 0x000fe200078e0204 */
[----:B------:R-:W-:Y:S01]  /*7450*/  LOP3.LUT R11, R5, 0xfffffe00, R16, 0xf8, !PT ;  /* 0xfffffe00050b7812 */ /* 0x000fe200078ef810 */
[----:B------:R-:W-:Y:S01]  /*7460*/  IMAD.MOV.U32 R5, RZ, RZ, 0x10 ;  /* 0x00000010ff057424 */ /* 0x000fe200078e00ff */
[----:B------:R-:W-:-:S02]  /*7470*/  SHF.R.U32.HI R13, RZ, 0x3, R13 ;  /* 0x00000003ff0d7819 */ /* 0x000fc4000001160d */
[----:B------:R-:W-:Y:S02]  /*7480*/  LEA R16, P0, R18, c[0x0][0x160], 0x1 ;  /* 0x0000580012107a11 */ /* 0x000fe400078008ff */
[----:B------:R-:W-:Y:S01]  /*7490*/  LOP3.LUT R4, R10, R13, RZ, 0x3c, !PT ;  /* 0x0000000d0a047212 */ /* 0x000fe200078e3cff */
[----:B------:R-:W-:Y:S01]  /*74a0*/  IMAD.MOV.U32 R13, RZ, RZ, 0x20 ;  /* 0x00000020ff0d7424 */ /* 0x000fe200078e00ff */
[----:B------:R-:W-:Y:S02]  /*74b0*/  LEA.HI.X R15, R18, c[0x0][0x164], R15, 0x1, P0 ;  /* 0x00005900120f7a11 */ /* 0x000fe400000f0c0f */
[C---:B------:R-:W-:Y:S02]  /*74c0*/  IADD3 R9, R12.reuse, 0x40, RZ ;  /* 0x000000400c097810 */ /* 0x040fe40007ffe0ff */
[----:B------:R-:W-:Y:S02]  /*74d0*/  IADD3 R7, R12, 0x80, RZ ;  /* 0x000000800c077810 */ /* 0x000fe40007ffe0ff */
[----:B------:R-:W-:-:S02]  /*74e0*/  LOP3.LUT P0, RZ, R2, 0x4, RZ, 0xc0, !PT ;  /* 0x0000000402ff7812 */ /* 0x000fc4000780c0ff */
[CC--:B------:R-:W-:Y:S02]  /*74f0*/  IADD3 R0, R4.reuse, R3.reuse, R17 ;  /* 0x0000000304007210 */ /* 0x0c0fe40007ffe011 */
[----:B------:R-:W-:Y:S02]  /*7500*/  LOP3.LUT R4, R4, R3, RZ, 0xfc, !PT ;  /* 0x0000000304047212 */ /* 0x000fe400078efcff */
[----:B------:R-:W-:Y:S02]  /*7510*/  SEL R2, R5, 0xfffffff0, !P1 ;  /* 0xfffffff005027807 */ /* 0x000fe40004800000 */
[----:B------:R-:W-:Y:S02]  /*7520*/  ISETP.GE.AND P5, PT, R12, c[0x0][0x198], PT ;  /* 0x000066000c007a0c */ /* 0x000fe40003fa6270 */
[----:B------:R-:W-:Y:S02]  /*7530*/  ISETP.GE.AND P4, PT, R9, c[0x0][0x198], PT ;  /* 0x0000660009007a0c */ /* 0x000fe40003f86270 */
[----:B------:R-:W-:-:S02]  /*7540*/  ISETP.GE.AND P3, PT, R7, c[0x0][0x198], PT ;  /* 0x0000660007007a0c */ /* 0x000fc40003f66270 */
[----:B------:R-:W-:Y:S02]  /*7550*/  IADD3 R10, R142, -0x1, RZ ;  /* 0xffffffff8e0a7810 */ /* 0x000fe40007ffe0ff */
[----:B------:R-:W-:Y:S02]  /*7560*/  SEL R3, R13, 0xffffffe0, !P0 ;  /* 0xffffffe00d037807 */ /* 0x000fe40004000000 */
[----:B------:R-:W-:Y:S01]  /*7570*/  SEL R5, R5, 0xfffffff0, !P6 ;  /* 0xfffffff005057807 */ /* 0x000fe20007000000 */
[----:B------:R-:W-:Y:S05]  /*7580*/  BRA.DIV ~URZ, `(.L_x_1216) ;  /* 0x000116227f007947 */ /* 0x000fea000b800000 */
[----:B-1----:R1:W2:Y:S02]  /*7590*/  SHFL.IDX PT, R17, R15, RZ, 0x181f ;  /* 0x00181fff0f117589 */ /* 0x0022a400000e0000 */
.L_x_1329:
[----:B------:R-:W-:Y:S05]  /*75a0*/  BRA.DIV ~URZ, `(.L_x_1217) ;  /* 0x000116827f007947 */ /* 0x000fea000b800000 */
[----:B------:R3:W1:Y:S02]  /*75b0*/  SHFL.IDX PT, R20, R16, RZ, 0x181f ;  /* 0x00181fff10147589 */ /* 0x00066400000e0000 */
.L_x_1330:
[----:B------:R-:W-:Y:S01]  /*75c0*/  IMAD R13, R8, c[0x0][0x2c4], RZ ;  /* 0x0000b100080d7a24 */ /* 0x000fe200078e02ff */
[----:B------:R-:W-:Y:S01]  /*75d0*/  IADD3 R14, R89, R14, RZ ;  /* 0x0000000e590e7210 */ /* 0x000fe20007ffe0ff */
[----:B------:R-:W-:Y:S01]  /*75e0*/  BSSY B0, `(.L_x_1218) ;  /* 0x0000014000007945 */ /* 0x000fe20003800000 */
[----:B--2---:R-:W-:Y:S02]  /*75f0*/  MOV R21, R17 ;  /* 0x0000001100157202 */ /* 0x004fe40000000f00 */
[----:B------:R-:W-:-:S13]  /*7600*/  ISETP.GE.AND P0, PT, R14, R13, PT ;  /* 0x0000000d0e00720c */ /* 0x000fda0003f06270 */
[----:B------:R-:W-:Y:S05]  /*7610*/  @P0 BRA `(.L_x_1219) ;  /* 0x0000010000000947 */ /* 0x000fea0003800000 */
[----:B------:R-:W-:Y:S01]  /*7620*/  SHF.R.S32.HI R18, RZ, 0x1f, R9 ;  /* 0x0000001fff127819 */ /* 0x000fe20000011409 */
[----:B-1----:R-:W-:Y:S01]  /*7630*/  IMAD.WIDE R22, R12, 0x2, R20 ;  /* 0x000000020c167825 */ /* 0x002fe200078e0214 */
[----:B------:R-:W-:Y:S02]  /*7640*/  SHF.R.S32.HI R8, RZ, 0x1f, R7 ;  /* 0x0000001fff087819 */ /* 0x000fe40000011407 */
[----:B------:R-:W-:Y:S01]  /*7650*/  LEA.HI R17, R18, R9, RZ, 0x3 ;  /* 0x0000000912117211 */ /* 0x000fe200078f18ff */
[----:B------:R-:W-:Y:S01]  /*7660*/  IMAD.SHL.U32 R18, R11, 0x2, RZ ;  /* 0x000000020b127824 */ /* 0x000fe200078e00ff */
[----:B------:R-:W-:Y:S02]  /*7670*/  LEA.HI R8, R8, R7, RZ, 0x3 ;  /* 0x0000000708087211 */ /* 0x000fe400078f18ff */
[----:B------:R-:W-:Y:S02]  /*7680*/  LOP3.LUT R17, R17, 0xfffffff8, RZ, 0xc0, !PT ;  /* 0xfffffff811117812 */ /* 0x000fe400078ec0ff */
[----:B------:R-:W-:Y:S01]  /*7690*/  LOP3.LUT R8, R8, 0xfffffff8, RZ, 0xc0, !PT ;  /* 0xfffffff808087812 */ /* 0x000fe200078ec0ff */
[----:B------:R-:W-:Y:S01]  /*76a0*/  @!PT LDS RZ, [RZ] ;  /* 0x00000000fffff984 */ /* 0x000fe20000000800 */
[----:B------:R-:W-:Y:S01]  /*76b0*/  @!PT LDS RZ, [RZ] ;  /* 0x00000000fffff984 */ /* 0x000fe20000000800 */
[----:B------:R-:W-:Y:S01]  /*76c0*/  @!PT LDS RZ, [RZ] ;  /* 0x00000000fffff984 */ /* 0x000fe20000000800 */
[----:B------:R1:W-:Y:S02]  /*76d0*/  LDGSTS.E.BYPASS.LTC128B.128 [R18+0x18100], [R22.64], !P5 ;  /* 0x1810000016127fae */ /* 0x0003e4000e901d46 */
[----:B------:R-:W-:-:S04]  /*76e0*/  IMAD.WIDE R24, R17, 0x2, R20 ;  /* 0x0000000211187825 */ /* 0x000fc800078e0214 */
[----:B------:R-:W-:Y:S01]  /*76f0*/  IMAD.WIDE R20, R8, 0x2, R20 ;  /* 0x0000000208147825 */ /* 0x000fe200078e0214 */
[----:B------:R1:W-:Y:S04]  /*7700*/  LDGSTS.E.BYPASS.LTC128B.128 [R18+0x1c100], [R24.64], !P4 ;  /* 0x1c10000018127fae */ /* 0x0003e8000e101d46 */
[----:B------:R1:W-:Y:S02]  /*7710*/  LDGSTS.E.BYPASS.LTC128B.128 [R18+0x20100], [R20.64], !P3 ;  /* 0x2010000014127fae */ /* 0x0003e4000d901d46 */
.L_x_1219:
[----:B------:R-:W-:Y:S05]  /*7720*/  BSYNC B0 ;  /* 0x0000000000007941 */ /* 0x000fea0003800000 */
.L_x_1218:
[----:B------:R-:W-:Y:S05]  /*7730*/  BRA.DIV ~URZ, `(.L_x_1220) ;  /* 0x000115727f007947 */ /* 0x000fea000b800000 */
[----:B------:R2:W3:Y:S04]  /*7740*/  SHFL.IDX PT, R17, R15, 0x1, 0x181f ;  /* 0x00381f000f117f89 */ /* 0x0004e800000e0000 */
[----:B-1----:R2:W1:Y:S02]  /*7750*/  SHFL.IDX PT, R20, R16, 0x1, 0x181f ;  /* 0x00381f0010147f89 */ /* 0x00246400000e0000 */
.L_x_1331:
[----:B------:R-:W-:Y:S01]  /*7760*/  IADD3 R8, R14, 0x20, RZ ;  /* 0x000000200e087810 */ /* 0x000fe20007ffe0ff */
[----:B------:R-:W-:Y:S01]  /*7770*/  BSSY B0, `(.L_x_1221) ;  /* 0x0000014000007945 */ /* 0x000fe20003800000 */
[----:B---3--:R-:W-:-:S02]  /*7780*/  IMAD.MOV.U32 R21, RZ, RZ, R17 ;  /* 0x000000ffff157224 */ /* 0x008fc400078e0011 */
        /* <DEDUP_REMOVED lines=18> */
.L_x_1222:
[----:B------:R-:W-:Y:S05]  /*78b0*/  BSYNC B0 ;  /* 0x0000000000007941 */ /* 0x000fea0003800000 */
.L_x_1221:
[----:B------:R-:W-:Y:S05]  /*78c0*/  BRA.DIV ~URZ, `(.L_x_1223) ;  /* 0x000114d27f007947 */ /* 0x000fea000b800000 */
[----:B------:R3:W2:Y:S02]  /*78d0*/  SHFL.IDX PT, R17, R15, 0x2, 0x181f ;  /* 0x00581f000f117f89 */ /* 0x0006a400000e0000 */
.L_x_1332:
[----:B------:R-:W-:Y:S05]  /*78e0*/  BRA.DIV ~URZ, `(.L_x_1224) ;  /* 0x000115327f007947 */ /* 0x000fea000b800000 */
[----:B-1----:R1:W3:Y:S02]  /*78f0*/  SHFL.IDX PT, R20, R16, 0x2, 0x181f ;  /* 0x00581f0010147f89 */ /* 0x0022e400000e0000 */
.L_x_1333:
[----:B------:R-:W-:Y:S01]  /*7900*/  IADD3 R8, R14, 0x40, RZ ;  /* 0x000000400e087810 */ /* 0x000fe20007ffe0ff */
[----:B------:R-:W-:Y:S01]  /*7910*/  BSSY B0, `(.L_x_1225) ;  /* 0x0000014000007945 */ /* 0x000fe20003800000 */
[----:B--2---:R-:W-:Y:S02]  /*7920*/  IMAD.MOV.U32 R21, RZ, RZ, R17 ;  /* 0x000000ffff157224 */ /* 0x004fe400078e0011 */
[----:B------:R-:W-:-:S13]  /*7930*/  ISETP.GE.AND P0, PT, R8, R13, PT ;  /* 0x0000000d0800720c */ /* 0x000fda0003f06270 */
[----:B------:R-:W-:Y:S05]  /*7940*/  @P0 BRA `(.L_x_1226) ;  /* 0x0000010000000947 */ /* 0x000fea0003800000 */
[----:B------:R-:W-:Y:S01]  /*7950*/  SHF.R.S32.HI R18, RZ, 0x1f, R9 ;  /* 0x0000001fff127819 */ /* 0x000fe20000011409 */
[----:B---3--:R-:W-:Y:S01]  /*7960*/  IMAD.WIDE R22, R12, 0x2, R20 ;  /* 0x000000020c167825 */ /* 0x008fe200078e0214 */
        /* <DEDUP_REMOVED lines=14> */
.L_x_1226:
[----:B------:R-:W-:Y:S05]  /*7a50*/  BSYNC B0 ;  /* 0x0000000000007941 */ /* 0x000fea0003800000 */
.L_x_1225:
[----:B------:R-:W-:Y:S05]  /*7a60*/  BRA.DIV ~URZ, `(.L_x_1227) ;  /* 0x000114327f007947 */ /* 0x000fea000b800000 */
[----:B---3--:R-:W3:Y:S04]  /*7a70*/  SHFL.IDX PT, R15, R15, 0x3, 0x181f ;  /* 0x00781f000f0f7f89 */ /* 0x008ee800000e0000 */
[----:B------:R1:W2:Y:S02]  /*7a80*/  SHFL.IDX PT, R240, R16, 0x3, 0x181f ;  /* 0x00781f0010f07f89 */ /* 0x0002a400000e0000 */
.L_x_1334:
[----:B--2---:R-:W2:Y:S04]  /*7a90*/  LDL R25, [R1] ;  /* 0x0000000001197983 */ /* 0x004ea80000100800 */
[----:B------:R1:W5:Y:S04]  /*7aa0*/  LDL R8, [R1+0x64] ;  /* 0x0000640001087983 */ /* 0x0003680000100800 */
[----:B------:R1:W5:Y:S01]  /*7ab0*/  LDL R210, [R1+0x48] ;  /* 0x0000480001d27983 */ /* 0x0003620000100800 */
[----:B------:R-:W-:Y:S01]  /*7ac0*/  IADD3 R14, R14, 0x60, RZ ;  /* 0x000000600e0e7810 */ /* 0x000fe20007ffe0ff */
[----:B------:R-:W-:Y:S01]  /*7ad0*/  ULDC.64 UR4, c[0x0][0x40] ;  /* 0x0000100000047ab9 */ /* 0x000fe20000000a00 */
[----:B------:R-:W-:Y:S01]  /*7ae0*/  IADD3 R18, P6, R1, c[0x0][0x20], RZ ;  /* 0x0000080001127a10 */ /* 0x000fe20007fde0ff */
[----:B------:R-:W-:Y:S01]  /*7af0*/  UIADD3 UR4, UP0, UR4, 0x160, URZ ;  /* 0x0000016004047890 */ /* 0x000fe2000ff1e03f */
[----:B------:R-:W-:Y:S01]  /*7b00*/  ISETP.GE.AND P0, PT, R14, R13, PT ;  /* 0x0000000d0e00720c */ /* 0x000fe20003f06270 */
[----:B------:R-:W-:Y:S01]  /*7b10*/  IMAD.MOV.U32 R14, RZ, RZ, R240 ;  /* 0x000000ffff0e7224 */ /* 0x000fe200078e00f0 */
[----:B------:R-:W-:Y:S01]  /*7b20*/  LOP3.LUT R228, R228, 0xfffffffe, RZ, 0xc0, !PT ;  /* 0xfffffffee4e47812 */ /* 0x000fe200078ec0ff */
[----:B------:R-:W-:Y:S01]  /*7b30*/  IMAD.X R19, RZ, RZ, c[0x0][0x24], P6 ;  /* 0x00000900ff137624 */ /* 0x000fe200030e06ff */
[----:B------:R-:W-:Y:S01]  /*7b40*/  UIADD3.X UR5, URZ, UR5, URZ, UP0, !UPT ;  /* 0x000000053f057290 */ /* 0x000fe200087fe43f */
[----:B------:R-:W-:Y:S01]  /*7b50*/  IADD3 R30, P6, R18, 0x48, RZ ;  /* 0x00000048121e7810 */ /* 0x000fe20007fde0ff */
[----:B------:R-:W-:-:S02]  /*7b60*/  IMAD R199, R195, c[0x0][0x1e8], RZ ;  /* 0x00007a00c3c77a24 */ /* 0x000fc400078e02ff */
[----:B------:R-:W-:Y:S01]  /*7b70*/  STL.64 [R1+0x20], R18 ;  /* 0x0000201201007387 */ /* 0x000fe20000100a00 */
[----:B------:R-:W-:-:S04]  /*7b80*/  IMAD.WIDE.U32 R214, R196, c[0x0][0x1e8], RZ ;  /* 0x00007a00c4d67a25 */ /* 0x000fc800078e00ff */
[----:B------:R-:W-:Y:S01]  /*7b90*/  @!P0 IMAD.SHL.U32 R11, R11, 0x2, RZ ;  /* 0x000000020b0b8824 */ /* 0x000fe200078e00ff */
[----:B-1----:R-:W-:Y:S01]  /*7ba0*/  @!P0 SHF.R.S32.HI R16, RZ, 0x1f, R9 ;  /* 0x0000001fff108819 */ /* 0x002fe20000011409 */
[----:B---3--:R-:W-:Y:S01]  /*7bb0*/  @!P0 IMAD.WIDE R26, R12, 0x2, R14 ;  /* 0x000000020c1a8825 */ /* 0x008fe200078e020e */
[----:B------:R-:W-:Y:S02]  /*7bc0*/  @!P0 SHF.R.S32.HI R12, RZ, 0x1f, R7 ;  /* 0x0000001fff0c8819 */ /* 0x000fe40000011407 */
[----:B------:R-:W-:Y:S01]  /*7bd0*/  @!P0 LEA.HI R9, R16, R9, RZ, 0x3 ;  /* 0x0000000910098211 */ /* 0x000fe200078f18ff */
[--C-:B------:R-:W-:Y:S01]  /*7be0*/  IMAD.X R31, RZ, RZ, R19.reuse, P6 ;  /* 0x000000ffff1f7224 */ /* 0x100fe200030e0613 */
[----:B------:R-:W-:Y:S01]  /*7bf0*/  @!PT LDS RZ, [RZ] ;  /* 0x00000000fffff984 */ /* 0x000fe20000000800 */
[----:B------:R-:W-:Y:S01]  /*7c00*/  @!PT LDS RZ, [RZ] ;  /* 0x00000000fffff984 */ /* 0x000fe20000000800 */
[----:B------:R-:W-:Y:S01]  /*7c10*/  @!PT LDS RZ, [RZ] ;  /* 0x00000000fffff984 */ /* 0x000fe20000000800 */
[----:B------:R1:W-:Y:S01]  /*7c20*/  @!P0 LDGSTS.E.BYPASS.LTC128B.128 [R11+0x1b100], [R26.64], !P5 ;  /* 0x1b1000001a0b8fae */ /* 0x0003e2000e901d46 */
[----:B------:R-:W-:Y:S01]  /*7c30*/  IADD3 R20, P5, R18, 0x4, RZ ;  /* 0x0000000412147810 */ /* 0x000fe20007fbe0ff */
[----:B------:R-:W-:Y:S01]  /*7c40*/  IMAD.WIDE.U32 R212, R196, c[0x0][0x210], RZ ;  /* 0x00008400c4d47a25 */ /* 0x000fe200078e00ff */
[----:B------:R-:W-:Y:S01]  /*7c50*/  @!P0 LEA.HI R12, R12, R7, RZ, 0x3 ;  /* 0x000000070c0c8211 */ /* 0x000fe200078f18ff */
[----:B------:R-:W-:Y:S01]  /*7c60*/  STL.64 [R1+0x30], R30 ;  /* 0x0000301e01007387 */ /* 0x000fe20000100a00 */
[----:B------:R-:W-:Y:S01]  /*7c70*/  @!P0 LOP3.LUT R9, R9, 0xfffffff8, RZ, 0xc0, !PT ;  /* 0xfffffff809098812 */ /* 0x000fe200078ec0ff */
[----:B------:R-:W-:Y:S01]  /*7c80*/  IMAD.X R21, RZ, RZ, R19, P5 ;  /* 0x000000ffff157224 */ /* 0x000fe200028e0613 */
[----:B------:R-:W-:Y:S01]  /*7c90*/  IADD3 R22, P5, R18, 0x10, RZ ;  /* 0x0000001012167810 */ /* 0x000fe20007fbe0ff */
[----:B------:R-:W-:Y:S01]  /*7ca0*/  IMAD R199, R196, c[0x0][0x1ec], R199 ;  /* 0x00007b00c4c77a24 */ /* 0x000fe200078e02c7 */
[----:B------:R-:W-:-:S02]  /*7cb0*/  @!P0 LOP3.LUT R13, R12, 0xfffffff8, RZ, 0xc0, !PT ;  /* 0xfffffff80c0d8812 */ /* 0x000fc400078ec0ff */
[----:B------:R3:W-:Y:S01]  /*7cc0*/  STL.64 [R1+0x38], R20 ;  /* 0x0000381401007387 */ /* 0x0007e20000100a00 */
[----:B------:R-:W-:Y:S01]  /*7cd0*/  IMAD.X R23, RZ, RZ, R19, P5 ;  /* 0x000000ffff177224 */ /* 0x000fe200028e0613 */
[----:B------:R-:W-:Y:S01]  /*7ce0*/  IADD3 R28, P5, R18, 0x8, RZ ;  /* 0x00000008121c7810 */ /* 0x000fe20007fbe0ff */
[----:B------:R-:W-:Y:S01]  /*7cf0*/  IMAD.IADD R199, R215, 0x1, R199 ;  /* 0x00000001d7c77824 */ /* 0x000fe200078e02c7 */
[----:B-----5:R-:W-:Y:S02]  /*7d00*/  SHF.R.S32.HI R7, RZ, 0x1f, R216 ;  /* 0x0000001fff077819 */ /* 0x020fe400000114d8 */
[----:B------:R4:W-:Y:S01]  /*7d10*/  STL.64 [R1+0x28], R22 ;  /* 0x0000281601007387 */ /* 0x0009e20000100a00 */
[----:B------:R-:W-:Y:S02]  /*7d20*/  IMAD.X R29, RZ, RZ, R19, P5 ;  /* 0x000000ffff1d7224 */ /* 0x000fe400028e0613 */
[----:B------:R-:W-:-:S03]  /*7d30*/  IMAD R7, R7, c[0x0][0x2b0], RZ ;  /* 0x0000ac0007077a24 */ /* 0x000fc600078e02ff */
[----:B------:R2:W-:Y:S01]  /*7d40*/  STL.64 [R1+0x40], R28 ;  /* 0x0000401c01007387 */ /* 0x0005e20000100a00 */
[C---:B------:R-:W-:Y:S02]  /*7d50*/  IMAD R7, R216.reuse, c[0x0][0x2b4], R7 ;  /* 0x0000ad00d8077a24 */ /* 0x040fe400078e0207 */
[----:B------:R-:W-:-:S04]  /*7d60*/  IMAD.WIDE.U32 R216, R216, c[0x0][0x2b0], RZ ;  /* 0x0000ac00d8d87a25 */ /* 0x000fc800078e00ff */
[----:B-1----:R-:W-:-:S04]  /*7d70*/  @!P0 IMAD.WIDE R26, R9, 0x2, R14 ;  /* 0x00000002091a8825 */ /* 0x002fc800078e020e */
[----:B------:R-:W-:Y:S01]  /*7d80*/  @!P0 IMAD.WIDE R14, R13, 0x2, R14 ;  /* 0x000000020d0e8825 */ /* 0x000fe200078e020e */
[----:B------:R1:W-:Y:S03]  /*7d90*/  @!P0 LDGSTS.E.BYPASS.LTC128B.128 [R11+0x1f100], [R26.64], !P4 ;  /* 0x1f1000001a0b8fae */ /* 0x0003e6000e101d46 */
[----:B---3--:R-:W-:Y:S01]  /*7da0*/  IMAD.U32 R20, RZ, RZ, UR4 ;  /* 0x00000004ff147e24 */ /* 0x008fe2000f8e00ff */
[----:B------:R1:W-:Y:S01]  /*7db0*/  @!P0 LDGSTS.E.BYPASS.LTC128B.128 [R11+0x23100], [R14.64], !P3 ;  /* 0x231000000e0b8fae */ /* 0x0003e2000d901d46 */
[----:B------:R-:W-:Y:S02]  /*7dc0*/  IMAD.U32 R21, RZ, RZ, UR5 ;  /* 0x00000005ff157e24 */ /* 0x000fe4000f8e00ff */
[----:B------:R-:W-:Y:S01]  /*7dd0*/  IMAD R9, R195, c[0x0][0x210], RZ ;  /* 0x00008400c3097a24 */ /* 0x000fe200078e02ff */
[----:B------:R-:W0:Y:S01]  /*7de0*/  LDGDEPBAR ;  /* 0x00000000000079af */ /* 0x000e220000000000 */
[----:B------:R-:W-:Y:S01]  /*7df0*/  WARPSYNC 0xffffffff ;  /* 0xffffffff00007948 */ /* 0x000fe20003800000 */
[----:B------:R-:W-:-:S02]  /*7e00*/  IMAD.IADD R200, R217, 0x1, R7 ;  /* 0x00000001d9c87824 */ /* 0x000fc400078e0207 */
[----:B------:R1:W-:Y:S01]  /*7e10*/  STL.64 [R1+0x18], R20 ;  /* 0x0000181401007387 */ /* 0x0003e20000100a00 */
[----:B------:R-:W-:-:S04]  /*7e20*/  IMAD R9, R196, c[0x0][0x214], R9 ;  /* 0x00008500c4097a24 */ /* 0x000fc800078e0209 */
[----:B------:R-:W-:Y:S01]  /*7e30*/  IMAD.IADD R198, R213, 0x1, R9 ;  /* 0x00000001d5c67824 */ /* 0x000fe200078e0209 */
[----:B--2---:R-:W-:-:S04]  /*7e40*/  SHF.R.S32.HI R16, RZ, 0x1f, R25 ;  /* 0x0000001fff107819 */ /* 0x004fc80000011419 */
[----:B----4-:R-:W-:-:S04]  /*7e50*/  LEA.HI R23, R16, R25, RZ, 0x3 ;  /* 0x0000001910177211 */ /* 0x010fc800078f18ff */
[----:B------:R-:W-:-:S05]  /*7e60*/  LOP3.LUT R12, R23, 0xfffffff8, RZ, 0xc0, !PT ;  /* 0xfffffff8170c7812 */ /* 0x000fca00078ec0ff */
[----:B------:R-:W-:-:S04]  /*7e70*/  IMAD.IADD R12, R25, 0x1, -R12 ;  /* 0x00000001190c7824 */ /* 0x000fc800078e0a0c */
[----:B------:R-:W-:-:S05]  /*7e80*/  IMAD.SHL.U32 R223, R12, 0x8, RZ ;  /* 0x000000080cdf7824 */ /* 0x000fca00078e00ff */
[C---:B------:R-:W-:Y:S02]  /*7e90*/  ISETP.GE.AND P4, PT, R223.reuse, c[0x0][0x1d4], PT ;  /* 0x00007500df007a0c */ /* 0x040fe40003f86270 */
[C---:B------:R-:W-:Y:S02]  /*7ea0*/  IADD3 R229, R223.reuse, 0x40, RZ ;  /* 0x00000040dfe57810 */ /* 0x040fe40007ffe0ff */
[----:B------:R-:W-:Y:S02]  /*7eb0*/  IADD3 R13, R223, 0x80, RZ ;  /* 0x00000080df0d7810 */ /* 0x000fe40007ffe0ff */
[----:B------:R-:W-:Y:S02]  /*7ec0*/  ISETP.GE.AND P5, PT, R229, c[0x0][0x1d4], PT ;  /* 0x00007500e5007a0c */ /* 0x000fe40003fa6270 */
[----:B------:R-:W-:-:S04]  /*7ed0*/  ISETP.GE.AND P6, PT, R13, c[0x0][0x1d4], PT ;  /* 0x000075000d007a0c */ /* 0x000fc80003fc6270 */
[----:B------:R-:W-:Y:S02]  /*7ee0*/  SEL R225, RZ, 0x10, P6 ;  /* 0x00000010ffe17807 */ /* 0x000fe40003000000 */
[----:B------:R-:W-:-:S04]  /*7ef0*/  @P4 LOP3.LUT R228, R228, 0x1, RZ, 0xfc, !PT ;  /* 0x00000001e4e44812 */ /* 0x000fc800078efcff */
[----:B------:R-:W-:-:S04]  /*7f00*/  LOP3.LUT R228, R228, 0xfffffffd, RZ, 0xc0, !PT ;  /* 0xfffffffde4e47812 */ /* 0x000fc800078ec0ff */
[----:B------:R-:W-:Y:S02]  /*7f10*/  @P5 LOP3.LUT R228, R228, 0x2, RZ, 0xfc, !PT ;  /* 0x00000002e4e45812 */ /* 0x000fe400078efcff */
        /* <DEDUP_REMOVED lines=9> */
[----:B------:R-:W-:Y:S02]  /*7fb0*/  ISETP.GE.AND P0, PT, R9, R8, PT ;  /* 0x000000080900720c */ /* 0x000fe40003f06270 */
[----:B------:R-:W-:Y:S01]  /*7fc0*/  P2R R9, PR, RZ, 0x8 ;  /* 0x00000008ff097803 */ /* 0x000fe20000000000 */
        /* <DEDUP_REMOVED lines=14> */
[----:B------:R-:W-:Y:S01]  /*80b0*/  SHF.R.S32.HI R230, RZ, 0x1f, R229 ;  /* 0x0000001fffe67819 */ /* 0x000fe200000114e5 */
[----:B------:R-:W-:Y:S01]  /*80c0*/  BSSY B0, `(.L_x_1228) ;  /* 0x00000ad000007945 */ /* 0x000fe20003800000 */
[----:B------:R-:W-:Y:S01]  /*80d0*/  LOP3.LUT R206, R206, 0x1c0, RZ, 0xc0, !PT ;  /* 0x000001c0cece7812 */ /* 0x000fe200078ec0ff */
[----:B------:R-:W-:Y:S01]  /*80e0*/  IMAD.WIDE.U32 R14, R208, c[0x0][0x1e0], RZ ;  /* 0x00007800d00e7a25 */ /* 0x000fe200078e00ff */
[----:B------:R-:W-:-:S02]  /*80f0*/  SHF.R.S32.HI R17, RZ, 0x1f, R208 ;  /* 0x0000001fff117819 */ /* 0x000fc400000114d0 */
[----:B------:R-:W-:Y:S01]  /*8100*/  LOP3.LUT R21, R206, 0x38, R223, 0xf8, !PT ;  /* 0x00000038ce157812 */ /* 0x000fe200078ef8df */
[----:B------:R-:W-:Y:S01]  /*8110*/  IMAD.SHL.U32 R19, R19, 0x8, RZ ;  /* 0x0000000813137824 */ /* 0x000fe200078e00ff */
[----:B------:R-:W-:Y:S01]  /*8120*/  SHF.R.U32.HI R206, RZ, 0x3, R206 ;  /* 0x00000003ffce7819 */ /* 0x000fe200000116ce */
[C---:B------:R-:W-:Y:S01]  /*8130*/  IMAD R9, R17.reuse, c[0x0][0x1e0], RZ ;  /* 0x0000780011097a24 */ /* 0x040fe200078e02ff */
[----:B------:R-:W-:Y:S01]  /*8140*/  SHF.R.S32.HI R16, RZ, 0x1f, R13 ;  /* 0x0000001fff107819 */ /* 0x000fe2000001140d */
[----:B------:R-:W-:Y:S01]  /*8150*/  IMAD R17, R17, c[0x0][0x208], RZ ;  /* 0x0000820011117a24 */ /* 0x000fe200078e02ff */
[----:B------:R-:W-:Y:S01]  /*8160*/  LOP3.LUT R206, R21, R206, RZ, 0x3c, !PT ;  /* 0x000000ce15ce7212 */ /* 0x000fe200078e3cff */
[----:B------:R-:W-:Y:S01]  /*8170*/  IMAD R9, R208, c[0x0][0x1e4], R9 ;  /* 0x00007900d0097a24 */ /* 0x000fe200078e0209 */
[----:B------:R-:W-:Y:S01]  /*8180*/  LEA.HI R230, R230, R229, RZ, 0x3 ;  /* 0x000000e5e6e67211 */ /* 0x000fe200078f18ff */
[----:B------:R-:W-:Y:S01]  /*8190*/  IMAD R17, R208, c[0x0][0x20c], R17 ;  /* 0x00008300d0117a24 */ /* 0x000fe200078e0211 */
[----:B------:R-:W-:Y:S01]  /*81a0*/  LEA.HI R205, R16, R13, RZ, 0x3 ;  /* 0x0000000d10cd7211 */ /* 0x000fe200078f18ff */
[----:B------:R-:W-:Y:S01]  /*81b0*/  IMAD.IADD R15, R15, 0x1, R9 ;  /* 0x000000010f0f7824 */ /* 0x000fe200078e0209 */
[----:B------:R-:W-:-:S02]  /*81c0*/  LOP3.LUT R206, R206, 0xfffffe00, R19, 0xf8, !PT ;  /* 0xfffffe00cece7812 */ /* 0x000fc400078ef813 */
[----:B------:R-:W-:Y:S02]  /*81d0*/  LOP3.LUT R230, R230, 0xfffffff8, RZ, 0xc0, !PT ;  /* 0xfffffff8e6e67812 */ /* 0x000fe400078ec0ff */
[----:B------:R-:W-:Y:S01]  /*81e0*/  LOP3.LUT R205, R205, 0xfffffff8, RZ, 0xc0, !PT ;  /* 0xfffffff8cdcd7812 */ /* 0x000fe200078ec0ff */
[----:B------:R-:W-:Y:S01]  /*81f0*/  IMAD.SHL.U32 R141, R206, 0x2, RZ ;  /* 0x00000002ce8d7824 */ /* 0x000fe200078e00ff */
[----:B------:R-:W-:Y:S01]  /*8200*/  ISETP.GE.AND P3, PT, R229, c[0x0][0x1d4], PT ;  /* 0x00007500e5007a0c */ /* 0x000fe20003f66270 */
[----:B------:R-:W-:Y:S01]  /*8210*/  IMAD.WIDE R28, R230, 0x2, RZ ;  /* 0x00000002e61c7825 */ /* 0x000fe200078e02ff */
[----:B------:R-:W-:Y:S02]  /*8220*/  SHF.R.S32.HI R140, RZ, 0x1f, R223 ;  /* 0x0000001fff8c7819 */ /* 0x000fe400000114df */
[----:B------:R-:W-:Y:S02]  /*8230*/  SHF.R.S32.HI R227, RZ, 0x1f, R230 ;  /* 0x0000001fffe37819 */ /* 0x000fe400000114e6 */
[----:B------:R-:W-:-:S02]  /*8240*/  SHF.R.S32.HI R202, RZ, 0x1f, R205 ;  /* 0x0000001fffca7819 */ /* 0x000fc400000114cd */
[----:B------:R-:W-:Y:S02]  /*8250*/  IADD3 R203, R141, 0x100, RZ ;  /* 0x000001008dcb7810 */ /* 0x000fe40007ffe0ff */
[----:B--2---:R-:W-:Y:S01]  /*8260*/  SHF.R.S32.HI R12, RZ, 0x1f, R207 ;  /* 0x0000001fff0c7819 */ /* 0x004fe200000114cf */
[----:B------:R-:W-:-:S04]  /*8270*/  IMAD.WIDE.U32 R14, R207, c[0x0][0x1f0], R14 ;  /* 0x00007c00cf0e7a25 */ /* 0x000fc800078e000e */
[----:B------:R-:W-:Y:S01]  /*8280*/  IMAD R20, R12, c[0x0][0x1f0], RZ ;  /* 0x00007c000c147a24 */ /* 0x000fe200078e02ff */
[----:B------:R-:W-:Y:S01]  /*8290*/  IADD3 R14, P0, R214, R14, RZ ;  /* 0x0000000ed60e7210 */ /* 0x000fe20007f1e0ff */
[----:B------:R-:W-:Y:S02]  /*82a0*/  IMAD R12, R12, c[0x0][0x218], RZ ;  /* 0x000086000c0c7a24 */ /* 0x000fe400078e02ff */
[----:B------:R-:W-:-:S05]  /*82b0*/  IMAD R20, R207, c[0x0][0x1f4], R20 ;  /* 0x00007d00cf147a24 */ /* 0x000fca00078e0214 */
[----:B------:R-:W-:Y:S01]  /*82c0*/  IADD3.X R9, R199, R15, R20, P0, !PT ;  /* 0x0000000fc7097210 */ /* 0x000fe200007fe414 */
[----:B------:R-:W-:Y:S01]  /*82d0*/  IMAD.WIDE.U32 R20, R208, c[0x0][0x208], RZ ;  /* 0x00008200d0147a25 */ /* 0x000fe200078e00ff */
[----:B------:R-:W-:-:S03]  /*82e0*/  LEA R11, P0, R14, c[0x0][0x1c8], 0x1 ;  /* 0x000072000e0b7a11 */ /* 0x000fc600078008ff */
[----:B------:R-:W-:Y:S01]  /*82f0*/  IMAD.IADD R17, R21, 0x1, R17 ;  /* 0x0000000115117824 */ /* 0x000fe200078e0211 */
[----:B------:R-:W-:Y:S01]  /*8300*/  LEA.HI.X R9, R14, c[0x0][0x1cc], R9, 0x1, P0 ;  /* 0x000073000e097a11 */ /* 0x000fe200000f0c09 */
[----:B------:R-:W-:Y:S01]  /*8310*/  IMAD.MOV.U32 R16, RZ, RZ, R20 ;  /* 0x000000ffff107224 */ /* 0x000fe200078e0014 */
[----:B------:R-:W-:Y:S01]  /*8320*/  SHFL.IDX PT, R14, R11, RZ, 0x181f ;  /* 0x00181fff0b0e7589 */ /* 0x000fe200000e0000 */
[----:B------:R-:W-:Y:S02]  /*8330*/  ISETP.GE.AND P0, PT, R8, 0x1, PT ;  /* 0x000000010800780c */ /* 0x000fe40003f06270 */
[----:B------:R-:W-:Y:S01]  /*8340*/  IMAD.WIDE.U32 R16, R207, c[0x0][0x218], R16 ;  /* 0x00008600cf107a25 */ /* 0x000fe200078e0010 */
[----:B------:R-:W1:Y:S04]  /*8350*/  SHFL.IDX PT, R15, R9, RZ, 0x181f ;  /* 0x00181fff090f7589 */ /* 0x000e6800000e0000 */
[----:B------:R-:W-:Y:S04]  /*8360*/  SHFL.IDX PT, R20, R11, 0x1, 0x181f ;  /* 0x00381f000b147f89 */ /* 0x000fe800000e0000 */
[----:B------:R-:W2:Y:S02]  /*8370*/  SHFL.IDX PT, R21, R9, 0x1, 0x181f ;  /* 0x00381f0009157f89 */ /* 0x000ea400000e0000 */
[----:B-1----:R-:W-:-:S04]  /*8380*/  @P0 IMAD.WIDE R24, R223, 0x2, R14 ;  /* 0x00000002df180825 */ /* 0x002fc800078e020e */
[--C-:B------:R-:W-:Y:S01]  /*8390*/  @P0 IMAD.WIDE R22, R230, 0x2, R14.reuse ;  /* 0x00000002e6160825 */ /* 0x100fe200078e020e */
[----:B------:R1:W-:Y:S03]  /*83a0*/  @P0 LDGSTS.E.BYPASS.LTC128B.128 [R141+0xc100], [R24.64], !P4 ;  /* 0x0c100000188d0fae */ /* 0x0003e6000e101d46 */
[----:B------:R-:W-:Y:S01]  /*83b0*/  @P0 IMAD.WIDE R26, R205, 0x2, R14 ;  /* 0x00000002cd1a0825 */ /* 0x000fe200078e020e */
[----:B------:R3:W-:Y:S03]  /*83c0*/  @P0 LDGSTS.E.BYPASS.LTC128B.128 [R141+0xe100], [R22.64], !P5 ;  /* 0x0e100000168d0fae */ /* 0x0007e6000e901d46 */
[----:B------:R-:W-:Y:S01]  /*83d0*/  IMAD R15, R207, c[0x0][0x21c], R12 ;  /* 0x00008700cf0f7a24 */ /* 0x000fe200078e020c */
[----:B------:R4:W-:Y:S01]  /*83e0*/  @P0 LDGSTS.E.BYPASS.LTC128B.128 [R141+0x10100], [R26.64], !P6 ;  /* 0x101000001a8d0fae */ /* 0x0009e2000f101d46 */
[----:B------:R-:W-:-:S04]  /*83f0*/  IADD3 R12, P0, R212, R16, RZ ;  /* 0x00000010d40c7210 */ /* 0x000fc80007f1e0ff */
[----:B------:R-:W-:Y:S02]  /*8400*/  IADD3.X R15, R198, R17, R15, P0, !PT ;  /* 0x00000011c60f7210 */ /* 0x000fe400007fe40f */
[----:B------:R-:W-:-:S04]  /*8410*/  LEA R14, P0, R12, c[0x0][0x1f8], 0x1 ;  /* 0x00007e000c0e7a11 */ /* 0x000fc800078008ff */
[----:B------:R-:W-:Y:S01]  /*8420*/  LEA.HI.X R12, R12, c[0x0][0x1fc], R15, 0x1, P0 ;  /* 0x00007f000c0c7a11 */ /* 0x000fe200000f0c0f */
[----:B------:R-:W-:Y:S01]  /*8430*/  SHFL.IDX PT, R17, R14, 0x1, 0x181f ;  /* 0x00381f000e117f89 */ /* 0x000fe200000e0000 */
[----:B------:R-:W-:-:S03]  /*8440*/  ISETP.GT.AND P0, PT, R8, 0x20, PT ;  /* 0x000000200800780c */ /* 0x000fc60003f04270 */
[----:B------:R-:W1:Y:S04]  /*8450*/  SHFL.IDX PT, R15, R14, RZ, 0x181f ;  /* 0x00181fff0e0f7589 */ /* 0x000e6800000e0000 */
[----:B------:R-:W5:Y:S04]  /*8460*/  SHFL.IDX PT, R16, R12, RZ, 0x181f ;  /* 0x00181fff0c107589 */ /* 0x000f6800000e0000 */
[----:B------:R-:W3:Y:S02]  /*8470*/  SHFL.IDX PT, R9, R12, 0x1, 0x181f ;  /* 0x00381f000c097f89 */ /* 0x000ee400000e0000 */
[----:B--2---:R-:W-:-:S04]  /*8480*/  @P0 IMAD.WIDE R32, R223, 0x2, R20 ;  /* 0x00000002df200825 */ /* 0x004fc800078e0214 */
[--C-:B------:R-:W-:Y:S01]  /*8490*/  @P0 IMAD.WIDE R30, R230, 0x2, R20.reuse ;  /* 0x00000002e61e0825 */ /* 0x100fe200078e0214 */
[----:B------:R2:W-:Y:S01]  /*84a0*/  @P0 LDGSTS.E.BYPASS.LTC128B.128 [R141+0xd100], [R32.64], !P4 ;  /* 0x0d100000208d0fae */ /* 0x0005e2000e101d46 */
[----:B------:R-:W-:Y:S02]  /*84b0*/  ISETP.GE.AND P4, PT, R223, c[0x0][0x1d4], PT ;  /* 0x00007500df007a0c */ /* 0x000fe40003f86270 */
[----:B------:R-:W-:Y:S01]  /*84c0*/  @P0 IMAD.WIDE R34, R205, 0x2, R20 ;  /* 0x00000002cd220825 */ /* 0x000fe200078e0214 */
[----:B------:R2:W-:Y:S03]  /*84d0*/  @P0 LDGSTS.E.BYPASS.LTC128B.128 [R141+0xf100], [R30.64], !P5 ;  /* 0x0f1000001e8d0fae */ /* 0x0005e6000e901d46 */
[----:B------:R-:W-:Y:S01]  /*84e0*/  IMAD.WIDE R20, R223, 0x2, RZ ;  /* 0x00000002df147825 */ /* 0x000fe200078e02ff */
[----:B------:R2:W-:Y:S03]  /*84f0*/  @P0 LDGSTS.E.BYPASS.LTC128B.128 [R141+0x11100], [R34.64], !P6 ;  /* 0x11100000228d0fae */ /* 0x0005e6000f101d46 */
[----:B----4-:R-:W-:Y:S01]  /*8500*/  IMAD.WIDE R26, R205, 0x2, RZ ;  /* 0x00000002cd1a7825 */ /* 0x010fe200078e02ff */
[C---:B-1----:R-:W-:Y:S01]  /*8510*/  IADD3 R24, P0, R15.reuse, R20, RZ ;  /* 0x000000140f187210 */ /* 0x042fe20007f1e0ff */
[----:B------:R-:W0:Y:S04]  /*8520*/  LDGDEPBAR ;  /* 0x00000000000079af */ /* 0x000e280000000000 */
[----:B-----5:R-:W-:Y:S01]  /*8530*/  IMAD.X R25, R16, 0x1, R21, P0 ;  /* 0x0000000110197824 */ /* 0x020fe200000e0615 */
[----:B---3--:R-:W-:-:S05]  /*8540*/  IADD3 R22, P0, R15, R28, RZ ;  /* 0x0000001c0f167210 */ /* 0x008fca0007f1e0ff */
[----:B------:R-:W-:Y:S01]  /*8550*/  IMAD.X R23, R16, 0x1, R29, P0 ;  /* 0x0000000110177824 */ /* 0x000fe200000e061d */
[----:B------:R-:W-:-:S05]  /*8560*/  IADD3 R14, P0, R15, R26, RZ ;  /* 0x0000001a0f0e7210 */ /* 0x000fca0007f1e0ff */
[----:B------:R-:W-:Y:S01]  /*8570*/  IMAD.X R15, R16, 0x1, R27, P0 ;  /* 0x00000001100f7824 */ /* 0x000fe200000e061b */
[----:B------:R-:W-:-:S05]  /*8580*/  IADD3 R20, P0, R20, R17, RZ ;  /* 0x0000001114147210 */ /* 0x000fca0007f1e0ff */
[----:B------:R-:W-:Y:S01]  /*8590*/  IMAD.X R21, R21, 0x1, R9, P0 ;  /* 0x0000000115157824 */ /* 0x000fe200000e0609 */
[----:B------:R-:W-:-:S05]  /*85a0*/  IADD3 R28, P0, R28, R17, RZ ;  /* 0x000000111c1c7210 */ /* 0x000fca0007f1e0ff */
[----:B------:R-:W-:Y:S01]  /*85b0*/  IMAD.X R29, R29, 0x1, R9, P0 ;  /* 0x000000011d1d7824 */ /* 0x000fe200000e0609 */
[----:B------:R-:W-:-:S05]  /*85c0*/  IADD3 R16, P0, R26, R17, RZ ;  /* 0x000000111a107210 */ /* 0x000fca0007f1e0ff */
[----:B------:R-:W-:Y:S01]  /*85d0*/  IMAD.X R17, R27, 0x1, R9, P0 ;  /* 0x000000011b117824 */ /* 0x000fe200000e0609 */
[C---:B------:R-:W-:Y:S02]  /*85e0*/  ISETP.LT.OR P0, PT, R8.reuse, 0x1, P4 ;  /* 0x000000010800780c */ /* 0x040fe40002701670 */
[----:B------:R-:W-:Y:S02]  /*85f0*/  ISETP.LT.OR P4, PT, R8, 0x21, P4 ;  /* 0x000000210800780c */ /* 0x000fe40002781670 */
[----:B------:R-:W-:-:S09]  /*8600*/  IADD3 R27, R18, 0x18, RZ ;  /* 0x00000018121b7810 */ /* 0x000fd20007ffe0ff */
[----:B------:R2:W-:Y:S01]  /*8610*/  LDGSTS.E.BYPASS.LTC128B.128 [R141+0x100], [R24.64], !P0 ;  /* 0x00100000188d7fae */ /* 0x0005e2000c101d46 */
[C---:B------:R-:W-:Y:S02]  /*8620*/  ISETP.LT.OR P0, PT, R8.reuse, 0x1, P3 ;  /* 0x000000010800780c */ /* 0x040fe40001f01670 */
[----:B------:R-:W-:-:S11]  /*8630*/  ISETP.LT.OR P3, PT, R8, 0x21, P3 ;  /* 0x000000210800780c */ /* 0x000fd60001f61670 */
[----:B------:R2:W-:Y:S01]  /*8640*/  LDGSTS.E.BYPASS.LTC128B.128 [R141+0x2100], [R22.64], !P0 ;  /* 0x02100000168d7fae */ /* 0x0005e2000c101d46 */
[----:B------:R-:W-:-:S04]  /*8650*/  ISETP.GE.AND P0, PT, R13, c[0x0][0x1d4], PT ;  /* 0x000075000d007a0c */ /* 0x000fc80003f06270 */
[C---:B------:R-:W-:Y:S02]  /*8660*/  ISETP.LT.OR P5, PT, R8.reuse, 0x1, P0 ;  /* 0x000000010800780c */ /* 0x040fe400007a1670 */
[----:B------:R-:W-:-:S11]  /*8670*/  ISETP.LT.OR P0, PT, R8, 0x21, P0 ;  /* 0x000000210800780c */ /* 0x000fd60000701670 */
[----:B------:R2:W-:Y:S01]  /*8680*/  LDGSTS.E.BYPASS.LTC128B.128 [R141+0x4100], [R14.64], !P5 ;  /* 0x041000000e8d7fae */ /* 0x0005e2000e901d46 */
[----:B------:R-:W-:-:S03]  /*8690*/  ISETP.GT.AND P5, PT, R209, 0x3f, PT ;  /* 0x0000003fd100780c */ /* 0x000fc60003fa4270 */
[----:B------:R2:W-:Y:S01]  /*86a0*/  LDGSTS.E.BYPASS.LTC128B.128 [R141+0x1100], [R20.64], !P4 ;  /* 0x01100000148d7fae */ /* 0x0005e2000e101d46 */
[----:B------:R-:W-:-:S03]  /*86b0*/  ISETP.GT.AND P4, PT, R10, R201, PT ;  /* 0x000000c90a00720c */ /* 0x000fc60003f84270 */
[----:B------:R2:W-:Y:S04]  /*86c0*/  LDGSTS.E.BYPASS.LTC128B.128 [R141+0x3100], [R28.64], !P3 ;  /* 0x031000001c8d7fae */ /* 0x0005e8000d901d46 */
[----:B------:R2:W-:Y:S04]  /*86d0*/  LDGSTS.E.BYPASS.LTC128B.128 [R141+0x5100], [R16.64], !P0 ;  /* 0x05100000108d7fae */ /* 0x0005e8000c101d46 */
[----:B------:R-:W0:Y:S02]  /*86e0*/  LDGDEPBAR ;  /* 0x00000000000079af */ /* 0x000e240000000000 */
        /* <DEDUP_REMOVED lines=12> */
[----:B------:R-:W3:Y:S01]  /*87b0*/  @!P5 LDG.E R207, [R12.64] ;  /* 0x000000060ccfd981 */ /* 0x000ee2000c1e1900 */
[----:B------:R-:W-:-:S04]  /*87c0*/  IMAD.MOV R7, RZ, RZ, -R7 ;  /* 0x000000ffff077224 */ /* 0x000fc800078e0a07 */
[----:B------:R-:W-:-:S04]  /*87d0*/  IMAD R208, R7, c[0x0][0x2b8], R208 ;  /* 0x0000ae0007d07a24 */ /* 0x000fc800078e02d0 */
[----:B------:R-:W-:Y:S01]  /*87e0*/  IMAD.WIDE.U32 R8, R208, c[0x0][0x1e0], RZ ;  /* 0x00007800d0087a25 */ /* 0x000fe200078e00ff */
[----:B------:R-:W-:-:S05]  /*87f0*/  SHF.R.S32.HI R7, RZ, 0x1f, R208 ;  /* 0x0000001fff077819 */ /* 0x000fca00000114d0 */
[----:B------:R-:W-:-:S04]  /*8800*/  IMAD R7, R7, c[0x0][0x1e0], RZ ;  /* 0x0000780007077a24 */ /* 0x000fc800078e02ff */
[----:B------:R-:W-:-:S04]  /*8810*/  IMAD R7, R208, c[0x0][0x1e4], R7 ;  /* 0x00007900d0077a24 */ /* 0x000fc800078e0207 */
[----:B------:R-:W-:Y:S01]  /*8820*/  IMAD.IADD R9, R9, 0x1, R7 ;  /* 0x0000000109097824 */ /* 0x000fe200078e0207 */
[----:B---3--:R-:W-:-:S03]  /*8830*/  SHF.R.S32.HI R7, RZ, 0x1f, R207 ;  /* 0x0000001fff077819 */ /* 0x008fc600000114cf */
[----:B------:R-:W-:-:S04]  /*8840*/  IMAD.WIDE.U32 R8, R207, c[0x0][0x1f0], R8 ;  /* 0x00007c00cf087a25 */ /* 0x000fc800078e0008 */
[----:B------:R-:W-:Y:S01]  /*8850*/  IMAD R10, R7, c[0x0][0x1f0], RZ ;  /* 0x00007c00070a7a24 */ /* 0x000fe200078e02ff */
[----:B------:R-:W-:-:S03]  /*8860*/  IADD3 R8, P0, R214, R8, RZ ;  /* 0x00000008d6087210 */ /* 0x000fc60007f1e0ff */
[----:B------:R-:W-:-:S05]  /*8870*/  IMAD R10, R207, c[0x0][0x1f4], R10 ;  /* 0x00007d00cf0a7a24 */ /* 0x000fca00078e020a */
[----:B--2---:R-:W-:Y:S02]  /*8880*/  IADD3.X R15, R199, R9, R10, P0, !PT ;  /* 0x00000009c70f7210 */ /* 0x004fe400007fe40a */
[----:B------:R-:W-:-:S04]  /*8890*/  LEA R7, P0, R8, c[0x0][0x1c8], 0x1 ;  /* 0x0000720008077a11 */ /* 0x000fc800078008ff */
[----:B------:R-:W-:Y:S01]  /*88a0*/  LEA.HI.X R15, R8, c[0x0][0x1cc], R15, 0x1, P0 ;  /* 0x00007300080f7a11 */ /* 0x000fe200000f0c0f */
[----:B------:R-:W-:Y:S06]  /*88b0*/  BRA.DIV ~URZ, `(.L_x_1230) ;  /* 0x000106c27f007947 */ /* 0x000fec000b800000 */
[----:B------:R1:W2:Y:S02]  /*88c0*/  SHFL.IDX PT, R17, R15, RZ, 0x181f ;  /* 0x00181fff0f117589 */ /* 0x0002a400000e0000 */
.L_x_1335:
[----:B------:R-:W-:Y:S05]  /*88d0*/  BRA.DIV ~URZ, `(.L_x_1231) ;  /* 0x000107227f007947 */ /* 0x000fea000b800000 */
[----:B------:R-:W3:Y:S01]  /*88e0*/  SHFL.IDX PT, R14, R7, RZ, 0x181f ;  /* 0x00181fff070e7589 */ /* 0x000ee200000e0000 */
[C---:B------:R-:W-:Y:S01]  /*88f0*/  IMAD.SHL.U32 R9, R223.reuse, 0x2, RZ ;  /* 0x00000002df097824 */ /* 0x040fe200078e00ff */
[----:B------:R-:W-:Y:S01]  /*8900*/  SHF.L.U64.HI R8, R223, 0x1, R140 ;  /* 0x00000001df087819 */ /* 0x000fe2000001028c */
[C---:B------:R-:W-:Y:S01]  /*8910*/  IMAD.SHL.U32 R11, R230.reuse, 0x2, RZ ;  /* 0x00000002e60b7824 */ /* 0x040fe200078e00ff */
[----:B------:R-:W-:Y:S01]  /*8920*/  SHF.L.U64.HI R10, R230, 0x1, R227 ;  /* 0x00000001e60a7819 */ /* 0x000fe200000102e3 */
[C---:B------:R-:W-:Y:S01]  /*8930*/  IMAD.SHL.U32 R13, R205.reuse, 0x2, RZ ;  /* 0x00000002cd0d7824 */ /* 0x040fe200078e00ff */
[----:B------:R-:W-:Y:S01]  /*8940*/  SHF.L.U64.HI R12, R205, 0x1, R202 ;  /* 0x00000001cd0c7819 */ /* 0x000fe200000102ca */
[----:B-1----:R-:W1:Y:S01]  /*8950*/  SHFL.IDX PT, R15, R15, 0x1, 0x181f ;  /* 0x00381f000f0f7f89 */ /* 0x002e6200000e0000 */
[----:B------:R-:W-:-:S03]  /*8960*/  ISETP.GE.AND P3, PT, R229, c[0x0][0x1d4], PT ;  /* 0x00007500e5007a0c */ /* 0x000fc60003f66270 */
[----:B------:R4:W2:Y:S01]  /*8970*/  SHFL.IDX PT, R240, R7, 0x1, 0x181f ;  /* 0x00381f0007f07f89 */ /* 0x0008a200000e0000 */
[----:B---3--:R-:W-:-:S05]  /*8980*/  IADD3 R22, P0, R14, R9, RZ ;  /* 0x000000090e167210 */ /* 0x008fca0007f1e0ff */
[----:B--2---:R-:W-:Y:S01]  /*8990*/  IMAD.X R23, R17, 0x1, R8, P0 ;  /* 0x0000000111177824 */ /* 0x004fe200000e0608 */
[----:B------:R-:W-:-:S05]  /*89a0*/  IADD3 R20, P0, R14, R11, RZ ;  /* 0x0000000b0e147210 */ /* 0x000fca0007f1e0ff */
[----:B------:R-:W-:Y:S01]  /*89b0*/  IMAD.X R21, R17, 0x1, R10, P0 ;  /* 0x0000000111157824 */ /* 0x000fe200000e060a */
[----:B------:R-:W-:Y:S02]  /*89c0*/  IADD3 R18, P0, R14, R13, RZ ;  /* 0x0000000d0e127210 */ /* 0x000fe40007f1e0ff */
[----:B------:R-:W-:-:S03]  /*89d0*/  SEL R14, RZ, 0x10, P3 ;  /* 0x00000010ff0e7807 */ /* 0x000fc60001800000 */
[----:B------:R-:W-:Y:S01]  /*89e0*/  IMAD.X R19, R17, 0x1, R12, P0 ;  /* 0x0000000111137824 */ /* 0x000fe200000e060c */
[----:B------:R-:W-:-:S04]  /*89f0*/  ISETP.GE.AND P0, PT, R223, c[0x0][0x1d4], PT ;  /* 0x00007500df007a0c */ /* 0x000fc80003f06270 */
[----:B------:R-:W-:-:S09]  /*8a00*/  SEL R16, RZ, 0x10, P0 ;  /* 0x00000010ff107807 */ /* 0x000fd20000000000 */
[----:B------:R4:W-:Y:S04]  /*8a10*/  LDGSTS.E.BYPASS.LTC128B.128 [R141+0x12100], [R22.64], !P0 ;  /* 0x12100000168d7fae */ /* 0x0009e8000c101d46 */
[----:B------:R4:W-:Y:S04]  /*8a20*/  LDGSTS.E.BYPASS.LTC128B.128 [R141+0x14100], [R20.64], !P3 ;  /* 0x14100000148d7fae */ /* 0x0009e8000d901d46 */
[----:B------:R4:W-:Y:S02]  /*8a30*/  LDGSTS.E.BYPASS.LTC128B.128 [R141+0x16100], [R18.64], !P6 ;  /* 0x16100000128d7fae */ /* 0x0009e4000f101d46 */
.L_x_1336:
[----:B-1--4-:R-:W-:Y:S02]  /*8a40*/  IADD3 R18, -R14, 0x10, RZ ;  /* 0x000000100e127810 */ /* 0x012fe40007ffe1ff */
[----:B------:R-:W-:-:S02]  /*8a50*/  IADD3 R7, -R16, 0x10, RZ ;  /* 0x0000001010077810 */ /* 0x000fc40007ffe1ff */
[----:B------:R-:W-:Y:S02]  /*8a60*/  LOP3.LUT R18, R18, 0xf, RZ, 0xc0, !PT ;  /* 0x0000000f12127812 */ /* 0x000fe400078ec0ff */
[----:B------:R-:W-:Y:S02]  /*8a70*/  LOP3.LUT R7, R7, 0xf, RZ, 0xc0, !PT ;  /* 0x0000000f07077812 */ /* 0x000fe400078ec0ff */
[----:B------:R-:W-:-:S04]  /*8a80*/  IADD3 R18, P3, P0, R18, R240, R11 ;  /* 0x000000f012127210 */ /* 0x000fc8000787e00b */
[-C--:B------:R-:W-:Y:S02]  /*8a90*/  IADD3.X R19, RZ, R15.reuse, R10, P3, P0 ;  /* 0x0000000fff137210 */ /* 0x080fe40001fe040a */
[----:B------:R-:W-:Y:S02]  /*8aa0*/  IADD3 R10, P3, P0, R7, R240, R9 ;  /* 0x000000f0070a7210 */ /* 0x000fe4000787e009 */
[----:B------:R-:W-:Y:S02]  /*8ab0*/  IADD3 R7, -R225, 0x10, RZ ;  /* 0x00000010e1077810 */ /* 0x000fe40007ffe1ff */
[----:B------:R-:W-:Y:S02]  /*8ac0*/  IADD3.X R11, RZ, R15, R8, P3, P0 ;  /* 0x0000000fff0b7210 */ /* 0x000fe40001fe0408 */
[----:B------:R-:W-:-:S04]  /*8ad0*/  LOP3.LUT R7, R7, 0xf, RZ, 0xc0, !PT ;  /* 0x0000000f07077812 */ /* 0x000fc800078ec0ff */
[----:B------:R-:W-:-:S04]  /*8ae0*/  IADD3 R240, P3, P0, R7, R240, R13 ;  /* 0x000000f007f07210 */ /* 0x000fc8000787e00d */
[----:B------:R-:W-:Y:S02]  /*8af0*/  IADD3.X R241, RZ, R15, R12, P3, P0 ;  /* 0x0000000ffff17210 */ /* 0x000fe40001fe040c */
[----:B------:R-:W-:-:S13]  /*8b00*/  ISETP.NE.U32.AND P0, PT, R16, RZ, PT ;  /* 0x000000ff1000720c */ /* 0x000fda0003f05070 */
[----:B------:R-:W-:Y:S01]  /*8b10*/  @!PT LDS RZ, [RZ] ;  /* 0x00000000fffff984 */ /* 0x000fe20000000800 */
[----:B------:R-:W-:Y:S01]  /*8b20*/  @!PT LDS RZ, [RZ] ;  /* 0x00000000fffff984 */ /* 0x000fe20000000800 */
[----:B------:R-:W-:Y:S01]  /*8b30*/  @!PT LDS RZ, [RZ] ;  /* 0x00000000fffff984 */ /* 0x000fe20000000800 */
[----:B------:R1:W-:Y:S01]  /*8b40*/  LDGSTS.E.BYPASS.LTC128B.128.ZFILL [R141+0x13100], [R10.64], P0 ;  /* 0x131000000a8d7fae */ /* 0x0003e20008141d46 */
[----:B------:R-:W-:-:S13]  /*8b50*/  ISETP.NE.U32.AND P0, PT, R14, RZ, PT ;  /* 0x000000ff0e00720c */ /* 0x000fda0003f05070 */
[----:B------:R1:W-:Y:S01]  /*8b60*/  LDGSTS.E.BYPASS.LTC128B.128.ZFILL [R141+0x15100], [R18.64], P0 ;  /* 0x15100000128d7fae */ /* 0x0003e20008141d46 */
[----:B------:R-:W-:-:S13]  /*8b70*/  ISETP.NE.U32.AND P0, PT, R225, RZ, PT ;  /* 0x000000ffe100720c */ /* 0x000fda0003f05070 */
[----:B------:R1:W-:Y:S02]  /*8b80*/  LDGSTS.E.BYPASS.LTC128B.128.ZFILL [R141+0x17100], [R240.64], P0 ;  /* 0x17100000f08d7fae */ /* 0x0003e40008141d46 */
.L_x_1229:
[----:B------:R-:W-:Y:S05]  /*8b90*/  BSYNC B0 ;  /* 0x0000000000007941 */ /* 0x000fea0003800000 */
.L_x_1228:
[----:B------:R-:W0:Y:S01]  /*8ba0*/  LDGDEPBAR ;  /* 0x00000000000079af */ /* 0x000e220000000000 */
[----:B------:R-:W-:Y:S01]  /*8bb0*/  BSSY B2, `(.L_x_1232) ;  /* 0x0000003000027945 */ /* 0x000fe20003800000 */
[----:B--2---:R-:W-:Y:S02]  /*8bc0*/  MOV R24, 0x8be0 ;  /* 0x00008be000187802 */ /* 0x004fe40000000f00 */
[----:B-1----:R-:W-:Y:S05]  /*8bd0*/  CALL.REL.NOINC `($_ZN7cutlass13device_kernelIN5flash19enable_sm80_to_sm89INS1_16FlashAttnFwdSm80INS1_25CollectiveMainloopFwdSm80ILi8ELi2ELb0EN4cute5tupleIJNS5_1CILi128EEENS7_ILi64EEENS7_ILi192EEEEEELi192ENS_10bfloat16_tEfNS_4arch4Sm80ELb0ELb1ELb0ELb1ELb1ELb1ELb1ELb0EEENS1_21CollectiveEpilogueFwdINS6_IJS8_SA_S9_EEENS6_IJNS7_ILi1EEESI_SI_EEESC_SE_Li256ELb1ELb1ELb0ELb0EEENS1_19SingleTileSchedulerILb1ELb0ELb1ELi128EEEEEEEEEvNT_6ParamsE$_ZZN5flash25CollectiveMainloopFwdSm80ILi8ELi2ELb0EN4cute5tupleIJNS1_1CILi128EEENS3_ILi64EEENS3_ILi192EEEEEELi192EN7cutlass10bfloat16_tEfNS8_4arch4Sm80ELb0ELb1ELb0ELb1ELb1ELb1ELb1ELb0EE3mmaINS_16FlashAttnFwdSm80ISC_NS_21CollectiveEpilogueFwdINS2_IJS4_S6_S5_EEENS2_IJNS3_ILi1EEESH_SH_EEES9_SB_Li256ELb1ELb1ELb0ELb0EEENS_19SingleTileSchedulerILb1ELb0ELb1ELi128EEEE13SharedStorageENS1_6TensorINS1_11ArrayEngineIfLm96EEENS1_6LayoutINS2_IJNS2_IJNS3_ILi2EEESS_EEESH_NS3_ILi24EEEEEENS2_IJNS2_IJSH_SS_EEENS3_ILi0EEENS3_ILi4EEEEEEEEEENS_7SoftmaxILi2ELi0EEEEEbRKNSC_6ParamsERT0_RT1_iRKNS_16SeqlenInfoQKNewKILb1ELb1EEENS2_IJiiiiEEERT_ENKUlvE_clEv) ;  /* 0x0001224000007944 */ /* 0x002fea0003c00000 */
[----:B------:R-:W-:Y:S05]  /*8be0*/  BSYNC B2 ;  /* 0x0000000000027941 */ /* 0x000fea0003800000 */
.L_x_1232:
[----:B------:R2:W5:Y:S01]  /*8bf0*/  LDL R7, [R1] ;  /* 0x0000000001077983 */ /* 0x0005620000100800 */
[----:B------:R-:W-:-:S04]  /*8c00*/  DEPBAR.LE SB0, 0x2 ;  /* 0x000080800000791a */ /* 0x000fc80000000000 */
[----:B------:R2:W5:Y:S01]  /*8c10*/  LDL R204, [R1+0x10] ;  /* 0x0000100001cc7983 */ /* 0x0005620000100800 */
[----:B------:R-:W-:Y:S01]  /*8c20*/  WARPSYNC 0xffffffff ;  /* 0xffffffff00007948 */ /* 0x000fe20003800000 */
[----:B------:R-:W-:Y:S01]  /*8c30*/  IMAD.SHL.U32 R187, R5, 0x2, RZ ;  /* 0x0000000205bb7824 */ /* 0x000fe200078e00ff */
[----:B------:R-:W-:Y:S01]  /*8c40*/  SHF.L.U32 R185, R2, 0x1, RZ ;  /* 0x0000000102b97819 */ /* 0x000fe200000006ff */
[----:B------:R-:W-:Y:S01]  /*8c50*/  IMAD.SHL.U32 R188, R6, 0x2, RZ ;  /* 0x0000000206bc7824 */ /* 0x000fe200078e00ff */
[----:B------:R-:W-:Y:S01]  /*8c60*/  BAR.SYNC.DEFER_BLOCKING 0x0 ;  /* 0x0000000000007b1d */ /* 0x000fe20000010000 */
[C---:B------:R-:W-:Y:S01]  /*8c70*/  LEA R190, R0.reuse, 0x18100, 0x1 ;  /* 0x0001810000be7811 */ /* 0x040fe200078e08ff */
[----:B------:R-:W-:Y:S02]  /*8c80*/  IMAD.SHL.U32 R20, R0, 0x2, RZ ;  /* 0x0000000200147824 */ /* 0x000fe400078e00ff */
[----:B------:R-:W-:Y:S01]  /*8c90*/  IMAD.IADD R6, R188, 0x1, R185 ;  /* 0x00000001bc067824 */ /* 0x000fe200078e02b9 */
[----:B------:R-:W-:Y:S01]  /*8ca0*/  IADD3 R186, R190, R187, RZ ;  /* 0x000000bbbeba7210 */ /* 0x000fe20007ffe0ff */
[----:B------:R-:W-:Y:S01]  /*8cb0*/  BSSY B0, `(.L_x_1233) ;  /* 0x0000048000007945 */ /* 0x000fe20003800000 */
[----:B------:R-:W-:Y:S01]  /*8cc0*/  IADD3 R178, R188, 0xc100, RZ ;  /* 0x0000c100bcb27810 */ /* 0x000fe20007ffe0ff */
[----:B------:R-:W3:Y:S04]  /*8cd0*/  LDSM.16.M88.4 R20, [R20+0x18100] ;  /* 0x018100001414783b */ /* 0x000ee80000000200 */
[----:B------:R2:W4:Y:S04]  /*8ce0*/  LDSM.16.M88.4 R64, [R188+0xc100] ;  /* 0x00c10000bc40783b */ /* 0x0005280000000200 */
[----:B------:R2:W1:Y:S04]  /*8cf0*/  LDSM.16.M88.4 R56, [R188+0xc900] ;  /* 0x00c90000bc38783b */ /* 0x0004680000000200 */
[----:B------:R2:W1:Y:S04]  /*8d00*/  LDSM.16.M88.4 R48, [R188+0xd100] ;  /* 0x00d10000bc30783b */ /* 0x0004680000000200 */
[----:B-1----:R2:W1:Y:S04]  /*8d10*/  LDSM.16.M88.4 R12, [R188+0xd900] ;  /* 0x00d90000bc0c783b */ /* 0x0024680000000200 */
        /* <DEDUP_REMOVED lines=8> */
[----:B------:R-:W-:-:S03]  /*8da0*/  SHF.R.S32.HI R0, RZ, 0x1f, R207 ;  /* 0x0000001fff007819 */ /* 0x000fc600000114cf */
[----:B------:R-:W-:Y:S02]  /*8db0*/  IMAD R5, R5, c[0x0][0x208], RZ ;  /* 0x0000820005057a24 */ /* 0x000fe400078e02ff */
[----:B------:R-:W-:Y:S02]  /*8dc0*/  IMAD R0, R0, c[0x0][0x218], RZ ;  /* 0x0000860000007a24 */ /* 0x000fe400078e02ff */
[----:B------:R-:W-:Y:S02]  /*8dd0*/  IMAD R2, R208, c[0x0][0x20c], R5 ;  /* 0x00008300d0027a24 */ /* 0x000fe400078e0205 */
[----:B------:R-:W-:-:S03]  /*8de0*/  IMAD R17, R207, c[0x0][0x21c], R0 ;  /* 0x00008700cf117a24 */ /* 0x000fc600078e0200 */
[----:B------:R-:W-:-:S05]  /*8df0*/  IADD3 R9, R9, R2, RZ ;  /* 0x0000000209097210 */ /* 0x000fca0007ffe0ff */
[----:B------:R-:W-:-:S05]  /*8e00*/  IMAD.WIDE.U32 R8, R207, c[0x0][0x218], R8 ;  /* 0x00008600cf087a25 */ /* 0x000fca00078e0008 */
[----:B------:R-:W-:-:S04]  /*8e10*/  IADD3 R2, P0, R212, R8, RZ ;  /* 0x00000008d4027210 */ /* 0x000fc80007f1e0ff */
[----:B------:R-:W-:Y:S02]  /*8e20*/  IADD3.X R17, R198, R9, R17, P0, !PT ;  /* 0x00000009c6117210 */ /* 0x000fe400007fe411 */
[----:B------:R-:W-:-:S04]  /*8e30*/  LEA R0, P0, R2, c[0x0][0x1f8], 0x1 ;  /* 0x00007e0002007a11 */ /* 0x000fc800078008ff */
[----:B------:R-:W-:Y:S01]  /*8e40*/  LEA.HI.X R17, R2, c[0x0][0x1fc], R17, 0x1, P0 ;  /* 0x00007f0002117a11 */ /* 0x000fe200000f0c11 */
[----:B------:R-:W-:Y:S06]  /*8e50*/  BRA.DIV ~URZ, `(.L_x_1235) ;  /* 0x000104427f007947 */ /* 0x000fec000b800000 */
[----:B------:R2:W4:Y:S02]  /*8e60*/  SHFL.IDX PT, R19, R17, RZ, 0x181f ;  /* 0x00181fff11137589 */ /* 0x00052400000e0000 */
.L_x_1337:
[----:B------:R-:W-:Y:S05]  /*8e70*/  BRA.DIV ~URZ, `(.L_x_1236) ;  /* 0x000104a27f007947 */ /* 0x000fea000b800000 */
[----:B------:R-:W2:Y:S01]  /*8e80*/  SHFL.IDX PT, R16, R0, RZ, 0x181f ;  /* 0x00181fff00107589 */ /* 0x000ea200000e0000 */
[C---:B------:R-:W-:Y:S01]  /*8e90*/  IMAD.SHL.U32 R5, R223.reuse, 0x2, RZ ;  /* 0x00000002df057824 */ /* 0x040fe200078e00ff */
[----:B------:R-:W-:Y:S01]  /*8ea0*/  SHF.L.U64.HI R2, R223, 0x1, R140 ;  /* 0x00000001df027819 */ /* 0x000fe2000001028c */
[C---:B------:R-:W-:Y:S01]  /*8eb0*/  IMAD.SHL.U32 R9, R230.reuse, 0x2, RZ ;  /* 0x00000002e6097824 */ /* 0x040fe200078e00ff */
[----:B------:R-:W-:Y:S01]  /*8ec0*/  SHF.L.U64.HI R8, R230, 0x1, R227 ;  /* 0x00000001e6087819 */ /* 0x000fe200000102e3 */
[----:B------:R-:W-:Y:S01]  /*8ed0*/  IMAD.SHL.U32 R11, R205, 0x2, RZ ;  /* 0x00000002cd0b7824 */ /* 0x000fe200078e00ff */
[----:B------:R-:W-:Y:S01]  /*8ee0*/  ISETP.GE.AND P4, PT, R223, c[0x0][0x1d4], PT ;  /* 0x00007500df007a0c */ /* 0x000fe20003f86270 */
[----:B--2---:R-:W2:Y:S01]  /*8ef0*/  SHFL.IDX PT, R17, R17, 0x1, 0x181f ;  /* 0x00381f0011117f89 */ /* 0x004ea200000e0000 */
[----:B------:R-:W-:Y:S02]  /*8f00*/  ISETP.GE.AND P3, PT, R229, c[0x0][0x1d4], PT ;  /* 0x00007500e5007a0c */ /* 0x000fe40003f66270 */
[----:B------:R-:W-:Y:S01]  /*8f10*/  SHF.L.U64.HI R10, R205, 0x1, R202 ;  /* 0x00000001cd0a7819 */ /* 0x000fe200000102ca */
[----:B------:R4:W3:Y:S01]  /*8f20*/  SHFL.IDX PT, R240, R0, 0x1, 0x181f ;  /* 0x00381f0000f07f89 */ /* 0x0008e200000e0000 */
[----:B------:R-:W-:-:S02]  /*8f30*/  SEL R18, RZ, 0x10, P4 ;  /* 0x00000010ff127807 */ /* 0x000fc40002000000 */
[----:B------:R-:W-:-:S05]  /*8f40*/  IADD3 R32, P0, R16, R5, RZ ;  /* 0x0000000510207210 */ /* 0x000fca0007f1e0ff */
[----:B----4-:R-:W-:Y:S01]  /*8f50*/  IMAD.X R33, R19, 0x1, R2, P0 ;  /* 0x0000000113217824 */ /* 0x010fe200000e0602 */
[----:B------:R-:W-:-:S04]  /*8f60*/  IADD3 R26, P0, R16, R9, RZ ;  /* 0x00000009101a7210 */ /* 0x000fc80007f1e0ff */
[----:B------:R4:W-:Y:S01]  /*8f70*/  LDGSTS.E.BYPASS.LTC128B.128 [R203+0x6000], [R32.64], !P4 ;  /* 0x0600000020cb7fae */ /* 0x0009e2000e101d46 */
[C---:B------:R-:W-:Y:S01]  /*8f80*/  IMAD.X R27, R19.reuse, 0x1, R8, P0 ;  /* 0x00000001131b7824 */ /* 0x040fe200000e0608 */
[----:B------:R-:W-:Y:S02]  /*8f90*/  IADD3 R24, P0, R16, R11, RZ ;  /* 0x0000000b10187210 */ /* 0x000fe40007f1e0ff */
[----:B------:R-:W-:Y:S02]  /*8fa0*/  SEL R16, RZ, 0x10, P3 ;  /* 0x00000010ff107807 */ /* 0x000fe40001800000 */
[----:B------:R4:W-:Y:S01]  /*8fb0*/  LDGSTS.E.BYPASS.LTC128B.128 [R203+0x8000], [R26.64], !P3 ;  /* 0x080000001acb7fae */ /* 0x0009e2000d901d46 */
[----:B------:R-:W-:-:S05]  /*8fc0*/  IMAD.X R25, R19, 0x1, R10, P0 ;  /* 0x0000000113197824 */ /* 0x000fca00000e060a */
[----:B------:R4:W-:Y:S03]  /*8fd0*/  LDGSTS.E.BYPASS.LTC128B.128 [R203+0xa000], [R24.64], !P6 ;  /* 0x0a00000018cb7fae */ /* 0x0009e6000f101d46 */
.L_x_1338:
[----:B--23--:R-:W-:-:S04]  /*8fe0*/  IADD3 R0, -R16, 0x10, RZ ;  /* 0x0000001010007810 */ /* 0x00cfc80007ffe1ff */
[----:B------:R-:W-:-:S04]  /*8ff0*/  LOP3.LUT R0, R0, 0xf, RZ, 0xc0, !PT ;  /* 0x0000000f00007812 */ /* 0x000fc800078ec0ff */
[----:B----4-:R-:W-:Y:S02]  /*9000*/  IADD3 R24, P3, P0, R0, R240, R9 ;  /* 0x000000f000187210 */ /* 0x010fe4000787e009 */
[----:B------:R-:W-:Y:S02]  /*9010*/  IADD3 R0, -R18, 0x10, RZ ;  /* 0x0000001012007810 */ /* 0x000fe40007ffe1ff */
[----:B------:R-:W-:Y:S02]  /*9020*/  IADD3.X R25, RZ, R17, R8, P3, P0 ;  /* 0x00000011ff197210 */ /* 0x000fe40001fe0408 */
[----:B------:R-:W-:-:S04]  /*9030*/  LOP3.LUT R0, R0, 0xf, RZ, 0xc0, !PT ;  /* 0x0000000f00007812 */ /* 0x000fc800078ec0ff */
        /* <DEDUP_REMOVED lines=15> */
.L_x_1234:
[----:B------:R-:W-:Y:S05]  /*9130*/  BSYNC B0 ;  /* 0x0000000000007941 */ /* 0x000fea0003800000 */
.L_x_1233:
[----:B------:R-:W0:Y:S01]  /*9140*/  LDGDEPBAR ;  /* 0x00000000000079af */ /* 0x000e220000000000 */
[----:B------:R-:W-:Y:S02]  /*9150*/  WARPSYNC 0xffffffff ;  /* 0xffffffff00007948 */ /* 0x000fe40003800000 */
[----:B------:R-:W-:Y:S01]  /*9160*/  IMAD.MOV.U32 R0, RZ, RZ, 0x40 ;  /* 0x00000040ff007424 */ /* 0x000fe200078e00ff */
[----:B--2---:R-:W2:Y:S01]  /*9170*/  LDL R5, [R1+0x4] ;  /* 0x0000040001057983 */ /* 0x004ea20000100800 */
[C---:B---34-:R-:W-:Y:S01]  /*9180*/  HMMA.16816.F32.BF16 R16, R20.reuse, R64, RZ ;  /* 0x000000401410723c */ /* 0x058fe200000418ff */
[C---:B------:R-:W-:Y:S01]  /*9190*/  IMAD R184, R3.reuse, 0x2, R190 ;  /* 0x0000000203b87824 */ /* 0x040fe200078e02be */
[----:B------:R-:W-:Y:S01]  /*91a0*/  ULDC UR4, c[0x0][0x324] ;  /* 0x0000c90000047ab9 */ /* 0x000fe20000000800 */
[----:B------:R-:W-:Y:S01]  /*91b0*/  SEL R177, R0, 0xffffffc0, !P2 ;  /* 0xffffffc000b17807 */ /* 0x000fe20005000000 */
[----:B------:R-:W-:Y:S01]  /*91c0*/  IMAD R183, R3, 0x2, R186 ;  /* 0x0000000203b77824 */ /* 0x000fe200078e02ba */
[----:B------:R-:W-:Y:S01]  /*91d0*/  ULOP3.LUT UR4, URZ, UR4, URZ, 0x33, !UPT ;  /* 0x000000043f047292 */ /* 0x000fe2000f8e333f */
[----:B------:R-:W-:Y:S01]  /*91e0*/  LDSM.16.M88.4 R8, [R184] ;  /* 0x00000000b808783b */ /* 0x000fe20000000200 */
[----:B------:R-:W-:Y:S01]  /*91f0*/  IMAD.MOV.U32 R143, RZ, RZ, 0x1 ;  /* 0x00000001ff8f7424 */ /* 0x000fe200078e00ff */
[----:B------:R-:W-:Y:S01]  /*9200*/  HMMA.16816.F32.BF16 R60, R20, R56, RZ ;  /* 0x00000038143c723c */ /* 0x000fe200000418ff */
[----:B------:R-:W-:-:S02]  /*9210*/  IMAD.IADD R2, R188, 0x1, R177 ;  /* 0x00000001bc027824 */ /* 0x000fc400078e02b1 */
[----:B------:R-:W-:Y:S01]  /*9220*/  IMAD.IADD R0, R177, 0x1, R6 ;  /* 0x00000001b1007824 */ /* 0x000fe200078e0206 */
[C---:B------:R-:W-:Y:S02]  /*9230*/  ISETP.NE.AND P0, PT, R143.reuse, c[0x0][0x2c4], PT ;  /* 0x0000b1008f007a0c */ /* 0x040fe40003f05270 */
[----:B------:R-:W3:Y:S01]  /*9240*/  LDSM.16.M88.4 R76, [R2+0xc100] ;  /* 0x00c10000024c783b */ /* 0x000ee20000000200 */
[----:B------:R-:W-:Y:S01]  /*9250*/  ISETP.LE.AND P3, PT, R143, c[0x0][0x32c], PT ;  /* 0x0000cb008f007a0c */ /* 0x000fe20003f63270 */
[C---:B------:R-:W-:Y:S02]  /*9260*/  HMMA.16816.F32.BF16 R52, R20.reuse, R48, RZ ;  /* 0x000000301434723c */ /* 0x040fe400000418ff */
[----:B------:R-:W4:Y:S04]  /*9270*/  LDSM.16.M88.4 R72, [R2+0xc900] ;  /* 0x00c900000248783b */ /* 0x000f280000000200 */
[----:B------:R-:W1:Y:S02]  /*9280*/  LDSM.16.M88.4 R24, [R2+0xd900] ;  /* 0x00d900000218783b */ /* 0x000e640000000200 */
[C---:B------:R-:W-:Y:S02]  /*9290*/  HMMA.16816.F32.BF16 R64, R20.reuse, R66, RZ ;  /* 0x000000421440723c */ /* 0x040fe400000418ff */
[----:B------:R-:W1:Y:S04]  /*92a0*/  LDSM.16.M88.4 R32, [R2+0xd100] ;  /* 0x00d100000220783b */ /* 0x000e680000000200 */
[----:B------:R-:W-:Y:S02]  /*92b0*/  LDSM.16.M88.4 R84, [R0+0xc100] ;  /* 0x00c100000054783b */ /* 0x000fe40000000200 */
[C---:B------:R-:W-:Y:S08]  /*92c0*/  HMMA.16816.F32.BF16 R56, R20.reuse, R58, RZ ;  /* 0x0000003a1438723c */ /* 0x040ff000000418ff */
[C---:B------:R-:W-:Y:S08]  /*92d0*/  HMMA.16816.F32.BF16 R48, R20.reuse, R50, RZ ;  /* 0x000000321430723c */ /* 0x040ff000000418ff */
[C---:B-1----:R-:W-:Y:S08]  /*92e0*/  HMMA.16816.F32.BF16 R44, R20.reuse, R12, RZ ;  /* 0x0000000c142c723c */ /* 0x042ff000000418ff */
[----:B------:R-:W-:Y:S01]  /*92f0*/  HMMA.16816.F32.BF16 R20, R20, R14, RZ ;  /* 0x0000000e1414723c */ /* 0x000fe200000418ff */
[----:B------:R-:W1:Y:S07]  /*9300*/  LDSM.16.M88.4 R12, [R183] ;  /* 0x00000000b70c783b */ /* 0x000e6e0000000200 */
[C---:B------:R-:W-:Y:S08]  /*9310*/  HMMA.16816.F32.BF16 R16, R40.reuse, R80, R16 ;  /* 0x000000502810723c */ /* 0x040ff00000041810 */
[C---:B------:R-:W-:Y:S08]  /*9320*/  HMMA.16816.F32.BF16 R60, R40.reuse, R68, R60 ;  /* 0x00000044283c723c */ /* 0x040ff0000004183c */
[C---:B------:R-:W-:Y:S01]  /*9330*/  HMMA.16816.F32.BF16 R64, R40.reuse, R82, R64 ;  /* 0x000000522840723c */ /* 0x040fe20000041840 */
[----:B------:R-:W-:Y:S07]  /*9340*/  LDSM.16.M88.4 R80, [R188+0xe100] ;  /* 0x00e10000bc50783b */ /* 0x000fee0000000200 */
[C---:B------:R-:W-:Y:S01]  /*9350*/  HMMA.16816.F32.BF16 R56, R40.reuse, R70, R56 ;  /* 0x000000462838723c */ /* 0x040fe20000041838 */
[----:B------:R-:W1:Y:S07]  /*9360*/  LDSM.16.M88.4 R68, [R0+0xc900] ;  /* 0x00c900000044783b */ /* 0x000e6e0000000200 */
[C---:B------:R-:W-:Y:S08]  /*9370*/  HMMA.16816.F32.BF16 R52, R40.reuse, R36, R52 ;  /* 0x000000242834723c */ /* 0x040ff00000041834 */
[C---:B------:R-:W-:Y:S01]  /*9380*/  HMMA.16816.F32.BF16 R48, R40.reuse, R38, R48 ;  /* 0x000000262830723c */ /* 0x040fe20000041830 */
[----:B------:R-:W-:Y:S07]  /*9390*/  LDSM.16.M88.4 R36, [R0+0xd100] ;  /* 0x00d100000024783b */ /* 0x000fee0000000200 */
[C---:B------:R-:W-:Y:S08]  /*93a0*/  HMMA.16816.F32.BF16 R44, R40.reuse, R28, R44 ;  /* 0x0000001c282c723c */ /* 0x040ff0000004182c */
[----:B------:R-:W-:Y:S01]  /*93b0*/  HMMA.16816.F32.BF16 R40, R40, R30, R20 ;  /* 0x0000001e2828723c */ /* 0x000fe20000041814 */
[----:B------:R-:W1:Y:S04]  /*93c0*/  LDSM.16.M88.4 R28, [R0+0xd900] ;  /* 0x00d90000001c783b */ /* 0x000e680000000200 */
[----:B------:R-:W1:Y:S03]  /*93d0*/  LDSM.16.M88.4 R20, [R190+0x4000] ;  /* 0x00400000be14783b */ /* 0x000e660000000200 */
[C---:B---3--:R-:W-:Y:S08]  /*93e0*/  HMMA.16816.F32.BF16 R16, R8.reuse, R76, R16 ;  /* 0x0000004c0810723c */ /* 0x048ff00000041810 */
[C---:B----4-:R-:W-:Y:S08]  /*93f0*/  HMMA.16816.F32.BF16 R60, R8.reuse, R72, R60 ;  /* 0x00000048083c723c */ /* 0x050ff0000004183c */
[C---:B------:R-:W-:Y:S08]  /*9400*/  HMMA.16816.F32.BF16 R44, R8.reuse, R24, R44 ;  /* 0x00000018082c723c */ /* 0x040ff0000004182c */
[C---:B------:R-:W-:Y:S01]  /*9410*/  HMMA.16816.F32.BF16 R40, R8.reuse, R26, R40 ;  /* 0x0000001a0828723c */ /* 0x040fe20000041828 */
[----:B------:R-:W-:Y:S07]  /*9420*/  LDSM.16.M88.4 R24, [R188+0xf900] ;  /* 0x00f90000bc18783b */ /* 0x000fee0000000200 */
[C---:B------:R-:W-:Y:S01]  /*9430*/  HMMA.16816.F32.BF16 R64, R8.reuse, R78, R64 ;  /* 0x0000004e0840723c */ /* 0x040fe20000041840 */
[----:B------:R-:W3:Y:S07]  /*9440*/  LDSM.16.M88.4 R76, [R188+0xe900] ;  /* 0x00e90000bc4c783b */ /* 0x000eee0000000200 */
[C---:B------:R-:W-:Y:S01]  /*9450*/  HMMA.16816.F32.BF16 R56, R8.reuse, R74, R56 ;  /* 0x0000004a0838723c */ /* 0x040fe20000041838 */
[----:B------:R-:W-:Y:S07]  /*9460*/  LDSM.16.M88.4 R72, [R6+0xe100] ;  /* 0x00e100000648783b */ /* 0x000fee0000000200 */
[C---:B------:R-:W-:Y:S08]  /*9470*/  HMMA.16816.F32.BF16 R52, R8.reuse, R32, R52 ;  /* 0x000000200834723c */ /* 0x040ff00000041834 */
[----:B------:R-:W-:Y:S01]  /*9480*/  HMMA.16816.F32.BF16 R48, R8, R34, R48 ;  /* 0x000000220830723c */ /* 0x000fe20000041830 */
[----:B------:R-:W4:Y:S04]  /*9490*/  LDSM.16.M88.4 R32, [R188+0xf100] ;  /* 0x00f10000bc20783b */ /* 0x000f280000000200 */
[----:B------:R-:W2:Y:S03]  /*94a0*/  LDSM.16.M88.4 R8, [R186+0x4000] ;  /* 0x00400000ba08783b */ /* 0x000ea60000000200 */
[C---:B-1----:R-:W-:Y:S08]  /*94b0*/  HMMA.16816.F32.BF16 R16, R12.reuse, R84, R16 ;  /* 0x000000540c10723c */ /* 0x042ff00000041810 */
[C---:B------:R-:W-:Y:S08]  /*94c0*/  HMMA.16816.F32.BF16 R60, R12.reuse, R68, R60 ;  /* 0x000000440c3c723c */ /* 0x040ff0000004183c */
[C---:B------:R-:W-:Y:S08]  /*94d0*/  HMMA.16816.F32.BF16 R44, R12.reuse, R28, R44 ;  /* 0x0000001c0c2c723c */ /* 0x040ff0000004182c */
[C---:B------:R-:W-:Y:S01]  /*94e0*/  HMMA.16816.F32.BF16 R40, R12.reuse, R30, R40 ;  /* 0x0000001e0c28723c */ /* 0x040fe20000041828 */
[----:B------:R-:W-:Y:S07]  /*94f0*/  LDSM.16.M88.4 R28, [R6+0xf900] ;  /* 0x00f90000061c783b */ /* 0x000fee0000000200 */
[C---:B------:R-:W-:Y:S01]  /*9500*/  HMMA.16816.F32.BF16 R64, R12.reuse, R86, R64 ;  /* 0x000000560c40723c */ /* 0x040fe20000041840 */
[----:B------:R-:W-:Y:S07]  /*9510*/  LDSM.16.M88.4 R84, [R2+0xe100] ;  /* 0x00e100000254783b */ /* 0x000fee0000000200 */
[C---:B------:R-:W-:Y:S01]  /*9520*/  HMMA.16816.F32.BF16 R56, R12.reuse, R70, R56 ;  /* 0x000000460c38723c */ /* 0x040fe20000041838 */
[----:B------:R-:W1:Y:S07]  /*9530*/  LDSM.16.M88.4 R68, [R6+0xe900] ;  /* 0x00e900000644783b */ /* 0x000e6e0000000200 */
[C---:B------:R-:W-:Y:S08]  /*9540*/  HMMA.16816.F32.BF16 R52, R12.reuse, R36, R52 ;  /* 0x000000240c34723c */ /* 0x040ff00000041834 */
[----:B------:R-:W-:Y:S01]  /*9550*/  HMMA.16816.F32.BF16 R48, R12, R38, R48 ;  /* 0x000000260c30723c */ /* 0x000fe20000041830 */
[----:B------:R-:W1:Y:S04]  /*9560*/  LDSM.16.M88.4 R36, [R6+0xf100] ;  /* 0x00f100000624783b */ /* 0x000e680000000200 */
[----:B------:R-:W1:Y:S03]  /*9570*/  LDSM.16.M88.4 R12, [R184+0x4000] ;  /* 0x00400000b80c783b */ /* 0x000e660000000200 */
[C---:B------:R-:W-:Y:S08]  /*9580*/  HMMA.16816.F32.BF16 R16, R20.reuse, R80, R16 ;  /* 0x000000501410723c */ /* 0x040ff00000041810 */
[C---:B---3--:R-:W-:Y:S08]  /*9590*/  HMMA.16816.F32.BF16 R60, R20.reuse, R76, R60 ;  /* 0x0000004c143c723c */ /* 0x048ff0000004183c */
[C---:B------:R-:W-:Y:S08]  /*95a0*/  HMMA.16816.F32.BF16 R44, R20.reuse, R24, R44 ;  /* 0x00000018142c723c */ /* 0x040ff0000004182c */
[C---:B------:R-:W-:Y:S01]  /*95b0*/  HMMA.16816.F32.BF16 R40, R20.reuse, R26, R40 ;  /* 0x0000001a1428723c */ /* 0x040fe20000041828 */
[----:B------:R-:W-:Y:S07]  /*95c0*/  LDSM.16.M88.4 R24, [R2+0xf100] ;  /* 0x00f100000218783b */ /* 0x000fee0000000200 */
[C---:B------:R-:W-:Y:S01]  /*95d0*/  HMMA.16816.F32.BF16 R64, R20.reuse, R82, R64 ;  /* 0x000000521440723c */ /* 0x040fe20000041840 */
[----:B------:R-:W3:Y:S07]  /*95e0*/  LDSM.16.M88.4 R80, [R2+0xe900] ;  /* 0x00e900000250783b */ /* 0x000eee0000000200 */
[C---:B----4-:R-:W-:Y:S08]  /*95f0*/  HMMA.16816.F32.BF16 R52, R20.reuse, R32, R52 ;  /* 0x000000201434723c */ /* 0x050ff00000041834 */
[----:B------:R-:W-:Y:S01]  /*9600*/  HMMA.16816.F32.BF16 R48, R20, R34, R48 ;  /* 0x000000221430723c */ /* 0x000fe20000041830 */
[----:B------:R-:W-:Y:S07]  /*9610*/  LDSM.16.M88.4 R32, [R183+0x4000] ;  /* 0x00400000b720783b */ /* 0x000fee0000000200 */
[----:B--2---:R-:W-:Y:S08]  /*9620*/  HMMA.16816.F32.BF16 R16, R8, R72, R16 ;  /* 0x000000480810723c */ /* 0x004ff00000041810 */
[----:B------:R-:W-:Y:S01]  /*9630*/  HMMA.16816.F32.BF16 R56, R20, R78, R56 ;  /* 0x0000004e1438723c */ /* 0x000fe20000041838 */
[----:B------:R-:W2:Y:S04]  /*9640*/  LDSM.16.M88.4 R20, [R2+0xf900] ;  /* 0x00f900000214783b */ /* 0x000ea80000000200 */
[----:B------:R-:W4:Y:S03]  /*9650*/  LDSM.16.M88.4 R76, [R0+0xe100] ;  /* 0x00e10000004c783b */ /* 0x000f260000000200 */
[C---:B-1----:R-:W-:Y:S08]  /*9660*/  HMMA.16816.F32.BF16 R60, R8.reuse, R68, R60 ;  /* 0x00000044083c723c */ /* 0x042ff0000004183c */
[C---:B------:R-:W-:Y:S08]  /*9670*/  HMMA.16816.F32.BF16 R44, R8.reuse, R28, R44 ;  /* 0x0000001c082c723c */ /* 0x040ff0000004182c */
[C---:B------:R-:W-:Y:S01]  /*9680*/  HMMA.16816.F32.BF16 R40, R8.reuse, R30, R40 ;  /* 0x0000001e0828723c */ /* 0x040fe20000041828 */
[----:B------:R-:W-:Y:S07]  /*9690*/  LDSM.16.M88.4 R28, [R188+0x10100] ;  /* 0x01010000bc1c783b */ /* 0x000fee0000000200 */
[C---:B------:R-:W-:Y:S01]  /*96a0*/  HMMA.16816.F32.BF16 R64, R8.reuse, R74, R64 ;  /* 0x0000004a0840723c */ /* 0x040fe20000041840 */
[----:B------:R-:W1:Y:S07]  /*96b0*/  LDSM.16.M88.4 R72, [R0+0xe900] ;  /* 0x00e900000048783b */ /* 0x000e6e0000000200 */
[C---:B------:R-:W-:Y:S08]  /*96c0*/  HMMA.16816.F32.BF16 R52, R8.reuse, R36, R52 ;  /* 0x000000240834723c */ /* 0x040ff00000041834 */
[----:B------:R-:W-:Y:S01]  /*96d0*/  HMMA.16816.F32.BF16 R48, R8, R38, R48 ;  /* 0x000000260830723c */ /* 0x000fe20000041830 */
[----:B------:R-:W1:Y:S07]  /*96e0*/  LDSM.16.M88.4 R36, [R0+0xf900] ;  /* 0x00f900000024783b */ /* 0x000e6e0000000200 */
[----:B------:R-:W-:Y:S08]  /*96f0*/  HMMA.16816.F32.BF16 R16, R12, R84, R16 ;  /* 0x000000540c10723c */ /* 0x000ff00000041810 */
[----:B------:R-:W-:Y:S01]  /*9700*/  HMMA.16816.F32.BF16 R56, R8, R70, R56 ;  /* 0x000000460838723c */ /* 0x000fe20000041838 */
[----:B------:R-:W1:Y:S04]  /*9710*/  LDSM.16.M88.4 R8, [R190+0x8000] ;  /* 0x00800000be08783b */ /* 0x000e680000000200 */
[----:B------:R-:W1:Y:S03]  /*9720*/  LDSM.16.M88.4 R68, [R0+0xf100] ;  /* 0x00f100000044783b */ /* 0x000e660000000200 */
[C---:B---3--:R-:W-:Y:S08]  /*9730*/  HMMA.16816.F32.BF16 R60, R12.reuse, R80, R60 ;  /* 0x000000500c3c723c */ /* 0x048ff0000004183c */
[C---:B--2---:R-:W-:Y:S08]  /*9740*/  HMMA.16816.F32.BF16 R44, R12.reuse, R20, R44 ;  /* 0x000000140c2c723c */ /* 0x044ff0000004182c */
[C---:B------:R-:W-:Y:S01]  /*9750*/  HMMA.16816.F32.BF16 R40, R12.reuse, R22, R40 ;  /* 0x000000160c28723c */ /* 0x040fe20000041828 */
[----:B------:R-:W-:Y:S07]  /*9760*/  LDSM.16.M88.4 R20, [R188+0x11100] ;  /* 0x01110000bc14783b */ /* 0x000fee0000000200 */
[C---:B------:R-:W-:Y:S01]  /*9770*/  HMMA.16816.F32.BF16 R64, R12.reuse, R86, R64 ;  /* 0x000000560c40723c */ /* 0x040fe20000041840 */
[----:B------:R-:W-:Y:S07]  /*9780*/  LDSM.16.M88.4 R84, [R6+0x10100] ;  /* 0x010100000654783b */ /* 0x000fee0000000200 */
[C---:B------:R-:W-:Y:S08]  /*9790*/  HMMA.16816.F32.BF16 R52, R12.reuse, R24, R52 ;  /* 0x000000180c34723c */ /* 0x040ff00000041834 */
[----:B------:R-:W-:Y:S01]  /*97a0*/  HMMA.16816.F32.BF16 R48, R12, R26, R48 ;  /* 0x0000001a0c30723c */ /* 0x000fe20000041830 */
[----:B------:R-:W2:Y:S07]  /*97b0*/  LDSM.16.M88.4 R24, [R188+0x10900] ;  /* 0x01090000bc18783b */ /* 0x000eae0000000200 */
[----:B----4-:R-:W-:Y:S08]  /*97c0*/  HMMA.16816.F32.BF16 R16, R32, R76, R16 ;  /* 0x0000004c2010723c */ /* 0x010ff00000041810 */
[----:B------:R-:W-:Y:S01]  /*97d0*/  HMMA.16816.F32.BF16 R56, R12, R82, R56 ;  /* 0x000000520c38723c */ /* 0x000fe20000041838 */
[----:B------:R-:W3:Y:S04]  /*97e0*/  LDSM.16.M88.4 R12, [R188+0x11900] ;  /* 0x01190000bc0c783b */ /* 0x000ee80000000200 */
[----:B------:R-:W4:Y:S03]  /*97f0*/  LDSM.16.M88.4 R80, [R186+0x8000] ;  /* 0x00800000ba50783b */ /* 0x000f260000000200 */
[C---:B-1----:R-:W-:Y:S08]  /*9800*/  HMMA.16816.F32.BF16 R60, R32.reuse, R72, R60 ;  /* 0x00000048203c723c */ /* 0x042ff0000004183c */
[C---:B------:R-:W-:Y:S08]  /*9810*/  HMMA.16816.F32.BF16 R44, R32.reuse, R36, R44 ;  /* 0x00000024202c723c */ /* 0x040ff0000004182c */
[C---:B------:R-:W-:Y:S01]  /*9820*/  HMMA.16816.F32.BF16 R40, R32.reuse, R38, R40 ;  /* 0x000000262028723c */ /* 0x040fe20000041828 */
[----:B------:R-:W-:Y:S07]  /*9830*/  LDSM.16.M88.4 R36, [R184+0x8000] ;  /* 0x00800000b824783b */ /* 0x000fee0000000200 */
[----:B------:R-:W-:Y:S01]  /*9840*/  HMMA.16816.F32.BF16 R64, R32, R78, R64 ;  /* 0x0000004e2040723c */ /* 0x000fe20000041840 */
[----:B------:R-:W1:Y:S07]  /*9850*/  LDSM.16.M88.4 R76, [R6+0x10900] ;  /* 0x01090000064c783b */ /* 0x000e6e0000000200 */
[----:B------:R-:W-:Y:S08]  /*9860*/  HMMA.16816.F32.BF16 R16, R8, R28, R16 ;  /* 0x0000001c0810723c */ /* 0x000ff00000041810 */
[C---:B------:R-:W-:Y:S08]  /*9870*/  HMMA.16816.F32.BF16 R52, R32.reuse, R68, R52 ;  /* 0x000000442034723c */ /* 0x040ff00000041834 */
[C---:B------:R-:W-:Y:S01]  /*9880*/  HMMA.16816.F32.BF16 R48, R32.reuse, R70, R48 ;  /* 0x000000462030723c */ /* 0x040fe20000041830 */
[----:B------:R-:W1:Y:S07]  /*9890*/  LDSM.16.M88.4 R68, [R6+0x11900] ;  /* 0x011900000644783b */ /* 0x000e6e0000000200 */
[----:B------:R-:W-:Y:S01]  /*98a0*/  HMMA.16816.F32.BF16 R56, R32, R74, R56 ;  /* 0x0000004a2038723c */ /* 0x000fe20000041838 */
[----:B------:R-:W1:Y:S04]  /*98b0*/  LDSM.16.M88.4 R32, [R2+0x10100] ;  /* 0x010100000220783b */ /* 0x000e680000000200 */
[----:B------:R-:W1:Y:S03]  /*98c0*/  LDSM.16.M88.4 R72, [R6+0x11100] ;  /* 0x011100000648783b */ /* 0x000e660000000200 */
[C---:B--2---:R-:W-:Y:S08]  /*98d0*/  HMMA.16816.F32.BF16 R60, R8.reuse, R24, R60 ;  /* 0x00000018083c723c */ /* 0x044ff0000004183c */
[C---:B---3--:R-:W-:Y:S08]  /*98e0*/  HMMA.16816.F32.BF16 R44, R8.reuse, R12, R44 ;  /* 0x0000000c082c723c */ /* 0x048ff0000004182c */
[C---:B------:R-:W-:Y:S01]  /*98f0*/  HMMA.16816.F32.BF16 R40, R8.reuse, R14, R40 ;  /* 0x0000000e0828723c */ /* 0x040fe20000041828 */
[----:B------:R-:W-:Y:S07]  /*9900*/  LDSM.16.M88.4 R12, [R0+0x10100] ;  /* 0x01010000000c783b */ /* 0x000fee0000000200 */
[----:B------:R-:W-:Y:S01]  /*9910*/  HMMA.16816.F32.BF16 R64, R8, R30, R64 ;  /* 0x0000001e0840723c */ /* 0x000fe20000041840 */
[----:B------:R-:W2:Y:S07]  /*9920*/  LDSM.16.M88.4 R28, [R2+0x10900] ;  /* 0x01090000021c783b */ /* 0x000eae0000000200 */
[----:B----4-:R-:W-:Y:S08]  /*9930*/  HMMA.16816.F32.BF16 R16, R80, R84, R16 ;  /* 0x000000545010723c */ /* 0x010ff00000041810 */
[C---:B------:R-:W-:Y:S08]  /*9940*/  HMMA.16816.F32.BF16 R52, R8.reuse, R20, R52 ;  /* 0x000000140834723c */ /* 0x040ff00000041834 */
[----:B------:R-:W-:Y:S01]  /*9950*/  HMMA.16816.F32.BF16 R56, R8, R26, R56 ;  /* 0x0000001a0838723c */ /* 0x000fe20000041838 */
[----:B------:R-:W3:Y:S07]  /*9960*/  LDSM.16.M88.4 R24, [R2+0x11100] ;  /* 0x011100000218783b */ /* 0x000eee0000000200 */
[C---:B-1----:R-:W-:Y:S08]  /*9970*/  HMMA.16816.F32.BF16 R60, R80.reuse, R76, R60 ;  /* 0x0000004c503c723c */ /* 0x042ff0000004183c */
[C---:B------:R-:W-:Y:S08]  /*9980*/  HMMA.16816.F32.BF16 R44, R80.reuse, R68, R44 ;  /* 0x00000044502c723c */ /* 0x040ff0000004182c */
[----:B------:R-:W-:Y:S08]  /*9990*/  HMMA.16816.F32.BF16 R40, R80, R70, R40 ;  /* 0x000000465028723c */ /* 0x000ff00000041828 */
[----:B------:R-:W-:Y:S01]  /*99a0*/  HMMA.16816.F32.BF16 R48, R8, R22, R48 ;  /* 0x000000160830723c */ /* 0x000fe20000041830 */
[----:B------:R-:W-:Y:S04]  /*99b0*/  LDSM.16.M88.4 R8, [R183+0x8000] ;  /* 0x00800000b708783b */ /* 0x000fe80000000200 */
[----:B------:R1:W-:Y:S03]  /*99c0*/  LDSM.16.M88.4 R20, [R2+0x11900] ;  /* 0x011900000214783b */ /* 0x0003e60000000200 */
[----:B------:R-:W-:Y:S01]  /*99d0*/  HMMA.16816.F32.BF16 R68, R36, R32, R16 ;  /* 0x000000202444723c */ /* 0x000fe20000041810 */
[----:B------:R-:W4:Y:S07]  /*99e0*/  LDSM.16.M88.4 R16, [R0+0x10900] ;  /* 0x010900000010783b */ /* 0x000f2e0000000200 */
[C---:B------:R-:W-:Y:S08]  /*99f0*/  HMMA.16816.F32.BF16 R52, R80.reuse, R72, R52 ;  /* 0x000000485034723c */ /* 0x040ff00000041834 */
[----:B------:R-:W-:Y:S01]  /*9a00*/  HMMA.16816.F32.BF16 R64, R80, R86, R64 ;  /* 0x000000565040723c */ /* 0x000fe20000041840 */
[----:B-1---5:R-:W-:-:S07]  /*9a10*/  SHF.R.S32.HI R2, RZ, 0x1f, R7 ;  /* 0x0000001fff027819 */ /* 0x022fce0000011407 */
[----:B--2---:R-:W-:Y:S01]  /*9a20*/  HMMA.16816.F32.BF16 R60, R36, R28, R60 ;  /* 0x0000001c243c723c */ /* 0x004fe2000004183c */
[CC--:B------:R-:W-:Y:S02]  /*9a30*/  LEA.HI R6, R2.reuse, R7.reuse, RZ, 0x2 ;  /* 0x0000000702067211 */ /* 0x0c0fe400078f10ff */
[----:B------:R-:W-:Y:S02]  /*9a40*/  LEA.HI R2, R2, R7, RZ, 0x5 ;  /* 0x0000000702027211 */ /* 0x000fe400078f28ff */
[----:B------:R-:W-:-:S03]  /*9a50*/  LOP3.LUT R6, R6, 0xfffffffc, RZ, 0xc0, !PT ;  /* 0xfffffffc06067812 */ /* 0x000fc600078ec0ff */
[----:B---3--:R-:W-:Y:S02]  /*9a60*/  HMMA.16816.F32.BF16 R52, R36, R24, R52 ;  /* 0x000000182434723c */ /* 0x008fe40000041834 */
[----:B------:R-:W-:-:S05]  /*9a70*/  IMAD.IADD R6, R7, 0x1, -R6 ;  /* 0x0000000107067824 */ /* 0x000fca00078e0a06 */
[--C-:B------:R-:W-:Y:S01]  /*9a80*/  SHF.R.S32.HI R24, RZ, 0x5, R2.reuse ;  /* 0x00000005ff187819 */ /* 0x100fe20000011402 */
[----:B------:R-:W-:Y:S01]  /*9a90*/  HMMA.16816.F32.BF16 R64, R36, R34, R64 ;  /* 0x000000222440723c */ /* 0x000fe20000041840 */
[----:B------:R-:W-:Y:S02]  /*9aa0*/  SHF.R.S32.HI R25, RZ, 0x1f, R2 ;  /* 0x0000001fff197819 */ /* 0x000fe40000011402 */
[----:B------:R-:W-:Y:S02]  /*9ab0*/  LOP3.LUT R2, R2, 0xffffffe0, RZ, 0xc0, !PT ;  /* 0xffffffe002027812 */ /* 0x000fe400078ec0ff */
[----:B------:R-:W-:-:S03]  /*9ac0*/  LEA.HI R25, R25, R24, RZ, 0x3 ;  /* 0x0000001819197211 */ /* 0x000fc600078f18ff */
[----:B------:R-:W-:Y:S01]  /*9ad0*/  IMAD.IADD R7, R7, 0x1, -R2 ;  /* 0x0000000107077824 */ /* 0x000fe200078e0a02 */
[----:B------:R-:W-:Y:S01]  /*9ae0*/  LEA.HI R2, R6, R6, RZ, 0x1 ;  /* 0x0000000606027211 */ /* 0x000fe200078f08ff */
[----:B----4-:R-:W-:Y:S01]  /*9af0*/  HMMA.16816.F32.BF16 R60, R8, R16, R60 ;  /* 0x00000010083c723c */ /* 0x010fe2000004183c */
[----:B------:R-:W-:Y:S02]  /*9b00*/  LOP3.LUT R25, R25, 0xffffff8, RZ, 0xc0, !PT ;  /* 0x0ffffff819197812 */ /* 0x000fe400078ec0ff */
[----:B------:R-:W-:-:S03]  /*9b10*/  LOP3.LUT R211, R2, 0x1ffffffe, RZ, 0xc0, !PT ;  /* 0x1ffffffe02d37812 */ /* 0x000fc600078ec0ff */
[----:B------:R-:W-:Y:S01]  /*9b20*/  IMAD.IADD R218, R24, 0x1, -R25 ;  /* 0x0000000118da7824 */ /* 0x000fe200078e0a19 */
[----:B------:R-:W-:Y:S01]  /*9b30*/  SHF.R.S32.HI R16, RZ, 0x1f, R7 ;  /* 0x0000001fff107819 */ /* 0x000fe20000011407 */
[C---:B------:R-:W-:Y:S01]  /*9b40*/  HMMA.16816.F32.BF16 R56, R80.reuse, R78, R56 ;  /* 0x0000004e5038723c */ /* 0x040fe20000041838 */
[----:B------:R-:W-:Y:S02]  /*9b50*/  IMAD.IADD R211, R6, 0x1, -R211 ;  /* 0x0000000106d37824 */ /* 0x000fe400078e0ad3 */
[----:B------:R-:W-:Y:S01]  /*9b60*/  LEA.HI R2, R16, R7, RZ, 0x2 ;  /* 0x0000000710027211 */ /* 0x000fe200078f10ff */
[----:B------:R-:W-:Y:S02]  /*9b70*/  IMAD.SHL.U32 R218, R218, 0x10, RZ ;  /* 0x00000010dada7824 */ /* 0x000fe400078e00ff */
[----:B------:R-:W-:Y:S01]  /*9b80*/  IMAD.SHL.U32 R211, R211, 0x8, RZ ;  /* 0x00000008d3d37824 */ /* 0x000fe200078e00ff */
[----:B------:R-:W-:Y:S01]  /*9b90*/  SHF.R.S32.HI R220, RZ, 0x2, R2 ;  /* 0x00000002ffdc7819 */ /* 0x000fe20000011402 */
[----:B------:R-:W-:Y:S01]  /*9ba0*/  HMMA.16816.F32.BF16 R48, R80, R74, R48 ;  /* 0x0000004a5030723c */ /* 0x000fe20000041830 */
[----:B------:R-:W-:-:S03]  /*9bb0*/  LOP3.LUT R2, R2, 0x7ffffffc, RZ, 0xc0, !PT ;  /* 0x7ffffffc02027812 */ /* 0x000fc600078ec0ff */
[----:B------:R-:W-:Y:S02]  /*9bc0*/  IMAD R5, R5, 0x80, R220 ;  /* 0x0000008005057824 */ /* 0x000fe400078e02dc */
[----:B------:R-:W-:Y:S01]  /*9bd0*/  IMAD.IADD R219, R7, 0x1, -R2 ;  /* 0x0000000107db7824 */ /* 0x000fe200078e0a02 */
[----:B------:R-:W-:Y:S01]  /*9be0*/  IADD3 R2, R193, 0x1, -R144 ;  /* 0x00000001c1027810 */ /* 0x000fe20007ffe890 */
[----:B------:R-:W-:Y:S02]  /*9bf0*/  HMMA.16816.F32.BF16 R44, R36, R20, R44 ;  /* 0x00000014242c723c */ /* 0x000fe4000004182c */
[----:B------:R-:W-:-:S05]  /*9c00*/  IMAD.SHL.U32 R219, R219, 0x2, RZ ;  /* 0x00000002dbdb7824 */ /* 0x000fca00078e00ff */
[----:B------:R-:W-:Y:S01]  /*9c10*/  IADD3 R2, -R204, R2, -R219 ;  /* 0x00000002cc027210 */ /* 0x000fe20007ffe9db */
[----:B------:R-:W-:Y:S01]  /*9c20*/  HMMA.16816.F32.BF16 R40, R36, R22, R40 ;  /* 0x000000162428723c */ /* 0x000fe20000041828 */
[----:B------:R-:W1:Y:S02]  /*9c30*/  LDSM.16.M88.4 R20, [R0+0x11100] ;  /* 0x011100000014783b */ /* 0x000e640000000200 */
[C---:B------:R-:W-:Y:S02]  /*9c40*/  IADD3 R6, R2.reuse, c[0x0][0x328], RZ ;  /* 0x0000ca0002067a10 */ /* 0x040fe40007ffe0ff */
[----:B------:R-:W-:-:S03]  /*9c50*/  IADD3 R2, R2, UR4, RZ ;  /* 0x0000000402027c10 */ /* 0x000fc6000fffe0ff */
[C---:B------:R-:W-:Y:S08]  /*9c60*/  HMMA.16816.F32.BF16 R68, R8.reuse, R12, R68 ;  /* 0x0000000c0844723c */ /* 0x040ff00000041844 */
[----:B------:R-:W-:Y:S01]  /*9c70*/  HMMA.16816.F32.BF16 R64, R8, R14, R64 ;  /* 0x0000000e0840723c */ /* 0x000fe20000041840 */
[----:B------:R2:W3:Y:S07]  /*9c80*/  LDSM.16.M88.4 R12, [R0+0x11900] ;  /* 0x01190000000c783b */ /* 0x0004ee0000000200 */
[C---:B------:R-:W-:Y:S08]  /*9c90*/  HMMA.16816.F32.BF16 R56, R36.reuse, R30, R56 ;  /* 0x0000001e2438723c */ /* 0x040ff00000041838 */
[----:B------:R-:W-:Y:S01]  /*9ca0*/  HMMA.16816.F32.BF16 R48, R36, R26, R48 ;  /* 0x0000001a2430723c */ /* 0x000fe20000041830 */
[----:B--2---:R-:W-:-:S07]  /*9cb0*/  IADD3 R0, R211, R5, R218 ;  /* 0x00000005d3007210 */ /* 0x004fce0007ffe0da */
[----:B-1----:R-:W-:Y:S01]  /*9cc0*/  HMMA.16816.F32.BF16 R52, R8, R20, R52 ;  /* 0x000000140834723c */ /* 0x002fe20000041834 */
[----:B------:R-:W-:-:S07]  /*9cd0*/  @P0 IMAD.HI.U32 R5, R0, c[0x0][0x2c8], RZ ;  /* 0x0000b20000050a27 */ /* 0x000fce00078e00ff */
[----:B------:R-:W-:Y:S01]  /*9ce0*/  HMMA.16816.F32.BF16 R56, R8, R18, R56 ;  /* 0x000000120838723c */ /* 0x000fe20000041838 */
[----:B------:R-:W-:-:S05]  /*9cf0*/  @P0 SHF.R.U32.HI R0, RZ, c[0x0][0x2cc], R5 ;  /* 0x0000b300ff000a19 */ /* 0x000fca0000011605 */
[----:B------:R-:W1:Y:S02]  /*9d00*/  SHFL.IDX PT, R5, R0, RZ, 0x1c1f ;  /* 0x001c1fff00057589 */ /* 0x000e6400000e0000 */
[C---:B------:R-:W-:Y:S08]  /*9d10*/  HMMA.16816.F32.BF16 R48, R8.reuse, R22, R48 ;  /* 0x000000160830723c */ /* 0x040ff00000041830 */
[C---:B---3--:R-:W-:Y:S08]  /*9d20*/  HMMA.16816.F32.BF16 R44, R8.reuse, R12, R44 ;  /* 0x0000000c082c723c */ /* 0x048ff0000004182c */
[----:B------:R-:W-:Y:S01]  /*9d30*/  HMMA.16816.F32.BF16 R40, R8, R14, R40 ;  /* 0x0000000e0828723c */ /* 0x000fe20000041828 */
[----:B-1----:R-:W-:-:S06]  /*9d40*/  IMAD.IADD R7, R6, 0x1, R5 ;  /* 0x0000000106077824 */ /* 0x002fcc00078e0205 */
[----:B------:R-:W-:Y:S01]  /*9d50*/  IADD3 R8, -R219, R193, -R144 ;  /* 0x000000c1db087210 */ /* 0x000fe20007ffe990 */
[----:B------:R-:W-:-:S03]  /*9d60*/  IMAD.IADD R10, R2, 0x1, R5 ;  /* 0x00000001020a7824 */ /* 0x000fc600078e0205 */
[----:B------:R-:W-:Y:S01]  /*9d70*/  IMNMX R12, R8, R7, PT ;  /* 0x00000007080c7217 */ /* 0x000fe20003800200 */
        /* <DEDUP_REMOVED lines=11> */
.L_x_1239:
[----:B------:R-:W-:-:S13]  /*9e30*/  ISETP.NE.AND P0, PT, R143, c[0x0][0x32c], PT ;  /* 0x0000cb008f007a0c */ /* 0x000fda0003f05270 */
[----:B------:R-:W-:-:S05]  /*9e40*/  @P0 IMAD.HI.U32 R5, R7, c[0x0][0x330], RZ ;  /* 0x0000cc0007050a27 */ /* 0x000fca00078e00ff */
[----:B------:R-:W-:Y:S02]  /*9e50*/  @P0 SHF.R.U32.HI R7, RZ, c[0x0][0x334], R5 ;  /* 0x0000cd00ff070a19 */ /* 0x000fe40000011605 */
.L_x_1240:
[----:B------:R-:W-:Y:S05]  /*9e60*/  BSYNC B0 ;  /* 0x0000000000007941 */ /* 0x000fea0003800000 */
.L_x_1238:
[----:B------:R-:W-:-:S04]  /*9e70*/  IMAD R14, R7, c[0x0][0x32c], -R144 ;  /* 0x0000cb00070e7a24 */ /* 0x000fc800078e0a90 */
[----:B------:R-:W-:-:S05]  /*9e80*/  IMAD.IADD R7, R14, 0x1, -R219 ;  /* 0x000000010e077824 */ /* 0x000fca00078e0adb */
[----:B------:R-:W-:Y:S02]  /*9e90*/  IADD3 R5, R7, c[0x0][0x32c], RZ ;  /* 0x0000cb0007057a10 */ /* 0x000fe40007ffe0ff */
[----:B------:R-:W-:Y:S02]  /*9ea0*/  IMNMX R10, R10, R7, !PT ;  /* 0x000000070a0a7217 */ /* 0x000fe40007800200 */
[----:B------:R-:W-:Y:S02]  /*9eb0*/  IMNMX R12, R12, R5, PT ;  /* 0x000000050c0c7217 */ /* 0x000fe40003800200 */
.L_x_1237:
        /* <DEDUP_REMOVED lines=64> */
.L_x_1243:
[----:B------:R-:W-:-:S13]  /*a2c0*/  ISETP.NE.AND P0, PT, R143, c[0x0][0x32c], PT ;  /* 0x0000cb008f007a0c */ /* 0x000fda0003f05270 */
[----:B------:R-:W-:-:S05]  /*a2d0*/  @P0 IMAD.HI.U32 R0, R15, c[0x0][0x330], RZ ;  /* 0x0000cc000f000a27 */ /* 0x000fca00078e00ff */
[----:B------:R-:W-:Y:S02]  /*a2e0*/  @P0 SHF.R.U32.HI R15, RZ, c[0x0][0x334], R0 ;  /* 0x0000cd00ff0f0a19 */ /* 0x000fe40000011600 */
.L_x_1244:
[----:B------:R-:W-:Y:S05]  /*a2f0*/  BSYNC B0 ;  /* 0x0000000000007941 */ /* 0x000fea0003800000 */
.L_x_1242:
[----:B------:R-:W-:-:S04]  /*a300*/  IMAD R0, R15, c[0x0][0x32c], -R144 ;  /* 0x0000cb000f007a24 */ /* 0x000fc800078e0a90 */
[----:B------:R-:W-:-:S05]  /*a310*/  IMAD.IADD R15, R0, 0x1, -R219 ;  /* 0x00000001000f7824 */ /* 0x000fca00078e0adb */
[----:B------:R-:W-:Y:S02]  /*a320*/  IADD3 R0, R15, c[0x0][0x32c], RZ ;  /* 0x0000cb000f007a10 */ /* 0x000fe40007ffe0ff */
[----:B------:R-:W-:Y:S02]  /*a330*/  IMNMX R2, R2, R15, !PT ;  /* 0x0000000f02027217 */ /* 0x000fe40007800200 */
[----:B------:R-:W-:Y:S02]  /*a340*/  IMNMX R13, R13, R0, PT ;  /* 0x000000000d0d7217 */ /* 0x000fe40003800200 */
.L_x_1241:
        /* <DEDUP_REMOVED lines=9> */
[----:B------:R-:W-:Y:S01]  /*a3e0*/  IMAD.IADD R168, R187, 0x1, R182 ;  /* 0x00000001bba87824 */ /* 0x000fe200078e02b6 */
[----:B------:R-:W-:Y:S01]  /*a3f0*/  FMNMX.FTZ R0, R11, R0, !PT ;  /* 0x000000000b007209 */ /* 0x000fe20007810000 */
[----:B------:R-:W-:Y:S01]  /*a400*/  IMAD.IADD R159, R187, 0x1, R180 ;  /* 0x00000001bb9f7824 */ /* 0x000fe200078e02b4 */
[----:B------:R-:W-:Y:S01]  /*a410*/  ISETP.LT.OR P0, PT, R13, 0x9, P0 ;  /* 0x000000090d00780c */ /* 0x000fe20000701670 */
[----:B------:R-:W-:Y:S01]  /*a420*/  IMAD R4, R3, 0x2, R168 ;  /* 0x0000000203047824 */ /* 0x000fe200078e02a8 */
[----:B------:R-:W-:Y:S01]  /*a430*/  FMNMX.FTZ R0, R65, R0, !PT ;  /* 0x0000000041007209 */ /* 0x000fe20007810000 */
[----:B------:R-:W-:Y:S01]  /*a440*/  BSSY B0, `(.L_x_1245) ;  /* 0x00001a0000007945 */ /* 0x000fe20003800000 */
[----:B------:R-:W-:-:S02]  /*a450*/  FSEL R66, R66, -INF , !P0 ;  /* 0xff80000042427808 */ /* 0x000fc40004000000 */
[C---:B------:R-:W-:Y:S02]  /*a460*/  ISETP.GT.AND P0, PT, R2.reuse, 0x9, P2 ;  /* 0x000000090200780c */ /* 0x040fe40001704270 */
[----:B------:R-:W-:Y:S02]  /*a470*/  FMNMX.FTZ R0, R9, R0, !PT ;  /* 0x0000000009007209 */ /* 0x000fe40007810000 */
[----:B------:R-:W-:Y:S02]  /*a480*/  ISETP.LT.OR P0, PT, R13, 0xa, P0 ;  /* 0x0000000a0d00780c */ /* 0x000fe40000701670 */
[----:B------:R-:W-:Y:S01]  /*a490*/  FMNMX.FTZ R0, R61, R0, !PT ;  /* 0x000000003d007209 */ /* 0x000fe20007810000 */
[----:B------:R-:W-:Y:S01]  /*a4a0*/  LDSM.16.MT88.4 R124, [R182+0x100] ;  /* 0x00010000b67c783b */ /* 0x000fe20000004200 */
[----:B------:R-:W-:Y:S02]  /*a4b0*/  FSEL R6, R67, -INF , !P0 ;  /* 0xff80000043067808 */ /* 0x000fe40004000000 */
[----:B------:R-:W-:Y:S01]  /*a4c0*/  ISETP.GT.AND P0, PT, R2, 0x10, P2 ;  /* 0x000000100200780c */ /* 0x000fe20001704270 */
[----:B------:R-:W-:Y:S01]  /*a4d0*/  LDSM.16.MT88.4 R104, [R168+0x100] ;  /* 0x00010000a868783b */ /* 0x000fe20000004200 */
[----:B------:R-:W-:-:S02]  /*a4e0*/  FMNMX.FTZ R0, R7, R0, !PT ;  /* 0x0000000007007209 */ /* 0x000fc40007810000 */
[----:B------:R-:W-:Y:S01]  /*a4f0*/  ISETP.LT.OR P0, PT, R13, 0x11, P0 ;  /* 0x000000110d00780c */ /* 0x000fe20000701670 */
        /* <DEDUP_REMOVED lines=8> */
[----:B------:R-:W-:Y:S01]  /*a580*/  FMNMX.FTZ R0, R169, R0, !PT ;  /* 0x00000000a9007209 */ /* 0x000fe20007810000 */
[----:B------:R-:W-:Y:S01]  /*a590*/  LDSM.16.MT88.4 R80, [R168+0x4100] ;  /* 0x00410000a850783b */ /* 0x000fe20000004200 */
[----:B------:R-:W-:Y:S02]  /*a5a0*/  FSEL R12, R63, -INF , !P0 ;  /* 0xff8000003f0c7808 */ /* 0x000fe40004000000 */
[----:B------:R-:W-:Y:S01]  /*a5b0*/  ISETP.GT.AND P0, PT, R2, 0x18, P2 ;  /* 0x000000180200780c */ /* 0x000fe20001704270 */
[----:B------:R-:W-:Y:S01]  /*a5c0*/  LDSM.16.MT88.4 R88, [R180+0x4100] ;  /* 0x00410000b458783b */ /* 0x000fe20000004200 */
[----:B------:R-:W-:Y:S02]  /*a5d0*/  FMNMX.FTZ R0, R167, R0, !PT ;  /* 0x00000000a7007209 */ /* 0x000fe40007810000 */
[----:B------:R-:W-:Y:S01]  /*a5e0*/  ISETP.LT.OR P0, PT, R13, 0x19, P0 ;  /* 0x000000190d00780c */ /* 0x000fe20000701670 */
[----:B------:R-:W-:Y:S01]  /*a5f0*/  LDSM.16.MT88.4 R20, [R182+0x900] ;  /* 0x00090000b614783b */ /* 0x000fe20000004200 */
[----:B------:R-:W-:-:S02]  /*a600*/  FMNMX.FTZ R0, R163, R0, !PT ;  /* 0x00000000a3007209 */ /* 0x000fc40007810000 */
[----:B------:R-:W-:Y:S01]  /*a610*/  FSEL R10, R58, -INF , !P0 ;  /* 0xff8000003a0a7808 */ /* 0x000fe20004000000 */
[----:B------:R-:W-:Y:S01]  /*a620*/  LDSM.16.MT88.4 R132, [R168+0x900] ;  /* 0x00090000a884783b */ /* 0x000fe20000004200 */
[----:B------:R-:W-:Y:S02]  /*a630*/  ISETP.GT.AND P0, PT, R2, 0x19, P2 ;  /* 0x000000190200780c */ /* 0x000fe40001704270 */
[----:B------:R-:W-:Y:S01]  /*a640*/  FMNMX.FTZ R0, R173, R0, !PT ;  /* 0x00000000ad007209 */ /* 0x000fe20007810000 */
[----:B------:R-:W-:Y:S01]  /*a650*/  LDSM.16.MT88.4 R32, [R180+0x900] ;  /* 0x00090000b420783b */ /* 0x000fe20000004200 */
        /* <DEDUP_REMOVED lines=10> */
[----:B------:R-:W-:Y:S02]  /*a700*/  FSEL R222, R54, -INF , !P0 ;  /* 0xff80000036de7808 */ /* 0x000fe40004000000 */
[C---:B------:R-:W-:Y:S01]  /*a710*/  ISETP.GT.AND P0, PT, R2.reuse, 0x21, P2 ;  /* 0x000000210200780c */ /* 0x040fe20001704270 */
[----:B------:R-:W1:Y:S01]  /*a720*/  SHFL.BFLY PT, R0, R15, 0x2, 0x1f ;  /* 0x0c401f000f007f89 */ /* 0x000e6200000e0000 */
[----:B------:R-:W-:-:S02]  /*a730*/  ISETP.GT.AND P3, PT, R2, 0x38, P2 ;  /* 0x000000380200780c */ /* 0x000fc40001764270 */
        /* <DEDUP_REMOVED lines=16> */
[----:B------:R-:W-:Y:S01]  /*a840*/  FMNMX.FTZ R17, R10, R17, !PT ;  /* 0x000000110a117209 */ /* 0x000fe20007810000 */
[----:B------:R-:W-:Y:S01]  /*a850*/  LDSM.16.MT88.4 R48, [R168+0x2100] ;  /* 0x00210000a830783b */ /* 0x000fe20000004200 */
        /* <DEDUP_REMOVED lines=24> */
[----:B-1----:R-:W-:Y:S02]  /*a9e0*/  FMNMX.FTZ R2, R15, R2, !PT ;  /* 0x000000020f027209 */ /* 0x002fe40007810000 */
[----:B--2---:R-:W-:-:S03]  /*a9f0*/  FMNMX.FTZ R13, R17, R0, !PT ;  /* 0x00000000110d7209 */ /* 0x004fc60007810000 */
[C---:B------:R-:W-:Y:S01]  /*aa00*/  FMUL.FTZ R174, R2.reuse, c[0x0][0x2d0] ;  /* 0x0000b40002ae7a20 */ /* 0x040fe20000410000 */
[----:B------:R-:W-:Y:S01]  /*aa10*/  FSETP.NEU.FTZ.AND P0, PT, R2, -INF , PT ;  /* 0xff8000000200780b */ /* 0x000fe20003f1d000 */
        /* <DEDUP_REMOVED lines=17> */
[----:B------:R-:W-:Y:S01]  /*ab30*/  FMUL.FTZ R165, R0, c[0x0][0x2d0] ;  /* 0x0000b40000a57a20 */ /* 0x000fe20000410000 */
[----:B------:R-:W-:Y:S01]  /*ab40*/  MUFU.EX2 R156, R156 ;  /* 0x0000009c009c7308 */ /* 0x000fe20000000800 */
[----:B------:R-:W-:-:S02]  /*ab50*/  FFMA.FTZ R163, R163, c[0x0][0x2d0], -R174 ;  /* 0x0000b400a3a37a23 */ /* 0x000fc400000108ae */
[----:B------:R-:W-:Y:S01]  /*ab60*/  FFMA.FTZ R173, R173, c[0x0][0x2d0], -R174 ;  /* 0x0000b400adad7a23 */ /* 0x000fe200000108ae */
[----:B------:R-:W-:Y:S02]  /*ab70*/  FSEL R165, R165, RZ, P0 ;  /* 0x000000ffa5a57208 */ /* 0x000fe40000000000 */
[----:B--2---:R-:W-:Y:S02]  /*ab80*/  F2FP.BF16.PACK_AB R96, R153, R158 ;  /* 0x0000009e9960723e */ /* 0x004fe400000010ff */
[----:B------:R-:W1:Y:S01]  /*ab90*/  MUFU.EX2 R149, R149 ;  /* 0x0000009500957308 */ /* 0x000e620000000800 */
[--C-:B------:R-:W-:Y:S02]  /*aba0*/  FFMA.FTZ R160, R70, c[0x0][0x2d0], -R165.reuse ;  /* 0x0000b40046a07a23 */ /* 0x100fe400000108a5 */
[--C-:B------:R-:W-:Y:S02]  /*abb0*/  FFMA.FTZ R155, R16, c[0x0][0x2d0], -R165.reuse ;  /* 0x0000b400109b7a23 */ /* 0x100fe400000108a5 */
[--C-:B------:R-:W-:Y:S01]  /*abc0*/  FFMA.FTZ R157, R66, c[0x0][0x2d0], -R165.reuse ;  /* 0x0000b400429d7a23 */ /* 0x100fe200000108a5 */
[----:B------:R-:W-:Y:S01]  /*abd0*/  LDSM.16.MT88.4 R16, [R180+0x2900] ;  /* 0x00290000b410783b */ /* 0x000fe20000004200 */
[--C-:B------:R-:W-:Y:S01]  /*abe0*/  FFMA.FTZ R152, R6, c[0x0][0x2d0], -R165.reuse ;  /* 0x0000b40006987a23 */ /* 0x100fe200000108a5 */
[----:B------:R-:W-:Y:S01]  /*abf0*/  MUFU.EX2 R160, R160 ;  /* 0x000000a000a07308 */ /* 0x000fe20000000800 */
[--C-:B------:R-:W-:Y:S01]  /*ac00*/  FFMA.FTZ R150, R10, c[0x0][0x2d0], -R165.reuse ;  /* 0x0000b4000a967a23 */ /* 0x100fe200000108a5 */
[----:B------:R-:W2:Y:S01]  /*ac10*/  LDSM.16.MT88.4 R64, [R159+0x2100] ;  /* 0x002100009f40783b */ /* 0x000ea20000004200 */
[----:B------:R-:W-:-:S02]  /*ac20*/  FFMA.FTZ R145, R8, c[0x0][0x2d0], -R165 ;  /* 0x0000b40008917a23 */ /* 0x000fc400000108a5 */
[--C-:B------:R-:W-:Y:S01]  /*ac30*/  FFMA.FTZ R151, R14, c[0x0][0x2d0], -R165.reuse ;  /* 0x0000b4000e977a23 */ /* 0x100fe200000108a5 */
[----:B------:R-:W3:Y:S01]  /*ac40*/  LDSM.16.MT88.4 R4, [R4+0x4100] ;  /* 0x004100000404783b */ /* 0x000ee20000004200 */
[--C-:B------:R-:W-:Y:S01]  /*ac50*/  FFMA.FTZ R146, R12, c[0x0][0x2d0], -R165.reuse ;  /* 0x0000b4000c927a23 */ /* 0x100fe200000108a5 */
[----:B------:R-:W4:Y:S01]  /*ac60*/  MUFU.EX2 R155, R155 ;  /* 0x0000009b009b7308 */ /* 0x000f220000000800 */
[----:B-1----:R-:W-:Y:S01]  /*ac70*/  F2FP.BF16.PACK_AB R98, R149, R156 ;  /* 0x0000009c9562723e */ /* 0x002fe200000010ff */
[----:B------:R-:W1:Y:S01]  /*ac80*/  LDSM.16.MT88.4 R8, [R182+0x2900] ;  /* 0x00290000b608783b */ /* 0x000e620000004200 */
[--C-:B------:R-:W-:Y:S02]  /*ac90*/  FFMA.FTZ R167, R222, c[0x0][0x2d0], -R165.reuse ;  /* 0x0000b400dea77a23 */ /* 0x100fe400000108a5 */
[--C-:B------:R-:W-:Y:S01]  /*aca0*/  FFMA.FTZ R170, R170, c[0x0][0x2d0], -R165.reuse ;  /* 0x0000b400aaaa7a23 */ /* 0x100fe200000108a5 */
[----:B------:R-:W5:Y:S01]  /*acb0*/  LDSM.16.MT88.4 R12, [R159+0x2900] ;  /* 0x002900009f0c783b */ /* 0x000f620000004200 */
[--C-:B------:R-:W-:Y:S01]  /*acc0*/  FFMA.FTZ R169, R194, c[0x0][0x2d0], -R165.reuse ;  /* 0x0000b400c2a97a23 */ /* 0x100fe200000108a5 */
[----:B------:R-:W-:Y:S01]  /*acd0*/  MUFU.EX2 R157, R157 ;  /* 0x0000009d009d7308 */ /* 0x000fe20000000800 */
[----:B------:R-:W-:-:S02]  /*ace0*/  FFMA.FTZ R192, R192, c[0x0][0x2d0], -R165 ;  /* 0x0000b400c0c07a23 */ /* 0x000fc400000108a5 */
[--C-:B------:R-:W-:Y:S02]  /*acf0*/  FFMA.FTZ R194, R171, c[0x0][0x2d0], -R174.reuse ;  /* 0x0000b400abc27a23 */ /* 0x100fe400000108ae */
[--C-:B------:R-:W-:Y:S02]  /*ad00*/  FFMA.FTZ R171, R139, c[0x0][0x2d0], -R174.reuse ;  /* 0x0000b4008bab7a23 */ /* 0x100fe400000108ae */
[----:B------:R-:W-:Y:S01]  /*ad10*/  FFMA.FTZ R174, R137, c[0x0][0x2d0], -R174 ;  /* 0x0000b40089ae7a23 */ /* 0x000fe200000108ae */
[----:B------:R-:W2:Y:S01]  /*ad20*/  MUFU.EX2 R152, R152 ;  /* 0x0000009800987308 */ /* 0x000ea20000000800 */
[----:B----4-:R-:W-:Y:S01]  /*ad30*/  F2FP.BF16.PACK_AB R97, R155, R160 ;  /* 0x000000a09b61723e */ /* 0x010fe200000010ff */
[--C-:B------:R-:W-:Y:S02]  /*ad40*/  FFMA.FTZ R172, R172, c[0x0][0x2d0], -R165.reuse ;  /* 0x0000b400acac7a23 */ /* 0x100fe400000108a5 */
[--C-:B------:R-:W-:Y:S02]  /*ad50*/  FFMA.FTZ R175, R138, c[0x0][0x2d0], -R165.reuse ;  /* 0x0000b4008aaf7a23 */ /* 0x100fe400000108a5 */
[----:B------:R-:W-:-:S02]  /*ad60*/  FFMA.FTZ R179, R136, c[0x0][0x2d0], -R165 ;  /* 0x0000b40088b37a23 */ /* 0x000fc400000108a5 */
[----:B------:R-:W-:Y:S01]  /*ad70*/  MUFU.EX2 R154, R154 ;  /* 0x0000009a009a7308 */ /* 0x000fe20000000800 */
[----:B------:R-:W-:Y:S01]  /*ad80*/  FFMA.FTZ R224, R166, c[0x0][0x2d0], -R165 ;  /* 0x0000b400a6e07a23 */ /* 0x000fe200000108a5 */
[----:B------:R-:W-:Y:S01]  /*ad90*/  LDSM.16.MT88.4 R136, [R168+0x3900] ;  /* 0x00390000a888783b */ /* 0x000fe20000004200 */
[----:B------:R-:W-:Y:S02]  /*ada0*/  FADD.FTZ R153, R158, R153 ;  /* 0x000000999e997221 */ /* 0x000fe40000010000 */
[----:B------:R-:W-:Y:S02]  /*adb0*/  FADD.FTZ R160, R160, R155 ;  /* 0x0000009ba0a07221 */ /* 0x000fe40000010000 */
[----:B------:R-:W-:Y:S01]  /*adc0*/  FADD.FTZ R156, R156, R153 ;  /* 0x000000999c9c7221 */ /* 0x000fe20000010000 */
[----:B--2---:R-:W-:Y:S01]  /*add0*/  F2FP.BF16.PACK_AB R99, R152, R157 ;  /* 0x0000009d9863723e */ /* 0x004fe200000010ff */
        /* <DEDUP_REMOVED lines=184> */
[----:B------:R-:W-:Y:S07]  /*b960*/  HMMA.16816.F32.BF16 R96, R4, R18, R96 ;  /* 0x000000120460723c */ /* 0x000fee0000041860 */
[----:B------:R-:W-:-:S04]  /*b970*/  IADD3 R4, R142, -0x3, RZ ;  /* 0xfffffffd8e047810 */ /* 0x000fc80007ffe0ff */
[----:B------:R-:W-:Y:S11]  /*b980*/  ISETP.GE.AND P0, PT, R4, R201, PT ;  /* 0x000000c90400720c */ /* 0x000ff60003f06270 */
[----:B------:R-:W-:Y:S02]  /*b990*/  @!UPT UIADD3 URZ, URZ, URZ, URZ ;  /* 0x0000003f3f3ff290 */ /* 0x000fe4000fffe03f */
[----:B------:R-:W-:Y:S05]  /*b9a0*/  @!P0 BRA `(.L_x_1246) ;  /* 0x0000049000008947 */ /* 0x000fea0003800000 */
[----:B------:R-:W-:Y:S01]  /*b9b0*/  ISETP.NE.AND P0, PT, R143, c[0x0][0x2b8], PT ;  /* 0x0000ae008f007a0c */ /* 0x000fe20003f05270 */
        /* <DEDUP_REMOVED lines=28> */
.L_x_1339:
[----:B------:R-:W-:Y:S05]  /*bb80*/  BRA.DIV ~URZ, `(.L_x_1248) ;  /* 0x0000dab27f007947 */ /* 0x000fea000b800000 */
[----:B------:R-:W3:Y:S01]  /*bb90*/  SHFL.IDX PT, R10, R3, RZ, 0x181f ;  /* 0x00181fff030a7589 */ /* 0x000ee200000e0000 */
[C---:B------:R-:W-:Y:S01]  /*bba0*/  IMAD.SHL.U32 R5, R223.reuse, 0x2, RZ ;  /* 0x00000002df057824 */ /* 0x040fe200078e00ff */
[C---:B------:R-:W-:Y:S01]  /*bbb0*/  SHF.L.U64.HI R4, R223.reuse, 0x1, R140 ;  /* 0x00000001df047819 */ /* 0x040fe2000001028c */
[C---:B------:R-:W-:Y:S01]  /*bbc0*/  IMAD.SHL.U32 R7, R230.reuse, 0x2, RZ ;  /* 0x00000002e6077824 */ /* 0x040fe200078e00ff */
[----:B------:R-:W-:Y:S01]  /*bbd0*/  ISETP.GE.AND P4, PT, R223, c[0x0][0x1d4], PT ;  /* 0x00007500df007a0c */ /* 0x000fe20003f86270 */
[----:B------:R-:W-:Y:S01]  /*bbe0*/  IMAD.SHL.U32 R9, R205, 0x2, RZ ;  /* 0x00000002cd097824 */ /* 0x000fe200078e00ff */
[----:B------:R-:W-:Y:S01]  /*bbf0*/  ISETP.GE.AND P3, PT, R229, c[0x0][0x1d4], PT ;  /* 0x00007500e5007a0c */ /* 0x000fe20003f66270 */
[----:B-1----:R-:W1:Y:S01]  /*bc00*/  SHFL.IDX PT, R11, R11, 0x1, 0x181f ;  /* 0x00381f000b0b7f89 */ /* 0x002e6200000e0000 */
[----:B------:R-:W-:Y:S02]  /*bc10*/  SHF.L.U64.HI R6, R230, 0x1, R227 ;  /* 0x00000001e6067819 */ /* 0x000fe400000102e3 */
[----:B------:R-:W-:Y:S01]  /*bc20*/  SHF.L.U64.HI R8, R205, 0x1, R202 ;  /* 0x00000001cd087819 */ /* 0x000fe200000102ca */
[----:B------:R4:W2:Y:S01]  /*bc30*/  SHFL.IDX PT, R240, R3, 0x1, 0x181f ;  /* 0x00381f0003f07f89 */ /* 0x0008a200000e0000 */
[----:B------:R-:W-:-:S02]  /*bc40*/  SEL R12, RZ, 0x10, P4 ;  /* 0x00000010ff0c7807 */ /* 0x000fc40002000000 */
[C---:B---3--:R-:W-:Y:S02]  /*bc50*/  IADD3 R18, P0, R10.reuse, R5, RZ ;  /* 0x000000050a127210 */ /* 0x048fe40007f1e0ff */
[----:B------:R-:W-:-:S03]  /*bc60*/  IADD3 R16, P2, R10, R7, RZ ;  /* 0x000000070a107210 */ /* 0x000fc60007f5e0ff */
[C---:B--2---:R-:W-:Y:S01]  /*bc70*/  IMAD.X R19, R13.reuse, 0x1, R4, P0 ;  /* 0x000000010d137824 */ /* 0x044fe200000e0604 */
[----:B------:R-:W-:Y:S01]  /*bc80*/  IADD3 R14, P0, R10, R9, RZ ;  /* 0x000000090a0e7210 */ /* 0x000fe20007f1e0ff */
[C---:B------:R-:W-:Y:S01]  /*bc90*/  IMAD.X R17, R13.reuse, 0x1, R6, P2 ;  /* 0x000000010d117824 */ /* 0x040fe200010e0606 */
[----:B------:R-:W-:Y:S02]  /*bca0*/  SEL R10, RZ, 0x10, P3 ;  /* 0x00000010ff0a7807 */ /* 0x000fe40001800000 */
[----:B------:R4:W-:Y:S01]  /*bcb0*/  LDGSTS.E.BYPASS.LTC128B.128 [R141+0xc100], [R18.64], !P4 ;  /* 0x0c100000128d7fae */ /* 0x0009e2000e101d46 */
[----:B------:R-:W-:-:S03]  /*bcc0*/  IMAD.X R15, R13, 0x1, R8, P0 ;  /* 0x000000010d0f7824 */ /* 0x000fc600000e0608 */
[----:B------:R4:W-:Y:S04]  /*bcd0*/  LDGSTS.E.BYPASS.LTC128B.128 [R141+0xe100], [R16.64], !P3 ;  /* 0x0e100000108d7fae */ /* 0x0009e8000d901d46 */
[----:B------:R4:W-:Y:S02]  /*bce0*/  LDGSTS.E.BYPASS.LTC128B.128 [R141+0x10100], [R14.64], !P6 ;  /* 0x101000000e8d7fae */ /* 0x0009e4000f101d46 */
.L_x_1340:
[----:B-1--4-:R-:W-:Y:S02]  /*bcf0*/  IADD3 R14, -R12, 0x10, RZ ;  /* 0x000000100c0e7810 */ /* 0x012fe40007ffe1ff */
[----:B------:R-:W-:Y:S02]  /*bd00*/  IADD3 R3, -R10, 0x10, RZ ;  /* 0x000000100a037810 */ /* 0x000fe40007ffe1ff */
[----:B------:R-:W-:-:S04]  /*bd10*/  LOP3.LUT R14, R14, 0xf, RZ, 0xc0, !PT ;  /* 0x0000000f0e0e7812 */ /* 0x000fc800078ec0ff */
[-C--:B------:R-:W-:Y:S02]  /*bd20*/  IADD3 R14, P2, P0, R14, R240.reuse, R5 ;  /* 0x000000f00e0e7210 */ /* 0x080fe4000785e005 */
[----:B------:R-:W-:Y:S02]  /*bd30*/  LOP3.LUT R5, R3, 0xf, RZ, 0xc0, !PT ;  /* 0x0000000f03057812 */ /* 0x000fe400078ec0ff */
[----:B------:R-:W-:Y:S02]  /*bd40*/  IADD3 R3, -R225, 0x10, RZ ;  /* 0x00000010e1037810 */ /* 0x000fe40007ffe1ff */
[----:B------:R-:W-:Y:S02]  /*bd50*/  IADD3.X R15, RZ, R11, R4, P2, P0 ;  /* 0x0000000bff0f7210 */ /* 0x000fe400017e0404 */
[----:B------:R-:W-:Y:S02]  /*bd60*/  IADD3 R4, P2, P0, R5, R240, R7 ;  /* 0x000000f005047210 */ /* 0x000fe4000785e007 */
[----:B------:R-:W-:-:S02]  /*bd70*/  LOP3.LUT R3, R3, 0xf, RZ, 0xc0, !PT ;  /* 0x0000000f03037812 */ /* 0x000fc400078ec0ff */
[----:B------:R-:W-:Y:S02]  /*bd80*/  IADD3.X R5, RZ, R11, R6, P2, P0 ;  /* 0x0000000bff057210 */ /* 0x000fe400017e0406 */
[----:B------:R-:W-:-:S04]  /*bd90*/  IADD3 R240, P2, P0, R3, R240, R9 ;  /* 0x000000f003f07210 */ /* 0x000fc8000785e009 */
[----:B------:R-:W-:Y:S02]  /*bda0*/  IADD3.X R241, RZ, R11, R8, P2, P0 ;  /* 0x0000000bfff17210 */ /* 0x000fe400017e0408 */
[----:B------:R-:W-:Y:S02]  /*bdb0*/  ISETP.NE.U32.AND P0, PT, R12, RZ, PT ;  /* 0x000000ff0c00720c */ /* 0x000fe40003f05070 */
[----:B------:R-:W-:-:S11]  /*bdc0*/  ISETP.NE.U32.AND P2, PT, R10, RZ, PT ;  /* 0x000000ff0a00720c */ /* 0x000fd60003f45070 */
[----:B------:R-:W-:Y:S01]  /*bdd0*/  @!PT LDS RZ, [RZ] ;  /* 0x00000000fffff984 */ /* 0x000fe20000000800 */
[----:B------:R-:W-:Y:S01]  /*bde0*/  @!PT LDS RZ, [RZ] ;  /* 0x00000000fffff984 */ /* 0x000fe20000000800 */
[----:B------:R-:W-:Y:S01]  /*bdf0*/  @!PT LDS RZ, [RZ] ;  /* 0x00000000fffff984 */ /* 0x000fe20000000800 */
[----:B------:R1:W-:Y:S01]  /*be00*/  LDGSTS.E.BYPASS.LTC128B.128.ZFILL [R141+0xd100], [R14.64], P0 ;  /* 0x0d1000000e8d7fae */ /* 0x0003e20008141d46 */
[----:B------:R-:W-:-:S03]  /*be10*/  ISETP.NE.U32.AND P0, PT, R225, RZ, PT ;  /* 0x000000ffe100720c */ /* 0x000fc60003f05070 */
[----:B------:R1:W-:Y:S10]  /*be20*/  LDGSTS.E.BYPASS.LTC128B.128.ZFILL [R141+0xf100], [R4.64], P2 ;  /* 0x0f100000048d7fae */ /* 0x0003f40009141d46 */
[----:B------:R1:W-:Y:S02]  /*be30*/  LDGSTS.E.BYPASS.LTC128B.128.ZFILL [R141+0x11100], [R240.64], P0 ;  /* 0x11100000f08d7fae */ /* 0x0003e40008141d46 */
.L_x_1246:
[----:B------:R-:W-:Y:S05]  /*be40*/  BSYNC B0 ;  /* 0x0000000000007941 */ /* 0x000fea0003800000 */
.L_x_1245:
[----:B------:R-:W2:Y:S04]  /*be50*/  LDL R3, [R1+0x4] ;  /* 0x0000040001037983 */ /* 0x000ea80000100800 */
[----:B------:R-:W3:Y:S04]  /*be60*/  LDL R6, [R1+0x64] ;  /* 0x0000640001067983 */ /* 0x000ee80000100800 */
[----:B-1----:R-:W3:Y:S01]  /*be70*/  LDL R5, [R1+0x58] ;  /* 0x0000580001057983 */ /* 0x002ee20000100800 */
[----:B------:R-:W-:Y:S01]  /*be80*/  IMAD.MOV.U32 R4, RZ, RZ, 0x1 ;  /* 0x00000001ff047424 */ /* 0x000fe200078e00ff */
[----:B------:R-:W-:-:S02]  /*be90*/  IADD3 R226, R142, -0x2, RZ ;  /* 0xfffffffe8ee27810 */ /* 0x000fc40007ffe0ff */
[----:B------:R-:W0:Y:S02]  /*bea0*/  LDGDEPBAR ;  /* 0x00000000000079af */ /* 0x000e240000000000 */
[C---:B------:R-:W-:Y:S02]  /*beb0*/  ISETP.NE.AND P4, PT, R4.reuse, c[0x0][0x2c4], PT ;  /* 0x0000b10004007a0c */ /* 0x040fe40003f85270 */
[----:B------:R-:W-:Y:S01]  /*bec0*/  ISETP.LE.AND P3, PT, R4, c[0x0][0x32c], PT ;  /* 0x0000cb0004007a0c */ /* 0x000fe20003f63270 */
[----:B--2---:R-:W-:-:S10]  /*bed0*/  IMAD.SHL.U32 R3, R3, 0x80, RZ ;  /* 0x0000008003037824 */ /* 0x004fd400078e00ff */
[----:B------:R-:W-:-:S04]  /*bee0*/  @P4 IMAD.HI.U32 R7, R3, c[0x0][0x2c8], RZ ;  /* 0x0000b20003074a27 */ /* 0x000fc800078e00ff */
[----:B------:R-:W-:Y:S01]  /*bef0*/  IMAD.MOV.U32 R8, RZ, RZ, R3 ;  /* 0x000000ffff087224 */ /* 0x000fe200078e0003 */
[----:B------:R-:W-:-:S04]  /*bf00*/  @P4 SHF.R.U32.HI R8, RZ, c[0x0][0x2cc], R7 ;  /* 0x0000b300ff084a19 */ /* 0x000fc80000011607 */
[----:B---3--:R-:W-:-:S04]  /*bf10*/  IADD3 R5, -R5, R6, R8 ;  /* 0x0000000605057210 */ /* 0x008fc80007ffe108 */
        /* <DEDUP_REMOVED lines=12> */
.L_x_1251:
[----:B------:R-:W-:-:S13]  /*bfe0*/  ISETP.NE.AND P0, PT, R4, c[0x0][0x32c], PT ;  /* 0x0000cb0004007a0c */ /* 0x000fda0003f05270 */
[----:B------:R-:W-:-:S05]  /*bff0*/  @P0 IMAD.HI.U32 R4, R6, c[0x0][0x330], RZ ;  /* 0x0000cc0006040a27 */ /* 0x000fca00078e00ff */
[----:B------:R-:W-:Y:S02]  /*c000*/  @P0 SHF.R.U32.HI R6, RZ, c[0x0][0x334], R4 ;  /* 0x0000cd00ff060a19 */ /* 0x000fe40000011604 */
.L_x_1252:
[----:B------:R-:W-:Y:S05]  /*c010*/  BSYNC B0 ;  /* 0x0000000000007941 */ /* 0x000fea0003800000 */
.L_x_1250:
[----:B------:R-:W-:-:S05]  /*c020*/  MOV R5, c[0x0][0x32c] ;  /* 0x0000cb0000057a02 */ /* 0x000fca0000000f00 */
[----:B------:R-:W-:-:S05]  /*c030*/  IMAD R6, R6, R5, c[0x0][0x32c] ;  /* 0x0000cb0006067624 */ /* 0x000fca00078e0205 */
[----:B------:R-:W-:-:S04]  /*c040*/  IMNMX R7, R7, R6, PT ;  /* 0x0000000607077217 */ /* 0x000fc80003800200 */
.L_x_1249:
[----:B------:R-:W-:Y:S01]  /*c050*/  SHF.R.S32.HI R4, RZ, 0x1f, R7 ;  /* 0x0000001fff047819 */ /* 0x000fe20000011407 */
[----:B------:R-:W-:Y:S02]  /*c060*/  IMAD.MOV.U32 R181, RZ, RZ, 0x1 ;  /* 0x00000001ffb57424 */ /* 0x000fe400078e00ff */
[----:B------:R-:W-:Y:S01]  /*c070*/  IMAD.MOV.U32 R222, RZ, RZ, RZ ;  /* 0x000000ffffde7224 */ /* 0x000fe200078e00ff */
        /* <DEDUP_REMOVED lines=11> */
[----:B------:R-:W-:Y:S01]  /*c130*/  SEL R233, RZ, 0x10, P2 ;  /* 0x00000010ffe97807 */ /* 0x000fe20001000000 */
[----:B------:R-:W-:Y:S01]  /*c140*/  IMAD.MOV.U32 R222, RZ, RZ, RZ ;  /* 0x000000ffffde7224 */ /* 0x000fe200078e00ff */
[----:B------:R-:W-:Y:S01]  /*c150*/  SHF.L.U64.HI R232, R205, 0x1, R202 ;  /* 0x00000001cde87819 */ /* 0x000fe200000102ca */
[----:B------:R-:W-:Y:S02]  /*c160*/  IMAD.MOV.U32 R181, RZ, RZ, 0x1 ;  /* 0x00000001ffb57424 */ /* 0x000fe400078e00ff */
.L_x_1270:
[----:B------:R-:W-:Y:S04]  /*c170*/  DEPBAR.LE SB0, 0x2 ;  /* 0x000080800000791a */ /* 0x000fe80000000000 */
[----:B------:R-:W-:Y:S01]  /*c180*/  WARPSYNC 0xffffffff ;  /* 0xffffffff00007948 */ /* 0x000fe20003800000 */
[----:B------:R-:W-:Y:S01]  /*c190*/  BAR.SYNC.DEFER_BLOCKING 0x0 ;  /* 0x0000000000007b1d */ /* 0x000fe20000010000 */
[----:B------:R-:W-:Y:S01]  /*c1a0*/  MOV R189, 0x20 ;  /* 0x0000002000bd7802 */ /* 0x000fe20000000f00 */
[----:B------:R-:W-:Y:S01]  /*c1b0*/  IMAD R194, R181, 0x6000, R178 ;  /* 0x00006000b5c27824 */ /* 0x000fe200078e02b2 */
[----:B------:R-:W-:Y:S01]  /*c1c0*/  ISETP.GE.AND P0, PT, R201, R226, PT ;  /* 0x000000e2c900720c */ /* 0x000fe20003f06270 */
[----:B------:R-:W-:Y:S01]  /*c1d0*/  IMAD R3, R181, 0x6000, R188 ;  /* 0x00006000b5037824 */ /* 0x000fe200078e02bc */
[----:B------:R-:W-:Y:S04]  /*c1e0*/  SEL R189, R189, 0xffffffe0, !P1 ;  /* 0xffffffe0bdbd7807 */ /* 0x000fe80004800000 */
[----:B------:R-:W-:Y:S01]  /*c1f0*/  IADD3 R192, R194, R189, RZ ;  /* 0x000000bdc2c07210 */ /* 0x000fe20007ffe0ff */
[----:B------:R1:W2:Y:S01]  /*c200*/  LDSM.16.M88.4 R136, [R3+0xc100] ;  /* 0x00c100000388783b */ /* 0x0002a20000000200 */
[----:B------:R-:W-:Y:S03]  /*c210*/  BSSY B0, `(.L_x_1254) ;  /* 0x000003f000007945 */ /* 0x000fe60003800000 */
[----:B------:R1:W3:Y:S04]  /*c220*/  LDSM.16.M88.4 R140, [R3+0xc900] ;  /* 0x00c90000038c783b */ /* 0x0002e80000000200 */
[----:B------:R1:W4:Y:S04]  /*c230*/  LDSM.16.M88.4 R144, [R3+0xd100] ;  /* 0x00d100000390783b */ /* 0x0003280000000200 */
[----:B------:R1:W1:Y:S04]  /*c240*/  LDSM.16.M88.4 R148, [R3+0xd900] ;  /* 0x00d900000394783b */ /* 0x0002680000000200 */
[----:B------:R1:W1:Y:S04]  /*c250*/  LDSM.16.M88.4 R132, [R190] ;  /* 0x00000000be84783b */ /* 0x0002680000000200 */
[----:B------:R1:W1:Y:S04]  /*c260*/  LDSM.16.M88.4 R152, [R186] ;  /* 0x00000000ba98783b */ /* 0x0002680000000200 */
[----:B------:R1:W1:Y:S04]  /*c270*/  LDSM.16.M88.4 R156, [R192] ;  /* 0x00000000c09c783b */ /* 0x0002680000000200 */
[----:B------:R1:W1:Y:S04]  /*c280*/  LDSM.16.M88.4 R160, [R192+0x800] ;  /* 0x00080000c0a0783b */ /* 0x0002680000000200 */
[----:B------:R1:W1:Y:S04]  /*c290*/  LDSM.16.M88.4 R164, [R192+0x1000] ;  /* 0x00100000c0a4783b */ /* 0x0002680000000200 */
[----:B------:R1:W1:Y:S01]  /*c2a0*/  LDSM.16.M88.4 R168, [R192+0x1800] ;  /* 0x00180000c0a8783b */ /* 0x0002620000000200 */
[----:B------:R-:W-:-:S05]  /*c2b0*/  @P0 BRA `(.L_x_1255) ;  /* 0x0000034000000947 */ /* 0x000fca0003800000 */
[----:B------:R-:W-:Y:S01]  /*c2c0*/  IMAD.WIDE.U32 R6, R208, c[0x0][0x208], RZ ;  /* 0x00008200d0067a25 */ /* 0x000fe200078e00ff */
[----:B------:R-:W-:Y:S02]  /*c2d0*/  SHF.R.S32.HI R4, RZ, 0x1f, R208 ;  /* 0x0000001fff047819 */ /* 0x000fe400000114d0 */
[----:B-1----:R-:W-:Y:S03]  /*c2e0*/  SHF.R.S32.HI R3, RZ, 0x1f, R207 ;  /* 0x0000001fff037819 */ /* 0x002fe600000114cf */
        /* <DEDUP_REMOVED lines=11> */
[----:B------:R1:W4:Y:S02]  /*c3a0*/  SHFL.IDX PT, R6, R4, RZ, 0x181f ;  /* 0x00181fff04067589 */ /* 0x00032400000e0000 */
.L_x_1341:
[----:B------:R-:W-:-:S05]  /*c3b0*/  BRA.DIV ~URZ, `(.L_x_1257) ;  /* 0x0000d5a27f007947 */ /* 0x000fca000b800000 */
[----:B------:R-:W5:Y:S01]  /*c3c0*/  SHFL.IDX PT, R9, R3, RZ, 0x181f ;  /* 0x00181fff03097589 */ /* 0x000f6200000e0000 */
[----:B------:R-:W-:Y:S01]  /*c3d0*/  ISETP.GE.AND P2, PT, R229, c[0x0][0x1d4], PT ;  /* 0x00007500e5007a0c */ /* 0x000fe20003f46270 */
[----:B------:R-:W-:Y:S02]  /*c3e0*/  IMAD R5, R222, 0x6000, R203 ;  /* 0x00006000de057824 */ /* 0x000fe400078e02cb */
[----:B-1----:R-:W1:Y:S04]  /*c3f0*/  SHFL.IDX PT, R4, R4, 0x1, 0x181f ;  /* 0x00381f0004047f89 */ /* 0x002e6800000e0000 */
[----:B------:R4:W3:Y:S01]  /*c400*/  SHFL.IDX PT, R240, R3, 0x1, 0x181f ;  /* 0x00381f0003f07f89 */ /* 0x0008e200000e0000 */
[C---:B-----5:R-:W-:Y:S05]  /*c410*/  IADD3 R12, P0, R9.reuse, R236, RZ ;  /* 0x000000ec090c7210 */ /* 0x060fea0007f1e0ff */
[C---:B----4-:R-:W-:Y:S01]  /*c420*/  IMAD.X R13, R6.reuse, 0x1, R237, P0 ;  /* 0x00000001060d7824 */ /* 0x050fe200000e06ed */
[C---:B------:R-:W-:Y:S05]  /*c430*/  IADD3 R10, P0, R9.reuse, R234, RZ ;  /* 0x000000ea090a7210 */ /* 0x040fea0007f1e0ff */
[C---:B------:R-:W-:Y:S01]  /*c440*/  IMAD.X R11, R6.reuse, 0x1, R235, P0 ;  /* 0x00000001060b7824 */ /* 0x040fe200000e06eb */
[----:B------:R-:W-:Y:S05]  /*c450*/  IADD3 R8, P0, R9, R231, RZ ;  /* 0x000000e709087210 */ /* 0x000fea0007f1e0ff */
[----:B------:R-:W-:Y:S01]  /*c460*/  IMAD.X R9, R6, 0x1, R232, P0 ;  /* 0x0000000106097824 */ /* 0x000fe200000e06e8 */
[----:B------:R-:W-:Y:S11]  /*c470*/  ISETP.GE.AND P0, PT, R223, c[0x0][0x1d4], PT ;  /* 0x00007500df007a0c */ /* 0x000ff60003f06270 */
[----:B------:R-:W-:Y:S02]  /*c480*/  @!UPT UIADD3 URZ, URZ, URZ, URZ ;  /* 0x0000003f3f3ff290 */ /* 0x000fe4000fffe03f */
[----:B------:R4:W-:Y:S04]  /*c490*/  LDGSTS.E.BYPASS.LTC128B.128 [R5], [R12.64], !P0 ;  /* 0x000000000c057fae */ /* 0x0009e8000c101d46 */
[----:B------:R4:W-:Y:S04]  /*c4a0*/  LDGSTS.E.BYPASS.LTC128B.128 [R5+0x2000], [R10.64], !P2 ;  /* 0x020000000a057fae */ /* 0x0009e8000d101d46 */
[----:B------:R4:W-:Y:S02]  /*c4b0*/  LDGSTS.E.BYPASS.LTC128B.128 [R5+0x4000], [R8.64], !P6 ;  /* 0x0400000008057fae */ /* 0x0009e4000f101d46 */
.L_x_1342:
[----:B-1-3--:R-:W-:Y:S04]  /*c4c0*/  IADD3 R3, -R233, 0x10, RZ ;  /* 0x00000010e9037810 */ /* 0x00afe80007ffe1ff */
[----:B------:R-:W-:Y:S04]  /*c4d0*/  LOP3.LUT R3, R3, 0xf, RZ, 0xc0, !PT ;  /* 0x0000000f03037812 */ /* 0x000fe800078ec0ff */
[----:B------:R-:W-:Y:S02]  /*c4e0*/  IADD3 R6, P2, P0, R3, R240, R234 ;  /* 0x000000f003067210 */ /* 0x000fe4000785e0ea */
[----:B------:R-:W-:Y:S02]  /*c4f0*/  IADD3 R3, -R225, 0x10, RZ ;  /* 0x00000010e1037810 */ /* 0x000fe40007ffe1ff */
[----:B------:R-:W-:Y:S02]  /*c500*/  IADD3.X R7, RZ, R4, R235, P2, P0 ;  /* 0x00000004ff077210 */ /* 0x000fe400017e04eb */
[----:B------:R-:W-:Y:S04]  /*c510*/  LOP3.LUT R3, R3, 0xf, RZ, 0xc0, !PT ;  /* 0x0000000f03037812 */ /* 0x000fe800078ec0ff */
[----:B----4-:R-:W-:Y:S04]  /*c520*/  IADD3 R8, P2, P0, R3, R240, R231 ;  /* 0x000000f003087210 */ /* 0x010fe8000785e0e7 */
[----:B------:R-:W-:Y:S02]  /*c530*/  IADD3.X R9, RZ, R4, R232, P2, P0 ;  /* 0x00000004ff097210 */ /* 0x000fe400017e04e8 */
[----:B------:R-:W-:Y:S02]  /*c540*/  IADD3 R240, P0, R240, R236, RZ ;  /* 0x000000ecf0f07210 */ /* 0x000fe40007f1e0ff */
[----:B------:R-:W-:Y:S03]  /*c550*/  ISETP.GE.AND P2, PT, R223, c[0x0][0x1d4], PT ;  /* 0x00007500df007a0c */ /* 0x000fe60003f46270 */
[----:B------:R-:W-:Y:S01]  /*c560*/  IMAD.X R241, R4, 0x1, R237, P0 ;  /* 0x0000000104f17824 */ /* 0x000fe200000e06ed */
[----:B------:R-:W-:Y:S09]  /*c570*/  ISETP.NE.U32.AND P0, PT, R233, RZ, PT ;  /* 0x000000ffe900720c */ /* 0x000ff20003f05070 */
[----:B------:R-:W-:Y:S01]  /*c580*/  @!PT LDS RZ, [RZ] ;  /* 0x00000000fffff984 */ /* 0x000fe20000000800 */
[----:B------:R-:W-:Y:S01]  /*c590*/  @!PT LDS RZ, [RZ] ;  /* 0x00000000fffff984 */ /* 0x000fe20000000800 */
[----:B------:R-:W-:Y:S01]  /*c5a0*/  @!PT LDS RZ, [RZ] ;  /* 0x00000000fffff984 */ /* 0x000fe20000000800 */
[----:B------:R1:W-:Y:S04]  /*c5b0*/  LDGSTS.E.BYPASS.LTC128B.128 [R5+0x1000], [R240.64], !P2 ;  /* 0x01000000f0057fae */ /* 0x0003e8000d101d46 */
[----:B------:R1:W-:Y:S01]  /*c5c0*/  LDGSTS.E.BYPASS.LTC128B.128.ZFILL [R5+0x3000], [R6.64], P0 ;  /* 0x0300000006057fae */ /* 0x0003e20008141d46 */
[----:B------:R-:W-:Y:S11]  /*c5d0*/  ISETP.NE.U32.AND P0, PT, R225, RZ, PT ;  /* 0x000000ffe100720c */ /* 0x000ff60003f05070 */
[----:B------:R-:W-:Y:S02]  /*c5e0*/  @!UPT UIADD3 URZ, URZ, URZ, URZ ;  /* 0x0000003f3f3ff290 */ /* 0x000fe4000fffe03f */
[----:B------:R1:W-:Y:S02]  /*c5f0*/  LDGSTS.E.BYPASS.LTC128B.128.ZFILL [R5+0x5000], [R8.64], P0 ;  /* 0x0500000008057fae */ /* 0x0003e40008141d46 */
.L_x_1255:
[----:B------:R-:W-:Y:S05]  /*c600*/  BSYNC B0 ;  /* 0x0000000000007941 */ /* 0x000fea0003800000 */
.L_x_1254:
[----:B------:R-:W0:Y:S01]  /*c610*/  LDGDEPBAR ;  /* 0x00000000000079af */ /* 0x000e220000000000 */
[----:B------:R-:W-:Y:S01]  /*c620*/  WARPSYNC 0xffffffff ;  /* 0xffffffff00007948 */ /* 0x000fe20003800000 */
[C---:B-12---:R-:W-:Y:S03]  /*c630*/  HMMA.16816.F32.BF16 R4, R132.reuse, R136, RZ ;  /* 0x000000888404723c */ /* 0x046fe600000418ff */
[C---:B------:R-:W-:Y:S01]  /*c640*/  ISETP.GE.AND P0, PT, R222.reuse, 0x1, PT ;  /* 0x00000001de00780c */ /* 0x040fe20003f06270 */
[----:B------:R-:W2:Y:S01]  /*c650*/  LDL R241, [R1+0x4] ;  /* 0x0000040001f17983 */ /* 0x000ea20000100800 */
[----:B------:R-:W-:Y:S01]  /*c660*/  IMAD.IADD R3, R177, 0x1, R194 ;  /* 0x00000001b1037824 */ /* 0x000fe200078e02c2 */
[----:B------:R-:W-:Y:S01]  /*c670*/  IADD3 R179, R222, 0x1, RZ ;  /* 0x00000001deb37810 */ /* 0x000fe20007ffe0ff */
[----:B------:R-:W-:Y:S01]  /*c680*/  IMAD.IADD R191, R194, 0x1, R189 ;  /* 0x00000001c2bf7824 */ /* 0x000fe200078e02bd */
[C---:B------:R-:W-:Y:S01]  /*c690*/  HMMA.16816.F32.BF16 R8, R132.reuse, R138, RZ ;  /* 0x0000008a8408723c */ /* 0x040fe200000418ff */
[----:B------:R-:W-:Y:S01]  /*c6a0*/  IADD3 R189, R189, R194, R177 ;  /* 0x000000c2bdbd7210 */ /* 0x000fe20007ffe0b1 */
[----:B------:R-:W-:Y:S02]  /*c6b0*/  LDSM.16.M88.4 R136, [R184] ;  /* 0x00000000b888783b */ /* 0x000fe40000000200 */
[----:B------:R-:W-:Y:S01]  /*c6c0*/  SEL R222, R179, RZ, !P0 ;  /* 0x000000ffb3de7207 */ /* 0x000fe20004000000 */
[----:B------:R-:W-:Y:S03]  /*c6d0*/  IMAD.IADD R179, R177, 0x1, R192 ;  /* 0x00000001b1b37824 */ /* 0x000fe600078e02c0 */
[C---:B---3--:R-:W-:Y:S01]  /*c6e0*/  HMMA.16816.F32.BF16 R12, R132.reuse, R140, RZ ;  /* 0x0000008c840c723c */ /* 0x048fe200000418ff */
[----:B------:R-:W-:Y:S07]  /*c6f0*/  LDSM.16.M88.4 R172, [R3+0x800] ;  /* 0x0008000003ac783b */ /* 0x000fee0000000200 */
[C---:B------:R-:W-:Y:S01]  /*c700*/  HMMA.16816.F32.BF16 R16, R132.reuse, R142, RZ ;  /* 0x0000008e8410723c */ /* 0x040fe200000418ff */
[----:B------:R-:W1:Y:S07]  /*c710*/  LDSM.16.M88.4 R140, [R3] ;  /* 0x00000000038c783b */ /* 0x000e6e0000000200 */
[C---:B----4-:R-:W-:Y:S08]  /*c720*/  HMMA.16816.F32.BF16 R20, R132.reuse, R144, RZ ;  /* 0x000000908414723c */ /* 0x050ff000000418ff */
[C---:B------:R-:W-:Y:S01]  /*c730*/  HMMA.16816.F32.BF16 R24, R132.reuse, R146, RZ ;  /* 0x000000928418723c */ /* 0x040fe200000418ff */
[----:B------:R-:W-:Y:S07]  /*c740*/  LDSM.16.M88.4 R144, [R3+0x1800] ;  /* 0x001800000390783b */ /* 0x000fee0000000200 */
[C---:B------:R-:W-:Y:S08]  /*c750*/  HMMA.16816.F32.BF16 R28, R132.reuse, R148, RZ ;  /* 0x00000094841c723c */ /* 0x040ff000000418ff */
[----:B------:R-:W-:Y:S01]  /*c760*/  HMMA.16816.F32.BF16 R32, R132, R150, RZ ;  /* 0x000000968420723c */ /* 0x000fe200000418ff */
[----:B------:R-:W3:Y:S06]  /*c770*/  LDSM.16.M88.4 R132, [R3+0x1000] ;  /* 0x001000000384783b */ /* 0x000eec0000000200 */
[----:B------:R-:W-:Y:S01]  /*c780*/  LDSM.16.M88.4 R148, [R179] ;  /* 0x00000000b394783b */ /* 0x000fe20000000200 */
        /* <DEDUP_REMOVED lines=11> */
[----:B------:R-:W-:Y:S06]  /*c840*/  LDSM.16.M88.4 R152, [R179+0x800] ;  /* 0x00080000b398783b */ /* 0x000fec0000000200 */
[----:B------:R-:W-:Y:S01]  /*c850*/  LDSM.16.M88.4 R168, [R190+0x8000] ;  /* 0x00800000bea8783b */ /* 0x000fe20000000200 */
[C---:B-1----:R-:W-:Y:S08]  /*c860*/  HMMA.16816.F32.BF16 R4, R136.reuse, R140, R4 ;  /* 0x0000008c8804723c */ /* 0x042ff00000041804 */
[C---:B------:R-:W-:Y:S01]  /*c870*/  HMMA.16816.F32.BF16 R8, R136.reuse, R142, R8 ;  /* 0x0000008e8808723c */ /* 0x040fe20000041808 */
[----:B------:R-:W1:Y:S07]  /*c880*/  LDSM.16.M88.4 R140, [R183] ;  /* 0x00000000b78c783b */ /* 0x000e6e0000000200 */
        /* <DEDUP_REMOVED lines=8> */
[----:B------:R-:W-:Y:S06]  /*c910*/  LDSM.16.M88.4 R136, [R190+0x4000] ;  /* 0x00400000be88783b */ /* 0x000fec0000000200 */
[----:B------:R-:W4:Y:S01]  /*c920*/  LDSM.16.M88.4 R144, [R194+0x2000] ;  /* 0x00200000c290783b */ /* 0x000f220000000200 */
[C---:B-1----:R-:W-:Y:S08]  /*c930*/  HMMA.16816.F32.BF16 R4, R140.reuse, R148, R4 ;  /* 0x000000948c04723c */ /* 0x042ff00000041804 */
[C---:B------:R-:W-:Y:S01]  /*c940*/  HMMA.16816.F32.BF16 R8, R140.reuse, R150, R8 ;  /* 0x000000968c08723c */ /* 0x040fe20000041808 */
[----:B------:R-:W1:Y:S07]  /*c950*/  LDSM.16.M88.4 R148, [R194+0x2800] ;  /* 0x00280000c294783b */ /* 0x000e6e0000000200 */
        /* <DEDUP_REMOVED lines=8> */
[----:B------:R-:W5:Y:S06]  /*c9e0*/  LDSM.16.M88.4 R140, [R194+0x3800] ;  /* 0x00380000c28c783b */ /* 0x000f6c0000000200 */
[----:B------:R-:W2:Y:S01]  /*c9f0*/  LDSM.16.M88.4 R156, [R192+0x2000] ;  /* 0x00200000c09c783b */ /* 0x000ea20000000200 */
[C---:B----4-:R-:W-:Y:S08]  /*ca00*/  HMMA.16816.F32.BF16 R4, R136.reuse, R144, R4 ;  /* 0x000000908804723c */ /* 0x050ff00000041804 */
[C---:B------:R-:W-:Y:S01]  /*ca10*/  HMMA.16816.F32.BF16 R8, R136.reuse, R146, R8 ;  /* 0x000000928808723c */ /* 0x040fe20000041808 */
[----:B------:R-:W4:Y:S07]  /*ca20*/  LDSM.16.M88.4 R144, [R191+0x2800] ;  /* 0x00280000bf90783b */ /* 0x000f2e0000000200 */
[C---:B-1----:R-:W-:Y:S08]  /*ca30*/  HMMA.16816.F32.BF16 R12, R136.reuse, R148, R12 ;  /* 0x00000094880c723c */ /* 0x042ff0000004180c */
[C---:B------:R-:W-:Y:S01]  /*ca40*/  HMMA.16816.F32.BF16 R16, R136.reuse, R150, R16 ;  /* 0x000000968810723c */ /* 0x040fe20000041810 */
[----:B------:R-:W1:Y:S07]  /*ca50*/  LDSM.16.M88.4 R148, [R191+0x3000] ;  /* 0x00300000bf94783b */ /* 0x000e6e0000000200 */
[C---:B---3--:R-:W-:Y:S08]  /*ca60*/  HMMA.16816.F32.BF16 R20, R136.reuse, R132, R20 ;  /* 0x000000848814723c */ /* 0x048ff00000041814 */
[C---:B------:R-:W-:Y:S01]  /*ca70*/  HMMA.16816.F32.BF16 R24, R136.reuse, R134, R24 ;  /* 0x000000868818723c */ /* 0x040fe20000041818 */
[----:B------:R-:W3:Y:S07]  /*ca80*/  LDSM.16.M88.4 R132, [R191+0x3800] ;  /* 0x00380000bf84783b */ /* 0x000eee0000000200 */
[C---:B-----5:R-:W-:Y:S04]  /*ca90*/  HMMA.16816.F32.BF16 R28, R136.reuse, R140, R28 ;  /* 0x0000008c881c723c */ /* 0x060fe8000004181c */
[----:B--2---:R-:W-:Y:S04]  /*caa0*/  IMAD R241, R241, 0x80, R220 ;  /* 0x00000080f1f17824 */ /* 0x004fe800078e02dc */
        /* <DEDUP_REMOVED lines=8> */
[----:B------:R-:W4:Y:S07]  /*cb30*/  LDSM.16.M88.4 R144, [R3+0x2800] ;  /* 0x002800000390783b */ /* 0x000f2e0000000200 */
[C---:B-1----:R-:W-:Y:S08]  /*cb40*/  HMMA.16816.F32.BF16 R20, R152.reuse, R148, R20 ;  /* 0x000000949814723c */ /* 0x042ff00000041814 */
[C---:B------:R-:W-:Y:S01]  /*cb50*/  HMMA.16816.F32.BF16 R24, R152.reuse, R150, R24 ;  /* 0x000000969818723c */ /* 0x040fe20000041818 */
[----:B------:R-:W1:Y:S07]  /*cb60*/  LDSM.16.M88.4 R148, [R3+0x3000] ;  /* 0x003000000394783b */ /* 0x000e6e0000000200 */
[C---:B---3--:R-:W-:Y:S08]  /*cb70*/  HMMA.16816.F32.BF16 R28, R152.reuse, R132, R28 ;  /* 0x00000084981c723c */ /* 0x048ff0000004181c */
[----:B------:R-:W-:Y:S01]  /*cb80*/  HMMA.16816.F32.BF16 R32, R152, R134, R32 ;  /* 0x000000869820723c */ /* 0x000fe20000041820 */
[----:B------:R-:W3:Y:S06]  /*cb90*/  LDSM.16.M88.4 R132, [R189+0x2800] ;  /* 0x00280000bd84783b */ /* 0x000eec0000000200 */
[----:B------:R-:W-:Y:S01]  /*cba0*/  LDSM.16.M88.4 R152, [R189+0x3800] ;  /* 0x00380000bd98783b */ /* 0x000fe20000000200 */
[C---:B--2---:R-:W-:Y:S08]  /*cbb0*/  HMMA.16816.F32.BF16 R4, R136.reuse, R140, R4 ;  /* 0x0000008c8804723c */ /* 0x044ff00000041804 */
[C---:B------:R-:W-:Y:S01]  /*cbc0*/  HMMA.16816.F32.BF16 R8, R136.reuse, R142, R8 ;  /* 0x0000008e8808723c */ /* 0x040fe20000041808 */
[----:B------:R-:W2:Y:S07]  /*cbd0*/  LDSM.16.M88.4 R140, [R189+0x3000] ;  /* 0x00300000bd8c783b */ /* 0x000eae0000000200 */
[C---:B----4-:R-:W-:Y:S08]  /*cbe0*/  HMMA.16816.F32.BF16 R12, R136.reuse, R144, R12 ;  /* 0x00000090880c723c */ /* 0x050ff0000004180c */
        /* <DEDUP_REMOVED lines=9> */
[C---:B------:R-:W-:Y:S07]  /*cc80*/  HMMA.16816.F32.BF16 R4, R160.reuse, R164, R4 ;  /* 0x000000a4a004723c */ /* 0x040fee0000041804 */
[----:B------:R-:W-:Y:S01]  /*cc90*/  IMAD.SHL.U32 R164, R226, 0x40, RZ ;  /* 0x00000040e2a47824 */ /* 0x000fe200078e00ff */
[C---:B------:R-:W-:Y:S08]  /*cca0*/  HMMA.16816.F32.BF16 R8, R160.reuse, R166, R8 ;  /* 0x000000a6a008723c */ /* 0x040ff00000041808 */
[C---:B---3--:R-:W-:Y:S08]  /*ccb0*/  HMMA.16816.F32.BF16 R12, R160.reuse, R132, R12 ;  /* 0x00000084a00c723c */ /* 0x048ff0000004180c */
[C---:B------:R-:W-:Y:S01]  /*ccc0*/  HMMA.16816.F32.BF16 R16, R160.reuse, R134, R16 ;  /* 0x00000086a010723c */ /* 0x040fe20000041810 */
[----:B------:R-:W3:Y:S07]  /*ccd0*/  LDSM.16.M88.4 R132, [R194+0x5800] ;  /* 0x00580000c284783b */ /* 0x000eee0000000200 */
[C---:B--2---:R-:W-:Y:S08]  /*cce0*/  HMMA.16816.F32.BF16 R20, R160.reuse, R140, R20 ;  /* 0x0000008ca014723c */ /* 0x044ff00000041814 */
[C---:B------:R-:W-:Y:S01]  /*ccf0*/  HMMA.16816.F32.BF16 R24, R160.reuse, R142, R24 ;  /* 0x0000008ea018723c */ /* 0x040fe20000041818 */
[----:B------:R-:W2:Y:S07]  /*cd00*/  LDSM.16.M88.4 R140, [R186+0x8000] ;  /* 0x00800000ba8c783b */ /* 0x000eae0000000200 */
[C---:B------:R-:W-:Y:S08]  /*cd10*/  HMMA.16816.F32.BF16 R28, R160.reuse, R152, R28 ;  /* 0x00000098a01c723c */ /* 0x040ff0000004181c */
[----:B------:R-:W-:Y:S01]  /*cd20*/  HMMA.16816.F32.BF16 R32, R160, R154, R32 ;  /* 0x0000009aa020723c */ /* 0x000fe20000041820 */
[----:B------:R-:W4:Y:S06]  /*cd30*/  LDSM.16.M88.4 R152, [R191+0x4800] ;  /* 0x00480000bf98783b */ /* 0x000f2c0000000200 */
[----:B------:R-:W-:Y:S01]  /*cd40*/  LDSM.16.M88.4 R160, [R3+0x4000] ;  /* 0x0040000003a0783b */ /* 0x000fe20000000200 */
[C---:B------:R-:W-:Y:S08]  /*cd50*/  HMMA.16816.F32.BF16 R4, R168.reuse, R172, R4 ;  /* 0x000000aca804723c */ /* 0x040ff00000041804 */
[C---:B------:R-:W-:Y:S08]  /*cd60*/  HMMA.16816.F32.BF16 R8, R168.reuse, R174, R8 ;  /* 0x000000aea808723c */ /* 0x040ff00000041808 */
[C---:B-1----:R-:W-:Y:S08]  /*cd70*/  HMMA.16816.F32.BF16 R12, R168.reuse, R136, R12 ;  /* 0x00000088a80c723c */ /* 0x042ff0000004180c */
[C---:B------:R-:W-:Y:S01]  /*cd80*/  HMMA.16816.F32.BF16 R16, R168.reuse, R138, R16 ;  /* 0x0000008aa810723c */ /* 0x040fe20000041810 */
[----:B------:R-:W1:Y:S07]  /*cd90*/  LDSM.16.M88.4 R136, [R191+0x5800] ;  /* 0x00580000bf88783b */ /* 0x000e6e0000000200 */
[C---:B------:R-:W-:Y:S08]  /*cda0*/  HMMA.16816.F32.BF16 R20, R168.reuse, R144, R20 ;  /* 0x00000090a814723c */ /* 0x040ff00000041814 */
[C---:B------:R-:W-:Y:S01]  /*cdb0*/  HMMA.16816.F32.BF16 R24, R168.reuse, R146, R24 ;  /* 0x00000092a818723c */ /* 0x040fe20000041818 */
[----:B------:R-:W5:Y:S07]  /*cdc0*/  LDSM.16.M88.4 R144, [R184+0x8000] ;  /* 0x00800000b890783b */ /* 0x000f6e0000000200 */
[C---:B---3--:R-:W-:Y:S08]  /*cdd0*/  HMMA.16816.F32.BF16 R28, R168.reuse, R132, R28 ;  /* 0x00000084a81c723c */ /* 0x048ff0000004181c */
[----:B------:R-:W-:Y:S01]  /*cde0*/  HMMA.16816.F32.BF16 R32, R168, R134, R32 ;  /* 0x00000086a820723c */ /* 0x000fe20000041820 */
[----:B------:R-:W3:Y:S07]  /*cdf0*/  LDSM.16.M88.4 R132, [R3+0x4800] ;  /* 0x004800000384783b */ /* 0x000eee0000000200 */
[C---:B--2---:R-:W-:Y:S08]  /*ce00*/  HMMA.16816.F32.BF16 R4, R140.reuse, R148, R4 ;  /* 0x000000948c04723c */ /* 0x044ff00000041804 */
[C---:B------:R-:W-:Y:S01]  /*ce10*/  HMMA.16816.F32.BF16 R8, R140.reuse, R150, R8 ;  /* 0x000000968c08723c */ /* 0x040fe20000041808 */
[----:B------:R-:W2:Y:S07]  /*ce20*/  LDSM.16.M88.4 R148, [R3+0x5000] ;  /* 0x005000000394783b */ /* 0x000eae0000000200 */
[C---:B----4-:R-:W-:Y:S08]  /*ce30*/  HMMA.16816.F32.BF16 R12, R140.reuse, R152, R12 ;  /* 0x000000988c0c723c */ /* 0x050ff0000004180c */
[C---:B------:R-:W-:Y:S01]  /*ce40*/  HMMA.16816.F32.BF16 R16, R140.reuse, R154, R16 ;  /* 0x0000009a8c10723c */ /* 0x040fe20000041810 */
[----:B------:R-:W-:Y:S07]  /*ce50*/  LDSM.16.M88.4 R152, [R179+0x4000] ;  /* 0x00400000b398783b */ /* 0x000fee0000000200 */
[C---:B------:R-:W-:Y:S08]  /*ce60*/  HMMA.16816.F32.BF16 R20, R140.reuse, R156, R20 ;  /* 0x0000009c8c14723c */ /* 0x040ff00000041814 */
[C---:B------:R-:W-:Y:S01]  /*ce70*/  HMMA.16816.F32.BF16 R24, R140.reuse, R158, R24 ;  /* 0x0000009e8c18723c */ /* 0x040fe20000041818 */
[----:B------:R-:W-:Y:S07]  /*ce80*/  LDSM.16.M88.4 R156, [R189+0x4800] ;  /* 0x00480000bd9c783b */ /* 0x000fee0000000200 */
[C---:B-1----:R-:W-:Y:S08]  /*ce90*/  HMMA.16816.F32.BF16 R28, R140.reuse, R136, R28 ;  /* 0x000000888c1c723c */ /* 0x042ff0000004181c */
[----:B------:R-:W-:Y:S01]  /*cea0*/  HMMA.16816.F32.BF16 R32, R140, R138, R32 ;  /* 0x0000008a8c20723c */ /* 0x000fe20000041820 */
[----:B------:R-:W1:Y:S06]  /*ceb0*/  LDSM.16.M88.4 R136, [R3+0x5800] ;  /* 0x005800000388783b */ /* 0x000e6c0000000200 */
[----:B------:R-:W4:Y:S01]  /*cec0*/  LDSM.16.M88.4 R140, [R183+0x8000] ;  /* 0x00800000b78c783b */ /* 0x000f220000000200 */
[C---:B-----5:R-:W-:Y:S08]  /*ced0*/  HMMA.16816.F32.BF16 R4, R144.reuse, R160, R4 ;  /* 0x000000a09004723c */ /* 0x060ff00000041804 */
[C---:B------:R-:W-:Y:S01]  /*cee0*/  HMMA.16816.F32.BF16 R8, R144.reuse, R162, R8 ;  /* 0x000000a29008723c */ /* 0x040fe20000041808 */
[----:B------:R-:W5:Y:S07]  /*cef0*/  LDSM.16.M88.4 R160, [R189+0x5000] ;  /* 0x00500000bda0783b */ /* 0x000f6e0000000200 */
[C---:B---3--:R-:W-:Y:S08]  /*cf00*/  HMMA.16816.F32.BF16 R12, R144.reuse, R132, R12 ;  /* 0x00000084900c723c */ /* 0x048ff0000004180c */
[C---:B------:R-:W-:Y:S01]  /*cf10*/  HMMA.16816.F32.BF16 R16, R144.reuse, R134, R16 ;  /* 0x000000869010723c */ /* 0x040fe20000041810 */
[----:B------:R-:W3:Y:S07]  /*cf20*/  LDSM.16.M88.4 R132, [R189+0x5800] ;  /* 0x00580000bd84783b */ /* 0x000eee0000000200 */
[C---:B--2---:R-:W-:Y:S08]  /*cf30*/  HMMA.16816.F32.BF16 R20, R144.reuse, R148, R20 ;  /* 0x000000949014723c */ /* 0x044ff00000041814 */
[C---:B------:R-:W-:Y:S08]  /*cf40*/  HMMA.16816.F32.BF16 R24, R144.reuse, R150, R24 ;  /* 0x000000969018723c */ /* 0x040ff00000041818 */
[C---:B-1----:R-:W-:Y:S08]  /*cf50*/  HMMA.16816.F32.BF16 R28, R144.reuse, R136, R28 ;  /* 0x00000088901c723c */ /* 0x042ff0000004181c */
[----:B------:R-:W-:Y:S08]  /*cf60*/  HMMA.16816.F32.BF16 R32, R144, R138, R32 ;  /* 0x0000008a9020723c */ /* 0x000ff00000041820 */
[C---:B----4-:R-:W-:Y:S07]  /*cf70*/  HMMA.16816.F32.BF16 R4, R140.reuse, R152, R4 ;  /* 0x000000988c04723c */ /* 0x050fee0000041804 */
[----:B------:R-:W-:Y:S01]  /*cf80*/  IADD3 R153, R211, R241, R218 ;  /* 0x000000f1d3997210 */ /* 0x000fe20007ffe0da */
[C---:B------:R-:W-:Y:S04]  /*cf90*/  HMMA.16816.F32.BF16 R8, R140.reuse, R154, R8 ;  /* 0x0000009a8c08723c */ /* 0x040fe80000041808 */
[----:B------:R-:W-:Y:S03]  /*cfa0*/  @P4 IMAD.HI.U32 R152, R153, c[0x0][0x2c8], RZ ;  /* 0x0000b20099984a27 */ /* 0x000fe600078e00ff */
[----:B------:R-:W-:Y:S01]  /*cfb0*/  IADD3 R155, -R219, 0x1, -R164 ;  /* 0x00000001db9b7810 */ /* 0x000fe20007ffe9a4 */
[C---:B------:R-:W-:Y:S04]  /*cfc0*/  HMMA.16816.F32.BF16 R12, R140.reuse, R156, R12 ;  /* 0x0000009c8c0c723c */ /* 0x040fe8000004180c */
[----:B------:R-:W-:Y:S02]  /*cfd0*/  @P4 SHF.R.U32.HI R153, RZ, c[0x0][0x2cc], R152 ;  /* 0x0000b300ff994a19 */ /* 0x000fe40000011698 */
[----:B------:R-:W-:Y:S02]  /*cfe0*/  IADD3 R155, -R204, R155, R193 ;  /* 0x0000009bcc9b7210 */ /* 0x000fe40007ffe1c1 */
[C---:B------:R-:W-:Y:S01]  /*cff0*/  HMMA.16816.F32.BF16 R16, R140.reuse, R158, R16 ;  /* 0x0000009e8c10723c */ /* 0x040fe20000041810 */
[----:B------:R-:W1:Y:S03]  /*d000*/  SHFL.IDX PT, R152, R153, RZ, 0x1c1f ;  /* 0x001c1fff99987589 */ /* 0x000e6600000e0000 */
[C---:B------:R-:W-:Y:S02]  /*d010*/  IADD3 R157, R155.reuse, c[0x0][0x328], RZ ;  /* 0x0000ca009b9d7a10 */ /* 0x040fe40007ffe0ff */
[----:B------:R-:W-:Y:S02]  /*d020*/  IADD3 R155, R155, UR4, RZ ;  /* 0x000000049b9b7c10 */ /* 0x000fe4000fffe0ff */
[C---:B-----5:R-:W-:Y:S08]  /*d030*/  HMMA.16816.F32.BF16 R20, R140.reuse, R160, R20 ;  /* 0x000000a08c14723c */ /* 0x060ff00000041814 */
[C---:B------:R-:W-:Y:S08]  /*d040*/  HMMA.16816.F32.BF16 R24, R140.reuse, R162, R24 ;  /* 0x000000a28c18723c */ /* 0x040ff00000041818 */
[C---:B---3--:R-:W-:Y:S04]  /*d050*/  HMMA.16816.F32.BF16 R28, R140.reuse, R132, R28 ;  /* 0x000000848c1c723c */ /* 0x048fe8000004181c */
[--C-:B-1----:R-:W-:Y:S02]  /*d060*/  IMAD.IADD R161, R157, 0x1, R152.reuse ;  /* 0x000000019da17824 */ /* 0x102fe400078e0298 */
[----:B------:R-:W-:Y:S02]  /*d070*/  IMAD.IADD R159, R155, 0x1, R152 ;  /* 0x000000019b9f7824 */ /* 0x000fe400078e0298 */
        /* <DEDUP_REMOVED lines=15> */
.L_x_1260:
[----:B------:R-:W-:Y:S04]  /*d170*/  MOV R3, 0x1 ;  /* 0x0000000100037802 */ /* 0x000fe80000000f00 */
[----:B------:R-:W-:Y:S11]  /*d180*/  ISETP.NE.AND P0, PT, R3, c[0x0][0x32c], PT ;  /* 0x0000cb0003007a0c */ /* 0x000ff60003f05270 */
[----:B------:R-:W-:Y:S02]  /*d190*/  @!UPT UIADD3 URZ, URZ, URZ, URZ ;  /* 0x0000003f3f3ff290 */ /* 0x000fe4000fffe03f */
[----:B------:R-:W-:Y:S05]  /*d1a0*/  @P0 IMAD.HI.U32 R3, R133, c[0x0][0x330], RZ ;  /* 0x0000cc0085030a27 */ /* 0x000fea00078e00ff */
[----:B------:R-:W-:Y:S02]  /*d1b0*/  @P0 SHF.R.U32.HI R133, RZ, c[0x0][0x334], R3 ;  /* 0x0000cd00ff850a19 */ /* 0x000fe40000011603 */
.L_x_1261:
[----:B------:R-:W-:Y:S05]  /*d1c0*/  BSYNC B0 ;  /* 0x0000000000007941 */ /* 0x000fea0003800000 */
.L_x_1259:
[----:B------:R-:W-:Y:S04]  /*d1d0*/  IMAD R134, R133, c[0x0][0x32c], -R164 ;  /* 0x0000cb0085867a24 */ /* 0x000fe800078e0aa4 */
[----:B------:R-:W-:Y:S05]  /*d1e0*/  IMAD.IADD R134, R134, 0x1, -R219 ;  /* 0x0000000186867824 */ /* 0x000fea00078e0adb */
[----:B------:R-:W-:Y:S02]  /*d1f0*/  IADD3 R132, R134, c[0x0][0x32c], RZ ;  /* 0x0000cb0086847a10 */ /* 0x000fe40007ffe0ff */
[----:B------:R-:W-:Y:S02]  /*d200*/  IMNMX R159, R159, R134, !PT ;  /* 0x000000869f9f7217 */ /* 0x000fe40007800200 */
[----:B------:R-:W-:Y:S02]  /*d210*/  IMNMX R161, R161, R132, PT ;  /* 0x00000084a1a17217 */ /* 0x000fe40003800200 */
.L_x_1258:
        /* <DEDUP_REMOVED lines=10> */
[----:B------:R-:W-:Y:S01]  /*d2c0*/  ISETP.GT.AND P0, PT, R159, 0x9, P2 ;  /* 0x000000099f00780c */ /* 0x000fe20001704270 */
[----:B------:R-:W1:Y:S03]  /*d2d0*/  SHFL.IDX PT, R8, R153, 0x1, 0x1c1f ;  /* 0x003c1f0099087f89 */ /* 0x000e6600000e0000 */
[----:B------:R-:W-:Y:S04]  /*d2e0*/  ISETP.LT.OR P0, PT, R161, 0xa, P0 ;  /* 0x0000000aa100780c */ /* 0x000fe80000701670 */
[----:B------:R-:W-:Y:S02]  /*d2f0*/  FSEL R136, R9, -INF , !P0 ;  /* 0xff80000009887808 */ /* 0x000fe40004000000 */
[----:B------:R-:W-:Y:S04]  /*d300*/  ISETP.GT.AND P0, PT, R159, 0x10, P2 ;  /* 0x000000109f00780c */ /* 0x000fe80001704270 */
[----:B------:R-:W-:Y:S04]  /*d310*/  ISETP.LT.OR P0, PT, R161, 0x11, P0 ;  /* 0x00000011a100780c */ /* 0x000fe80000701670 */
[----:B------:R-:W-:Y:S02]  /*d320*/  FSEL R192, R12, -INF , !P0 ;  /* 0xff8000000cc07808 */ /* 0x000fe40004000000 */
[----:B------:R-:W-:Y:S04]  /*d330*/  ISETP.GT.AND P0, PT, R159, 0x11, P2 ;  /* 0x000000119f00780c */ /* 0x000fe80001704270 */
[----:B------:R-:W-:Y:S01]  /*d340*/  ISETP.LT.OR P0, PT, R161, 0x12, P0 ;  /* 0x00000012a100780c */ /* 0x000fe20000701670 */
[--C-:B-1----:R-:W-:Y:S02]  /*d350*/  IMAD.IADD R3, R157, 0x1, R8.reuse ;  /* 0x000000019d037824 */ /* 0x102fe400078e0208 */
[----:B------:R-:W-:Y:S01]  /*d360*/  IMAD.IADD R4, R155, 0x1, R8 ;  /* 0x000000019b047824 */ /* 0x000fe200078e0208 */
        /* <DEDUP_REMOVED lines=45> */
.L_x_1264:
[----:B------:R-:W-:Y:S04]  /*d640*/  MOV R5, 0x1 ;  /* 0x0000000100057802 */ /* 0x000fe80000000f00 */
[----:B------:R-:W-:Y:S11]  /*d650*/  ISETP.NE.AND P0, PT, R5, c[0x0][0x32c], PT ;  /* 0x0000cb0005007a0c */ /* 0x000ff60003f05270 */
[----:B------:R-:W-:Y:S02]  /*d660*/  @!UPT UIADD3 URZ, URZ, URZ, URZ ;  /* 0x0000003f3f3ff290 */ /* 0x000fe4000fffe03f */
[----:B------:R-:W-:Y:S05]  /*d670*/  @P0 IMAD.HI.U32 R5, R9, c[0x0][0x330], RZ ;  /* 0x0000cc0009050a27 */ /* 0x000fea00078e00ff */
[----:B------:R-:W-:Y:S02]  /*d680*/  @P0 SHF.R.U32.HI R9, RZ, c[0x0][0x334], R5 ;  /* 0x0000cd00ff090a19 */ /* 0x000fe40000011605 */
.L_x_1265:
[----:B------:R-:W-:Y:S05]  /*d690*/  BSYNC B0 ;  /* 0x0000000000007941 */ /* 0x000fea0003800000 */
.L_x_1263:
[----:B------:R-:W-:Y:S04]  /*d6a0*/  IMAD R8, R9, c[0x0][0x32c], -R164 ;  /* 0x0000cb0009087a24 */ /* 0x000fe800078e0aa4 */
[----:B------:R-:W-:Y:S05]  /*d6b0*/  IMAD.IADD R5, R8, 0x1, -R219 ;  /* 0x0000000108057824 */ /* 0x000fea00078e0adb */
[----:B------:R-:W-:Y:S02]  /*d6c0*/  IADD3 R8, R5, c[0x0][0x32c], RZ ;  /* 0x0000cb0005087a10 */ /* 0x000fe40007ffe0ff */
[----:B------:R-:W-:Y:S02]  /*d6d0*/  IMNMX R4, R4, R5, !PT ;  /* 0x0000000504047217 */ /* 0x000fe40007800200 */
[----:B------:R-:W-:Y:S02]  /*d6e0*/  IMNMX R3, R3, R8, PT ;  /* 0x0000000803037217 */ /* 0x000fe40003800200 */
.L_x_1262:
[----:B------:R-:W-:Y:S01]  /*d6f0*/  ISETP.GT.AND P0, PT, R4, RZ, P2 ;  /* 0x000000ff0400720c */ /* 0x000fe20001704270 */
[----:B------:R-:W-:Y:S04]  /*d700*/  DEPBAR.LE SB0, 0x2 ;  /* 0x000080800000791a */ /* 0x000fe80000000000 */
[----:B------:R-:W-:Y:S01]  /*d710*/  BAR.SYNC.DEFER_BLOCKING 0x0 ;  /* 0x0000000000007b1d */ /* 0x000fe20000010000 */
[----:B------:R-:W-:Y:S04]  /*d720*/  ISETP.LT.OR P0, PT, R3, 0x1, P0 ;  /* 0x000000010300780c */ /* 0x000fe80000701670 */
[----:B------:R-:W-:Y:S02]  /*d730*/  FSEL R17, R6, -INF , !P0 ;  /* 0xff80000006117808 */ /* 0x000fe40004000000 */
[C---:B------:R-:W-:Y:S02]  /*d740*/  ISETP.GT.AND P0, PT, R4.reuse, 0x1, P2 ;  /* 0x000000010400780c */ /* 0x040fe40001704270 */
[----:B------:R-:W-:Y:S02]  /*d750*/  FMNMX.FTZ R8, R17, R0, !PT ;  /* 0x0000000011087209 */ /* 0x000fe40007810000 */
[----:B------:R-:W-:Y:S04]  /*d760*/  ISETP.LT.OR P0, PT, R3, 0x2, P0 ;  /* 0x000000020300780c */ /* 0x000fe80000701670 */
        /* <DEDUP_REMOVED lines=67> */
[----:B------:R-:W1:Y:S01]  /*dba0*/  SHFL.BFLY PT, R4, R5, 0x2, 0x1f ;  /* 0x0c401f0005047f89 */ /* 0x000e6200000e0000 */
[----:B------:R-:W-:Y:S01]  /*dbb0*/  FMNMX.FTZ R8, R153, R8, !PT ;  /* 0x0000000899087209 */ /* 0x000fe20007810000 */
[----:B------:R-:W-:Y:S01]  /*dbc0*/  BSSY B0, `(.L_x_1266) ;  /* 0x00001c9000007945 */ /* 0x000fe20003800000 */
[----:B------:R-:W-:Y:S02]  /*dbd0*/  ISETP.LT.OR P0, PT, R3, 0x3a, P0 ;  /* 0x0000003a0300780c */ /* 0x000fe40000701670 */
[----:B------:R-:W-:Y:S02]  /*dbe0*/  FMNMX.FTZ R8, R149, R8, !PT ;  /* 0x0000000895087209 */ /* 0x000fe40007810000 */
[----:B------:R-:W-:Y:S02]  /*dbf0*/  FSEL R133, R35, -INF , !P0 ;  /* 0xff80000023857808 */ /* 0x000fe40004000000 */
[----:B------:R-:W-:Y:S04]  /*dc00*/  FMNMX.FTZ R8, R147, R8, !PT ;  /* 0x0000000893087209 */ /* 0x000fe80007810000 */
[----:B------:R-:W-:Y:S04]  /*dc10*/  FMNMX.FTZ R8, R145, R8, !PT ;  /* 0x0000000891087209 */ /* 0x000fe80007810000 */
[----:B------:R-:W-:Y:S02]  /*dc20*/  FMNMX.FTZ R6, R133, R8, !PT ;  /* 0x0000000885067209 */ /* 0x000fe40007810000 */
[----:B-1----:R-:W-:Y:S05]  /*dc30*/  FMNMX.FTZ R3, R5, R4, !PT ;  /* 0x0000000405037209 */ /* 0x002fea0007810000 */
[----:B------:R-:W1:Y:S02]  /*dc40*/  SHFL.BFLY PT, R132, R3, 0x1, 0x1f ;  /* 0x0c201f0003847f89 */ /* 0x000e6400000e0000 */
[----:B-1----:R-:W-:Y:S06]  /*dc50*/  FMNMX.FTZ R132, R3, R132, !PT ;  /* 0x0000008403847209 */ /* 0x002fec0007810000 */
[----:B------:R-:W1:Y:S01]  /*dc60*/  SHFL.BFLY PT, R3, R6, 0x2, 0x1f ;  /* 0x0c401f0006037f89 */ /* 0x000e6200000e0000 */
[C---:B------:R-:W-:Y:S01]  /*dc70*/  FSETP.NEU.FTZ.AND P0, PT, R132.reuse, -INF , PT ;  /* 0xff8000008400780b */ /* 0x040fe20003f1d000 */
[C---:B------:R-:W-:Y:S03]  /*dc80*/  FMUL.FTZ R151, R132.reuse, c[0x0][0x2d0] ;  /* 0x0000b40084977a20 */ /* 0x040fe60000410000 */
[----:B------:R-:W-:Y:S02]  /*dc90*/  FSEL R7, R132, RZ, P0 ;  /* 0x000000ff84077208 */ /* 0x000fe40000000000 */
[----:B------:R-:W-:Y:S03]  /*dca0*/  FSEL R151, R151, RZ, P0 ;  /* 0x000000ff97977208 */ /* 0x000fe60000000000 */
[----:B------:R-:W-:Y:S02]  /*dcb0*/  FADD.FTZ R7, -R7, R2 ;  /* 0x0000000207077221 */ /* 0x000fe40000010100 */
[--C-:B------:R-:W-:Y:S02]  /*dcc0*/  FFMA.FTZ R170, R135, c[0x0][0x2d0], -R151.reuse ;  /* 0x0000b40087aa7a23 */ /* 0x100fe40000010897 */
[--C-:B------:R-:W-:Y:S02]  /*dcd0*/  FFMA.FTZ R165, R160, c[0x0][0x2d0], -R151.reuse ;  /* 0x0000b400a0a57a23 */ /* 0x100fe40000010897 */
[--C-:B------:R-:W-:Y:S02]  /*dce0*/  FFMA.FTZ R166, R138, c[0x0][0x2d0], -R151.reuse ;  /* 0x0000b4008aa67a23 */ /* 0x100fe40000010897 */
[--C-:B------:R-:W-:Y:S01]  /*dcf0*/  FFMA.FTZ R163, R136, c[0x0][0x2d0], -R151.reuse ;  /* 0x0000b40088a37a23 */ /* 0x100fe20000010897 */
[----:B------:R-:W-:Y:S01]  /*dd00*/  MUFU.EX2 R170, R170 ;  /* 0x000000aa00aa7308 */ /* 0x000fe20000000800 */
[----:B------:R-:W-:Y:S02]  /*dd10*/  FMUL.FTZ R2, R7, c[0x0][0x2d0] ;  /* 0x0000b40007027a20 */ /* 0x000fe40000410000 */
[--C-:B------:R-:W-:Y:S01]  /*dd20*/  FFMA.FTZ R173, R142, c[0x0][0x2d0], -R151.reuse ;  /* 0x0000b4008ead7a23 */ /* 0x100fe20000010897 */
[----:B-1----:R-:W-:Y:S01]  /*dd30*/  FMNMX.FTZ R4, R6, R3, !PT ;  /* 0x0000000306047209 */ /* 0x002fe20007810000 */
[--C-:B------:R-:W-:Y:S02]  /*dd40*/  FFMA.FTZ R189, R158, c[0x0][0x2d0], -R151.reuse ;  /* 0x0000b4009ebd7a23 */ /* 0x100fe40000010897 */
[--C-:B------:R-:W-:Y:S02]  /*dd50*/  FFMA.FTZ R240, R156, c[0x0][0x2d0], -R151.reuse ;  /* 0x0000b4009cf07a23 */ /* 0x100fe40000010897 */
[----:B------:R-:W1:Y:S01]  /*dd60*/  SHFL.BFLY PT, R3, R4, 0x1, 0x1f ;  /* 0x0c201f0004037f89 */ /* 0x000e6200000e0000 */
[----:B------:R-:W2:Y:S01]  /*dd70*/  MUFU.EX2 R165, R165 ;  /* 0x000000a500a57308 */ /* 0x000ea20000000800 */
        /* <DEDUP_REMOVED lines=9> */
[----:B------:R-:W-:Y:S03]  /*de10*/  FFMA.FTZ R151, R134, c[0x0][0x2d0], -R151 ;  /* 0x0000b40086977a23 */ /* 0x000fe60000010897 */
[----:B------:R-:W3:Y:S01]  /*de20*/  MUFU.EX2 R163, R163 ;  /* 0x000000a300a37308 */ /* 0x000ee20000000800 */
[----:B-1----:R-:W-:Y:S02]  /*de30*/  FMNMX.FTZ R3, R4, R3, !PT ;  /* 0x0000000304037209 */ /* 0x002fe40007810000 */
[----:B--2---:R-:W-:Y:S02]  /*de40*/  F2FP.BF16.PACK_AB R136, R165, R170 ;  /* 0x000000aaa588723e */ /* 0x004fe400000010ff */
[C---:B------:R-:W-:Y:S01]  /*de50*/  FSETP.NEU.FTZ.AND P0, PT, R3.reuse, -INF , PT ;  /* 0xff8000000300780b */ /* 0x040fe20003f1d000 */
[C---:B------:R-:W-:Y:S04]  /*de60*/  FMUL.FTZ R144, R3.reuse, c[0x0][0x2d0] ;  /* 0x0000b40003907a20 */ /* 0x040fe80000410000 */
[----:B------:R-:W1:Y:S01]  /*de70*/  MUFU.EX2 R2, R2 ;  /* 0x0000000200027308 */ /* 0x000e620000000800 */
[----:B------:R-:W-:Y:S02]  /*de80*/  FSEL R5, R3, RZ, P0 ;  /* 0x000000ff03057208 */ /* 0x000fe40000000000 */
[----:B------:R-:W-:Y:S03]  /*de90*/  FSEL R144, R144, RZ, P0 ;  /* 0x000000ff90907208 */ /* 0x000fe60000000000 */
[----:B------:R-:W-:Y:S02]  /*dea0*/  FADD.FTZ R5, -R5, R0 ;  /* 0x0000000005057221 */ /* 0x000fe40000010100 */
[--C-:B------:R-:W-:Y:S02]  /*deb0*/  FFMA.FTZ R167, R9, c[0x0][0x2d0], -R144.reuse ;  /* 0x0000b40009a77a23 */ /* 0x100fe40000010890 */
[----:B------:R-:W-:Y:S01]  /*dec0*/  IMAD R9, R181, 0x6000, RZ ;  /* 0x00006000b5097824 */ /* 0x000fe200078e02ff */
[----:B------:R-:W-:Y:S01]  /*ded0*/  MUFU.EX2 R134, R151 ;  /* 0x0000009700867308 */ /* 0x000fe20000000800 */
[--C-:B------:R-:W-:Y:S02]  /*dee0*/  FFMA.FTZ R168, R13, c[0x0][0x2d0], -R144.reuse ;  /* 0x0000b4000da87a23 */ /* 0x100fe40000010890 */
[--C-:B------:R-:W-:Y:S01]  /*def0*/  FFMA.FTZ R169, R17, c[0x0][0x2d0], -R144.reuse ;  /* 0x0000b40011a97a23 */ /* 0x100fe20000010890 */
[----:B------:R-:W-:Y:S01]  /*df00*/  IADD3 R162, R182, R9, RZ ;  /* 0x00000009b6a27210 */ /* 0x000fe20007ffe0ff */
[--C-:B------:R-:W-:Y:S01]  /*df10*/  FFMA.FTZ R172, R11, c[0x0][0x2d0], -R144.reuse ;  /* 0x0000b4000bac7a23 */ /* 0x100fe20000010890 */
[----:B---3--:R-:W-:Y:S01]  /*df20*/  F2FP.BF16.PACK_AB R138, R163, R166 ;  /* 0x000000a6a38a723e */ /* 0x008fe200000010ff */
[----:B------:R-:W-:Y:S01]  /*df30*/  FMUL.FTZ R0, R5, c[0x0][0x2d0] ;  /* 0x0000b40005007a20 */ /* 0x000fe20000410000 */
[----:B------:R-:W-:Y:S01]  /*df40*/  IADD3 R135, R187, R162, RZ ;  /* 0x000000a2bb877210 */ /* 0x000fe20007ffe0ff */
[----:B------:R-:W2:Y:S01]  /*df50*/  LDSM.16.MT88.4 R12, [R162+0x100] ;  /* 0x00010000a20c783b */ /* 0x000ea20000004200 */
[----:B------:R-:W-:Y:S01]  /*df60*/  MUFU.EX2 R169, R169 ;  /* 0x000000a900a97308 */ /* 0x000fe20000000800 */
[----:B------:R-:W-:Y:S01]  /*df70*/  IADD3 R160, R9, R180, RZ ;  /* 0x000000b409a07210 */ /* 0x000fe20007ffe0ff */
[--C-:B------:R-:W-:Y:S02]  /*df80*/  FFMA.FTZ R238, R141, c[0x0][0x2d0], -R144.reuse ;  /* 0x0000b4008dee7a23 */ /* 0x100fe40000010890 */
[C---:B-1----:R-:W-:Y:S01]  /*df90*/  FMUL.FTZ R4, R2.reuse, R128 ;  /* 0x0000008002047220 */ /* 0x042fe20000410000 */
[----:B------:R-:W-:Y:S01]  /*dfa0*/  IADD3 R161, R187, R160, RZ ;  /* 0x000000a0bba17210 */ /* 0x000fe20007ffe0ff */
[C---:B------:R-:W-:Y:S01]  /*dfb0*/  FMUL.FTZ R5, R2.reuse, R129 ;  /* 0x0000008102057220 */ /* 0x040fe20000410000 */
[----:B------:R-:W1:Y:S01]  /*dfc0*/  LDSM.16.MT88.4 R20, [R135+0x100] ;  /* 0x000100008714783b */ /* 0x000e620000004200 */
[C---:B------:R-:W-:Y:S02]  /*dfd0*/  FMUL.FTZ R8, R2.reuse, R124 ;  /* 0x0000007c02087220 */ /* 0x040fe40000410000 */
[----:B------:R-:W3:Y:S01]  /*dfe0*/  MUFU.EX2 R168, R168 ;  /* 0x000000a800a87308 */ /* 0x000ee20000000800 */
[C---:B------:R-:W-:Y:S02]  /*dff0*/  FMUL.FTZ R9, R2.reuse, R125 ;  /* 0x0000007d02097220 */ /* 0x040fe40000410000 */
[C---:B------:R-:W-:Y:S02]  /*e000*/  FMUL.FTZ R16, R2.reuse, R104 ;  /* 0x0000006802107220 */ /* 0x040fe40000410000 */
[----:B------:R-:W4:Y:S01]  /*e010*/  LDSM.16.MT88.4 R28, [R160+0x100] ;  /* 0x00010000a01c783b */ /* 0x000f220000004200 */
[C---:B------:R-:W-:Y:S02]  /*e020*/  FMUL.FTZ R17, R2.reuse, R105 ;  /* 0x0000006902117220 */ /* 0x040fe40000410000 */
[C---:B------:R-:W-:Y:S02]  /*e030*/  FMUL.FTZ R24, R2.reuse, R112 ;  /* 0x0000007002187220 */ /* 0x040fe40000410000 */
[----:B------:R-:W-:Y:S01]  /*e040*/  MUFU.EX2 R167, R167 ;  /* 0x000000a700a77308 */ /* 0x000fe20000000800 */
[C---:B------:R-:W-:Y:S02]  /*e050*/  FMUL.FTZ R25, R2.reuse, R113 ;  /* 0x0000007102197220 */ /* 0x040fe40000410000 */
[C---:B------:R-:W-:Y:S02]  /*e060*/  FMUL.FTZ R32, R2.reuse, R120 ;  /* 0x0000007802207220 */ /* 0x040fe40000410000 */
[----:B------:R-:W-:Y:S02]  /*e070*/  FMUL.FTZ R33, R2, R121 ;  /* 0x0000007902217220 */ /* 0x000fe40000410000 */
[--C-:B------:R-:W-:Y:S02]  /*e080*/  FFMA.FTZ R241, R159, c[0x0][0x2d0], -R144.reuse ;  /* 0x0000b4009ff17a23 */ /* 0x100fe40000010890 */
[--C-:B------:R-:W-:Y:S01]  /*e090*/  FFMA.FTZ R244, R157, c[0x0][0x2d0], -R144.reuse ;  /* 0x0000b4009df47a23 */ /* 0x100fe20000010890 */
[----:B------:R-:W5:Y:S01]  /*e0a0*/  MUFU.EX2 R172, R172 ;  /* 0x000000ac00ac7308 */ /* 0x000f620000000800 */
[----:B------:R-:W-:Y:S01]  /*e0b0*/  LDSM.16.MT88.4 R156, [R162+0x5900] ;  /* 0x00590000a29c783b */ /* 0x000fe20000004200 */
[--C-:B------:R-:W-:Y:S01]  /*e0c0*/  FFMA.FTZ R243, R155, c[0x0][0x2d0], -R144.reuse ;  /* 0x0000b4009bf37a23 */ /* 0x100fe20000010890 */
[----:B---3--:R-:W-:Y:S01]  /*e0d0*/  F2FP.BF16.PACK_AB R137, R168, R169 ;  /* 0x000000a9a889723e */ /* 0x008fe200000010ff */
[--C-:B------:R-:W-:Y:S02]  /*e0e0*/  FFMA.FTZ R246, R153, c[0x0][0x2d0], -R144.reuse ;  /* 0x0000b40099f67a23 */ /* 0x100fe40000010890 */
[--C-:B------:R-:W-:Y:S03]  /*e0f0*/  FFMA.FTZ R249, R149, c[0x0][0x2d0], -R144.reuse ;  /* 0x0000b40095f97a23 */ /* 0x100fe60000010890 */
[----:B------:R-:W-:Y:S01]  /*e100*/  LDSM.16.MT88.4 R148, [R160+0x3900] ;  /* 0x00390000a094783b */ /* 0x000fe20000004200 */
[----:B------:R-:W3:Y:S01]  /*e110*/  MUFU.EX2 R0, R0 ;  /* 0x0000000000007308 */ /* 0x000ee20000000800 */
[--C-:B------:R-:W-:Y:S02]  /*e120*/  FFMA.FTZ R250, R147, c[0x0][0x2d0], -R144.reuse ;  /* 0x0000b40093fa7a23 */ /* 0x100fe40000010890 */
[--C-:B------:R-:W-:Y:S02]  /*e130*/  FFMA.FTZ R251, R145, c[0x0][0x2d0], -R144.reuse ;  /* 0x0000b40091fb7a23 */ /* 0x100fe40000010890 */
[C---:B------:R-:W-:Y:S02]  /*e140*/  FMUL.FTZ R36, R2.reuse, R36 ;  /* 0x0000002402247220 */ /* 0x040fe40000410000 */
[----:B------:R-:W-:Y:S01]  /*e150*/  LDSM.16.MT88.4 R152, [R161+0x3900] ;  /* 0x00390000a198783b */ /* 0x000fe20000004200 */
[C---:B------:R-:W-:Y:S02]  /*e160*/  FMUL.FTZ R37, R2.reuse, R37 ;  /* 0x0000002502257220 */ /* 0x040fe40000410000 */
[C---:B------:R-:W-:Y:S01]  /*e170*/  FMUL.FTZ R40, R2.reuse, R40 ;  /* 0x0000002802287220 */ /* 0x040fe20000410000 */
[----:B------:R-:W-:Y:S01]  /*e180*/  MUFU.EX2 R171, R171 ;  /* 0x000000ab00ab7308 */ /* 0x000fe20000000800 */
[----:B------:R-:W-:Y:S01]  /*e190*/  FMUL.FTZ R41, R2, R41 ;  /* 0x0000002902297220 */ /* 0x000fe20000410000 */
[----:B-----5:R-:W-:Y:S01]  /*e1a0*/  F2FP.BF16.PACK_AB R139, R172, R167 ;  /* 0x000000a7ac8b723e */ /* 0x020fe200000010ff */
[C---:B------:R-:W-:Y:S02]  /*e1b0*/  FMUL.FTZ R44, R2.reuse, R44 ;  /* 0x0000002c022c7220 */ /* 0x040fe40000410000 */
[C---:B------:R-:W-:Y:S02]  /*e1c0*/  FMUL.FTZ R45, R2.reuse, R45 ;  /* 0x0000002d022d7220 */ /* 0x040fe40000410000 */
[C---:B------:R-:W-:Y:S02]  /*e1d0*/  FMUL.FTZ R48, R2.reuse, R48 ;  /* 0x0000003002307220 */ /* 0x040fe40000410000 */
[C---:B------:R-:W-:Y:S01]  /*e1e0*/  FMUL.FTZ R49, R2.reuse, R49 ;  /* 0x0000003102317220 */ /* 0x040fe20000410000 */
[----:B------:R-:W5:Y:S01]  /*e1f0*/  MUFU.EX2 R174, R174 ;  /* 0x000000ae00ae7308 */ /* 0x000f620000000800 */
[----:B------:R-:W-:Y:S02]  /*e200*/  FMUL.FTZ R52, R2, R52 ;  /* 0x0000003402347220 */ /* 0x000fe40000410000 */
[C---:B---3--:R-:W-:Y:S02]  /*e210*/  FMUL.FTZ R6, R0.reuse, R130 ;  /* 0x0000008200067220 */ /* 0x048fe40000410000 */
[C---:B------:R-:W-:Y:S02]  /*e220*/  FMUL.FTZ R7, R0.reuse, R131 ;  /* 0x0000008300077220 */ /* 0x040fe40000410000 */
[----:B------:R-:W-:Y:S01]  /*e230*/  LDSM.16.MT88.4 R128, [R135+0x2900] ;  /* 0x002900008780783b */ /* 0x000fe20000004200 */
[C---:B------:R-:W-:Y:S02]  /*e240*/  FMUL.FTZ R10, R0.reuse, R126 ;  /* 0x0000007e000a7220 */ /* 0x040fe40000410000 */
[C---:B------:R-:W-:Y:S01]  /*e250*/  FMUL.FTZ R11, R0.reuse, R127 ;  /* 0x0000007f000b7220 */ /* 0x040fe20000410000 */
[----:B------:R-:W-:Y:S01]  /*e260*/  MUFU.EX2 R173, R173 ;  /* 0x000000ad00ad7308 */ /* 0x000fe20000000800 */
[C---:B--2---:R-:W-:Y:S03]  /*e270*/  HMMA.16816.F32.BF16 R4, R136.reuse, R12, R4 ;  /* 0x0000000c8804723c */ /* 0x044fe60000041804 */
[----:B------:R-:W-:Y:S02]  /*e280*/  LDSM.16.MT88.4 R124, [R162+0x2900] ;  /* 0x00290000a27c783b */ /* 0x000fe40000004200 */
[----:B------:R-:W-:Y:S02]  /*e290*/  FMUL.FTZ R18, R0, R106 ;  /* 0x0000006a00127220 */ /* 0x000fe40000410000 */
[C---:B------:R-:W-:Y:S01]  /*e2a0*/  FMUL.FTZ R12, R2.reuse, R100 ;  /* 0x00000064020c7220 */ /* 0x040fe20000410000 */
[C---:B------:R-:W-:Y:S01]  /*e2b0*/  HMMA.16816.F32.BF16 R8, R136.reuse, R14, R8 ;  /* 0x0000000e8808723c */ /* 0x040fe20000041808 */
[----:B------:R-:W2:Y:S03]  /*e2c0*/  MUFU.EX2 R192, R192 ;  /* 0x000000c000c07308 */ /* 0x000ea60000000800 */
[----:B------:R-:W-:Y:S02]  /*e2d0*/  FMUL.FTZ R13, R2, R101 ;  /* 0x00000065020d7220 */ /* 0x000fe40000410000 */
[C---:B------:R-:W-:Y:S02]  /*e2e0*/  FMUL.FTZ R19, R0.reuse, R107 ;  /* 0x0000006b00137220 */ /* 0x040fe40000410000 */
[C---:B------:R-:W-:Y:S01]  /*e2f0*/  FMUL.FTZ R14, R0.reuse, R102 ;  /* 0x00000066000e7220 */ /* 0x040fe20000410000 */
[----:B------:R-:W-:Y:S02]  /*e300*/  LDSM.16.MT88.4 R104, [R162+0x2100] ;  /* 0x00210000a268783b */ /* 0x000fe40000004200 */
[----:B------:R-:W-:Y:S01]  /*e310*/  MUFU.EX2 R238, R238 ;  /* 0x000000ee00ee7308 */ /* 0x000fe20000000800 */
[C---:B------:R-:W-:Y:S02]  /*e320*/  FMUL.FTZ R15, R0.reuse, R103 ;  /* 0x00000067000f7220 */ /* 0x040fe40000410000 */
[C---:B------:R-:W-:Y:S02]  /*e330*/  FMUL.FTZ R26, R0.reuse, R114 ;  /* 0x00000072001a7220 */ /* 0x040fe40000410000 */
[C---:B------:R-:W-:Y:S01]  /*e340*/  FMUL.FTZ R27, R0.reuse, R115 ;  /* 0x00000073001b7220 */ /* 0x040fe20000410000 */
[----:B------:R-:W3:Y:S01]  /*e350*/  LDSM.16.MT88.4 R100, [R161+0x100] ;  /* 0x00010000a164783b */ /* 0x000ee20000004200 */
[C---:B------:R-:W-:Y:S01]  /*e360*/  FMUL.FTZ R34, R0.reuse, R122 ;  /* 0x0000007a00227220 */ /* 0x040fe20000410000 */
[C---:B-1----:R-:W-:Y:S02]  /*e370*/  HMMA.16816.F32.BF16 R12, R136.reuse, R20, R12 ;  /* 0x00000014880c723c */ /* 0x042fe4000004180c */
[----:B------:R-:W-:Y:S01]  /*e380*/  MUFU.EX2 R189, R189 ;  /* 0x000000bd00bd7308 */ /* 0x000fe20000000800 */
[C---:B------:R-:W-:Y:S02]  /*e390*/  FMUL.FTZ R35, R0.reuse, R123 ;  /* 0x0000007b00237220 */ /* 0x040fe40000410000 */
[----:B------:R-:W-:Y:S01]  /*e3a0*/  FMUL.FTZ R38, R0, R38 ;  /* 0x0000002600267220 */ /* 0x000fe20000410000 */
[----:B------:R-:W-:Y:S01]  /*e3b0*/  LDSM.16.MT88.4 R112, [R162+0x900] ;  /* 0x00090000a270783b */ /* 0x000fe20000004200 */
[C---:B------:R-:W-:Y:S01]  /*e3c0*/  FMUL.FTZ R20, R2.reuse, R108 ;  /* 0x0000006c02147220 */ /* 0x040fe20000410000 */
[C---:B------:R-:W-:Y:S04]  /*e3d0*/  HMMA.16816.F32.BF16 R16, R136.reuse, R22, R16 ;  /* 0x000000168810723c */ /* 0x040fe80000041810 */
[----:B------:R-:W-:Y:S01]  /*e3e0*/  FMUL.FTZ R21, R2, R109 ;  /* 0x0000006d02157220 */ /* 0x000fe20000410000 */
[----:B------:R-:W-:Y:S01]  /*e3f0*/  MUFU.EX2 R240, R240 ;  /* 0x000000f000f07308 */ /* 0x000fe20000000800 */
[----:B------:R-:W-:Y:S01]  /*e400*/  LDSM.16.MT88.4 R120, [R161+0x900] ;  /* 0x00090000a178783b */ /* 0x000fe20000004200 */
[C---:B------:R-:W-:Y:S02]  /*e410*/  FMUL.FTZ R22, R0.reuse, R110 ;  /* 0x0000006e00167220 */ /* 0x040fe40000410000 */
[C---:B------:R-:W-:Y:S03]  /*e420*/  FMUL.FTZ R23, R0.reuse, R111 ;  /* 0x0000006f00177220 */ /* 0x040fe60000410000 */
[C---:B------:R-:W-:Y:S02]  /*e430*/  FMUL.FTZ R39, R0.reuse, R39 ;  /* 0x0000002700277220 */ /* 0x040fe40000410000 */
[----:B------:R-:W1:Y:S01]  /*e440*/  LDSM.16.MT88.4 R108, [R135+0x2100] ;  /* 0x00210000876c783b */ /* 0x000e620000004200 */
[C---:B------:R-:W-:Y:S01]  /*e450*/  FMUL.FTZ R42, R0.reuse, R42 ;  /* 0x0000002a002a7220 */ /* 0x040fe20000410000 */
[C---:B----4-:R-:W-:Y:S01]  /*e460*/  HMMA.16816.F32.BF16 R20, R136.reuse, R28, R20 ;  /* 0x0000001c8814723c */ /* 0x050fe20000041814 */
[----:B------:R-:W-:Y:S02]  /*e470*/  MUFU.EX2 R191, R191 ;  /* 0x000000bf00bf7308 */ /* 0x000fe40000000800 */
[C---:B------:R-:W-:Y:S02]  /*e480*/  FMUL.FTZ R43, R0.reuse, R43 ;  /* 0x0000002b002b7220 */ /* 0x040fe40000410000 */
[----:B------:R-:W-:Y:S02]  /*e490*/  FMUL.FTZ R46, R0, R46 ;  /* 0x0000002e002e7220 */ /* 0x000fe40000410000 */
[C---:B------:R-:W-:Y:S01]  /*e4a0*/  FMUL.FTZ R28, R2.reuse, R116 ;  /* 0x00000074021c7220 */ /* 0x040fe20000410000 */
[C---:B------:R-:W-:Y:S03]  /*e4b0*/  HMMA.16816.F32.BF16 R24, R136.reuse, R30, R24 ;  /* 0x0000001e8818723c */ /* 0x040fe60000041818 */
[----:B------:R-:W-:Y:S01]  /*e4c0*/  MUFU.EX2 R242, R242 ;  /* 0x000000f200f27308 */ /* 0x000fe20000000800 */
[----:B------:R-:W-:Y:S02]  /*e4d0*/  FMUL.FTZ R29, R2, R117 ;  /* 0x00000075021d7220 */ /* 0x000fe40000410000 */
[C---:B------:R-:W-:Y:S02]  /*e4e0*/  FMUL.FTZ R47, R0.reuse, R47 ;  /* 0x0000002f002f7220 */ /* 0x040fe40000410000 */
[C---:B------:R-:W-:Y:S04]  /*e4f0*/  FMUL.FTZ R30, R0.reuse, R118 ;  /* 0x00000076001e7220 */ /* 0x040fe80000410000 */
[C---:B------:R-:W-:Y:S01]  /*e500*/  FMUL.FTZ R31, R0.reuse, R119 ;  /* 0x00000077001f7220 */ /* 0x040fe20000410000 */
[----:B------:R-:W-:Y:S01]  /*e510*/  MUFU.EX2 R241, R241 ;  /* 0x000000f100f17308 */ /* 0x000fe20000000800 */
[----:B------:R-:W-:Y:S01]  /*e520*/  LDSM.16.MT88.4 R116, [R135+0x900] ;  /* 0x000900008774783b */ /* 0x000fe20000004200 */
[C---:B------:R-:W-:Y:S02]  /*e530*/  FMUL.FTZ R50, R0.reuse, R50 ;  /* 0x0000003200327220 */ /* 0x040fe40000410000 */
[----:B------:R-:W-:Y:S02]  /*e540*/  FMUL.FTZ R51, R0, R51 ;  /* 0x0000003300337220 */ /* 0x000fe40000410000 */
[C---:B---3--:R-:W-:Y:S03]  /*e550*/  HMMA.16816.F32.BF16 R28, R136.reuse, R100, R28 ;  /* 0x00000064881c723c */ /* 0x048fe6000004181c */
[----:B------:R-:W-:Y:S01]  /*e560*/  FMUL.FTZ R53, R2, R53 ;  /* 0x0000003502357220 */ /* 0x000fe20000410000 */
[----:B------:R-:W-:Y:S01]  /*e570*/  MUFU.EX2 R244, R244 ;  /* 0x000000f400f47308 */ /* 0x000fe20000000800 */
[C---:B------:R-:W-:Y:S02]  /*e580*/  FMUL.FTZ R54, R0.reuse, R54 ;  /* 0x0000003600367220 */ /* 0x040fe40000410000 */
[----:B------:R-:W-:Y:S01]  /*e590*/  FMUL.FTZ R55, R0, R55 ;  /* 0x0000003700377220 */ /* 0x000fe20000410000 */
[C---:B------:R-:W-:Y:S01]  /*e5a0*/  HMMA.16816.F32.BF16 R32, R136.reuse, R102, R32 ;  /* 0x000000668820723c */ /* 0x040fe20000041820 */
[----:B------:R-:W3:Y:S03]  /*e5b0*/  LDSM.16.MT88.4 R100, [R160+0x2100] ;  /* 0x00210000a064783b */ /* 0x000ee60000004200 */
[C---:B------:R-:W-:Y:S02]  /*e5c0*/  FMUL.FTZ R56, R2.reuse, R56 ;  /* 0x0000003802387220 */ /* 0x040fe40000410000 */
[----:B------:R-:W-:Y:S01]  /*e5d0*/  FMUL.FTZ R57, R2, R57 ;  /* 0x0000003902397220 */ /* 0x000fe20000410000 */
[----:B------:R-:W-:Y:S01]  /*e5e0*/  MUFU.EX2 R243, R243 ;  /* 0x000000f300f37308 */ /* 0x000fe20000000800 */
[C---:B------:R-:W-:Y:S04]  /*e5f0*/  HMMA.16816.F32.BF16 R36, R136.reuse, R104, R36 ;  /* 0x000000688824723c */ /* 0x040fe80000041824 */
[C---:B------:R-:W-:Y:S02]  /*e600*/  FMUL.FTZ R58, R0.reuse, R58 ;  /* 0x0000003a003a7220 */ /* 0x040fe40000410000 */
[----:B------:R-:W-:Y:S02]  /*e610*/  FMUL.FTZ R59, R0, R59 ;  /* 0x0000003b003b7220 */ /* 0x000fe40000410000 */
[C---:B------:R-:W-:Y:S01]  /*e620*/  HMMA.16816.F32.BF16 R40, R136.reuse, R106, R40 ;  /* 0x0000006a8828723c */ /* 0x040fe20000041828 */
[----:B------:R-:W4:Y:S01]  /*e630*/  LDSM.16.MT88.4 R104, [R161+0x2100] ;  /* 0x00210000a168783b */ /* 0x000f220000004200 */
[----:B------:R-:W-:Y:S02]  /*e640*/  MUFU.EX2 R246, R246 ;  /* 0x000000f600f67308 */ /* 0x000fe40000000800 */
[C---:B------:R-:W-:Y:S02]  /*e650*/  FMUL.FTZ R60, R2.reuse, R60 ;  /* 0x0000003c023c7220 */ /* 0x040fe40000410000 */
[----:B------:R-:W-:Y:S02]  /*e660*/  FMUL.FTZ R61, R2, R61 ;  /* 0x0000003d023d7220 */ /* 0x000fe40000410000 */
[C---:B-1----:R-:W-:Y:S04]  /*e670*/  HMMA.16816.F32.BF16 R44, R136.reuse, R108, R44 ;  /* 0x0000006c882c723c */ /* 0x042fe8000004182c */
[C---:B------:R-:W-:Y:S01]  /*e680*/  FMUL.FTZ R62, R0.reuse, R62 ;  /* 0x0000003e003e7220 */ /* 0x040fe20000410000 */
[----:B------:R-:W-:Y:S01]  /*e690*/  MUFU.EX2 R245, R245 ;  /* 0x000000f500f57308 */ /* 0x000fe20000000800 */
[----:B------:R-:W-:Y:S02]  /*e6a0*/  FMUL.FTZ R63, R0, R63 ;  /* 0x0000003f003f7220 */ /* 0x000fe40000410000 */
[C---:B------:R-:W-:Y:S01]  /*e6b0*/  HMMA.16816.F32.BF16 R48, R136.reuse, R110, R48 ;  /* 0x0000006e8830723c */ /* 0x040fe20000041830 */
[----:B------:R-:W1:Y:S03]  /*e6c0*/  LDSM.16.MT88.4 R108, [R162+0x4100] ;  /* 0x00410000a26c783b */ /* 0x000e660000004200 */
[C---:B------:R-:W-:Y:S02]  /*e6d0*/  FMUL.FTZ R64, R2.reuse, R64 ;  /* 0x0000004002407220 */ /* 0x040fe40000410000 */
[----:B------:R-:W-:Y:S01]  /*e6e0*/  FMUL.FTZ R65, R2, R65 ;  /* 0x0000004102417220 */ /* 0x000fe20000410000 */
[----:B------:R-:W-:Y:S01]  /*e6f0*/  MUFU.EX2 R248, R248 ;  /* 0x000000f800f87308 */ /* 0x000fe20000000800 */
[C---:B------:R-:W-:Y:S01]  /*e700*/  FMUL.FTZ R66, R0.reuse, R66 ;  /* 0x0000004200427220 */ /* 0x040fe20000410000 */
[C---:B---3--:R-:W-:Y:S03]  /*e710*/  HMMA.16816.F32.BF16 R52, R136.reuse, R100, R52 ;  /* 0x000000648834723c */ /* 0x048fe60000041834 */
[----:B------:R-:W-:Y:S02]  /*e720*/  FMUL.FTZ R67, R0, R67 ;  /* 0x0000004300437220 */ /* 0x000fe40000410000 */
[C---:B------:R-:W-:Y:S02]  /*e730*/  FMUL.FTZ R68, R2.reuse, R68 ;  /* 0x0000004402447220 */ /* 0x040fe40000410000 */
[----:B------:R-:W-:Y:S01]  /*e740*/  FMUL.FTZ R69, R2, R69 ;  /* 0x0000004502457220 */ /* 0x000fe20000410000 */
[C---:B------:R-:W-:Y:S01]  /*e750*/  HMMA.16816.F32.BF16 R56, R136.reuse, R102, R56 ;  /* 0x000000668838723c */ /* 0x040fe20000041838 */
[----:B------:R-:W3:Y:S01]  /*e760*/  LDSM.16.MT88.4 R100, [R135+0x4100] ;  /* 0x004100008764783b */ /* 0x000ee20000004200 */
[----:B------:R-:W-:Y:S02]  /*e770*/  MUFU.EX2 R247, R247 ;  /* 0x000000f700f77308 */ /* 0x000fe40000000800 */
[C---:B------:R-:W-:Y:S02]  /*e780*/  FMUL.FTZ R70, R0.reuse, R70 ;  /* 0x0000004600467220 */ /* 0x040fe40000410000 */
[----:B------:R-:W-:Y:S02]  /*e790*/  FMUL.FTZ R71, R0, R71 ;  /* 0x0000004700477220 */ /* 0x000fe40000410000 */
[C---:B----4-:R-:W-:Y:S04]  /*e7a0*/  HMMA.16816.F32.BF16 R60, R136.reuse, R104, R60 ;  /* 0x00000068883c723c */ /* 0x050fe8000004183c */
[C---:B------:R-:W-:Y:S01]  /*e7b0*/  FMUL.FTZ R72, R2.reuse, R72 ;  /* 0x0000004802487220 */ /* 0x040fe20000410000 */
[----:B------:R-:W-:Y:S01]  /*e7c0*/  MUFU.EX2 R249, R249 ;  /* 0x000000f900f97308 */ /* 0x000fe20000000800 */
[----:B------:R-:W-:Y:S02]  /*e7d0*/  FMUL.FTZ R73, R2, R73 ;  /* 0x0000004902497220 */ /* 0x000fe40000410000 */
[C---:B------:R-:W-:Y:S01]  /*e7e0*/  HMMA.16816.F32.BF16 R64, R136.reuse, R106, R64 ;  /* 0x0000006a8840723c */ /* 0x040fe20000041840 */
[----:B------:R-:W4:Y:S03]  /*e7f0*/  LDSM.16.MT88.4 R104, [R160+0x4100] ;  /* 0x00410000a068783b */ /* 0x000f260000004200 */
[C---:B------:R-:W-:Y:S02]  /*e800*/  FMUL.FTZ R74, R0.reuse, R74 ;  /* 0x0000004a004a7220 */ /* 0x040fe40000410000 */
[----:B------:R-:W-:Y:S01]  /*e810*/  FMUL.FTZ R75, R0, R75 ;  /* 0x0000004b004b7220 */ /* 0x000fe20000410000 */
        /* <DEDUP_REMOVED lines=8> */
[----:B------:R-:W-:Y:S02]  /*e8a0*/  FMUL.FTZ R79, R0, R79 ;  /* 0x0000004f004f7220 */ /* 0x000fe40000410000 */
[C---:B------:R-:W-:Y:S04]  /*e8b0*/  FMUL.FTZ R80, R2.reuse, R80 ;  /* 0x0000005002507220 */ /* 0x040fe80000410000 */
[----:B------:R-:W-:Y:S01]  /*e8c0*/  FMUL.FTZ R81, R2, R81 ;  /* 0x0000005102517220 */ /* 0x000fe20000410000 */
[C---:B---3--:R-:W-:Y:S03]  /*e8d0*/  HMMA.16816.F32.BF16 R76, R136.reuse, R100, R76 ;  /* 0x00000064884c723c */ /* 0x048fe6000004184c */
[C---:B------:R-:W-:Y:S02]  /*e8e0*/  FMUL.FTZ R82, R0.reuse, R82 ;  /* 0x0000005200527220 */ /* 0x040fe40000410000 */
[----:B------:R-:W-:Y:S02]  /*e8f0*/  FMUL.FTZ R83, R0, R83 ;  /* 0x0000005300537220 */ /* 0x000fe40000410000 */
[----:B------:R-:W-:Y:S01]  /*e900*/  FMUL.FTZ R84, R2, R84 ;  /* 0x0000005402547220 */ /* 0x000fe20000410000 */
[----:B-----5:R-:W-:Y:S01]  /*e910*/  F2FP.BF16.PACK_AB R100, R174, R171 ;  /* 0x000000abae64723e */ /* 0x020fe200000010ff */
[----:B------:R-:W-:Y:S03]  /*e920*/  FMUL.FTZ R85, R2, R85 ;  /* 0x0000005502557220 */ /* 0x000fe60000410000 */
[C---:B------:R-:W-:Y:S03]  /*e930*/  HMMA.16816.F32.BF16 R80, R136.reuse, R102, R80 ;  /* 0x000000668850723c */ /* 0x040fe60000041850 */
[C---:B------:R-:W-:Y:S02]  /*e940*/  FMUL.FTZ R86, R0.reuse, R86 ;  /* 0x0000005600567220 */ /* 0x040fe40000410000 */
[----:B------:R-:W-:Y:S02]  /*e950*/  FMUL.FTZ R87, R0, R87 ;  /* 0x0000005700577220 */ /* 0x000fe40000410000 */
[--C-:B------:R-:W-:Y:S01]  /*e960*/  FFMA.FTZ R175, R175, c[0x0][0x2d0], -R144.reuse ;  /* 0x0000b400afaf7a23 */ /* 0x100fe20000010890 */
[----:B--2---:R-:W-:Y:S01]  /*e970*/  F2FP.BF16.PACK_AB R102, R192, R173 ;  /* 0x000000adc066723e */ /* 0x004fe200000010ff */
[--C-:B------:R-:W-:Y:S03]  /*e980*/  FFMA.FTZ R194, R179, c[0x0][0x2d0], -R144.reuse ;  /* 0x0000b400b3c27a23 */ /* 0x100fe60000010890 */
[C---:B----4-:R-:W-:Y:S01]  /*e990*/  HMMA.16816.F32.BF16 R84, R136.reuse, R104, R84 ;  /* 0x000000688854723c */ /* 0x050fe20000041854 */
[----:B------:R-:W-:Y:S02]  /*e9a0*/  MUFU.EX2 R175, R175 ;  /* 0x000000af00af7308 */ /* 0x000fe40000000800 */
[--C-:B------:R-:W-:Y:S02]  /*e9b0*/  FFMA.FTZ R179, R143, c[0x0][0x2d0], -R144.reuse ;  /* 0x0000b4008fb37a23 */ /* 0x100fe40000010890 */
[C---:B------:R-:W-:Y:S01]  /*e9c0*/  FMUL.FTZ R88, R2.reuse, R88 ;  /* 0x0000005802587220 */ /* 0x040fe20000410000 */
[----:B------:R-:W-:Y:S01]  /*e9d0*/  LDSM.16.MT88.4 R140, [R160+0x2900] ;  /* 0x00290000a08c783b */ /* 0x000fe20000004200 */
[----:B------:R-:W-:Y:S02]  /*e9e0*/  FMUL.FTZ R89, R2, R89 ;  /* 0x0000005902597220 */ /* 0x000fe40000410000 */
[C---:B------:R-:W-:Y:S02]  /*e9f0*/  FMUL.FTZ R90, R0.reuse, R90 ;  /* 0x0000005a005a7220 */ /* 0x040fe40000410000 */
[----:B------:R-:W2:Y:S01]  /*ea00*/  MUFU.EX2 R194, R194 ;  /* 0x000000c200c27308 */ /* 0x000ea20000000800 */
[----:B------:R-:W-:Y:S02]  /*ea10*/  FMUL.FTZ R91, R0, R91 ;  /* 0x0000005b005b7220 */ /* 0x000fe40000410000 */
[----:B------:R-:W-:Y:S02]  /*ea20*/  FFMA.FTZ R144, R133, c[0x0][0x2d0], -R144 ;  /* 0x0000b40085907a23 */ /* 0x000fe40000010890 */
[C---:B------:R-:W-:Y:S02]  /*ea30*/  FMUL.FTZ R92, R2.reuse, R92 ;  /* 0x0000005c025c7220 */ /* 0x040fe40000410000 */
[----:B------:R-:W-:Y:S01]  /*ea40*/  FMUL.FTZ R93, R2, R93 ;  /* 0x0000005d025d7220 */ /* 0x000fe20000410000 */
[C---:B------:R-:W-:Y:S01]  /*ea50*/  HMMA.16816.F32.BF16 R88, R136.reuse, R106, R88 ;  /* 0x0000006a8858723c */ /* 0x040fe20000041858 */
[----:B------:R-:W3:Y:S01]  /*ea60*/  LDSM.16.MT88.4 R104, [R160+0x900] ;  /* 0x00090000a068783b */ /* 0x000ee20000004200 */
[----:B------:R-:W4:Y:S01]  /*ea70*/  MUFU.EX2 R179, R179 ;  /* 0x000000b300b37308 */ /* 0x000f220000000800 */
[C---:B------:R-:W-:Y:S02]  /*ea80*/  FMUL.FTZ R94, R0.reuse, R94 ;  /* 0x0000005e005e7220 */ /* 0x040fe40000410000 */
[----:B------:R-:W-:Y:S02]  /*ea90*/  FMUL.FTZ R95, R0, R95 ;  /* 0x0000005f005f7220 */ /* 0x000fe40000410000 */
[C---:B------:R-:W-:Y:S02]  /*eaa0*/  FMUL.FTZ R96, R2.reuse, R96 ;  /* 0x0000006002607220 */ /* 0x040fe40000410000 */
[----:B------:R-:W-:Y:S03]  /*eab0*/  FMUL.FTZ R97, R2, R97 ;  /* 0x0000006102617220 */ /* 0x000fe60000410000 */
[C---:B-1----:R-:W-:Y:S01]  /*eac0*/  HMMA.16816.F32.BF16 R92, R136.reuse, R108, R92 ;  /* 0x0000006c885c723c */ /* 0x042fe2000004185c */
[----:B------:R1:W5:Y:S02]  /*ead0*/  MUFU.EX2 R252, R144 ;  /* 0x0000009000fc7308 */ /* 0x0003640000000800 */
[----:B------:R-:W-:Y:S01]  /*eae0*/  FMUL.FTZ R98, R0, R98 ;  /* 0x0000006200627220 */ /* 0x000fe20000410000 */
[----:B--2---:R-:W-:Y:S01]  /*eaf0*/  F2FP.BF16.PACK_AB R101, R194, R175 ;  /* 0x000000afc265723e */ /* 0x004fe200000010ff */
[----:B------:R-:W-:Y:S02]  /*eb00*/  FMUL.FTZ R99, R0, R99 ;  /* 0x0000006300637220 */ /* 0x000fe40000410000 */
[----:B------:R-:W-:Y:S02]  /*eb10*/  FFMA.FTZ R170, R2, R221, R170 ;  /* 0x000000dd02aa7223 */ /* 0x000fe400000100aa */
[----:B------:R-:W-:Y:S03]  /*eb20*/  FFMA.FTZ R169, R0, R224, R169 ;  /* 0x000000e000a97223 */ /* 0x000fe600000100a9 */
[----:B------:R-:W-:Y:S01]  /*eb30*/  HMMA.16816.F32.BF16 R96, R136, R110, R96 ;  /* 0x0000006e8860723c */ /* 0x000fe20000041860 */
[----:B------:R-:W2:Y:S02]  /*eb40*/  LDSM.16.MT88.4 R108, [R161+0x2900] ;  /* 0x00290000a16c783b */ /* 0x000ea40000004200 */
[----:B----4-:R-:W-:Y:S01]  /*eb50*/  F2FP.BF16.PACK_AB R103, R238, R179 ;  /* 0x000000b3ee67723e */ /* 0x010fe200000010ff */
[----:B------:R-:W-:Y:S01]  /*eb60*/  FADD.FTZ R165, R165, R170 ;  /* 0x000000aaa5a57221 */ /* 0x000fe20000010000 */
[----:B------:R-:W-:Y:S01]  /*eb70*/  IADD3 R0, R226, -0x2, RZ ;  /* 0xfffffffee2007810 */ /* 0x000fe20007ffe0ff */
[----:B------:R-:W-:Y:S02]  /*eb80*/  FADD.FTZ R168, R168, R169 ;  /* 0x000000a9a8a87221 */ /* 0x000fe40000010000 */
[----:B------:R-:W-:Y:S01]  /*eb90*/  FADD.FTZ R166, R166, R165 ;  /* 0x000000a5a6a67221 */ /* 0x000fe20000010000 */
[----:B------:R-:W-:Y:S01]  /*eba0*/  LDSM.16.MT88.4 R136, [R160+0x3100] ;  /* 0x00310000a088783b */ /* 0x000fe20000004200 */
[C---:B------:R-:W-:Y:S05]  /*ebb0*/  HMMA.16816.F32.BF16 R4, R100.reuse, R112, R4 ;  /* 0x000000706404723c */ /* 0x040fea0000041804 */
[----:B------:R-:W-:Y:S01]  /*ebc0*/  FADD.FTZ R167, R167, R168 ;  /* 0x000000a8a7a77221 */ /* 0x000fe20000010000 */
[----:B------:R-:W-:Y:S01]  /*ebd0*/  ISETP.GE.AND P0, PT, R0, R201, PT ;  /* 0x000000c90000720c */ /* 0x000fe20003f06270 */
[----:B-1----:R-:W-:Y:S01]  /*ebe0*/  LDSM.16.MT88.4 R144, [R135+0x3900] ;  /* 0x003900008790783b */ /* 0x002fe20000004200 */
[C---:B------:R-:W-:Y:S04]  /*ebf0*/  HMMA.16816.F32.BF16 R8, R100.reuse, R114, R8 ;  /* 0x000000726408723c */ /* 0x040fe80000041808 */
[----:B------:R-:W-:Y:S02]  /*ec00*/  FADD.FTZ R166, R163, R166 ;  /* 0x000000a6a3a67221 */ /* 0x000fe40000010000 */
[----:B------:R-:W-:Y:S01]  /*ec10*/  FADD.FTZ R172, R172, R167 ;  /* 0x000000a7acac7221 */ /* 0x000fe20000010000 */
[----:B------:R-:W-:Y:S01]  /*ec20*/  LDSM.16.MT88.4 R112, [R135+0x4900] ;  /* 0x004900008770783b */ /* 0x000fe20000004200 */
[C---:B------:R-:W-:Y:S04]  /*ec30*/  HMMA.16816.F32.BF16 R12, R100.reuse, R116, R12 ;  /* 0x00000074640c723c */ /* 0x040fe8000004180c */
[----:B------:R-:W-:Y:S02]  /*ec40*/  FADD.FTZ R171, R171, R166 ;  /* 0x000000a6abab7221 */ /* 0x000fe40000010000 */
[----:B------:R-:W-:Y:S02]  /*ec50*/  FADD.FTZ R175, R175, R172 ;  /* 0x000000acafaf7221 */ /* 0x000fe40000010000 */
[C---:B------:R-:W-:Y:S01]  /*ec60*/  HMMA.16816.F32.BF16 R16, R100.reuse, R118, R16 ;  /* 0x000000766410723c */ /* 0x040fe20000041810 */
[----:B------:R-:W-:Y:S03]  /*ec70*/  LDSM.16.MT88.4 R116, [R160+0x4900] ;  /* 0x00490000a074783b */ /* 0x000fe60000004200 */
[----:B------:R-:W-:Y:S02]  /*ec80*/  FADD.FTZ R174, R174, R171 ;  /* 0x000000abaeae7221 */ /* 0x000fe40000010000 */
[----:B------:R-:W-:Y:S02]  /*ec90*/  FADD.FTZ R194, R194, R175 ;  /* 0x000000afc2c27221 */ /* 0x000fe40000010000 */
[C---:B---3--:R-:W-:Y:S04]  /*eca0*/  HMMA.16816.F32.BF16 R20, R100.reuse, R104, R20 ;  /* 0x000000686414723c */ /* 0x048fe80000041814 */
[----:B------:R-:W-:Y:S02]  /*ecb0*/  FADD.FTZ R173, R173, R174 ;  /* 0x000000aeadad7221 */ /* 0x000fe40000010000 */
[----:B------:R-:W-:Y:S02]  /*ecc0*/  FADD.FTZ R179, R179, R194 ;  /* 0x000000c2b3b37221 */ /* 0x000fe40000010000 */
[C---:B------:R-:W-:Y:S01]  /*ecd0*/  HMMA.16816.F32.BF16 R24, R100.reuse, R106, R24 ;  /* 0x0000006a6418723c */ /* 0x040fe20000041818 */
[----:B------:R-:W1:Y:S03]  /*ece0*/  LDSM.16.MT88.4 R104, [R162+0x4900] ;  /* 0x00490000a268783b */ /* 0x000e660000004200 */
        /* <DEDUP_REMOVED lines=65> */
[----:B-----5:R-:W-:Y:S01]  /*f100*/  F2FP.BF16.PACK_AB R139, R252, R251 ;  /* 0x000000fbfc8b723e */ /* 0x020fe200000010ff */
        /* <DEDUP_REMOVED lines=46> */
[----:B------:R-:W-:Y:S07]  /*f3f0*/  @!UPT UIADD3 URZ, URZ, URZ, URZ ;  /* 0x0000003f3f3ff290 */ /* 0x000fee000fffe03f */
[----:B------:R-:W-:-:S11]  /*f400*/  @!P0 BRA `(.L_x_1267) ;  /* 0x0000044000008947 */ /* 0x000fd60003800000 */
[----:B------:R-:W-:Y:S01]  /*f410*/  IMAD.MOV.U32 R0, RZ, RZ, 0x1 ;  /* 0x00000001ff007424 */ /* 0x000fe200078e00ff */
[----:B------:R-:W-:Y:S01]  /*f420*/  IADD3 R208, R209, R164, R210 ;  /* 0x000000a4d1d07210 */ /* 0x000fe20007ffe0d2 */
[----:B------:R-:W-:Y:S02]  /*f430*/  IMAD.MOV.U32 R207, RZ, RZ, RZ ;  /* 0x000000ffffcf7224 */ /* 0x000fe400078e00ff */
[----:B------:R-:W-:Y:S01]  /*f440*/  IMAD R4, R222, 0x3000, R206 ;  /* 0x00003000de047824 */ /* 0x000fe200078e02ce */
[----:B------:R-:W-:Y:S02]  /*f450*/  ISETP.NE.AND P0, PT, R0, c[0x0][0x2b8], PT ;  /* 0x0000ae0000007a0c */ /* 0x000fe40003f05270 */
[----:B------:R-:W-:Y:S05]  /*f460*/  IADD3 R208, R208, -0x80, RZ ;  /* 0xffffff80d0d07810 */ /* 0x000fea0007ffe0ff */
        /* <DEDUP_REMOVED lines=25> */
.L_x_1343:
[----:B------:R-:W-:-:S05]  /*f600*/  BRA.DIV ~URZ, `(.L_x_1269) ;  /* 0x0000a6127f007947 */ /* 0x000fca000b800000 */
[----:B------:R-:W3:Y:S01]  /*f610*/  SHFL.IDX PT, R9, R0, RZ, 0x181f ;  /* 0x00181fff00097589 */ /* 0x000ee200000e0000 */
[----:B------:R-:W-:Y:S01]  /*f620*/  ISETP.GE.AND P2, PT, R229, c[0x0][0x1d4], PT ;  /* 0x00007500e5007a0c */ /* 0x000fe20003f46270 */
[----:B------:R-:W-:Y:S02]  /*f630*/  IMAD.SHL.U32 R4, R4, 0x2, RZ ;  /* 0x0000000204047824 */ /* 0x000fe400078e00ff */
[----:B-1----:R-:W1:Y:S04]  /*f640*/  SHFL.IDX PT, R2, R2, 0x1, 0x181f ;  /* 0x00381f0002027f89 */ /* 0x002e6800000e0000 */
[----:B------:R4:W2:Y:S01]  /*f650*/  SHFL.IDX PT, R240, R0, 0x1, 0x181f ;  /* 0x00381f0000f07f89 */ /* 0x0008a200000e0000 */
[C---:B---3--:R-:W-:Y:S05]  /*f660*/  IADD3 R12, P0, R9.reuse, R236, RZ ;  /* 0x000000ec090c7210 */ /* 0x048fea0007f1e0ff */
[C---:B--2---:R-:W-:Y:S01]  /*f670*/  IMAD.X R13, R6.reuse, 0x1, R237, P0 ;  /* 0x00000001060d7824 */ /* 0x044fe200000e06ed */
[C---:B------:R-:W-:Y:S05]  /*f680*/  IADD3 R10, P0, R9.reuse, R234, RZ ;  /* 0x000000ea090a7210 */ /* 0x040fea0007f1e0ff */
[C---:B------:R-:W-:Y:S01]  /*f690*/  IMAD.X R11, R6.reuse, 0x1, R235, P0 ;  /* 0x00000001060b7824 */ /* 0x040fe200000e06eb */
[----:B------:R-:W-:Y:S05]  /*f6a0*/  IADD3 R8, P0, R9, R231, RZ ;  /* 0x000000e709087210 */ /* 0x000fea0007f1e0ff */
[----:B------:R-:W-:Y:S01]  /*f6b0*/  IMAD.X R9, R6, 0x1, R232, P0 ;  /* 0x0000000106097824 */ /* 0x000fe200000e06e8 */
[----:B------:R-:W-:Y:S11]  /*f6c0*/  ISETP.GE.AND P0, PT, R223, c[0x0][0x1d4], PT ;  /* 0x00007500df007a0c */ /* 0x000ff60003f06270 */
[----:B------:R-:W-:Y:S02]  /*f6d0*/  @!UPT UIADD3 URZ, URZ, URZ, URZ ;  /* 0x0000003f3f3ff290 */ /* 0x000fe4000fffe03f */
[----:B------:R4:W-:Y:S04]  /*f6e0*/  LDGSTS.E.BYPASS.LTC128B.128 [R4+0xc100], [R12.64], !P0 ;  /* 0x0c1000000c047fae */ /* 0x0009e8000c101d46 */
[----:B------:R4:W-:Y:S04]  /*f6f0*/  LDGSTS.E.BYPASS.LTC128B.128 [R4+0xe100], [R10.64], !P2 ;  /* 0x0e1000000a047fae */ /* 0x0009e8000d101d46 */
[----:B------:R4:W-:Y:S02]  /*f700*/  LDGSTS.E.BYPASS.LTC128B.128 [R4+0x10100], [R8.64], !P6 ;  /* 0x1010000008047fae */ /* 0x0009e4000f101d46 */
.L_x_1344:
[----:B-1----:R-:W-:Y:S02]  /*f710*/  IADD3 R5, -R233, 0x10, RZ ;  /* 0x00000010e9057810 */ /* 0x002fe40007ffe1ff */
[----:B----4-:R-:W-:Y:S02]  /*f720*/  IADD3 R0, -R225, 0x10, RZ ;  /* 0x00000010e1007810 */ /* 0x010fe40007ffe1ff */
[----:B------:R-:W-:Y:S02]  /*f730*/  LOP3.LUT R5, R5, 0xf, RZ, 0xc0, !PT ;  /* 0x0000000f05057812 */ /* 0x000fe400078ec0ff */
[----:B------:R-:W-:Y:S02]  /*f740*/  LOP3.LUT R0, R0, 0xf, RZ, 0xc0, !PT ;  /* 0x0000000f00007812 */ /* 0x000fe400078ec0ff */
[----:B------:R-:W-:Y:S04]  /*f750*/  IADD3 R6, P2, P0, R5, R240, R234 ;  /* 0x000000f005067210 */ /* 0x000fe8000785e0ea */
[----:B------:R-:W-:Y:S02]  /*f760*/  IADD3.X R7, RZ, R2, R235, P2, P0 ;  /* 0x00000002ff077210 */ /* 0x000fe400017e04eb */
[----:B------:R-:W-:Y:S04]  /*f770*/  IADD3 R8, P2, P0, R0, R240, R231 ;  /* 0x000000f000087210 */ /* 0x000fe8000785e0e7 */
        /* <DEDUP_REMOVED lines=13> */
.L_x_1267:
[----:B------:R-:W-:Y:S05]  /*f850*/  BSYNC B0 ;  /* 0x0000000000007941 */ /* 0x000fea0003800000 */
.L_x_1266:
[C---:B------:R-:W-:Y:S01]  /*f860*/  IADD3 R0, R181.reuse, 0x1, RZ ;  /* 0x00000001b5007810 */ /* 0x040fe20007ffe0ff */
[----:B------:R-:W0:Y:S01]  /*f870*/  LDGDEPBAR ;  /* 0x00000000000079af */ /* 0x000e220000000000 */
[----:B------:R-:W-:Y:S01]  /*f880*/  ISETP.GE.AND P0, PT, R181, 0x1, PT ;  /* 0x00000001b500780c */ /* 0x000fe20003f06270 */
[----:B------:R-:W-:Y:S01]  /*f890*/  IMAD.MOV.U32 R2, RZ, RZ, R132 ;  /* 0x000000ffff027224 */ /* 0x000fe200078e0084 */
[----:B-1----:R-:W-:Y:S02]  /*f8a0*/  IADD3 R4, R226, -0x1, RZ ;  /* 0xffffffffe2047810 */ /* 0x002fe40007ffe0ff */
[----:B------:R-:W-:Y:S01]  /*f8b0*/  SEL R181, R0, RZ, !P0 ;  /* 0x000000ff00b57207 */ /* 0x000fe20004000000 */
[----:B------:R-:W-:Y:S01]  /*f8c0*/  IMAD.MOV.U32 R0, RZ, RZ, R3 ;  /* 0x000000ffff007224 */ /* 0x000fe200078e0003 */
[----:B------:R-:W-:Y:S01]  /*f8d0*/  ISETP.GT.AND P0, PT, R226, R239, PT ;  /* 0x000000efe200720c */ /* 0x000fe20003f04270 */
[----:B------:R-:W-:Y:S11]  /*f8e0*/  IMAD.MOV.U32 R226, RZ, RZ, R4 ;  /* 0x000000ffffe27224 */ /* 0x000ff600078e0004 */
[----:B------:R-:W-:Y:S01]  /*f8f0*/  @!UPT UIADD3 URZ, URZ, URZ, URZ ;  /* 0x0000003f3f3ff290 */ /* 0x000fe2000fffe03f */
[----:B------:R-:W-:-:S05]  /*f900*/  @P0 BRA `(.L_x_1270) ;  /* 0xffffc86000000947 */ /* 0x000fca000383ffff */
[----:B------:R-:W2:Y:S01]  /*f910*/  LDL R5, [R1+0x4] ;  /* 0x0000040001057983 */ /* 0x000ea20000100800 */
[----:B------:R-:W-:Y:S01]  /*f920*/  IMAD.MOV.U32 R0, RZ, RZ, R3 ;  /* 0x000000ffff007224 */ /* 0x000fe200078e0003 */
[----:B------:R-:W-:Y:S01]  /*f930*/  MOV R226, R4 ;  /* 0x0000000400e27202 */ /* 0x000fe20000000f00 */
[----:B------:R-:W-:Y:S01]  /*f940*/  IMAD.MOV.U32 R2, RZ, RZ, R132 ;  /* 0x000000ffff027224 */ /* 0x000fe200078e0084 */
[----:B--2---:R-:W-:Y:S02]  /*f950*/  SHF.L.U32 R3, R5, 0x7, RZ ;  /* 0x0000000705037819 */ /* 0x004fe400000006ff */
.L_x_1253:
[----:B------:R-:W2:Y:S04]  /*f960*/  LDL R5, [R1+0x64] ;  /* 0x0000640001057983 */ /* 0x000ea80000100800 */
[----:B------:R-:W3:Y:S01]  /*f970*/  LDL R4, [R1+0x58] ;  /* 0x0000580001047983 */ /* 0x000ee20000100800 */
[----:B------:R-:W-:Y:S01]  /*f980*/  IMAD.MOV.U32 R194, RZ, RZ, 0x1 ;  /* 0x00000001ffc27424 */ /* 0x000fe200078e00ff */
[----:B------:R-:W-:-:S02]  /*f990*/  IADD3 R6, R3, 0x7f, RZ ;  /* 0x0000007f03067810 */ /* 0x000fc40007ffe0ff */
[----:B------:R-:W-:Y:S02]  /*f9a0*/  LOP3.LUT R228, R228, 0xfffffffd, RZ, 0xc0, !PT ;  /* 0xfffffffde4e47812 */ /* 0x000fe400078ec0ff */
[----:B------:R-:W-:-:S13]  /*f9b0*/  ISETP.NE.AND P0, PT, R194, c[0x0][0x2c4], PT ;  /* 0x0000b100c2007a0c */ /* 0x000fda0003f05270 */
[----:B------:R-:W-:Y:S01]  /*f9c0*/  @P0 IMAD.HI.U32 R3, R6, c[0x0][0x2c8], RZ ;  /* 0x0000b20006030a27 */ /* 0x000fe200078e00ff */
[----:B------:R-:W-:-:S04]  /*f9d0*/  @P0 LOP3.LUT R228, R228, 0x2, RZ, 0xfc, !PT ;  /* 0x00000002e4e40812 */ /* 0x000fc800078efcff */
[----:B------:R-:W-:Y:S02]  /*f9e0*/  @P0 SHF.R.U32.HI R6, RZ, c[0x0][0x2cc], R3 ;  /* 0x0000b300ff060a19 */ /* 0x000fe40000011603 */
[----:B------:R-:W-:Y:S02]  /*f9f0*/  ISETP.LE.AND P0, PT, R194, c[0x0][0x32c], PT ;  /* 0x0000cb00c2007a0c */ /* 0x000fe40003f03270 */
[----:B------:R-:W-:-:S11]  /*fa00*/  LOP3.LUT R228, R228, 0xfffffffe, RZ, 0xc0, !PT ;  /* 0xfffffffee4e47812 */ /* 0x000fd600078ec0ff */
[----:B------:R-:W-:Y:S02]  /*fa10*/  @P0 LOP3.LUT R228, R228, 0x1, RZ, 0xfc, !PT ;  /* 0x00000001e4e40812 */ /* 0x000fe400078efcff */
        /* <DEDUP_REMOVED lines=13> */
.L_x_1273:
[----:B------:R-:W-:-:S13]  /*faf0*/  ISETP.NE.AND P0, PT, R194, c[0x0][0x32c], PT ;  /* 0x0000cb00c2007a0c */ /* 0x000fda0003f05270 */
[----:B------:R-:W-:-:S05]  /*fb00*/  @P0 IMAD.HI.U32 R4, R5, c[0x0][0x330], RZ ;  /* 0x0000cc0005040a27 */ /* 0x000fca00078e00ff */
[----:B------:R-:W-:Y:S02]  /*fb10*/  @P0 SHF.R.U32.HI R5, RZ, c[0x0][0x334], R4 ;  /* 0x0000cd00ff050a19 */ /* 0x000fe40000011604 */
.L_x_1274:
[----:B------:R-:W-:Y:S05]  /*fb20*/  BSYNC B0 ;  /* 0x0000000000007941 */ /* 0x000fea0003800000 */
.L_x_1272:
[----:B------:R-:W-:-:S05]  /*fb30*/  IMAD R4, R5, c[0x0][0x32c], RZ ;  /* 0x0000cb0005047a24 */ /* 0x000fca00078e02ff */
[----:B------:R-:W-:-:S04]  /*fb40*/  IMNMX R3, R3, R4, !PT ;  /* 0x0000000403037217 */ /* 0x000fc80007800200 */
.L_x_1271:
[----:B------:R-:W-:Y:S01]  /*fb50*/  IADD3 R4, R3, 0x3f, RZ ;  /* 0x0000003f03047810 */ /* 0x000fe20007ffe0ff */
[----:B------:R-:W-:Y:S02]  /*fb60*/  IMAD.MOV.U32 R228, RZ, RZ, 0x1f ;  /* 0x0000001fffe47424 */ /* 0x000fe400078e00ff */
[----:B------:R-:W-:Y:S01]  /*fb70*/  IMAD.MOV.U32 R191, RZ, RZ, -0x1 ;  /* 0xffffffffffbf7424 */ /* 0x000fe200078e00ff */
[----:B------:R-:W-:-:S04]  /*fb80*/  SHF.R.S32.HI R3, RZ, 0x1f, R4 ;  /* 0x0000001fff037819 */ /* 0x000fc80000011404 */
[----:B------:R-:W-:-:S04]  /*fb90*/  LEA.HI R4, R3, R4, RZ, 0x6 ;  /* 0x0000000403047211 */ /* 0x000fc800078f30ff */
[----:B------:R-:W-:-:S04]  /*fba0*/  SHF.R.S32.HI R4, RZ, 0x6, R4 ;  /* 0x00000006ff047819 */ /* 0x000fc80000011404 */
[----:B------:R-:W-:-:S04]  /*fbb0*/  IMNMX R189, R201, R4, !PT ;  /* 0x00000004c9bd7217 */ /* 0x000fc80007800200 */
[----:B------:R-:W-:-:S13]  /*fbc0*/  ISETP.GE.AND P0, PT, R226, R189, PT ;  /* 0x000000bde200720c */ /* 0x000fda0003f06270 */
[----:B------:R-:W-:Y:S05]  /*fbd0*/  @!P0 BRA `(.L_x_1275) ;  /* 0x00002d6000008947 */ /* 0x000fea0003800000 */
[----:B------:R-:W-:Y:S01]  /*fbe0*/  IADD3 R3, R223, 0x40, RZ ;  /* 0x00000040df037810 */ /* 0x000fe20007ffe0ff */
[----:B------:R-:W-:Y:S01]  /*fbf0*/  IMAD.MOV.U32 R133, RZ, RZ, R2 ;  /* 0x000000ffff857224 */ /* 0x000fe200078e0002 */
[----:B------:R-:W-:Y:S01]  /*fc00*/  SHF.R.S32.HI R232, RZ, 0x1f, R223 ;  /* 0x0000001fffe87819 */ /* 0x000fe200000114df */
[----:B------:R-:W-:Y:S01]  /*fc10*/  IMAD.MOV.U32 R234, RZ, RZ, R226 ;  /* 0x000000ffffea7224 */ /* 0x000fe200078e00e2 */
[----:B------:R-:W-:Y:S01]  /*fc20*/  ISETP.GE.AND P4, PT, R3, c[0x0][0x1d4], PT ;  /* 0x0000750003007a0c */ /* 0x000fe20003f86270 */
[----:B------:R-:W-:Y:S01]  /*fc30*/  IMAD.MOV.U32 R3, RZ, RZ, R0 ;  /* 0x000000ffff037224 */ /* 0x000fe200078e0000 */
[C---:B------:R-:W-:Y:S01]  /*fc40*/  SHF.L.U64.HI R227, R230.reuse, 0x1, R227 ;  /* 0x00000001e6e37819 */ /* 0x040fe200000102e3 */
[----:B------:R-:W-:Y:S01]  /*fc50*/  IMAD.SHL.U32 R230, R230, 0x2, RZ ;  /* 0x00000002e6e67824 */ /* 0x000fe200078e00ff */
[C---:B------:R-:W-:Y:S01]  /*fc60*/  ISETP.GE.AND P3, PT, R223.reuse, c[0x0][0x1d4], PT ;  /* 0x00007500df007a0c */ /* 0x040fe20003f66270 */
[----:B------:R-:W-:Y:S01]  /*fc70*/  IMAD.SHL.U32 R231, R223, 0x2, RZ ;  /* 0x00000002dfe77824 */ /* 0x000fe200078e00ff */
[C---:B------:R-:W-:Y:S01]  /*fc80*/  SHF.L.U64.HI R192, R205.reuse, 0x1, R202 ;  /* 0x00000001cdc07819 */ /* 0x040fe200000102ca */
[----:B------:R-:W-:Y:S01]  /*fc90*/  IMAD.SHL.U32 R178, R205, 0x2, RZ ;  /* 0x00000002cdb27824 */ /* 0x000fe200078e00ff */
[----:B------:R-:W-:-:S02]  /*fca0*/  SHF.L.U64.HI R232, R223, 0x1, R232 ;  /* 0x00000001dfe87819 */ /* 0x000fc400000102e8 */
[----:B------:R-:W-:Y:S02]  /*fcb0*/  SEL R229, RZ, 0x10, P4 ;  /* 0x00000010ffe57807 */ /* 0x000fe40002000000 */
.L_x_1285:
[----:B------:R-:W-:Y:S04]  /*fcc0*/  DEPBAR.LE SB0, 0x2 ;  /* 0x000080800000791a */ /* 0x000fe80000000000 */
[----:B------:R-:W-:Y:S01]  /*fcd0*/  WARPSYNC 0xffffffff ;  /* 0xffffffff00007948 */ /* 0x000fe20003800000 */
[----:B------:R-:W-:Y:S01]  /*fce0*/  BAR.SYNC.DEFER_BLOCKING 0x0 ;  /* 0x0000000000007b1d */ /* 0x000fe20000010000 */
[----:B------:R-:W-:Y:S01]  /*fcf0*/  IMAD R135, R181, 0x6000, RZ ;  /* 0x00006000b5877824 */ /* 0x000fe200078e02ff */
[----:B------:R-:W-:Y:S01]  /*fd00*/  ISETP.GE.AND P0, PT, R201, R234, PT ;  /* 0x000000eac900720c */ /* 0x000fe20003f06270 */
[----:B------:R-:W-:Y:S03]  /*fd10*/  IMAD.MOV.U32 R179, RZ, RZ, 0x20 ;  /* 0x00000020ffb37424 */ /* 0x000fe600078e00ff */
[----:B------:R-:W-:Y:S02]  /*fd20*/  IADD3 R134, R188, R135, RZ ;  /* 0x00000087bc867210 */ /* 0x000fe40007ffe0ff */
[----:B------:R-:W-:Y:S05]  /*fd30*/  SEL R179, R179, 0xffffffe0, !P1 ;  /* 0xffffffe0b3b37807 */ /* 0x000fea0004800000 */
[----:B------:R-:W-:Y:S01]  /*fd40*/  IMAD.IADD R2, R179, 0x1, R134 ;  /* 0x00000001b3027824 */ /* 0x000fe200078e0286 */
[----:B------:R1:W2:Y:S01]  /*fd50*/  LDSM.16.M88.4 R32, [R190] ;  /* 0x00000000be20783b */ /* 0x0002a20000000200 */
[----:B------:R-:W-:Y:S03]  /*fd60*/  BSSY B0, `(.L_x_1276) ;  /* 0x000003b000007945 */ /* 0x000fe60003800000 */
[----:B------:R1:W3:Y:S04]  /*fd70*/  LDSM.16.M88.4 R8, [R134+0xc100] ;  /* 0x00c100008608783b */ /* 0x0002e80000000200 */
[----:B------:R1:W4:Y:S04]  /*fd80*/  LDSM.16.M88.4 R16, [R134+0xc900] ;  /* 0x00c900008610783b */ /* 0x0003280000000200 */
[----:B------:R1:W1:Y:S04]  /*fd90*/  LDSM.16.M88.4 R24, [R134+0xd100] ;  /* 0x00d100008618783b */ /* 0x0002680000000200 */
[----:B------:R1:W1:Y:S04]  /*fda0*/  LDSM.16.M88.4 R136, [R134+0xd900] ;  /* 0x00d900008688783b */ /* 0x0002680000000200 */
[----:B------:R1:W1:Y:S04]  /*fdb0*/  LDSM.16.M88.4 R140, [R186] ;  /* 0x00000000ba8c783b */ /* 0x0002680000000200 */
[----:B------:R1:W1:Y:S04]  /*fdc0*/  LDSM.16.M88.4 R144, [R2+0xc100] ;  /* 0x00c100000290783b */ /* 0x0002680000000200 */
        /* <DEDUP_REMOVED lines=19> */
.L_x_1345:
[----:B------:R-:W-:-:S05]  /*ff00*/  BRA.DIV ~URZ, `(.L_x_1279) ;  /* 0x00009fd27f007947 */ /* 0x000fca000b800000 */
[----:B------:R-:W5:Y:S01]  /*ff10*/  SHFL.IDX PT, R13, R0, RZ, 0x181f ;  /* 0x00181fff000d7589 */ /* 0x000f6200000e0000 */
[----:B------:R-:W-:Y:S03]  /*ff20*/  IMAD R4, R222, 0x6000, R203 ;  /* 0x00006000de047824 */ /* 0x000fe600078e02cb */
[----:B----4-:R-:W4:Y:S04]  /*ff30*/  SHFL.IDX PT, R5, R5, 0x1, 0x181f ;  /* 0x00381f0005057f89 */ /* 0x010f2800000e0000 */
[----:B------:R3:W2:Y:S01]  /*ff40*/  SHFL.IDX PT, R240, R0, 0x1, 0x181f ;  /* 0x00381f0000f07f89 */ /* 0x0006a200000e0000 */
[----:B-----5:R-:W-:Y:S05]  /*ff50*/  IADD3 R20, P0, R13, R231, RZ ;  /* 0x000000e70d147210 */ /* 0x020fea0007f1e0ff */
[----:B---3--:R-:W-:Y:S01]  /*ff60*/  IMAD.X R21, R7, 0x1, R232, P0 ;  /* 0x0000000107157824 */ /* 0x008fe200000e06e8 */
[----:B------:R-:W-:Y:S04]  /*ff70*/  IADD3 R14, P0, R13, R230, RZ ;  /* 0x000000e60d0e7210 */ /* 0x000fe80007f1e0ff */
[----:B------:R3:W-:Y:S01]  /*ff80*/  LDGSTS.E.BYPASS.LTC128B.128 [R4], [R20.64], !P3 ;  /* 0x0000000014047fae */ /* 0x0007e2000d901d46 */
[----:B------:R-:W-:Y:S02]  /*ff90*/  IADD3.X R15, R7, R227, RZ, P0, !PT ;  /* 0x000000e3070f7210 */ /* 0x000fe400007fe4ff */
[----:B------:R-:W-:Y:S03]  /*ffa0*/  IADD3 R6, P0, R13, R178, RZ ;  /* 0x000000b20d067210 */ /* 0x000fe60007f1e0ff */
[----:B------:R3:W-:Y:S02]  /*ffb0*/  LDGSTS.E.BYPASS.LTC128B.128 [R4+0x2000], [R14.64], !P4 ;  /* 0x020000000e047fae */ /* 0x0007e4000e101d46 */
[----:B------:R-:W-:Y:S05]  /*ffc0*/  IMAD.X R7, R7, 0x1, R192, P0 ;  /* 0x0000000107077824 */ /* 0x000fea00000e06c0 */
[----:B------:R3:W-:Y:S03]  /*ffd0*/  LDGSTS.E.BYPASS.LTC128B.128 [R4+0x4000], [R6.64], !P6 ;  /* 0x0400000006047fae */ /* 0x0007e6000f101d46 */
.L_x_1346:
[----:B--234-:R-:W-:Y:S04]  /*ffe0*/  IADD3 R7, -R229, 0x10, RZ ;  /* 0x00000010e5077810 */ /* 0x01cfe80007ffe1ff */
        /* <DEDUP_REMOVED lines=18> */
.L_x_1277:
[----:B------:R-:W-:Y:S05]  /*10110*/  BSYNC B0 ;  /* 0x0000000000007941 */ /* 0x000fea0003800000 */
.L_x_1276:
[----:B------:R-:W0:Y:S01]  /*10120*/  LDGDEPBAR ;  /* 0x00000000000079af */ /* 0x000e220000000000 */
[----:B------:R-:W-:Y:S01]  /*10130*/  WARPSYNC 0xffffffff ;  /* 0xffffffff00007948 */ /* 0x000fe20003800000 */
[C---:B--23--:R-:W-:Y:S03]  /*10140*/  HMMA.16816.F32.BF16 R4, R32.reuse, R8, RZ ;  /* 0x000000082004723c */ /* 0x04cfe600000418ff */
[C---:B------:R-:W-:Y:S01]  /*10150*/  ISETP.GE.AND P0, PT, R222.reuse, 0x1, PT ;  /* 0x00000001de00780c */ /* 0x040fe20003f06270 */
[----:B------:R-:W-:Y:S01]  /*10160*/  IMAD.IADD R132, R177, 0x1, R2 ;  /* 0x00000001b1847824 */ /* 0x000fe200078e0202 */
[----:B------:R-:W-:Y:S01]  /*10170*/  LDSM.16.M88.4 R160, [R184] ;  /* 0x00000000b8a0783b */ /* 0x000fe20000000200 */
[----:B------:R-:W-:Y:S02]  /*10180*/  IADD3 R179, R179, R134, R177 ;  /* 0x00000086b3b37210 */ /* 0x000fe40007ffe0b1 */
[C---:B------:R-:W-:Y:S01]  /*10190*/  HMMA.16816.F32.BF16 R8, R32.reuse, R10, RZ ;  /* 0x0000000a2008723c */ /* 0x040fe200000418ff */
[----:B------:R-:W-:Y:S03]  /*101a0*/  IADD3 R0, R222, 0x1, RZ ;  /* 0x00000001de007810 */ /* 0x000fe60007ffe0ff */
[----:B------:R-:W-:Y:S01]  /*101b0*/  LDSM.16.M88.4 R168, [R132+0xc100] ;  /* 0x00c1000084a8783b */ /* 0x000fe20000000200 */
[----:B------:R-:W-:Y:S01]  /*101c0*/  SEL R222, R0, RZ, !P0 ;  /* 0x000000ff00de7207 */ /* 0x000fe20004000000 */
[----:B------:R-:W-:Y:S02]  /*101d0*/  IMAD.IADD R0, R177, 0x1, R134 ;  /* 0x00000001b1007824 */ /* 0x000fe400078e0286 */
[C---:B----4-:R-:W-:Y:S03]  /*101e0*/  HMMA.16816.F32.BF16 R12, R32.reuse, R16, RZ ;  /* 0x00000010200c723c */ /* 0x050fe600000418ff */
[----:B------:R-:W2:Y:S05]  /*101f0*/  LDSM.16.M88.4 R164, [R0+0xc100] ;  /* 0x00c1000000a4783b */ /* 0x000eaa0000000200 */
[C---:B------:R-:W-:Y:S02]  /*10200*/  HMMA.16816.F32.BF16 R16, R32.reuse, R18, RZ ;  /* 0x000000122010723c */ /* 0x040fe400000418ff */
[----:B------:R-:W-:Y:S06]  /*10210*/  LDSM.16.M88.4 R172, [R2+0xf900] ;  /* 0x00f9000002ac783b */ /* 0x000fec0000000200 */
[C---:B-1----:R-:W-:Y:S08]  /*10220*/  HMMA.16816.F32.BF16 R20, R32.reuse, R24, RZ ;  /* 0x000000182014723c */ /* 0x042ff000000418ff */
[C---:B------:R-:W-:Y:S08]  /*10230*/  HMMA.16816.F32.BF16 R24, R32.reuse, R26, RZ ;  /* 0x0000001a2018723c */ /* 0x040ff000000418ff */
[C---:B------:R-:W-:Y:S08]  /*10240*/  HMMA.16816.F32.BF16 R28, R32.reuse, R136, RZ ;  /* 0x00000088201c723c */ /* 0x040ff000000418ff */
[----:B------:R-:W-:Y:S01]  /*10250*/  HMMA.16816.F32.BF16 R32, R32, R138, RZ ;  /* 0x0000008a2020723c */ /* 0x000fe200000418ff */
[----:B------:R-:W1:Y:S07]  /*10260*/  LDSM.16.M88.4 R136, [R0+0xc900] ;  /* 0x00c900000088783b */ /* 0x000e6e0000000200 */
        /* <DEDUP_REMOVED lines=20> */
[C---:B------:R-:W-:Y:S01]  /*103b0*/  HMMA.16816.F32.BF16 R24, R160.reuse, R146, R24 ;  /* 0x00000092a018723c */ /* 0x040fe20000041818 */
[----:B------:R-:W-:Y:S07]  /*103c0*/  LDSM.16.M88.4 R144, [R190+0x4000] ;  /* 0x00400000be90783b */ /* 0x000fee0000000200 */
[C---:B----4-:R-:W-:Y:S08]  /*103d0*/  HMMA.16816.F32.BF16 R28, R160.reuse, R148, R28 ;  /* 0x00000094a01c723c */ /* 0x050ff0000004181c */
[----:B------:R-:W-:Y:S01]  /*103e0*/  HMMA.16816.F32.BF16 R32, R160, R150, R32 ;  /* 0x00000096a020723c */ /* 0x000fe20000041820 */
[----:B------:R-:W3:Y:S07]  /*103f0*/  LDSM.16.M88.4 R148, [R134+0xe100] ;  /* 0x00e100008694783b */ /* 0x000eee0000000200 */
[C---:B-----5:R-:W-:Y:S01]  /*10400*/  HMMA.16816.F32.BF16 R4, R152.reuse, R168, R4 ;  /* 0x000000a89804723c */ /* 0x060fe20000041804 */
[----:B------:R-:W-:Y:S07]  /*10410*/  LDSM.16.M88.4 R160, [R134+0xf100] ;  /* 0x00f1000086a0783b */ /* 0x000fee0000000200 */
[C---:B------:R-:W-:Y:S01]  /*10420*/  HMMA.16816.F32.BF16 R8, R152.reuse, R170, R8 ;  /* 0x000000aa9808723c */ /* 0x040fe20000041808 */
[----:B------:R-:W-:Y:S07]  /*10430*/  LDSM.16.M88.4 R168, [R2+0xe100] ;  /* 0x00e1000002a8783b */ /* 0x000fee0000000200 */
[C---:B------:R-:W-:Y:S08]  /*10440*/  HMMA.16816.F32.BF16 R12, R152.reuse, R140, R12 ;  /* 0x0000008c980c723c */ /* 0x040ff0000004180c */
[C---:B------:R-:W-:Y:S01]  /*10450*/  HMMA.16816.F32.BF16 R16, R152.reuse, R142, R16 ;  /* 0x0000008e9810723c */ /* 0x040fe20000041810 */
[----:B------:R-:W4:Y:S07]  /*10460*/  LDSM.16.M88.4 R140, [R134+0xe900] ;  /* 0x00e90000868c783b */ /* 0x000f2e0000000200 */
[C---:B--2---:R-:W-:Y:S08]  /*10470*/  HMMA.16816.F32.BF16 R20, R152.reuse, R156, R20 ;  /* 0x0000009c9814723c */ /* 0x044ff00000041814 */
[C---:B------:R-:W-:Y:S01]  /*10480*/  HMMA.16816.F32.BF16 R24, R152.reuse, R158, R24 ;  /* 0x0000009e9818723c */ /* 0x040fe20000041818 */
[----:B------:R-:W2:Y:S07]  /*10490*/  LDSM.16.M88.4 R156, [R186+0x4000] ;  /* 0x00400000ba9c783b */ /* 0x000eae0000000200 */
[C---:B-1----:R-:W-:Y:S08]  /*104a0*/  HMMA.16816.F32.BF16 R28, R152.reuse, R136, R28 ;  /* 0x00000088981c723c */ /* 0x042ff0000004181c */
[----:B------:R-:W-:Y:S01]  /*104b0*/  HMMA.16816.F32.BF16 R32, R152, R138, R32 ;  /* 0x0000008a9820723c */ /* 0x000fe20000041820 */
[----:B------:R-:W1:Y:S07]  /*104c0*/  LDSM.16.M88.4 R136, [R2+0xe900] ;  /* 0x00e900000288783b */ /* 0x000e6e0000000200 */
[C---:B---3--:R-:W-:Y:S01]  /*104d0*/  HMMA.16816.F32.BF16 R4, R144.reuse, R148, R4 ;  /* 0x000000949004723c */ /* 0x048fe20000041804 */
[----:B------:R-:W3:Y:S07]  /*104e0*/  LDSM.16.M88.4 R152, [R2+0xf100] ;  /* 0x00f100000298783b */ /* 0x000eee0000000200 */
[C---:B------:R-:W-:Y:S01]  /*104f0*/  HMMA.16816.F32.BF16 R8, R144.reuse, R150, R8 ;  /* 0x000000969008723c */ /* 0x040fe20000041808 */
[----:B------:R-:W-:Y:S07]  /*10500*/  LDSM.16.M88.4 R148, [R0+0xe100] ;  /* 0x00e100000094783b */ /* 0x000fee0000000200 */
[C---:B----4-:R-:W-:Y:S08]  /*10510*/  HMMA.16816.F32.BF16 R12, R144.reuse, R140, R12 ;  /* 0x0000008c900c723c */ /* 0x050ff0000004180c */
        /* <DEDUP_REMOVED lines=21> */
[C---:B----4-:R-:W-:Y:S08]  /*10670*/  HMMA.16816.F32.BF16 R4, R140.reuse, R148, R4 ;  /* 0x000000948c04723c */ /* 0x050ff00000041804 */
[C---:B------:R-:W-:Y:S01]  /*10680*/  HMMA.16816.F32.BF16 R8, R140.reuse, R150, R8 ;  /* 0x000000968c08723c */ /* 0x040fe20000041808 */
[----:B------:R-:W-:Y:S07]  /*10690*/  LDSM.16.M88.4 R148, [R134+0x10900] ;  /* 0x010900008694783b */ /* 0x000fee0000000200 */
[C---:B-----5:R-:W-:Y:S08]  /*106a0*/  HMMA.16816.F32.BF16 R12, R140.reuse, R144, R12 ;  /* 0x000000908c0c723c */ /* 0x060ff0000004180c */
[C---:B------:R-:W-:Y:S01]  /*106b0*/  HMMA.16816.F32.BF16 R16, R140.reuse, R146, R16 ;  /* 0x000000928c10723c */ /* 0x040fe20000041810 */
[----:B------:R-:W4:Y:S07]  /*106c0*/  LDSM.16.M88.4 R144, [R179+0xf900] ;  /* 0x00f90000b390783b */ /* 0x000f2e0000000200 */
[C---:B------:R-:W-:Y:S08]  /*106d0*/  HMMA.16816.F32.BF16 R20, R140.reuse, R160, R20 ;  /* 0x000000a08c14723c */ /* 0x040ff00000041814 */
[C---:B------:R-:W-:Y:S01]  /*106e0*/  HMMA.16816.F32.BF16 R24, R140.reuse, R162, R24 ;  /* 0x000000a28c18723c */ /* 0x040fe20000041818 */
[----:B------:R-:W-:Y:S07]  /*106f0*/  LDSM.16.M88.4 R160, [R134+0x11900] ;  /* 0x0119000086a0783b */ /* 0x000fee0000000200 */
[C---:B-1----:R-:W-:Y:S08]  /*10700*/  HMMA.16816.F32.BF16 R28, R140.reuse, R136, R28 ;  /* 0x000000888c1c723c */ /* 0x042ff0000004181c */
[----:B------:R-:W-:Y:S01]  /*10710*/  HMMA.16816.F32.BF16 R32, R140, R138, R32 ;  /* 0x0000008a8c20723c */ /* 0x000fe20000041820 */
[----:B------:R-:W-:Y:S07]  /*10720*/  LDSM.16.M88.4 R136, [R190+0x8000] ;  /* 0x00800000be88783b */ /* 0x000fee0000000200 */
[C---:B--2---:R-:W-:Y:S01]  /*10730*/  HMMA.16816.F32.BF16 R4, R152.reuse, R164, R4 ;  /* 0x000000a49804723c */ /* 0x044fe20000041804 */
[----:B------:R-:W1:Y:S07]  /*10740*/  LDSM.16.M88.4 R140, [R134+0x10100] ;  /* 0x01010000868c783b */ /* 0x000e6e0000000200 */
[C---:B------:R-:W-:Y:S01]  /*10750*/  HMMA.16816.F32.BF16 R8, R152.reuse, R166, R8 ;  /* 0x000000a69808723c */ /* 0x040fe20000041808 */
[----:B------:R-:W-:Y:S07]  /*10760*/  LDSM.16.M88.4 R164, [R186+0x8000] ;  /* 0x00800000baa4783b */ /* 0x000fee0000000200 */
[C---:B---3--:R-:W-:Y:S08]  /*10770*/  HMMA.16816.F32.BF16 R12, R152.reuse, R156, R12 ;  /* 0x0000009c980c723c */ /* 0x048ff0000004180c */
[C---:B------:R-:W-:Y:S01]  /*10780*/  HMMA.16816.F32.BF16 R16, R152.reuse, R158, R16 ;  /* 0x0000009e9810723c */ /* 0x040fe20000041810 */
[----:B------:R-:W2:Y:S07]  /*10790*/  LDSM.16.M88.4 R156, [R134+0x11100] ;  /* 0x01110000869c783b */ /* 0x000eae0000000200 */
[C---:B------:R-:W-:Y:S08]  /*107a0*/  HMMA.16816.F32.BF16 R20, R152.reuse, R168, R20 ;  /* 0x000000a89814723c */ /* 0x040ff00000041814 */
[C---:B------:R-:W-:Y:S01]  /*107b0*/  HMMA.16816.F32.BF16 R24, R152.reuse, R170, R24 ;  /* 0x000000aa9818723c */ /* 0x040fe20000041818 */
[----:B------:R-:W3:Y:S07]  /*107c0*/  LDSM.16.M88.4 R168, [R2+0x10100] ;  /* 0x0101000002a8783b */ /* 0x000eee0000000200 */
[C---:B----4-:R-:W-:Y:S08]  /*107d0*/  HMMA.16816.F32.BF16 R28, R152.reuse, R144, R28 ;  /* 0x00000090981c723c */ /* 0x050ff0000004181c */
[----:B------:R-:W-:Y:S01]  /*107e0*/  HMMA.16816.F32.BF16 R32, R152, R146, R32 ;  /* 0x000000929820723c */ /* 0x000fe20000041820 */
[----:B------:R-:W4:Y:S07]  /*107f0*/  LDSM.16.M88.4 R144, [R2+0x10900] ;  /* 0x010900000290783b */ /* 0x000f2e0000000200 */
[C---:B-1----:R-:W-:Y:S01]  /*10800*/  HMMA.16816.F32.BF16 R4, R136.reuse, R140, R4 ;  /* 0x0000008c8804723c */ /* 0x042fe20000041804 */
[----:B------:R-:W1:Y:S07]  /*10810*/  LDSM.16.M88.4 R152, [R2+0x11100] ;  /* 0x011100000298783b */ /* 0x000e6e0000000200 */
        /* <DEDUP_REMOVED lines=8> */
[C---:B------:R-:W-:Y:S08]  /*108a0*/  HMMA.16816.F32.BF16 R28, R136.reuse, R160, R28 ;  /* 0x000000a0881c723c */ /* 0x040ff0000004181c */
[----:B------:R-:W-:Y:S01]  /*108b0*/  HMMA.16816.F32.BF16 R32, R136, R162, R32 ;  /* 0x000000a28820723c */ /* 0x000fe20000041820 */
[----:B------:R-:W2:Y:S07]  /*108c0*/  LDSM.16.M88.4 R136, [R2+0x11900] ;  /* 0x011900000288783b */ /* 0x000eae0000000200 */
[C---:B---3--:R-:W-:Y:S01]  /*108d0*/  HMMA.16816.F32.BF16 R4, R164.reuse, R168, R4 ;  /* 0x000000a8a404723c */ /* 0x048fe20000041804 */
[----:B------:R-:W-:Y:S07]  /*108e0*/  LDSM.16.M88.4 R160, [R0+0x11900] ;  /* 0x0119000000a0783b */ /* 0x000fee0000000200 */
        /* <DEDUP_REMOVED lines=8> */
[C---:B--2---:R-:W-:Y:S08]  /*10970*/  HMMA.16816.F32.BF16 R28, R164.reuse, R136, R28 ;  /* 0x00000088a41c723c */ /* 0x044ff0000004181c */
[----:B------:R-:W-:Y:S01]  /*10980*/  HMMA.16816.F32.BF16 R32, R164, R138, R32 ;  /* 0x0000008aa420723c */ /* 0x000fe20000041820 */
[----:B------:R-:W2:Y:S07]  /*10990*/  LDSM.16.M88.4 R136, [R179+0x10900] ;  /* 0x01090000b388783b */ /* 0x000eae0000000200 */
[C---:B------:R-:W-:Y:S08]  /*109a0*/  HMMA.16816.F32.BF16 R4, R140.reuse, R148, R4 ;  /* 0x000000948c04723c */ /* 0x040ff00000041804 */
[C---:B------:R-:W-:Y:S08]  /*109b0*/  HMMA.16816.F32.BF16 R8, R140.reuse, R150, R8 ;  /* 0x000000968c08723c */ /* 0x040ff00000041808 */
[C---:B---3--:R-:W-:Y:S08]  /*109c0*/  HMMA.16816.F32.BF16 R12, R140.reuse, R144, R12 ;  /* 0x000000908c0c723c */ /* 0x048ff0000004180c */
[C---:B------:R-:W-:Y:S01]  /*109d0*/  HMMA.16816.F32.BF16 R16, R140.reuse, R146, R16 ;  /* 0x000000928c10723c */ /* 0x040fe20000041810 */
[----:B------:R-:W3:Y:S07]  /*109e0*/  LDSM.16.M88.4 R144, [R179+0x11100] ;  /* 0x01110000b390783b */ /* 0x000eee0000000200 */
[C---:B------:R-:W-:Y:S08]  /*109f0*/  HMMA.16816.F32.BF16 R20, R140.reuse, R156, R20 ;  /* 0x0000009c8c14723c */ /* 0x040ff00000041814 */
[C---:B------:R-:W-:Y:S08]  /*10a00*/  HMMA.16816.F32.BF16 R24, R140.reuse, R158, R24 ;  /* 0x0000009e8c18723c */ /* 0x040ff00000041818 */
[C---:B------:R-:W-:Y:S08]  /*10a10*/  HMMA.16816.F32.BF16 R28, R140.reuse, R160, R28 ;  /* 0x000000a08c1c723c */ /* 0x040ff0000004181c */
[----:B------:R-:W-:Y:S01]  /*10a20*/  HMMA.16816.F32.BF16 R32, R140, R162, R32 ;  /* 0x000000a28c20723c */ /* 0x000fe20000041820 */
[----:B------:R-:W4:Y:S07]  /*10a30*/  LDSM.16.M88.4 R140, [R179+0x11900] ;  /* 0x01190000b38c783b */ /* 0x000f2e0000000200 */
[C---:B-1----:R-:W-:Y:S08]  /*10a40*/  HMMA.16816.F32.BF16 R4, R152.reuse, R168, R4 ;  /* 0x000000a89804723c */ /* 0x042ff00000041804 */
[C---:B------:R-:W-:Y:S08]  /*10a50*/  HMMA.16816.F32.BF16 R8, R152.reuse, R170, R8 ;  /* 0x000000aa9808723c */ /* 0x040ff00000041808 */
[C---:B--2---:R-:W-:Y:S08]  /*10a60*/  HMMA.16816.F32.BF16 R12, R152.reuse, R136, R12 ;  /* 0x00000088980c723c */ /* 0x044ff0000004180c */
[----:B------:R-:W-:Y:S01]  /*10a70*/  FMNMX.FTZ R2, R4, R133, !PT ;  /* 0x0000008504027209 */ /* 0x000fe20007810000 */
[C---:B------:R-:W-:Y:S03]  /*10a80*/  HMMA.16816.F32.BF16 R16, R152.reuse, R138, R16 ;  /* 0x0000008a9810723c */ /* 0x040fe60000041810 */
[----:B------:R-:W-:Y:S04]  /*10a90*/  FMNMX.FTZ R0, R6, R3, !PT ;  /* 0x0000000306007209 */ /* 0x000fe80007810000 */
[----:B------:R-:W-:Y:S01]  /*10aa0*/  FMNMX.FTZ R139, R5, R2, !PT ;  /* 0x00000002058b7209 */ /* 0x000fe20007810000 */
[C---:B---3--:R-:W-:Y:S04]  /*10ab0*/  HMMA.16816.F32.BF16 R20, R152.reuse, R144, R20 ;  /* 0x000000909814723c */ /* 0x048fe80000041814 */
[----:B------:R-:W-:Y:S02]  /*10ac0*/  FMNMX.FTZ R137, R7, R0, !PT ;  /* 0x0000000007897209 */ /* 0x000fe40007810000 */
[----:B------:R-:W-:Y:S02]  /*10ad0*/  FMNMX.FTZ R2, R8, R139, !PT ;  /* 0x0000008b08027209 */ /* 0x000fe40007810000 */
[----:B------:R-:W-:Y:S01]  /*10ae0*/  FMNMX.FTZ R0, R10, R137, !PT ;  /* 0x000000890a007209 */ /* 0x000fe20007810000 */
[C---:B------:R-:W-:Y:S03]  /*10af0*/  HMMA.16816.F32.BF16 R24, R152.reuse, R146, R24 ;  /* 0x000000929818723c */ /* 0x040fe60000041818 */
[----:B------:R-:W-:Y:S02]  /*10b00*/  FMNMX.FTZ R139, R9, R2, !PT ;  /* 0x00000002098b7209 */ /* 0x000fe40007810000 */
[----:B------:R-:W-:Y:S02]  /*10b10*/  FMNMX.FTZ R137, R11, R0, !PT ;  /* 0x000000000b897209 */ /* 0x000fe40007810000 */
[----:B------:R-:W-:Y:S01]  /*10b20*/  FMNMX.FTZ R2, R12, R139, !PT ;  /* 0x0000008b0c027209 */ /* 0x000fe20007810000 */
[C---:B----4-:R-:W-:Y:S04]  /*10b30*/  HMMA.16816.F32.BF16 R28, R152.reuse, R140, R28 ;  /* 0x0000008c981c723c */ /* 0x050fe8000004181c */
[----:B------:R-:W-:Y:S02]  /*10b40*/  FMNMX.FTZ R0, R14, R137, !PT ;  /* 0x000000890e007209 */ /* 0x000fe40007810000 */
[----:B------:R-:W-:Y:S02]  /*10b50*/  FMNMX.FTZ R139, R13, R2, !PT ;  /* 0x000000020d8b7209 */ /* 0x000fe40007810000 */
[----:B------:R-:W-:Y:S01]  /*10b60*/  FMNMX.FTZ R137, R15, R0, !PT ;  /* 0x000000000f897209 */ /* 0x000fe20007810000 */
[----:B------:R-:W-:Y:S03]  /*10b70*/  HMMA.16816.F32.BF16 R32, R152, R142, R32 ;  /* 0x0000008e9820723c */ /* 0x000fe60000041820 */
[----:B------:R-:W-:Y:S02]  /*10b80*/  FMNMX.FTZ R2, R16, R139, !PT ;  /* 0x0000008b10027209 */ /* 0x000fe40007810000 */
[----:B------:R-:W-:Y:S02]  /*10b90*/  FMNMX.FTZ R0, R18, R137, !PT ;  /* 0x0000008912007209 */ /* 0x000fe40007810000 */
[----:B------:R-:W-:Y:S02]  /*10ba0*/  FMNMX.FTZ R139, R17, R2, !PT ;  /* 0x00000002118b7209 */ /* 0x000fe40007810000 */
[----:B------:R-:W-:Y:S03]  /*10bb0*/  FMNMX.FTZ R137, R19, R0, !PT ;  /* 0x0000000013897209 */ /* 0x000fe60007810000 */
        /* <DEDUP_REMOVED lines=18> */
.L_x_1347:
[----:B--2---:R-:W-:Y:S01]  /*10ce0*/  FMNMX.FTZ R139, R137, R139, !PT ;  /* 0x0000008b898b7209 */ /* 0x004fe20007810000 */
[----:B------:R-:W-:Y:S04]  /*10cf0*/  DEPBAR.LE SB0, 0x2 ;  /* 0x000080800000791a */ /* 0x000fe80000000000 */
[----:B------:R-:W-:Y:S01]  /*10d00*/  SHFL.BFLY PT, R2, R139, 0x1, 0x1f ;  /* 0x0c201f008b027f89 */ /* 0x000fe200000e0000 */
[----:B------:R-:W-:Y:S01]  /*10d10*/  IADD3 R160, R182, R135, RZ ;  /* 0x00000087b6a07210 */ /* 0x000fe20007ffe0ff */
[----:B------:R-:W-:Y:S06]  /*10d20*/  BSSY B0, `(.L_x_1281) ;  /* 0x00001b6000007945 */ /* 0x000fec0003800000 */
[----:B-1----:R-:W1:Y:S08]  /*10d30*/  SHFL.BFLY PT, R137, R136, 0x2, 0x1f ;  /* 0x0c401f0088897f89 */ /* 0x002e7000000e0000 */
[----:B------:R-:W-:Y:S01]  /*10d40*/  BAR.SYNC.DEFER_BLOCKING 0x0 ;  /* 0x0000000000007b1d */ /* 0x000fe20000010000 */
[----:B-1----:R-:W-:Y:S02]  /*10d50*/  FMNMX.FTZ R134, R136, R137, !PT ;  /* 0x0000008988867209 */ /* 0x002fe40007810000 */
[----:B------:R-:W-:Y:S05]  /*10d60*/  FMNMX.FTZ R2, R139, R2, !PT ;  /* 0x000000028b027209 */ /* 0x000fea0007810000 */
[C---:B------:R-:W-:Y:S01]  /*10d70*/  FADD.FTZ R0, -R2.reuse, R133 ;  /* 0x0000008502007221 */ /* 0x040fe20000010100 */
[----:B------:R-:W-:Y:S01]  /*10d80*/  LDSM.16.MT88.4 R140, [R160+0x100] ;  /* 0x00010000a08c783b */ /* 0x000fe20000004200 */
[----:B------:R-:W-:Y:S02]  /*10d90*/  FMUL.FTZ R170, R2, c[0x0][0x2d0] ;  /* 0x0000b40002aa7a20 */ /* 0x000fe40000410000 */
[----:B------:R-:W-:Y:S02]  /*10da0*/  FMUL.FTZ R132, R0, c[0x0][0x2d0] ;  /* 0x0000b40000847a20 */ /* 0x000fe40000410000 */
[--C-:B------:R-:W-:Y:S02]  /*10db0*/  FFMA.FTZ R164, R4, c[0x0][0x2d0], -R170.reuse ;  /* 0x0000b40004a47a23 */ /* 0x100fe400000108aa */
[--C-:B------:R-:W-:Y:S01]  /*10dc0*/  FFMA.FTZ R161, R5, c[0x0][0x2d0], -R170.reuse ;  /* 0x0000b40005a17a23 */ /* 0x100fe200000108aa */
[----:B------:R-:W1:Y:S01]  /*10dd0*/  SHFL.BFLY PT, R133, R134, 0x1, 0x1f ;  /* 0x0c201f0086857f89 */ /* 0x000e6200000e0000 */
[--C-:B------:R-:W-:Y:S01]  /*10de0*/  FFMA.FTZ R162, R8, c[0x0][0x2d0], -R170.reuse ;  /* 0x0000b40008a27a23 */ /* 0x100fe200000108aa */
[----:B------:R-:W2:Y:S01]  /*10df0*/  MUFU.EX2 R132, R132 ;  /* 0x0000008400847308 */ /* 0x000ea20000000800 */
        /* <DEDUP_REMOVED lines=9> */
[----:B------:R-:W-:Y:S05]  /*10e90*/  FFMA.FTZ R172, R13, c[0x0][0x2d0], -R170 ;  /* 0x0000b4000dac7a23 */ /* 0x000fea00000108aa */
[----:B------:R-:W3:Y:S01]  /*10ea0*/  MUFU.EX2 R161, R161 ;  /* 0x000000a100a17308 */ /* 0x000ee20000000800 */
[----:B-1----:R-:W-:Y:S02]  /*10eb0*/  FMNMX.FTZ R0, R134, R133, !PT ;  /* 0x0000008586007209 */ /* 0x002fe40007810000 */
[----:B------:R-:W-:Y:S01]  /*10ec0*/  IADD3 R133, R187, R160, RZ ;  /* 0x000000a0bb857210 */ /* 0x000fe20007ffe0ff */
[----:B--2---:R-:W-:Y:S01]  /*10ed0*/  FMUL.FTZ R5, R132, R129 ;  /* 0x0000008184057220 */ /* 0x004fe20000410000 */
[----:B------:R-:W-:Y:S01]  /*10ee0*/  IADD3 R134, R135, R180, RZ ;  /* 0x000000b487867210 */ /* 0x000fe20007ffe0ff */
[C---:B------:R-:W-:Y:S02]  /*10ef0*/  FADD.FTZ R4, -R0.reuse, R3 ;  /* 0x0000000300047221 */ /* 0x040fe40000010100 */
[----:B------:R-:W-:Y:S02]  /*10f00*/  FMUL.FTZ R169, R0, c[0x0][0x2d0] ;  /* 0x0000b40000a97a20 */ /* 0x000fe40000410000 */
[----:B------:R-:W-:Y:S01]  /*10f10*/  MUFU.EX2 R162, R162 ;  /* 0x000000a200a27308 */ /* 0x000fe20000000800 */
[----:B------:R-:W-:Y:S01]  /*10f20*/  FMUL.FTZ R3, R4, c[0x0][0x2d0] ;  /* 0x0000b40004037a20 */ /* 0x000fe20000410000 */
[----:B------:R-:W1:Y:S01]  /*10f30*/  LDSM.16.MT88.4 R144, [R133+0x100] ;  /* 0x000100008590783b */ /* 0x000e620000004200 */
[--C-:B------:R-:W-:Y:S01]  /*10f40*/  FFMA.FTZ R168, R6, c[0x0][0x2d0], -R169.reuse ;  /* 0x0000b40006a87a23 */ /* 0x100fe200000108a9 */
[----:B------:R-:W-:Y:S01]  /*10f50*/  IADD3 R135, R187, R134, RZ ;  /* 0x00000086bb877210 */ /* 0x000fe20007ffe0ff */
[--C-:B------:R-:W-:Y:S02]  /*10f60*/  FFMA.FTZ R165, R7, c[0x0][0x2d0], -R169.reuse ;  /* 0x0000b40007a57a23 */ /* 0x100fe400000108a9 */
[--C-:B------:R-:W-:Y:S02]  /*10f70*/  FFMA.FTZ R166, R10, c[0x0][0x2d0], -R169.reuse ;  /* 0x0000b4000aa67a23 */ /* 0x100fe400000108a9 */
[--C-:B------:R-:W-:Y:S01]  /*10f80*/  FFMA.FTZ R167, R11, c[0x0][0x2d0], -R169.reuse ;  /* 0x0000b4000ba77a23 */ /* 0x100fe200000108a9 */
[----:B------:R-:W2:Y:S01]  /*10f90*/  MUFU.EX2 R3, R3 ;  /* 0x0000000300037308 */ /* 0x000ea20000000800 */
[C---:B------:R-:W-:Y:S01]  /*10fa0*/  FMUL.FTZ R4, R132.reuse, R128 ;  /* 0x0000008084047220 */ /* 0x040fe20000410000 */
[----:B------:R-:W-:Y:S01]  /*10fb0*/  LDSM.16.MT88.4 R152, [R133+0x2900] ;  /* 0x002900008598783b */ /* 0x000fe20000004200 */
[C---:B------:R-:W-:Y:S01]  /*10fc0*/  FMUL.FTZ R8, R132.reuse, R124 ;  /* 0x0000007c84087220 */ /* 0x040fe20000410000 */
[----:B---3--:R-:W-:Y:S01]  /*10fd0*/  F2FP.BF16.PACK_AB R136, R161, R164 ;  /* 0x000000a4a188723e */ /* 0x008fe200000010ff */
[C---:B------:R-:W-:Y:S02]  /*10fe0*/  FMUL.FTZ R9, R132.reuse, R125 ;  /* 0x0000007d84097220 */ /* 0x040fe40000410000 */
[C---:B------:R-:W-:Y:S02]  /*10ff0*/  FMUL.FTZ R100, R132.reuse, R100 ;  /* 0x0000006484647220 */ /* 0x040fe40000410000 */
[C---:B------:R-:W-:Y:S01]  /*11000*/  FMUL.FTZ R101, R132.reuse, R101 ;  /* 0x0000006584657220 */ /* 0x040fe20000410000 */
[----:B------:R-:W3:Y:S01]  /*11010*/  MUFU.EX2 R163, R163 ;  /* 0x000000a300a37308 */ /* 0x000ee20000000800 */
[C---:B------:R-:W-:Y:S01]  /*11020*/  FMUL.FTZ R104, R132.reuse, R104 ;  /* 0x0000006884687220 */ /* 0x040fe20000410000 */
[----:B------:R-:W-:Y:S01]  /*11030*/  LDSM.16.MT88.4 R156, [R134+0x2900] ;  /* 0x00290000869c783b */ /* 0x000fe20000004200 */
[C---:B------:R-:W-:Y:S02]  /*11040*/  FMUL.FTZ R105, R132.reuse, R105 ;  /* 0x0000006984697220 */ /* 0x040fe40000410000 */
[C---:B------:R-:W-:Y:S02]  /*11050*/  FMUL.FTZ R108, R132.reuse, R108 ;  /* 0x0000006c846c7220 */ /* 0x040fe40000410000 */
[----:B------:R-:W-:Y:S02]  /*11060*/  FMUL.FTZ R109, R132, R109 ;  /* 0x0000006d846d7220 */ /* 0x000fe40000410000 */
        /* <DEDUP_REMOVED lines=8> */
[----:B------:R-:W4:Y:S01]  /*110f0*/  LDSM.16.MT88.4 R128, [R134+0x100] ;  /* 0x000100008680783b */ /* 0x000f220000004200 */
[----:B------:R-:W-:Y:S01]  /*11100*/  FMUL.FTZ R11, R3, R127 ;  /* 0x0000007f030b7220 */ /* 0x000fe20000410000 */
[----:B---3--:R-:W-:Y:S01]  /*11110*/  F2FP.BF16.PACK_AB R138, R163, R162 ;  /* 0x000000a2a38a723e */ /* 0x008fe200000010ff */
[C---:B------:R-:W-:Y:S02]  /*11120*/  FMUL.FTZ R102, R3.reuse, R102 ;  /* 0x0000006603667220 */ /* 0x040fe40000410000 */
[C---:B------:R-:W-:Y:S03]  /*11130*/  FMUL.FTZ R103, R3.reuse, R103 ;  /* 0x0000006703677220 */ /* 0x040fe60000410000 */
[----:B------:R-:W3:Y:S01]  /*11140*/  LDSM.16.MT88.4 R124, [R135+0x100] ;  /* 0x00010000877c783b */ /* 0x000ee20000004200 */
[----:B------:R-:W-:Y:S01]  /*11150*/  MUFU.EX2 R166, R166 ;  /* 0x000000a600a67308 */ /* 0x000fe20000000800 */
[C---:B------:R-:W-:Y:S02]  /*11160*/  FMUL.FTZ R106, R3.reuse, R106 ;  /* 0x0000006a036a7220 */ /* 0x040fe40000410000 */
[C---:B------:R-:W-:Y:S02]  /*11170*/  FMUL.FTZ R107, R3.reuse, R107 ;  /* 0x0000006b036b7220 */ /* 0x040fe40000410000 */
[C---:B------:R-:W-:Y:S02]  /*11180*/  FMUL.FTZ R110, R3.reuse, R110 ;  /* 0x0000006e036e7220 */ /* 0x040fe40000410000 */
[----:B------:R-:W-:Y:S02]  /*11190*/  FMUL.FTZ R111, R3, R111 ;  /* 0x0000006f036f7220 */ /* 0x000fe40000410000 */
[--C-:B------:R-:W-:Y:S01]  /*111a0*/  FFMA.FTZ R237, R30, c[0x0][0x2d0], -R169.reuse ;  /* 0x0000b4001eed7a23 */ /* 0x100fe200000108a9 */
[----:B------:R-:W5:Y:S01]  /*111b0*/  MUFU.EX2 R167, R167 ;  /* 0x000000a700a77308 */ /* 0x000f620000000800 */
[--C-:B------:R-:W-:Y:S02]  /*111c0*/  FFMA.FTZ R240, R31, c[0x0][0x2d0], -R169.reuse ;  /* 0x0000b4001ff07a23 */ /* 0x100fe400000108a9 */
[----:B------:R-:W-:Y:S01]  /*111d0*/  LDSM.16.MT88.4 R28, [R134+0x1900] ;  /* 0x00190000861c783b */ /* 0x000fe20000004200 */
[----:B--2---:R-:W-:Y:S01]  /*111e0*/  F2FP.BF16.PACK_AB R137, R165, R168 ;  /* 0x000000a8a589723e */ /* 0x004fe200000010ff */
[--C-:B------:R-:W-:Y:S02]  /*111f0*/  FFMA.FTZ R239, R34, c[0x0][0x2d0], -R169.reuse ;  /* 0x0000b40022ef7a23 */ /* 0x100fe400000108a9 */
        /* <DEDUP_REMOVED lines=9> */
[----:B------:R-:W-:Y:S02]  /*11290*/  FMUL.FTZ R119, R3, R119 ;  /* 0x0000007703777220 */ /* 0x000fe40000410000 */
[C---:B------:R-:W-:Y:S01]  /*112a0*/  FMUL.FTZ R120, R132.reuse, R120 ;  /* 0x0000007884787220 */ /* 0x040fe20000410000 */
[----:B-----5:R-:W-:Y:S01]  /*112b0*/  F2FP.BF16.PACK_AB R139, R167, R166 ;  /* 0x000000a6a78b723e */ /* 0x020fe200000010ff */
[C---:B------:R-:W-:Y:S02]  /*112c0*/  FMUL.FTZ R121, R132.reuse, R121 ;  /* 0x0000007984797220 */ /* 0x040fe40000410000 */
[C---:B------:R-:W-:Y:S02]  /*112d0*/  FMUL.FTZ R122, R3.reuse, R122 ;  /* 0x0000007a037a7220 */ /* 0x040fe40000410000 */
[C---:B------:R-:W-:Y:S01]  /*112e0*/  FMUL.FTZ R123, R3.reuse, R123 ;  /* 0x0000007b037b7220 */ /* 0x040fe20000410000 */
[----:B------:R-:W-:Y:S01]  /*112f0*/  MUFU.EX2 R173, R173 ;  /* 0x000000ad00ad7308 */ /* 0x000fe20000000800 */
[C---:B------:R-:W-:Y:S05]  /*11300*/  HMMA.16816.F32.BF16 R4, R136.reuse, R140, R4 ;  /* 0x0000008c8804723c */ /* 0x040fea0000041804 */
[C---:B------:R-:W-:Y:S02]  /*11310*/  FMUL.FTZ R36, R132.reuse, R36 ;  /* 0x0000002484247220 */ /* 0x040fe40000410000 */
[----:B------:R-:W-:Y:S01]  /*11320*/  FMUL.FTZ R37, R132, R37 ;  /* 0x0000002584257220 */ /* 0x000fe20000410000 */
[C---:B------:R-:W-:Y:S01]  /*11330*/  HMMA.16816.F32.BF16 R8, R136.reuse, R142, R8 ;  /* 0x0000008e8808723c */ /* 0x040fe20000041808 */
[----:B------:R-:W5:Y:S01]  /*11340*/  LDSM.16.MT88.4 R140, [R160+0x2100] ;  /* 0x00210000a08c783b */ /* 0x000f620000004200 */
[----:B------:R-:W3:Y:S02]  /*11350*/  MUFU.EX2 R174, R174 ;  /* 0x000000ae00ae7308 */ /* 0x000ee40000000800 */
[C---:B------:R-:W-:Y:S01]  /*11360*/  FMUL.FTZ R38, R3.reuse, R38 ;  /* 0x0000002603267220 */ /* 0x040fe20000410000 */
[----:B--2---:R-:W-:Y:S01]  /*11370*/  F2FP.BF16.PACK_AB R12, R172, R171 ;  /* 0x000000abac0c723e */ /* 0x004fe200000010ff */
[C---:B------:R-:W-:Y:S02]  /*11380*/  FMUL.FTZ R39, R3.reuse, R39 ;  /* 0x0000002703277220 */ /* 0x040fe40000410000 */
[C---:B-1----:R-:W-:Y:S04]  /*11390*/  HMMA.16816.F32.BF16 R100, R136.reuse, R144, R100 ;  /* 0x000000908864723c */ /* 0x042fe80000041864 */
[C---:B------:R-:W-:Y:S01]  /*113a0*/  FMUL.FTZ R40, R132.reuse, R40 ;  /* 0x0000002884287220 */ /* 0x040fe20000410000 */
[----:B------:R-:W-:Y:S01]  /*113b0*/  MUFU.EX2 R179, R179 ;  /* 0x000000b300b37308 */ /* 0x000fe20000000800 */
[C---:B------:R-:W-:Y:S02]  /*113c0*/  FMUL.FTZ R41, R132.reuse, R41 ;  /* 0x0000002984297220 */ /* 0x040fe40000410000 */
[C---:B------:R-:W-:Y:S01]  /*113d0*/  HMMA.16816.F32.BF16 R104, R136.reuse, R146, R104 ;  /* 0x000000928868723c */ /* 0x040fe20000041868 */
[----:B------:R-:W-:Y:S03]  /*113e0*/  LDSM.16.MT88.4 R144, [R133+0x900] ;  /* 0x000900008590783b */ /* 0x000fe60000004200 */
[C---:B------:R-:W-:Y:S02]  /*113f0*/  FMUL.FTZ R42, R3.reuse, R42 ;  /* 0x0000002a032a7220 */ /* 0x040fe40000410000 */
[C---:B------:R-:W-:Y:S01]  /*11400*/  FMUL.FTZ R43, R3.reuse, R43 ;  /* 0x0000002b032b7220 */ /* 0x040fe20000410000 */
[----:B------:R-:W1:Y:S01]  /*11410*/  MUFU.EX2 R236, R236 ;  /* 0x000000ec00ec7308 */ /* 0x000e620000000800 */
[C---:B----4-:R-:W-:Y:S04]  /*11420*/  HMMA.16816.F32.BF16 R108, R136.reuse, R128, R108 ;  /* 0x00000080886c723c */ /* 0x050fe8000004186c */
        /* <DEDUP_REMOVED lines=15> */
[----:B------:R-:W-:Y:S01]  /*11520*/  MUFU.EX2 R235, R235 ;  /* 0x000000eb00eb7308 */ /* 0x000fe20000000800 */
[C---:B-----5:R-:W-:Y:S04]  /*11530*/  HMMA.16816.F32.BF16 R36, R136.reuse, R140, R36 ;  /* 0x0000008c8824723c */ /* 0x060fe80000041824 */
[C---:B------:R-:W-:Y:S02]  /*11540*/  FMUL.FTZ R52, R132.reuse, R52 ;  /* 0x0000003484347220 */ /* 0x040fe40000410000 */
[C---:B------:R-:W-:Y:S02]  /*11550*/  FMUL.FTZ R53, R132.reuse, R53 ;  /* 0x0000003584357220 */ /* 0x040fe40000410000 */
[C---:B------:R-:W-:Y:S01]  /*11560*/  HMMA.16816.F32.BF16 R40, R136.reuse, R142, R40 ;  /* 0x0000008e8828723c */ /* 0x040fe20000041828 */
[----:B------:R-:W4:Y:S01]  /*11570*/  LDSM.16.MT88.4 R140, [R135+0x2100] ;  /* 0x00210000878c783b */ /* 0x000f220000004200 */
        /* <DEDUP_REMOVED lines=14> */
[C---:B---3--:R-:W-:Y:S04]  /*11660*/  HMMA.16816.F32.BF16 R52, R136.reuse, R124, R52 ;  /* 0x0000007c8834723c */ /* 0x048fe80000041834 */
[C---:B------:R-:W-:Y:S02]  /*11670*/  FMUL.FTZ R62, R3.reuse, R62 ;  /* 0x0000003e033e7220 */ /* 0x040fe40000410000 */
[C---:B------:R-:W-:Y:S02]  /*11680*/  FMUL.FTZ R63, R3.reuse, R63 ;  /* 0x0000003f033f7220 */ /* 0x040fe40000410000 */
[C---:B------:R-:W-:Y:S01]  /*11690*/  HMMA.16816.F32.BF16 R56, R136.reuse, R126, R56 ;  /* 0x0000007e8838723c */ /* 0x040fe20000041838 */
[----:B------:R-:W3:Y:S03]  /*116a0*/  LDSM.16.MT88.4 R124, [R133+0x4100] ;  /* 0x00410000857c783b */ /* 0x000ee60000004200 */
[C---:B------:R-:W-:Y:S02]  /*116b0*/  FMUL.FTZ R64, R132.reuse, R64 ;  /* 0x0000004084407220 */ /* 0x040fe40000410000 */
[C---:B------:R-:W-:Y:S02]  /*116c0*/  FMUL.FTZ R65, R132.reuse, R65 ;  /* 0x0000004184417220 */ /* 0x040fe40000410000 */
[C---:B----4-:R-:W-:Y:S04]  /*116d0*/  HMMA.16816.F32.BF16 R60, R136.reuse, R140, R60 ;  /* 0x0000008c883c723c */ /* 0x050fe8000004183c */
[C---:B------:R-:W-:Y:S02]  /*116e0*/  FMUL.FTZ R66, R3.reuse, R66 ;  /* 0x0000004203427220 */ /* 0x040fe40000410000 */
[C---:B------:R-:W-:Y:S02]  /*116f0*/  FMUL.FTZ R67, R3.reuse, R67 ;  /* 0x0000004303437220 */ /* 0x040fe40000410000 */
[C---:B------:R-:W-:Y:S04]  /*11700*/  FMUL.FTZ R68, R132.reuse, R68 ;  /* 0x0000004484447220 */ /* 0x040fe80000410000 */
[C---:B------:R-:W-:Y:S01]  /*11710*/  FMUL.FTZ R69, R132.reuse, R69 ;  /* 0x0000004584457220 */ /* 0x040fe20000410000 */
[C---:B------:R-:W-:Y:S01]  /*11720*/  HMMA.16816.F32.BF16 R64, R136.reuse, R142, R64 ;  /* 0x0000008e8840723c */ /* 0x040fe20000041840 */
[----:B------:R-:W4:Y:S02]  /*11730*/  LDSM.16.MT88.4 R140, [R134+0x4100] ;  /* 0x00410000868c783b */ /* 0x000f240000004200 */
        /* <DEDUP_REMOVED lines=19> */
[----:B------:R-:W-:Y:S03]  /*11870*/  FMUL.FTZ R85, R132, R85 ;  /* 0x0000005584557220 */ /* 0x000fe60000410000 */
[C---:B------:R-:W-:Y:S01]  /*11880*/  HMMA.16816.F32.BF16 R80, R136.reuse, R126, R80 ;  /* 0x0000007e8850723c */ /* 0x040fe20000041850 */
[----:B------:R-:W3:Y:S02]  /*11890*/  LDSM.16.MT88.4 R124, [R160+0x900] ;  /* 0x00090000a07c783b */ /* 0x000ee40000004200 */
[C---:B------:R-:W-:Y:S02]  /*118a0*/  FMUL.FTZ R86, R3.reuse, R86 ;  /* 0x0000005603567220 */ /* 0x040fe40000410000 */
[----:B------:R-:W-:Y:S02]  /*118b0*/  FMUL.FTZ R87, R3, R87 ;  /* 0x0000005703577220 */ /* 0x000fe40000410000 */
[--C-:B------:R-:W-:Y:S01]  /*118c0*/  FFMA.FTZ R175, R14, c[0x0][0x2d0], -R169.reuse ;  /* 0x0000b4000eaf7a23 */ /* 0x100fe200000108a9 */
[----:B------:R-:W-:Y:S01]  /*118d0*/  F2FP.BF16.PACK_AB R14, R174, R173 ;  /* 0x000000adae0e723e */ /* 0x000fe200000010ff */
[----:B------:R-:W-:Y:S03]  /*118e0*/  FFMA.FTZ R226, R15, c[0x0][0x2d0], -R169 ;  /* 0x0000b4000fe27a23 */ /* 0x000fe600000108a9 */
[C---:B----4-:R-:W-:Y:S01]  /*118f0*/  HMMA.16816.F32.BF16 R84, R136.reuse, R140, R84 ;  /* 0x0000008c8854723c */ /* 0x050fe20000041854 */
[----:B------:R-:W-:Y:S02]  /*11900*/  MUFU.EX2 R175, R175 ;  /* 0x000000af00af7308 */ /* 0x000fe40000000800 */
[----:B------:R-:W-:Y:S01]  /*11910*/  FMUL.FTZ R88, R132, R88 ;  /* 0x0000005884587220 */ /* 0x000fe20000410000 */
[----:B-1----:R-:W-:Y:S01]  /*11920*/  F2FP.BF16.PACK_AB R15, R236, R179 ;  /* 0x000000b3ec0f723e */ /* 0x002fe200000010ff */
[C---:B------:R-:W-:Y:S02]  /*11930*/  FMUL.FTZ R89, R132.reuse, R89 ;  /* 0x0000005984597220 */ /* 0x040fe40000410000 */
[C---:B------:R-:W-:Y:S02]  /*11940*/  FMUL.FTZ R90, R3.reuse, R90 ;  /* 0x0000005a035a7220 */ /* 0x040fe40000410000 */
[C---:B------:R-:W-:Y:S02]  /*11950*/  FMUL.FTZ R91, R3.reuse, R91 ;  /* 0x0000005b035b7220 */ /* 0x040fe40000410000 */
[----:B------:R-:W1:Y:S01]  /*11960*/  MUFU.EX2 R226, R226 ;  /* 0x000000e200e27308 */ /* 0x000e620000000800 */
[C---:B------:R-:W-:Y:S02]  /*11970*/  FMUL.FTZ R92, R132.reuse, R92 ;  /* 0x0000005c845c7220 */ /* 0x040fe40000410000 */
[C---:B------:R-:W-:Y:S02]  /*11980*/  FMUL.FTZ R93, R132.reuse, R93 ;  /* 0x0000005d845d7220 */ /* 0x040fe40000410000 */
[C---:B------:R-:W-:Y:S01]  /*11990*/  HMMA.16816.F32.BF16 R88, R136.reuse, R142, R88 ;  /* 0x0000008e8858723c */ /* 0x040fe20000041858 */
[----:B------:R-:W4:Y:S02]  /*119a0*/  LDSM.16.MT88.4 R140, [R135+0x900] ;  /* 0x00090000878c783b */ /* 0x000f240000004200 */
[C---:B------:R-:W-:Y:S02]  /*119b0*/  FMUL.FTZ R94, R3.reuse, R94 ;  /* 0x0000005e035e7220 */ /* 0x040fe40000410000 */
[C---:B------:R-:W-:Y:S02]  /*119c0*/  FMUL.FTZ R95, R3.reuse, R95 ;  /* 0x0000005f035f7220 */ /* 0x040fe40000410000 */
[C---:B------:R-:W-:Y:S02]  /*119d0*/  FMUL.FTZ R96, R132.reuse, R96 ;  /* 0x0000006084607220 */ /* 0x040fe40000410000 */
[----:B------:R-:W-:Y:S03]  /*119e0*/  FMUL.FTZ R97, R132, R97 ;  /* 0x0000006184617220 */ /* 0x000fe60000410000 */
[C---:B--2---:R-:W-:Y:S03]  /*119f0*/  HMMA.16816.F32.BF16 R92, R136.reuse, R128, R92 ;  /* 0x00000080885c723c */ /* 0x044fe6000004185c */
[C---:B------:R-:W-:Y:S02]  /*11a00*/  FMUL.FTZ R98, R3.reuse, R98 ;  /* 0x0000006203627220 */ /* 0x040fe40000410000 */
[C---:B------:R-:W-:Y:S01]  /*11a10*/  FMUL.FTZ R99, R3.reuse, R99 ;  /* 0x0000006303637220 */ /* 0x040fe20000410000 */
[----:B-1----:R-:W-:Y:S01]  /*11a20*/  F2FP.BF16.PACK_AB R13, R226, R175 ;  /* 0x000000afe20d723e */ /* 0x002fe200000010ff */
[----:B------:R-:W-:Y:S05]  /*11a30*/  FFMA.FTZ R164, R132, R221, R164 ;  /* 0x000000dd84a47223 */ /* 0x000fea00000100a4 */
[----:B------:R-:W-:Y:S01]  /*11a40*/  HMMA.16816.F32.BF16 R96, R136, R130, R96 ;  /* 0x000000828860723c */ /* 0x000fe20000041860 */
[----:B------:R-:W-:Y:S02]  /*11a50*/  LDSM.16.MT88.4 R128, [R133+0x4900] ;  /* 0x004900008580783b */ /* 0x000fe40000004200 */
[----:B------:R-:W-:Y:S02]  /*11a60*/  FFMA.FTZ R168, R3, R224, R168 ;  /* 0x000000e003a87223 */ /* 0x000fe400000100a8 */
[----:B------:R-:W-:Y:S02]  /*11a70*/  FADD.FTZ R161, R161, R164 ;  /* 0x000000a4a1a17221 */ /* 0x000fe40000010000 */
[----:B------:R-:W-:Y:S01]  /*11a80*/  FADD.FTZ R165, R165, R168 ;  /* 0x000000a8a5a57221 */ /* 0x000fe20000010000 */
[C---:B---3--:R-:W-:Y:S01]  /*11a90*/  HMMA.16816.F32.BF16 R4, R12.reuse, R124, R4 ;  /* 0x0000007c0c04723c */ /* 0x048fe20000041804 */
        /* <DEDUP_REMOVED lines=18> */
[----:B------:R-:W2:Y:S03]  /*11bc0*/  LDSM.16.MT88.4 R16, [R160+0x4900] ;  /* 0x00490000a010783b */ /* 0x000ea60000004200 */
[----:B------:R-:W-:Y:S02]  /*11bd0*/  FADD.FTZ R173, R174, R173 ;  /* 0x000000adaead7221 */ /* 0x000fe40000010000 */
[----:B------:R-:W-:Y:S02]  /*11be0*/  FADD.FTZ R179, R236, R179 ;  /* 0x000000b3ecb37221 */ /* 0x000fe40000010000 */
[C---:B----4-:R-:W-:Y:S08]  /*11bf0*/  HMMA.16816.F32.BF16 R116, R12.reuse, R140, R116 ;  /* 0x0000008c0c74723c */ /* 0x050ff00000041874 */
        /* <DEDUP_REMOVED lines=102> */
[C---:B---3--:R-:W-:Y:S01]  /*12260*/  HMMA.16816.F32.BF16 R128, R12.reuse, R20, R4 ;  /* 0x000000140c80723c */ /* 0x048fe20000041804 */
[----:B------:R-:W1:Y:S02]  /*12270*/  LDSM.16.MT88.4 R4, [R133+0x5900] ;  /* 0x005900008504783b */ /* 0x000e640000004200 */
[----:B------:R-:W-:Y:S02]  /*12280*/  FADD.FTZ R239, R239, R240 ;  /* 0x000000f0efef7221 */ /* 0x000fe40000010000 */
[----:B------:R-:W-:Y:S02]  /*12290*/  FADD.FTZ R221, R170, R221 ;  /* 0x000000ddaadd7221 */ /* 0x000fe40000010000 */
[----:B------:R-:W-:Y:S01]  /*122a0*/  FADD.FTZ R224, R242, R239 ;  /* 0x000000eff2e07221 */ /* 0x000fe20000010000 */
        /* <DEDUP_REMOVED lines=21> */
[C---:B------:R-:W-:Y:S03]  /*12400*/  HMMA.16816.F32.BF16 R80, R12.reuse, R6, R80 ;  /* 0x000000060c50723c */ /* 0x040fe60000041850 */
[----:B------:R-:W-:Y:S05]  /*12410*/  ISETP.GE.AND P0, PT, R4, R201, PT ;  /* 0x000000c90400720c */ /* 0x000fea0003f06270 */
[C---:B---3--:R-:W-:Y:S08]  /*12420*/  HMMA.16816.F32.BF16 R84, R12.reuse, R8, R84 ;  /* 0x000000080c54723c */ /* 0x048ff00000041854 */
[C---:B------:R-:W-:Y:S08]  /*12430*/  HMMA.16816.F32.BF16 R88, R12.reuse, R10, R88 ;  /* 0x0000000a0c58723c */ /* 0x040ff00000041858 */
[C---:B--2---:R-:W-:Y:S08]  /*12440*/  HMMA.16816.F32.BF16 R92, R12.reuse, R16, R92 ;  /* 0x000000100c5c723c */ /* 0x044ff0000004185c */
[----:B------:R-:W-:Y:S01]  /*12450*/  HMMA.16816.F32.BF16 R96, R12, R18, R96 ;  /* 0x000000120c60723c */ /* 0x000fe20000041860 */
[----:B------:R-:W-:Y:S07]  /*12460*/  @!UPT UIADD3 URZ, URZ, URZ, URZ ;  /* 0x0000003f3f3ff290 */ /* 0x000fee000fffe03f */
[----:B------:R-:W-:-:S11]  /*12470*/  @!P0 BRA `(.L_x_1282) ;  /* 0x0000040000008947 */ /* 0x000fd60003800000 */
[----:B------:R-:W-:Y:S01]  /*12480*/  IMAD.MOV.U32 R3, RZ, RZ, c[0x0][0x2b8] ;  /* 0x0000ae00ff037624 */ /* 0x000fe200078e00ff */
[----:B------:R-:W-:Y:S01]  /*12490*/  MOV R207, RZ ;  /* 0x000000ff00cf7202 */ /* 0x000fe20000000f00 */
[----:B------:R-:W-:Y:S03]  /*124a0*/  IMAD R208, R234, 0x40, R210 ;  /* 0x00000040ead07824 */ /* 0x000fe600078e02d2 */
[----:B------:R-:W-:Y:S02]  /*124b0*/  ISETP.NE.AND P0, PT, R3, 0x1, PT ;  /* 0x000000010300780c */ /* 0x000fe40003f05270 */
        /* <DEDUP_REMOVED lines=24> */
[----:B------:R-:W-:Y:S01]  /*12640*/  IMAD R4, R222, 0x3000, R206 ;  /* 0x00003000de047824 */ /* 0x000fe200078e02ce */
[----:B------:R-:W-:-:S05]  /*12650*/  BRA.DIV ~URZ, `(.L_x_1283) ;  /* 0x00007ad27f007947 */ /* 0x000fca000b800000 */
[----:B------:R1:W2:Y:S02]  /*12660*/  SHFL.IDX PT, R7, R5, RZ, 0x181f ;  /* 0x00181fff05077589 */ /* 0x0002a400000e0000 */
.L_x_1348:
[----:B------:R-:W-:-:S05]  /*12670*/  BRA.DIV ~URZ, `(.L_x_1284) ;  /* 0x00007b327f007947 */ /* 0x000fca000b800000 */
[----:B------:R-:W3:Y:S01]  /*12680*/  SHFL.IDX PT, R9, R3, RZ, 0x181f ;  /* 0x00181fff03097589 */ /* 0x000ee200000e0000 */
[----:B------:R-:W-:Y:S03]  /*12690*/  IMAD.SHL.U32 R4, R4, 0x2, RZ ;  /* 0x0000000204047824 */ /* 0x000fe600078e00ff */
[----:B-1----:R-:W1:Y:S04]  /*126a0*/  SHFL.IDX PT, R5, R5, 0x1, 0x181f ;  /* 0x00381f0005057f89 */ /* 0x002e6800000e0000 */
[----:B------:R4:W2:Y:S01]  /*126b0*/  SHFL.IDX PT, R240, R3, 0x1, 0x181f ;  /* 0x00381f0003f07f89 */ /* 0x0008a200000e0000 */
[----:B---3--:R-:W-:Y:S05]  /*126c0*/  IADD3 R12, P0, R9, R231, RZ ;  /* 0x000000e7090c7210 */ /* 0x008fea0007f1e0ff */
[----:B--2---:R-:W-:Y:S01]  /*126d0*/  IMAD.X R13, R7, 0x1, R232, P0 ;  /* 0x00000001070d7824 */ /* 0x004fe200000e06e8 */
[----:B------:R-:W-:Y:S04]  /*126e0*/  IADD3 R10, P0, R9, R230, RZ ;  /* 0x000000e6090a7210 */ /* 0x000fe80007f1e0ff */
[----:B------:R4:W-:Y:S01]  /*126f0*/  LDGSTS.E.BYPASS.LTC128B.128 [R4+0xc100], [R12.64], !P3 ;  /* 0x0c1000000c047fae */ /* 0x0009e2000d901d46 */
[----:B------:R-:W-:Y:S01]  /*12700*/  IMAD.X R11, R7, 0x1, R227, P0 ;  /* 0x00000001070b7824 */ /* 0x000fe200000e06e3 */
[----:B------:R-:W-:Y:S04]  /*12710*/  IADD3 R6, P0, R9, R178, RZ ;  /* 0x000000b209067210 */ /* 0x000fe80007f1e0ff */
[----:B------:R4:W-:Y:S01]  /*12720*/  LDGSTS.E.BYPASS.LTC128B.128 [R4+0xe100], [R10.64], !P4 ;  /* 0x0e1000000a047fae */ /* 0x0009e2000e101d46 */
[----:B------:R-:W-:Y:S05]  /*12730*/  IADD3.X R7, R7, R192, RZ, P0, !PT ;  /* 0x000000c007077210 */ /* 0x000fea00007fe4ff */
[----:B------:R4:W-:Y:S03]  /*12740*/  LDGSTS.E.BYPASS.LTC128B.128 [R4+0x10100], [R6.64], !P6 ;  /* 0x1010000006047fae */ /* 0x0009e6000f101d46 */
.L_x_1349:
        /* <DEDUP_REMOVED lines=19> */
.L_x_1282:
[----:B------:R-:W-:Y:S05]  /*12880*/  BSYNC B0 ;  /* 0x0000000000007941 */ /* 0x000fea0003800000 */
.L_x_1281:
[C---:B------:R-:W-:Y:S01]  /*12890*/  IADD3 R3, R181.reuse, 0x1, RZ ;  /* 0x00000001b5037810 */ /* 0x040fe20007ffe0ff */
[----:B------:R-:W0:Y:S01]  /*128a0*/  LDGDEPBAR ;  /* 0x00000000000079af */ /* 0x000e220000000000 */
[----:B------:R-:W-:Y:S01]  /*128b0*/  ISETP.GE.AND P0, PT, R181, 0x1, PT ;  /* 0x00000001b500780c */ /* 0x000fe20003f06270 */
[----:B------:R-:W-:Y:S01]  /*128c0*/  IMAD.MOV.U32 R133, RZ, RZ, R2 ;  /* 0x000000ffff857224 */ /* 0x000fe200078e0002 */
[C---:B------:R-:W-:Y:S02]  /*128d0*/  IADD3 R226, R234.reuse, -0x1, RZ ;  /* 0xffffffffeae27810 */ /* 0x040fe40007ffe0ff */
[----:B------:R-:W-:Y:S01]  /*128e0*/  SEL R181, R3, RZ, !P0 ;  /* 0x000000ff03b57207 */ /* 0x000fe20004000000 */
[----:B------:R-:W-:Y:S01]  /*128f0*/  IMAD.MOV.U32 R3, RZ, RZ, R0 ;  /* 0x000000ffff037224 */ /* 0x000fe200078e0000 */
[----:B------:R-:W-:Y:S01]  /*12900*/  ISETP.GT.AND P0, PT, R234, R189, PT ;  /* 0x000000bdea00720c */ /* 0x000fe20003f04270 */
[----:B------:R-:W-:Y:S11]  /*12910*/  IMAD.MOV.U32 R234, RZ, RZ, R226 ;  /* 0x000000ffffea7224 */ /* 0x000ff600078e00e2 */
[----:B------:R-:W-:Y:S01]  /*12920*/  @!UPT UIADD3 URZ, URZ, URZ, URZ ;  /* 0x0000003f3f3ff290 */ /* 0x000fe2000fffe03f */
[----:B-1----:R-:W-:-:S05]  /*12930*/  @P0 BRA `(.L_x_1285) ;  /* 0xffffd38000000947 */ /* 0x002fca000383ffff */
.L_x_1275:
[----:B------:R-:W-:-:S13]  /*12940*/  ISETP.GE.AND P0, PT, R226, R201, PT ;  /* 0x000000c9e200720c */ /* 0x000fda0003f06270 */
[----:B------:R-:W-:Y:S05]  /*12950*/  @!P0 BRA `(.L_x_1286) ;  /* 0x0000376000008947 */ /* 0x000fea0003800000 */
[----:B------:R-:W-:Y:S01]  /*12960*/  IADD3 R3, R223, 0x40, RZ ;  /* 0x00000040df037810 */ /* 0x000fe20007ffe0ff */
[----:B------:R-:W-:Y:S01]  /*12970*/  IMAD.MOV.U32 R189, RZ, RZ, 0x40 ;  /* 0x00000040ffbd7424 */ /* 0x000fe200078e00ff */
[----:B------:R-:W-:Y:S01]  /*12980*/  LOP3.LUT P0, RZ, R176, 0x4, RZ, 0xc0, !PT ;  /* 0x00000004b0ff7812 */ /* 0x000fe2000780c0ff */
[----:B------:R-:W-:Y:S01]  /*12990*/  IMAD.MOV.U32 R132, RZ, RZ, R2 ;  /* 0x000000ffff847224 */ /* 0x000fe200078e0002 */
[----:B------:R-:W-:Y:S02]  /*129a0*/  SHF.R.S32.HI R4, RZ, 0x1f, R3 ;  /* 0x0000001fff047819 */ /* 0x000fe40000011403 */
[----:B------:R-:W-:Y:S02]  /*129b0*/  ISETP.GE.AND P3, PT, R3, c[0x0][0x1d4], PT ;  /* 0x0000750003007a0c */ /* 0x000fe40003f66270 */
[----:B------:R-:W-:Y:S01]  /*129c0*/  LEA.HI R227, R4, R3, RZ, 0x3 ;  /* 0x0000000304e37211 */ /* 0x000fe200078f18ff */
[----:B------:R-:W-:Y:S01]  /*129d0*/  IMAD.MOV.U32 R3, RZ, RZ, R0 ;  /* 0x000000ffff037224 */ /* 0x000fe200078e0000 */
[----:B------:R-:W-:-:S02]  /*129e0*/  SHF.R.S32.HI R4, RZ, 0x1f, R223 ;  /* 0x0000001fff047819 */ /* 0x000fc400000114df */
[----:B------:R-:W-:Y:S02]  /*129f0*/  LOP3.LUT R227, R227, 0xfffffff8, RZ, 0xc0, !PT ;  /* 0xfffffff8e3e37812 */ /* 0x000fe400078ec0ff */
[C---:B------:R-:W-:Y:S02]  /*12a00*/  ISETP.GE.AND P2, PT, R223.reuse, c[0x0][0x1d4], PT ;  /* 0x00007500df007a0c */ /* 0x040fe40003f46270 */
[----:B------:R-:W-:Y:S02]  /*12a10*/  SHF.R.S32.HI R0, RZ, 0x1f, R227 ;  /* 0x0000001fff007819 */ /* 0x000fe400000114e3 */
[C---:B------:R-:W-:Y:S01]  /*12a20*/  SHF.L.U64.HI R225, R223.reuse, 0x1, R4 ;  /* 0x00000001dfe17819 */ /* 0x040fe20000010204 */
[----:B------:R-:W-:Y:S01]  /*12a30*/  IMAD.SHL.U32 R223, R223, 0x2, RZ ;  /* 0x00000002dfdf7824 */ /* 0x000fe200078e00ff */
[C---:B------:R-:W-:Y:S01]  /*12a40*/  SHF.L.U64.HI R229, R227.reuse, 0x1, R0 ;  /* 0x00000001e3e57819 */ /* 0x040fe20000010200 */
[----:B------:R-:W-:Y:S01]  /*12a50*/  IMAD.SHL.U32 R227, R227, 0x2, RZ ;  /* 0x00000002e3e37824 */ /* 0x000fe200078e00ff */
[----:B------:R-:W-:-:S02]  /*12a60*/  SEL R189, R189, 0xffffffc0, !P0 ;  /* 0xffffffc0bdbd7807 */ /* 0x000fc40004000000 */
.L_x_1303:
[----:B------:R-:W-:Y:S04]  /*12a70*/  DEPBAR.LE SB0, 0x2 ;  /* 0x000080800000791a */ /* 0x000fe80000000000 */
[----:B------:R-:W-:Y:S01]  /*12a80*/  WARPSYNC 0xffffffff ;  /* 0xffffffff00007948 */ /* 0x000fe20003800000 */
[----:B------:R-:W-:Y:S01]  /*12a90*/  BAR.SYNC.DEFER_BLOCKING 0x0 ;  /* 0x0000000000007b1d */ /* 0x000fe20000010000 */
[----:B------:R-:W-:Y:S01]  /*12aa0*/  IMAD R133, R181, 0x6000, RZ ;  /* 0x00006000b5857824 */ /* 0x000fe200078e02ff */
[----:B------:R-:W-:Y:S04]  /*12ab0*/  ISETP.GE.AND P0, PT, R201, R226, PT ;  /* 0x000000e2c900720c */ /* 0x000fe80003f06270 */
[----:B------:R-:W-:Y:S04]  /*12ac0*/  IADD3 R192, R188, R133, RZ ;  /* 0x00000085bcc07210 */ /* 0x000fe80007ffe0ff */
[----:B------:R-:W-:Y:S01]  /*12ad0*/  IADD3 R2, R185, R192, RZ ;  /* 0x000000c0b9027210 */ /* 0x000fe20007ffe0ff */
        /* <DEDUP_REMOVED lines=27> */
.L_x_1350:
[----:B------:R-:W-:-:S05]  /*12c90*/  BRA.DIV ~URZ, `(.L_x_1290) ;  /* 0x000077a27f007947 */ /* 0x000fca000b800000 */
[----:B------:R-:W5:Y:S01]  /*12ca0*/  SHFL.IDX PT, R14, R4, RZ, 0x181f ;  /* 0x00181fff040e7589 */ /* 0x000f6200000e0000 */
[C---:B------:R-:W-:Y:S01]  /*12cb0*/  IMAD.SHL.U32 R7, R205.reuse, 0x2, RZ ;  /* 0x00000002cd077824 */ /* 0x040fe200078e00ff */
[----:B------:R-:W-:Y:S01]  /*12cc0*/  SHF.L.U64.HI R5, R205, 0x1, R202 ;  /* 0x00000001cd057819 */ /* 0x000fe200000102ca */
[----:B------:R-:W-:Y:S01]  /*12cd0*/  IMAD R6, R222, 0x6000, R203 ;  /* 0x00006000de067824 */ /* 0x000fe200078e02cb */
        /* <DEDUP_REMOVED lines=11> */
.L_x_1351:
[----:B--234-:R-:W-:Y:S05]  /*12d90*/  IADD3 R14, P0, R240, R223, RZ ;  /* 0x000000dff00e7210 */ /* 0x01cfea0007f1e0ff */
        /* <DEDUP_REMOVED lines=11> */
.L_x_1288:
[----:B------:R-:W-:Y:S05]  /*12e50*/  BSYNC B0 ;  /* 0x0000000000007941 */ /* 0x000fea0003800000 */
.L_x_1287:
[----:B------:R-:W0:Y:S01]  /*12e60*/  LDGDEPBAR ;  /* 0x00000000000079af */ /* 0x000e220000000000 */
[----:B------:R-:W-:Y:S01]  /*12e70*/  WARPSYNC 0xffffffff ;  /* 0xffffffff00007948 */ /* 0x000fe20003800000 */
[C---:B--23--:R-:W-:Y:S03]  /*12e80*/  HMMA.16816.F32.BF16 R4, R32.reuse, R8, RZ ;  /* 0x000000082004723c */ /* 0x04cfe600000418ff */
[C---:B------:R-:W-:Y:S01]  /*12e90*/  ISETP.NE.AND P0, PT, R194.reuse, c[0x0][0x2c4], PT ;  /* 0x0000b100c2007a0c */ /* 0x040fe20003f05270 */
[----:B------:R-:W2:Y:S01]  /*12ea0*/  LDL R231, [R1+0x4] ;  /* 0x0000040001e77983 */ /* 0x000ea20000100800 */
[C---:B------:R-:W-:Y:S01]  /*12eb0*/  IMAD.IADD R0, R189.reuse, 0x1, R192 ;  /* 0x00000001bd007824 */ /* 0x040fe200078e02c0 */
[----:B------:R-:W-:Y:S01]  /*12ec0*/  ISETP.LE.AND P4, PT, R194, c[0x0][0x32c], PT ;  /* 0x0000cb00c2007a0c */ /* 0x000fe20003f83270 */
[----:B------:R-:W-:Y:S01]  /*12ed0*/  IMAD.IADD R134, R189, 0x1, R2 ;  /* 0x00000001bd867824 */ /* 0x000fe200078e0202 */
[C---:B------:R-:W-:Y:S02]  /*12ee0*/  HMMA.16816.F32.BF16 R8, R32.reuse, R10, RZ ;  /* 0x0000000a2008723c */ /* 0x040fe400000418ff */
[----:B------:R-:W-:Y:S06]  /*12ef0*/  LDSM.16.M88.4 R160, [R184] ;  /* 0x00000000b8a0783b */ /* 0x000fec0000000200 */
[C---:B----4-:R-:W-:Y:S01]  /*12f00*/  HMMA.16816.F32.BF16 R12, R32.reuse, R16, RZ ;  /* 0x00000010200c723c */ /* 0x050fe200000418ff */
[----:B------:R-:W3:Y:S06]  /*12f10*/  LDSM.16.M88.4 R164, [R0+0xc100] ;  /* 0x00c1000000a4783b */ /* 0x000eec0000000200 */
[----:B------:R-:W-:Y:S01]  /*12f20*/  LDSM.16.M88.4 R168, [R192+0xe100] ;  /* 0x00e10000c0a8783b */ /* 0x000fe20000000200 */
[C---:B------:R-:W-:Y:S05]  /*12f30*/  HMMA.16816.F32.BF16 R16, R32.reuse, R18, RZ ;  /* 0x000000122010723c */ /* 0x040fea00000418ff */
[----:B------:R-:W-:Y:S03]  /*12f40*/  LDSM.16.M88.4 R172, [R2+0x10100] ;  /* 0x0101000002ac783b */ /* 0x000fe60000000200 */
[C---:B-1----:R-:W-:Y:S03]  /*12f50*/  HMMA.16816.F32.BF16 R20, R32.reuse, R24, RZ ;  /* 0x000000182014723c */ /* 0x042fe600000418ff */
[----:B------:R-:W-:Y:S05]  /*12f60*/  LDSM.16.M88.4 R176, [R2+0x10900] ;  /* 0x0109000002b0783b */ /* 0x000fea0000000200 */
        /* <DEDUP_REMOVED lines=9> */
[----:B------:R-:W-:Y:S07]  /*13000*/  LDSM.16.M88.4 R148, [R183] ;  /* 0x00000000b794783b */ /* 0x000fee0000000200 */
[C---:B------:R-:W-:Y:S08]  /*13010*/  HMMA.16816.F32.BF16 R20, R140.reuse, R152, R20 ;  /* 0x000000988c14723c */ /* 0x040ff00000041814 */
[C---:B------:R-:W-:Y:S01]  /*13020*/  HMMA.16816.F32.BF16 R24, R140.reuse, R154, R24 ;  /* 0x0000009a8c18723c */ /* 0x040fe20000041818 */
[----:B------:R-:W-:Y:S07]  /*13030*/  LDSM.16.M88.4 R152, [R134+0xc100] ;  /* 0x00c100008698783b */ /* 0x000fee0000000200 */
[C---:B------:R-:W-:Y:S08]  /*13040*/  HMMA.16816.F32.BF16 R28, R140.reuse, R156, R28 ;  /* 0x0000009c8c1c723c */ /* 0x040ff0000004181c */
[----:B------:R-:W-:Y:S01]  /*13050*/  HMMA.16816.F32.BF16 R32, R140, R158, R32 ;  /* 0x0000009e8c20723c */ /* 0x000fe20000041820 */
[----:B------:R-:W4:Y:S06]  /*13060*/  LDSM.16.M88.4 R140, [R0+0xd100] ;  /* 0x00d10000008c783b */ /* 0x000f2c0000000200 */
[----:B------:R-:W-:Y:S01]  /*13070*/  LDSM.16.M88.4 R156, [R134+0xd900] ;  /* 0x00d90000869c783b */ /* 0x000fe20000000200 */
[C---:B---3--:R-:W-:Y:S08]  /*13080*/  HMMA.16816.F32.BF16 R4, R160.reuse, R164, R4 ;  /* 0x000000a4a004723c */ /* 0x048ff00000041804 */
[C---:B------:R-:W-:Y:S01]  /*13090*/  HMMA.16816.F32.BF16 R8, R160.reuse, R166, R8 ;  /* 0x000000a6a008723c */ /* 0x040fe20000041808 */
[----:B------:R-:W-:Y:S07]  /*130a0*/  LDSM.16.M88.4 R164, [R190+0x4000] ;  /* 0x00400000bea4783b */ /* 0x000fee0000000200 */
[C---:B-1----:R-:W-:Y:S08]  /*130b0*/  HMMA.16816.F32.BF16 R12, R160.reuse, R136, R12 ;  /* 0x00000088a00c723c */ /* 0x042ff0000004180c */
[C---:B------:R-:W-:Y:S01]  /*130c0*/  HMMA.16816.F32.BF16 R16, R160.reuse, R138, R16 ;  /* 0x0000008aa010723c */ /* 0x040fe20000041810 */
[----:B------:R-:W1:Y:S07]  /*130d0*/  LDSM.16.M88.4 R136, [R134+0xc900] ;  /* 0x00c900008688783b */ /* 0x000e6e0000000200 */
[C---:B----4-:R-:W-:Y:S08]  /*130e0*/  HMMA.16816.F32.BF16 R20, R160.reuse, R140, R20 ;  /* 0x0000008ca014723c */ /* 0x050ff00000041814 */
[C---:B------:R-:W-:Y:S01]  /*130f0*/  HMMA.16816.F32.BF16 R24, R160.reuse, R142, R24 ;  /* 0x0000008ea018723c */ /* 0x040fe20000041818 */
[----:B------:R-:W3:Y:S07]  /*13100*/  LDSM.16.M88.4 R140, [R134+0xd100] ;  /* 0x00d10000868c783b */ /* 0x000eee0000000200 */
[C---:B------:R-:W-:Y:S08]  /*13110*/  HMMA.16816.F32.BF16 R28, R160.reuse, R144, R28 ;  /* 0x00000090a01c723c */ /* 0x040ff0000004181c */
[----:B------:R-:W-:Y:S01]  /*13120*/  HMMA.16816.F32.BF16 R32, R160, R146, R32 ;  /* 0x00000092a020723c */ /* 0x000fe20000041820 */
[----:B------:R-:W4:Y:S06]  /*13130*/  LDSM.16.M88.4 R144, [R192+0xe900] ;  /* 0x00e90000c090783b */ /* 0x000f2c0000000200 */
[----:B------:R-:W-:Y:S01]  /*13140*/  LDSM.16.M88.4 R160, [R0+0xe100] ;  /* 0x00e1000000a0783b */ /* 0x000fe20000000200 */
[C---:B------:R-:W-:Y:S08]  /*13150*/  HMMA.16816.F32.BF16 R4, R148.reuse, R152, R4 ;  /* 0x000000989404723c */ /* 0x040ff00000041804 */
[C---:B------:R-:W-:Y:S01]  /*13160*/  HMMA.16816.F32.BF16 R8, R148.reuse, R154, R8 ;  /* 0x0000009a9408723c */ /* 0x040fe20000041808 */
[----:B------:R-:W5:Y:S07]  /*13170*/  LDSM.16.M88.4 R152, [R192+0xf100] ;  /* 0x00f10000c098783b */ /* 0x000f6e0000000200 */
[C---:B-1----:R-:W-:Y:S08]  /*13180*/  HMMA.16816.F32.BF16 R12, R148.reuse, R136, R12 ;  /* 0x00000088940c723c */ /* 0x042ff0000004180c */
[C---:B------:R-:W-:Y:S01]  /*13190*/  HMMA.16816.F32.BF16 R16, R148.reuse, R138, R16 ;  /* 0x0000008a9410723c */ /* 0x040fe20000041810 */
[----:B------:R-:W1:Y:S07]  /*131a0*/  LDSM.16.M88.4 R136, [R192+0xf900] ;  /* 0x00f90000c088783b */ /* 0x000e6e0000000200 */
[C---:B---3--:R-:W-:Y:S08]  /*131b0*/  HMMA.16816.F32.BF16 R20, R148.reuse, R140, R20 ;  /* 0x0000008c9414723c */ /* 0x048ff00000041814 */
[C---:B------:R-:W-:Y:S01]  /*131c0*/  HMMA.16816.F32.BF16 R24, R148.reuse, R142, R24 ;  /* 0x0000008e9418723c */ /* 0x040fe20000041818 */
[----:B------:R-:W-:Y:S07]  /*131d0*/  LDSM.16.M88.4 R140, [R186+0x4000] ;  /* 0x00400000ba8c783b */ /* 0x000fee0000000200 */
[C---:B------:R-:W-:Y:S08]  /*131e0*/  HMMA.16816.F32.BF16 R28, R148.reuse, R156, R28 ;  /* 0x0000009c941c723c */ /* 0x040ff0000004181c */
[----:B------:R-:W-:Y:S01]  /*131f0*/  HMMA.16816.F32.BF16 R32, R148, R158, R32 ;  /* 0x0000009e9420723c */ /* 0x000fe20000041820 */
[----:B------:R-:W3:Y:S06]  /*13200*/  LDSM.16.M88.4 R148, [R2+0xe100] ;  /* 0x00e100000294783b */ /* 0x000eec0000000200 */
[----:B------:R-:W1:Y:S01]  /*13210*/  LDSM.16.M88.4 R156, [R2+0xe900] ;  /* 0x00e90000029c783b */ /* 0x000e620000000200 */
[C---:B------:R-:W-:Y:S08]  /*13220*/  HMMA.16816.F32.BF16 R4, R164.reuse, R168, R4 ;  /* 0x000000a8a404723c */ /* 0x040ff00000041804 */
[C---:B------:R-:W-:Y:S01]  /*13230*/  HMMA.16816.F32.BF16 R8, R164.reuse, R170, R8 ;  /* 0x000000aaa408723c */ /* 0x040fe20000041808 */
[----:B------:R-:W-:Y:S07]  /*13240*/  LDSM.16.M88.4 R168, [R192+0x10100] ;  /* 0x01010000c0a8783b */ /* 0x000fee0000000200 */
[C---:B----4-:R-:W-:Y:S08]  /*13250*/  HMMA.16816.F32.BF16 R12, R164.reuse, R144, R12 ;  /* 0x00000090a40c723c */ /* 0x050ff0000004180c */
[C---:B------:R-:W-:Y:S01]  /*13260*/  HMMA.16816.F32.BF16 R16, R164.reuse, R146, R16 ;  /* 0x00000092a410723c */ /* 0x040fe20000041810 */
[----:B------:R-:W4:Y:S07]  /*13270*/  LDSM.16.M88.4 R144, [R2+0xf100] ;  /* 0x00f100000290783b */ /* 0x000f2e0000000200 */
[C---:B-----5:R-:W-:Y:S08]  /*13280*/  HMMA.16816.F32.BF16 R20, R164.reuse, R152, R20 ;  /* 0x00000098a414723c */ /* 0x060ff00000041814 */
[C---:B------:R-:W-:Y:S01]  /*13290*/  HMMA.16816.F32.BF16 R24, R164.reuse, R154, R24 ;  /* 0x0000009aa418723c */ /* 0x040fe20000041818 */
[----:B------:R-:W5:Y:S03]  /*132a0*/  LDSM.16.M88.4 R152, [R2+0xf900] ;  /* 0x00f900000298783b */ /* 0x000f660000000200 */
[----:B--2---:R-:W-:Y:S04]  /*132b0*/  IMAD R231, R231, 0x80, R220 ;  /* 0x00000080e7e77824 */ /* 0x004fe800078e02dc */
[C---:B-1----:R-:W-:Y:S08]  /*132c0*/  HMMA.16816.F32.BF16 R28, R164.reuse, R136, R28 ;  /* 0x00000088a41c723c */ /* 0x042ff0000004181c */
[----:B------:R-:W-:Y:S01]  /*132d0*/  HMMA.16816.F32.BF16 R32, R164, R138, R32 ;  /* 0x0000008aa420723c */ /* 0x000fe20000041820 */
[----:B------:R-:W1:Y:S06]  /*132e0*/  LDSM.16.M88.4 R136, [R184+0x4000] ;  /* 0x00400000b888783b */ /* 0x000e6c0000000200 */
[----:B------:R-:W-:Y:S01]  /*132f0*/  LDSM.16.M88.4 R164, [R190+0x8000] ;  /* 0x00800000bea4783b */ /* 0x000fe20000000200 */
[C---:B---3--:R-:W-:Y:S08]  /*13300*/  HMMA.16816.F32.BF16 R4, R140.reuse, R148, R4 ;  /* 0x000000948c04723c */ /* 0x048ff00000041804 */
[C---:B------:R-:W-:Y:S01]  /*13310*/  HMMA.16816.F32.BF16 R8, R140.reuse, R150, R8 ;  /* 0x000000968c08723c */ /* 0x040fe20000041808 */
[----:B------:R-:W2:Y:S07]  /*13320*/  LDSM.16.M88.4 R148, [R0+0xe900] ;  /* 0x00e900000094783b */ /* 0x000eae0000000200 */
[C---:B------:R-:W-:Y:S08]  /*13330*/  HMMA.16816.F32.BF16 R12, R140.reuse, R156, R12 ;  /* 0x0000009c8c0c723c */ /* 0x040ff0000004180c */
[C---:B------:R-:W-:Y:S01]  /*13340*/  HMMA.16816.F32.BF16 R16, R140.reuse, R158, R16 ;  /* 0x0000009e8c10723c */ /* 0x040fe20000041810 */
[----:B------:R-:W3:Y:S07]  /*13350*/  LDSM.16.M88.4 R156, [R0+0xf100] ;  /* 0x00f10000009c783b */ /* 0x000eee0000000200 */
[C---:B----4-:R-:W-:Y:S08]  /*13360*/  HMMA.16816.F32.BF16 R20, R140.reuse, R144, R20 ;  /* 0x000000908c14723c */ /* 0x050ff00000041814 */
[C---:B------:R-:W-:Y:S01]  /*13370*/  HMMA.16816.F32.BF16 R24, R140.reuse, R146, R24 ;  /* 0x000000928c18723c */ /* 0x040fe20000041818 */
[----:B------:R-:W4:Y:S07]  /*13380*/  LDSM.16.M88.4 R144, [R0+0xf900] ;  /* 0x00f900000090783b */ /* 0x000f2e0000000200 */
[C---:B-----5:R-:W-:Y:S08]  /*13390*/  HMMA.16816.F32.BF16 R28, R140.reuse, R152, R28 ;  /* 0x000000988c1c723c */ /* 0x060ff0000004181c */
[----:B------:R-:W-:Y:S01]  /*133a0*/  HMMA.16816.F32.BF16 R32, R140, R154, R32 ;  /* 0x0000009a8c20723c */ /* 0x000fe20000041820 */
[----:B------:R-:W-:Y:S06]  /*133b0*/  LDSM.16.M88.4 R140, [R183+0x4000] ;  /* 0x00400000b78c783b */ /* 0x000fec0000000200 */
[----:B------:R-:W5:Y:S01]  /*133c0*/  LDSM.16.M88.4 R152, [R134+0xe100] ;  /* 0x00e100008698783b */ /* 0x000f620000000200 */
[C---:B-1----:R-:W-:Y:S07]  /*133d0*/  HMMA.16816.F32.BF16 R4, R136.reuse, R160, R4 ;  /* 0x000000a08804723c */ /* 0x042fee0000041804 */
[----:B------:R-:W-:Y:S01]  /*133e0*/  IADD3 R160, R189, R188, R133 ;  /* 0x000000bcbda07210 */ /* 0x000fe20007ffe085 */
[C---:B------:R-:W-:Y:S04]  /*133f0*/  HMMA.16816.F32.BF16 R8, R136.reuse, R162, R8 ;  /* 0x000000a28808723c */ /* 0x040fe80000041808 */
[----:B------:R-:W-:Y:S04]  /*13400*/  IMAD.IADD R135, R185, 0x1, R160 ;  /* 0x00000001b9877824 */ /* 0x000fe800078e02a0 */
[C---:B--2---:R-:W-:Y:S01]  /*13410*/  HMMA.16816.F32.BF16 R12, R136.reuse, R148, R12 ;  /* 0x00000094880c723c */ /* 0x044fe2000004180c */
[----:B------:R-:W1:Y:S07]  /*13420*/  LDSM.16.M88.4 R160, [R135+0xe900] ;  /* 0x00e9000087a0783b */ /* 0x000e6e0000000200 */
[C---:B------:R-:W-:Y:S01]  /*13430*/  HMMA.16816.F32.BF16 R16, R136.reuse, R150, R16 ;  /* 0x000000968810723c */ /* 0x040fe20000041810 */
[----:B------:R-:W2:Y:S07]  /*13440*/  LDSM.16.M88.4 R148, [R135+0xf100] ;  /* 0x00f100008794783b */ /* 0x000eae0000000200 */
[C---:B---3--:R-:W-:Y:S08]  /*13450*/  HMMA.16816.F32.BF16 R20, R136.reuse, R156, R20 ;  /* 0x0000009c8814723c */ /* 0x048ff00000041814 */
[C---:B------:R-:W-:Y:S01]  /*13460*/  HMMA.16816.F32.BF16 R24, R136.reuse, R158, R24 ;  /* 0x0000009e8818723c */ /* 0x040fe20000041818 */
[----:B------:R-:W3:Y:S07]  /*13470*/  LDSM.16.M88.4 R156, [R135+0xf900] ;  /* 0x00f90000879c783b */ /* 0x000eee0000000200 */
[C---:B----4-:R-:W-:Y:S08]  /*13480*/  HMMA.16816.F32.BF16 R28, R136.reuse, R144, R28 ;  /* 0x00000090881c723c */ /* 0x050ff0000004181c */
[----:B------:R-:W-:Y:S01]  /*13490*/  HMMA.16816.F32.BF16 R32, R136, R146, R32 ;  /* 0x000000928820723c */ /* 0x000fe20000041820 */
[----:B------:R-:W4:Y:S06]  /*134a0*/  LDSM.16.M88.4 R136, [R192+0x10900] ;  /* 0x01090000c088783b */ /* 0x000f2c0000000200 */
[----:B------:R-:W3:Y:S01]  /*134b0*/  LDSM.16.M88.4 R144, [R192+0x11100] ;  /* 0x01110000c090783b */ /* 0x000ee20000000200 */
[C---:B-----5:R-:W-:Y:S08]  /*134c0*/  HMMA.16816.F32.BF16 R4, R140.reuse, R152, R4 ;  /* 0x000000988c04723c */ /* 0x060ff00000041804 */
[C---:B------:R-:W-:Y:S01]  /*134d0*/  HMMA.16816.F32.BF16 R8, R140.reuse, R154, R8 ;  /* 0x0000009a8c08723c */ /* 0x040fe20000041808 */
[----:B------:R-:W5:Y:S07]  /*134e0*/  LDSM.16.M88.4 R152, [R192+0x11900] ;  /* 0x01190000c098783b */ /* 0x000f6e0000000200 */
[C---:B-1----:R-:W-:Y:S08]  /*134f0*/  HMMA.16816.F32.BF16 R12, R140.reuse, R160, R12 ;  /* 0x000000a08c0c723c */ /* 0x042ff0000004180c */
[C---:B------:R-:W-:Y:S01]  /*13500*/  HMMA.16816.F32.BF16 R16, R140.reuse, R162, R16 ;  /* 0x000000a28c10723c */ /* 0x040fe20000041810 */
[----:B------:R-:W1:Y:S07]  /*13510*/  LDSM.16.M88.4 R160, [R186+0x8000] ;  /* 0x00800000baa0783b */ /* 0x000e6e0000000200 */
[C---:B--2---:R-:W-:Y:S08]  /*13520*/  HMMA.16816.F32.BF16 R20, R140.reuse, R148, R20 ;  /* 0x000000948c14723c */ /* 0x044ff00000041814 */
[C---:B------:R-:W-:Y:S01]  /*13530*/  HMMA.16816.F32.BF16 R24, R140.reuse, R150, R24 ;  /* 0x000000968c18723c */ /* 0x040fe20000041818 */
[----:B------:R-:W-:Y:S07]  /*13540*/  LDSM.16.M88.4 R148, [R184+0x8000] ;  /* 0x00800000b894783b */ /* 0x000fee0000000200 */
[C---:B---3--:R-:W-:Y:S08]  /*13550*/  HMMA.16816.F32.BF16 R28, R140.reuse, R156, R28 ;  /* 0x0000009c8c1c723c */ /* 0x048ff0000004181c */
[----:B------:R-:W-:Y:S01]  /*13560*/  HMMA.16816.F32.BF16 R32, R140, R158, R32 ;  /* 0x0000009e8c20723c */ /* 0x000fe20000041820 */
[----:B------:R-:W2:Y:S06]  /*13570*/  LDSM.16.M88.4 R140, [R2+0x11100] ;  /* 0x01110000028c783b */ /* 0x000eac0000000200 */
[----:B------:R-:W-:Y:S01]  /*13580*/  LDSM.16.M88.4 R156, [R0+0x10100] ;  /* 0x01010000009c783b */ /* 0x000fe20000000200 */
[C---:B------:R-:W-:Y:S08]  /*13590*/  HMMA.16816.F32.BF16 R4, R164.reuse, R168, R4 ;  /* 0x000000a8a404723c */ /* 0x040ff00000041804 */
[C---:B------:R-:W-:Y:S01]  /*135a0*/  HMMA.16816.F32.BF16 R8, R164.reuse, R170, R8 ;  /* 0x000000aaa408723c */ /* 0x040fe20000041808 */
[----:B------:R-:W-:Y:S07]  /*135b0*/  LDSM.16.M88.4 R168, [R0+0x10900] ;  /* 0x0109000000a8783b */ /* 0x000fee0000000200 */
[C---:B----4-:R-:W-:Y:S08]  /*135c0*/  HMMA.16816.F32.BF16 R12, R164.reuse, R136, R12 ;  /* 0x00000088a40c723c */ /* 0x050ff0000004180c */
[C---:B------:R-:W-:Y:S01]  /*135d0*/  HMMA.16816.F32.BF16 R16, R164.reuse, R138, R16 ;  /* 0x0000008aa410723c */ /* 0x040fe20000041810 */
[----:B------:R-:W3:Y:S07]  /*135e0*/  LDSM.16.M88.4 R136, [R2+0x11900] ;  /* 0x011900000288783b */ /* 0x000eee0000000200 */
[C---:B------:R-:W-:Y:S08]  /*135f0*/  HMMA.16816.F32.BF16 R20, R164.reuse, R144, R20 ;  /* 0x00000090a414723c */ /* 0x040ff00000041814 */
[C---:B------:R-:W-:Y:S01]  /*13600*/  HMMA.16816.F32.BF16 R24, R164.reuse, R146, R24 ;  /* 0x00000092a418723c */ /* 0x040fe20000041818 */
[----:B------:R-:W4:Y:S07]  /*13610*/  LDSM.16.M88.4 R144, [R0+0x11100] ;  /* 0x011100000090783b */ /* 0x000f2e0000000200 */
[C---:B-----5:R-:W-:Y:S08]  /*13620*/  HMMA.16816.F32.BF16 R28, R164.reuse, R152, R28 ;  /* 0x00000098a41c723c */ /* 0x060ff0000004181c */
[----:B------:R-:W-:Y:S01]  /*13630*/  HMMA.16816.F32.BF16 R32, R164, R154, R32 ;  /* 0x0000009aa420723c */ /* 0x000fe20000041820 */
[----:B------:R5:W3:Y:S06]  /*13640*/  LDSM.16.M88.4 R152, [R0+0x11900] ;  /* 0x011900000098783b */ /* 0x000aec0000000200 */
[----:B------:R-:W-:Y:S01]  /*13650*/  LDSM.16.M88.4 R164, [R183+0x8000] ;  /* 0x00800000b7a4783b */ /* 0x000fe20000000200 */
[C---:B-1----:R-:W-:Y:S08]  /*13660*/  HMMA.16816.F32.BF16 R4, R160.reuse, R172, R4 ;  /* 0x000000aca004723c */ /* 0x042ff00000041804 */
[C---:B------:R-:W-:Y:S01]  /*13670*/  HMMA.16816.F32.BF16 R8, R160.reuse, R174, R8 ;  /* 0x000000aea008723c */ /* 0x040fe20000041808 */
[----:B------:R-:W1:Y:S07]  /*13680*/  LDSM.16.M88.4 R172, [R134+0x10100] ;  /* 0x0101000086ac783b */ /* 0x000e6e0000000200 */
[C---:B------:R-:W-:Y:S04]  /*13690*/  HMMA.16816.F32.BF16 R12, R160.reuse, R176, R12 ;  /* 0x000000b0a00c723c */ /* 0x040fe8000004180c */
[----:B-----5:R-:W-:Y:S04]  /*136a0*/  IADD3 R0, R211, R231, R218 ;  /* 0x000000e7d3007210 */ /* 0x020fe80007ffe0da */
[C---:B------:R-:W-:Y:S01]  /*136b0*/  HMMA.16816.F32.BF16 R16, R160.reuse, R178, R16 ;  /* 0x000000b2a010723c */ /* 0x040fe20000041810 */
[----:B------:R-:W5:Y:S03]  /*136c0*/  LDSM.16.M88.4 R176, [R135+0x10900] ;  /* 0x0109000087b0783b */ /* 0x000f660000000200 */
[----:B------:R-:W-:Y:S04]  /*136d0*/  @P0 IMAD.HI.U32 R2, R0, c[0x0][0x2c8], RZ ;  /* 0x0000b20000020a27 */ /* 0x000fe800078e00ff */
[C---:B--2---:R-:W-:Y:S04]  /*136e0*/  HMMA.16816.F32.BF16 R20, R160.reuse, R140, R20 ;  /* 0x0000008ca014723c */ /* 0x044fe80000041814 */
[----:B------:R-:W-:Y:S02]  /*136f0*/  @P0 SHF.R.U32.HI R0, RZ, c[0x0][0x2cc], R2 ;  /* 0x0000b300ff000a19 */ /* 0x000fe40000011602 */
[C---:B------:R-:W-:Y:S02]  /*13700*/  ISETP.GE.AND P0, PT, R222.reuse, 0x1, PT ;  /* 0x00000001de00780c */ /* 0x040fe40003f06270 */
[C---:B------:R-:W-:Y:S01]  /*13710*/  HMMA.16816.F32.BF16 R24, R160.reuse, R142, R24 ;  /* 0x0000008ea018723c */ /* 0x040fe20000041818 */
[----:B------:R-:W-:Y:S03]  /*13720*/  LDSM.16.M88.4 R140, [R135+0x11900] ;  /* 0x01190000878c783b */ /* 0x000fe60000000200 */
[----:B------:R-:W-:Y:S03]  /*13730*/  IADD3 R222, R222, 0x1, RZ ;  /* 0x00000001dede7810 */ /* 0x000fe60007ffe0ff */
[----:B------:R-:W2:Y:S01]  /*13740*/  SHFL.IDX PT, R2, R0, RZ, 0x1c1f ;  /* 0x001c1fff00027589 */ /* 0x000ea200000e0000 */
[C---:B---3--:R-:W-:Y:S04]  /*13750*/  HMMA.16816.F32.BF16 R28, R160.reuse, R136, R28 ;  /* 0x00000088a01c723c */ /* 0x048fe8000004181c */
[----:B------:R-:W-:Y:S04]  /*13760*/  SEL R222, R222, RZ, !P0 ;  /* 0x000000ffdede7207 */ /* 0x000fe80004000000 */
[----:B------:R-:W-:Y:S01]  /*13770*/  HMMA.16816.F32.BF16 R32, R160, R138, R32 ;  /* 0x0000008aa020723c */ /* 0x000fe20000041820 */
[----:B------:R-:W3:Y:S07]  /*13780*/  LDSM.16.M88.4 R136, [R135+0x11100] ;  /* 0x011100008788783b */ /* 0x000eee0000000200 */
[C---:B------:R-:W-:Y:S08]  /*13790*/  HMMA.16816.F32.BF16 R4, R148.reuse, R156, R4 ;  /* 0x0000009c9404723c */ /* 0x040ff00000041804 */
[C---:B------:R-:W-:Y:S08]  /*137a0*/  HMMA.16816.F32.BF16 R8, R148.reuse, R158, R8 ;  /* 0x0000009e9408723c */ /* 0x040ff00000041808 */
[C---:B------:R-:W-:Y:S08]  /*137b0*/  HMMA.16816.F32.BF16 R12, R148.reuse, R168, R12 ;  /* 0x000000a8940c723c */ /* 0x040ff0000004180c */
[C---:B------:R-:W-:Y:S08]  /*137c0*/  HMMA.16816.F32.BF16 R16, R148.reuse, R170, R16 ;  /* 0x000000aa9410723c */ /* 0x040ff00000041810 */
[C---:B----4-:R-:W-:Y:S08]  /*137d0*/  HMMA.16816.F32.BF16 R20, R148.reuse, R144, R20 ;  /* 0x000000909414723c */ /* 0x050ff00000041814 */
[C---:B------:R-:W-:Y:S08]  /*137e0*/  HMMA.16816.F32.BF16 R24, R148.reuse, R146, R24 ;  /* 0x000000929418723c */ /* 0x040ff00000041818 */
[C---:B------:R-:W-:Y:S08]  /*137f0*/  HMMA.16816.F32.BF16 R28, R148.reuse, R152, R28 ;  /* 0x00000098941c723c */ /* 0x040ff0000004181c */
[----:B------:R-:W-:Y:S07]  /*13800*/  HMMA.16816.F32.BF16 R32, R148, R154, R32 ;  /* 0x0000009a9420723c */ /* 0x000fee0000041820 */
[----:B------:R-:W-:Y:S01]  /*13810*/  IMAD.SHL.U32 R150, R226, 0x40, RZ ;  /* 0x00000040e2967824 */ /* 0x000fe200078e00ff */
[C---:B-1----:R-:W-:Y:S05]  /*13820*/  HMMA.16816.F32.BF16 R4, R164.reuse, R172, R4 ;  /* 0x000000aca404723c */ /* 0x042fea0000041804 */
[----:B------:R-:W-:Y:S03]  /*13830*/  IADD3 R151, -R219, 0x1, -R150 ;  /* 0x00000001db977810 */ /* 0x000fe60007ffe996 */
[C---:B------:R-:W-:Y:S04]  /*13840*/  HMMA.16816.F32.BF16 R8, R164.reuse, R174, R8 ;  /* 0x000000aea408723c */ /* 0x040fe80000041808 */
[----:B------:R-:W-:Y:S04]  /*13850*/  IADD3 R151, -R204, R151, R193 ;  /* 0x00000097cc977210 */ /* 0x000fe80007ffe1c1 */
[C---:B-----5:R-:W-:Y:S04]  /*13860*/  HMMA.16816.F32.BF16 R12, R164.reuse, R176, R12 ;  /* 0x000000b0a40c723c */ /* 0x060fe8000004180c */
[C---:B------:R-:W-:Y:S02]  /*13870*/  IADD3 R153, R151.reuse, c[0x0][0x328], RZ ;  /* 0x0000ca0097997a10 */ /* 0x040fe40007ffe0ff */
[----:B------:R-:W-:Y:S02]  /*13880*/  IADD3 R151, R151, UR4, RZ ;  /* 0x0000000497977c10 */ /* 0x000fe4000fffe0ff */
[C---:B------:R-:W-:Y:S04]  /*13890*/  HMMA.16816.F32.BF16 R16, R164.reuse, R178, R16 ;  /* 0x000000b2a410723c */ /* 0x040fe80000041810 */
[--C-:B--2---:R-:W-:Y:S04]  /*138a0*/  IMAD.IADD R134, R151, 0x1, R2.reuse ;  /* 0x0000000197867824 */ /* 0x104fe800078e0202 */
[C---:B---3--:R-:W-:Y:S07]  /*138b0*/  HMMA.16816.F32.BF16 R20, R164.reuse, R136, R20 ;  /* 0x00000088a414723c */ /* 0x048fee0000041814 */
[----:B------:R-:W-:Y:S01]  /*138c0*/  IMAD.IADD R136, R153, 0x1, R2 ;  /* 0x0000000199887824 */ /* 0x000fe200078e0202 */
        /* <DEDUP_REMOVED lines=17> */
.L_x_1293:
[----:B------:R-:W-:Y:S04]  /*139e0*/  MOV R2, 0x1 ;  /* 0x0000000100027802 */ /* 0x000fe80000000f00 */
[----:B------:R-:W-:Y:S11]  /*139f0*/  ISETP.NE.AND P0, PT, R2, c[0x0][0x32c], PT ;  /* 0x0000cb0002007a0c */ /* 0x000ff60003f05270 */
[----:B------:R-:W-:Y:S02]  /*13a00*/  @!UPT UIADD3 URZ, URZ, URZ, URZ ;  /* 0x0000003f3f3ff290 */ /* 0x000fe4000fffe03f */
[----:B------:R-:W-:Y:S05]  /*13a10*/  @P0 IMAD.HI.U32 R2, R135, c[0x0][0x330], RZ ;  /* 0x0000cc0087020a27 */ /* 0x000fea00078e00ff */
[----:B------:R-:W-:Y:S02]  /*13a20*/  @P0 SHF.R.U32.HI R135, RZ, c[0x0][0x334], R2 ;  /* 0x0000cd00ff870a19 */ /* 0x000fe40000011602 */
.L_x_1294:
[----:B------:R-:W-:Y:S05]  /*13a30*/  BSYNC B0 ;  /* 0x0000000000007941 */ /* 0x000fea0003800000 */
.L_x_1292:
[----:B------:R-:W-:Y:S04]  /*13a40*/  IMAD R2, R135, c[0x0][0x32c], -R150 ;  /* 0x0000cb0087027a24 */ /* 0x000fe800078e0a96 */
[----:B------:R-:W-:Y:S05]  /*13a50*/  IMAD.IADD R137, R2, 0x1, -R219 ;  /* 0x0000000102897824 */ /* 0x000fea00078e0adb */
[----:B------:R-:W-:Y:S02]  /*13a60*/  IADD3 R135, R137, c[0x0][0x32c], RZ ;  /* 0x0000cb0089877a10 */ /* 0x000fe40007ffe0ff */
[----:B------:R-:W-:Y:S02]  /*13a70*/  IMNMX R134, R134, R137, !PT ;  /* 0x0000008986867217 */ /* 0x000fe40007800200 */
[----:B------:R-:W-:Y:S02]  /*13a80*/  IMNMX R136, R136, R135, PT ;  /* 0x0000008788887217 */ /* 0x000fe40003800200 */
.L_x_1291:
[----:B------:R-:W-:Y:S01]  /*13a90*/  ISETP.GT.AND P1, PT, R226, -0x1, PT ;  /* 0xffffffffe200780c */ /* 0x000fe20003f24270 */
[----:B------:R-:W1:Y:S03]  /*13aa0*/  SHFL.IDX PT, R0, R0, 0x1, 0x1c1f ;  /* 0x003c1f0000007f89 */ /* 0x000e6600000e0000 */
[----:B------:R-:W-:Y:S04]  /*13ab0*/  ISETP.GT.AND P0, PT, R134, RZ, P1 ;  /* 0x000000ff8600720c */ /* 0x000fe80000f04270 */
        /* <DEDUP_REMOVED lines=63> */
.L_x_1297:
[----:B------:R-:W-:Y:S04]  /*13eb0*/  MOV R0, 0x1 ;  /* 0x0000000100007802 */ /* 0x000fe80000000f00 */
[----:B------:R-:W-:Y:S11]  /*13ec0*/  ISETP.NE.AND P0, PT, R0, c[0x0][0x32c], PT ;  /* 0x0000cb0000007a0c */ /* 0x000ff60003f05270 */
[----:B------:R-:W-:Y:S02]  /*13ed0*/  @!UPT UIADD3 URZ, URZ, URZ, URZ ;  /* 0x0000003f3f3ff290 */ /* 0x000fe4000fffe03f */
[----:B------:R-:W-:Y:S05]  /*13ee0*/  @P0 IMAD.HI.U32 R0, R13, c[0x0][0x330], RZ ;  /* 0x0000cc000d000a27 */ /* 0x000fea00078e00ff */
[----:B------:R-:W-:Y:S02]  /*13ef0*/  @P0 SHF.R.U32.HI R13, RZ, c[0x0][0x334], R0 ;  /* 0x0000cd00ff0d0a19 */ /* 0x000fe40000011600 */
.L_x_1298:
[----:B------:R-:W-:Y:S05]  /*13f00*/  BSYNC B0 ;  /* 0x0000000000007941 */ /* 0x000fea0003800000 */
.L_x_1296:
[----:B------:R-:W-:Y:S04]  /*13f10*/  IMAD R2, R13, c[0x0][0x32c], -R150 ;  /* 0x0000cb000d027a24 */ /* 0x000fe800078e0a96 */
[----:B------:R-:W-:Y:S05]  /*13f20*/  IMAD.IADD R2, R2, 0x1, -R219 ;  /* 0x0000000102027824 */ /* 0x000fea00078e0adb */
[----:B------:R-:W-:Y:S02]  /*13f30*/  IADD3 R0, R2, c[0x0][0x32c], RZ ;  /* 0x0000cb0002007a10 */ /* 0x000fe40007ffe0ff */
[----:B------:R-:W-:Y:S02]  /*13f40*/  IMNMX R151, R151, R2, !PT ;  /* 0x0000000297977217 */ /* 0x000fe40007800200 */
[----:B------:R-:W-:Y:S02]  /*13f50*/  IMNMX R153, R153, R0, PT ;  /* 0x0000000099997217 */ /* 0x000fe40003800200 */
.L_x_1295:
        /* <DEDUP_REMOVED lines=73> */
[----:B------:R-:W-:Y:S01]  /*143f0*/  FMNMX.FTZ R13, R170, R13, !PT ;  /* 0x0000000daa0d7209 */ /* 0x000fe20007810000 */
[----:B------:R-:W-:Y:S01]  /*14400*/  BSSY B0, `(.L_x_1299) ;  /* 0x00001c2000007945 */ /* 0x000fe20003800000 */
        /* <DEDUP_REMOVED lines=8> */
[----:B------:R-:W-:Y:S02]  /*14490*/  IADD3 R148, R182, R133, RZ ;  /* 0x00000085b6947210 */ /* 0x000fe40007ffe0ff */
[----:B------:R-:W-:Y:S02]  /*144a0*/  FMNMX.FTZ R11, R140, R15, !PT ;  /* 0x0000000f8c0b7209 */ /* 0x000fe40007810000 */
[----:B------:R-:W-:Y:S01]  /*144b0*/  IADD3 R14, R133, R180, RZ ;  /* 0x000000b4850e7210 */ /* 0x000fe20007ffe0ff */
[----:B------:R-:W-:Y:S03]  /*144c0*/  LDSM.16.MT88.4 R20, [R148+0x100] ;  /* 0x000100009414783b */ /* 0x000fe60000004200 */
[----:B------:R-:W-:Y:S05]  /*144d0*/  IADD3 R15, R187, R14, RZ ;  /* 0x0000000ebb0f7210 */ /* 0x000fea0007ffe0ff */
[----:B------:R-:W2:Y:S08]  /*144e0*/  SHFL.BFLY PT, R0, R11, 0x2, 0x1f ;  /* 0x0c401f000b007f89 */ /* 0x000eb000000e0000 */
[----:B------:R-:W-:Y:S01]  /*144f0*/  LDSM.16.MT88.4 R28, [R14+0x100] ;  /* 0x000100000e1c783b */ /* 0x000fe20000004200 */
[----:B-1----:R-:W-:Y:S07]  /*14500*/  FMNMX.FTZ R4, R7, R4, !PT ;  /* 0x0000000407047209 */ /* 0x002fee0007810000 */
[----:B------:R-:W1:Y:S01]  /*14510*/  SHFL.BFLY PT, R13, R4, 0x1, 0x1f ;  /* 0x0c201f00040d7f89 */ /* 0x000e6200000e0000 */
[----:B--2---:R-:W-:Y:S07]  /*14520*/  FMNMX.FTZ R7, R11, R0, !PT ;  /* 0x000000000b077209 */ /* 0x004fee0007810000 */
[----:B------:R-:W2:Y:S01]  /*14530*/  SHFL.BFLY PT, R0, R7, 0x1, 0x1f ;  /* 0x0c201f0007007f89 */ /* 0x000ea200000e0000 */
[----:B-1----:R-:W-:Y:S02]  /*14540*/  FMNMX.FTZ R2, R4, R13, !PT ;  /* 0x0000000d04027209 */ /* 0x002fe40007810000 */
[----:B------:R-:W-:Y:S02]  /*14550*/  IADD3 R13, R187, R148, RZ ;  /* 0x00000094bb0d7210 */ /* 0x000fe40007ffe0ff */
[C---:B------:R-:W-:Y:S01]  /*14560*/  FSETP.NEU.FTZ.AND P0, PT, R2.reuse, -INF , PT ;  /* 0xff8000000200780b */ /* 0x040fe20003f1d000 */
[----:B------:R-:W-:Y:S02]  /*14570*/  FMUL.FTZ R160, R2, c[0x0][0x2d0] ;  /* 0x0000b40002a07a20 */ /* 0x000fe40000410000 */
[----:B------:R-:W1:Y:S03]  /*14580*/  LDSM.16.MT88.4 R24, [R13+0x100] ;  /* 0x000100000d18783b */ /* 0x000e660000004200 */
[----:B------:R-:W-:Y:S02]  /*14590*/  FSEL R160, R160, RZ, P0 ;  /* 0x000000ffa0a07208 */ /* 0x000fe40000000000 */
[----:B--2---:R-:W-:Y:S03]  /*145a0*/  FMNMX.FTZ R0, R7, R0, !PT ;  /* 0x0000000007007209 */ /* 0x004fe60007810000 */
[--C-:B------:R-:W-:Y:S02]  /*145b0*/  FFMA.FTZ R152, R149, c[0x0][0x2d0], -R160.reuse ;  /* 0x0000b40095987a23 */ /* 0x100fe400000108a0 */
[--C-:B------:R-:W-:Y:S01]  /*145c0*/  FFMA.FTZ R149, R5, c[0x0][0x2d0], -R160.reuse ;  /* 0x0000b40005957a23 */ /* 0x100fe200000108a0 */
[----:B------:R-:W-:Y:S01]  /*145d0*/  FSEL R5, R2, RZ, P0 ;  /* 0x000000ff02057208 */ /* 0x000fe20000000000 */
[----:B------:R-:W-:Y:S01]  /*145e0*/  FFMA.FTZ R151, R141, c[0x0][0x2d0], -R160 ;  /* 0x0000b4008d977a23 */ /* 0x000fe200000108a0 */
[C---:B------:R-:W-:Y:S01]  /*145f0*/  FSETP.NEU.FTZ.AND P0, PT, R0.reuse, -INF , PT ;  /* 0xff8000000000780b */ /* 0x040fe20003f1d000 */
[----:B------:R-:W-:Y:S01]  /*14600*/  FMUL.FTZ R141, R0, c[0x0][0x2d0] ;  /* 0x0000b400008d7a20 */ /* 0x000fe20000410000 */
[----:B------:R-:W-:Y:S01]  /*14610*/  MUFU.EX2 R152, R152 ;  /* 0x0000009800987308 */ /* 0x000fe20000000800 */
[----:B------:R-:W-:Y:S02]  /*14620*/  FADD.FTZ R4, -R5, R132 ;  /* 0x0000008405047221 */ /* 0x000fe40000010100 */
[--C-:B------:R-:W-:Y:S01]  /*14630*/  FFMA.FTZ R154, R9, c[0x0][0x2d0], -R160.reuse ;  /* 0x0000b400099a7a23 */ /* 0x100fe200000108a0 */
[----:B------:R-:W-:Y:S01]  /*14640*/  FSEL R141, R141, RZ, P0 ;  /* 0x000000ff8d8d7208 */ /* 0x000fe20000000000 */
[----:B------:R-:W-:Y:S01]  /*14650*/  FMUL.FTZ R12, R4, c[0x0][0x2d0] ;  /* 0x0000b400040c7a20 */ /* 0x000fe20000410000 */
[----:B------:R-:W-:Y:S01]  /*14660*/  FSEL R4, R0, RZ, P0 ;  /* 0x000000ff00047208 */ /* 0x000fe20000000000 */
[--C-:B------:R-:W-:Y:S02]  /*14670*/  FFMA.FTZ R162, R139, c[0x0][0x2d0], -R160.reuse ;  /* 0x0000b4008ba27a23 */ /* 0x100fe400000108a0 */
[----:B------:R-:W-:Y:S01]  /*14680*/  FFMA.FTZ R156, R16, c[0x0][0x2d0], -R141 ;  /* 0x0000b400109c7a23 */ /* 0x000fe2000001088d */
[----:B------:R-:W2:Y:S01]  /*14690*/  MUFU.EX2 R151, R151 ;  /* 0x0000009700977308 */ /* 0x000ea20000000800 */
[----:B------:R-:W-:Y:S02]  /*146a0*/  FADD.FTZ R4, -R4, R3 ;  /* 0x0000000304047221 */ /* 0x000fe40000010100 */
[--C-:B------:R-:W-:Y:S02]  /*146b0*/  FFMA.FTZ R155, R8, c[0x0][0x2d0], -R141.reuse ;  /* 0x0000b400089b7a23 */ /* 0x100fe4000001088d */
[--C-:B------:R-:W-:Y:S02]  /*146c0*/  FFMA.FTZ R153, R10, c[0x0][0x2d0], -R141.reuse ;  /* 0x0000b4000a997a23 */ /* 0x100fe4000001088d */
[--C-:B------:R-:W-:Y:S02]  /*146d0*/  FFMA.FTZ R158, R6, c[0x0][0x2d0], -R141.reuse ;  /* 0x0000b400069e7a23 */ /* 0x100fe4000001088d */
[----:B------:R-:W-:Y:S01]  /*146e0*/  FMUL.FTZ R3, R4, c[0x0][0x2d0] ;  /* 0x0000b40004037a20 */ /* 0x000fe20000410000 */
[----:B------:R-:W3:Y:S01]  /*146f0*/  MUFU.EX2 R12, R12 ;  /* 0x0000000c000c7308 */ /* 0x000ee20000000800 */
[--C-:B------:R-:W-:Y:S02]  /*14700*/  FFMA.FTZ R161, R137, c[0x0][0x2d0], -R160.reuse ;  /* 0x0000b40089a17a23 */ /* 0x100fe400000108a0 */
[--C-:B------:R-:W-:Y:S02]  /*14710*/  FFMA.FTZ R164, R135, c[0x0][0x2d0], -R160.reuse ;  /* 0x0000b40087a47a23 */ /* 0x100fe400000108a0 */
[--C-:B------:R-:W-:Y:S02]  /*14720*/  FFMA.FTZ R166, R138, c[0x0][0x2d0], -R141.reuse ;  /* 0x0000b4008aa67a23 */ /* 0x100fe4000001088d */
[--C-:B------:R-:W-:Y:S02]  /*14730*/  FFMA.FTZ R163, R136, c[0x0][0x2d0], -R141.reuse ;  /* 0x0000b40088a37a23 */ /* 0x100fe4000001088d */
[----:B------:R-:W-:Y:S01]  /*14740*/  LDSM.16.MT88.4 R136, [R14+0x2900] ;  /* 0x002900000e88783b */ /* 0x000fe20000004200 */
[----:B------:R-:W4:Y:S01]  /*14750*/  MUFU.EX2 R3, R3 ;  /* 0x0000000300037308 */ /* 0x000f220000000800 */
[--C-:B------:R-:W-:Y:S02]  /*14760*/  FFMA.FTZ R165, R134, c[0x0][0x2d0], -R141.reuse ;  /* 0x0000b40086a57a23 */ /* 0x100fe4000001088d */
[--C-:B------:R-:W-:Y:S01]  /*14770*/  FFMA.FTZ R168, R32, c[0x0][0x2d0], -R141.reuse ;  /* 0x0000b40020a87a23 */ /* 0x100fe2000001088d */
[----:B--2---:R-:W-:Y:S01]  /*14780*/  F2FP.BF16.PACK_AB R16, R151, R152 ;  /* 0x000000989710723e */ /* 0x004fe200000010ff */
[--C-:B------:R-:W-:Y:S02]  /*14790*/  FFMA.FTZ R175, R145, c[0x0][0x2d0], -R160.reuse ;  /* 0x0000b40091af7a23 */ /* 0x100fe400000108a0 */
[----:B------:R-:W-:Y:S01]  /*147a0*/  LDSM.16.MT88.4 R32, [R14+0x900] ;  /* 0x000900000e20783b */ /* 0x000fe20000004200 */
[--C-:B------:R-:W-:Y:S02]  /*147b0*/  FFMA.FTZ R177, R144, c[0x0][0x2d0], -R141.reuse ;  /* 0x0000b40090b17a23 */ /* 0x100fe4000001088d */
[----:B------:R-:W-:Y:S01]  /*147c0*/  MUFU.EX2 R149, R149 ;  /* 0x0000009500957308 */ /* 0x000fe20000000800 */
[--C-:B------:R-:W-:Y:S02]  /*147d0*/  FFMA.FTZ R179, R142, c[0x0][0x2d0], -R141.reuse ;  /* 0x0000b4008eb37a23 */ /* 0x100fe4000001088d */
[--C-:B------:R-:W-:Y:S02]  /*147e0*/  FFMA.FTZ R159, R159, c[0x0][0x2d0], -R160.reuse ;  /* 0x0000b4009f9f7a23 */ /* 0x100fe400000108a0 */
[C---:B---3--:R-:W-:Y:S01]  /*147f0*/  FMUL.FTZ R4, R12.reuse, R128 ;  /* 0x000000800c047220 */ /* 0x048fe20000410000 */
[----:B------:R-:W-:Y:S01]  /*14800*/  LDSM.16.MT88.4 R132, [R13+0x2900] ;  /* 0x002900000d84783b */ /* 0x000fe20000004200 */
[C---:B------:R-:W-:Y:S02]  /*14810*/  FMUL.FTZ R5, R12.reuse, R129 ;  /* 0x000000810c057220 */ /* 0x040fe40000410000 */
[C---:B------:R-:W-:Y:S01]  /*14820*/  FMUL.FTZ R8, R12.reuse, R124 ;  /* 0x0000007c0c087220 */ /* 0x040fe20000410000 */
[----:B------:R-:W2:Y:S01]  /*14830*/  MUFU.EX2 R154, R154 ;  /* 0x0000009a009a7308 */ /* 0x000ea20000000800 */
[C---:B------:R-:W-:Y:S02]  /*14840*/  FMUL.FTZ R9, R12.reuse, R125 ;  /* 0x0000007d0c097220 */ /* 0x040fe40000410000 */
[C---:B------:R-:W-:Y:S02]  /*14850*/  FMUL.FTZ R100, R12.reuse, R100 ;  /* 0x000000640c647220 */ /* 0x040fe40000410000 */
[C---:B----4-:R-:W-:Y:S02]  /*14860*/  FMUL.FTZ R6, R3.reuse, R130 ;  /* 0x0000008203067220 */ /* 0x050fe40000410000 */
        /* <DEDUP_REMOVED lines=9> */
[----:B------:R-:W3:Y:S01]  /*14900*/  MUFU.EX2 R155, R155 ;  /* 0x0000009b009b7308 */ /* 0x000ee20000000800 */
[----:B------:R-:W-:Y:S01]  /*14910*/  FMUL.FTZ R105, R12, R105 ;  /* 0x000000690c697220 */ /* 0x000fe20000410000 */
[----:B------:R-:W-:Y:S01]  /*14920*/  LDSM.16.MT88.4 R124, [R15+0x900] ;  /* 0x000900000f7c783b */ /* 0x000fe20000004200 */
        /* <DEDUP_REMOVED lines=25> */
[----:B------:R-:W-:Y:S02]  /*14ac0*/  FMUL.FTZ R37, R12, R37 ;  /* 0x000000250c257220 */ /* 0x000fe40000410000 */
        /* <DEDUP_REMOVED lines=38> */
[----:B------:R-:W2:Y:S03]  /*14d30*/  LDSM.16.MT88.4 R20, [R14+0x2100] ;  /* 0x002100000e14783b */ /* 0x000ea60000004200 */
        /* <DEDUP_REMOVED lines=46> */
[C---:B------:R-:W-:Y:S02]  /*15020*/  FMUL.FTZ R85, R12.reuse, R85 ;  /* 0x000000550c557220 */ /* 0x040fe40000410000 */
[C---:B------:R-:W-:Y:S01]  /*15030*/  FMUL.FTZ R86, R3.reuse, R86 ;  /* 0x0000005603567220 */ /* 0x040fe20000410000 */
[C---:B------:R-:W-:Y:S01]  /*15040*/  HMMA.16816.F32.BF16 R80, R16.reuse, R22, R80 ;  /* 0x000000161050723c */ /* 0x040fe20000041850 */
[----:B------:R-:W2:Y:S02]  /*15050*/  LDSM.16.MT88.4 R20, [R148+0x900] ;  /* 0x000900009414783b */ /* 0x000ea40000004200 */
[C---:B------:R-:W-:Y:S02]  /*15060*/  FMUL.FTZ R87, R3.reuse, R87 ;  /* 0x0000005703577220 */ /* 0x040fe40000410000 */
[C---:B------:R-:W-:Y:S02]  /*15070*/  FMUL.FTZ R88, R12.reuse, R88 ;  /* 0x000000580c587220 */ /* 0x040fe40000410000 */
[C---:B------:R-:W-:Y:S02]  /*15080*/  FMUL.FTZ R89, R12.reuse, R89 ;  /* 0x000000590c597220 */ /* 0x040fe40000410000 */
[C---:B------:R-:W-:Y:S01]  /*15090*/  FMUL.FTZ R90, R3.reuse, R90 ;  /* 0x0000005a035a7220 */ /* 0x040fe20000410000 */
[C---:B-1----:R-:W-:Y:S03]  /*150a0*/  HMMA.16816.F32.BF16 R84, R16.reuse, R24, R84 ;  /* 0x000000181054723c */ /* 0x042fe60000041854 */
[C---:B------:R-:W-:Y:S02]  /*150b0*/  FMUL.FTZ R91, R3.reuse, R91 ;  /* 0x0000005b035b7220 */ /* 0x040fe40000410000 */
[C---:B------:R-:W-:Y:S02]  /*150c0*/  FMUL.FTZ R92, R12.reuse, R92 ;  /* 0x0000005c0c5c7220 */ /* 0x040fe40000410000 */
[C---:B------:R-:W-:Y:S02]  /*150d0*/  FMUL.FTZ R93, R12.reuse, R93 ;  /* 0x0000005d0c5d7220 */ /* 0x040fe40000410000 */
[C---:B------:R-:W-:Y:S01]  /*150e0*/  FMUL.FTZ R94, R3.reuse, R94 ;  /* 0x0000005e035e7220 */ /* 0x040fe20000410000 */
[C---:B------:R-:W-:Y:S01]  /*150f0*/  HMMA.16816.F32.BF16 R88, R16.reuse, R26, R88 ;  /* 0x0000001a1058723c */ /* 0x040fe20000041858 */
[----:B------:R-:W1:Y:S02]  /*15100*/  LDSM.16.MT88.4 R24, [R13+0x900] ;  /* 0x000900000d18783b */ /* 0x000e640000004200 */
[C---:B------:R-:W-:Y:S02]  /*15110*/  FMUL.FTZ R95, R3.reuse, R95 ;  /* 0x0000005f035f7220 */ /* 0x040fe40000410000 */
[C---:B------:R-:W-:Y:S02]  /*15120*/  FMUL.FTZ R96, R12.reuse, R96 ;  /* 0x000000600c607220 */ /* 0x040fe40000410000 */
[----:B------:R-:W-:Y:S02]  /*15130*/  FMUL.FTZ R97, R12, R97 ;  /* 0x000000610c617220 */ /* 0x000fe40000410000 */
[C---:B------:R-:W-:Y:S01]  /*15140*/  FMUL.FTZ R98, R3.reuse, R98 ;  /* 0x0000006203627220 */ /* 0x040fe20000410000 */
[C---:B---3--:R-:W-:Y:S03]  /*15150*/  HMMA.16816.F32.BF16 R92, R16.reuse, R28, R92 ;  /* 0x0000001c105c723c */ /* 0x048fe6000004185c */
[----:B------:R-:W-:Y:S02]  /*15160*/  FMUL.FTZ R99, R3, R99 ;  /* 0x0000006303637220 */ /* 0x000fe40000410000 */
[--C-:B------:R-:W-:Y:S02]  /*15170*/  FFMA.FTZ R173, R173, c[0x0][0x2d0], -R160.reuse ;  /* 0x0000b400adad7a23 */ /* 0x100fe400000108a0 */
[--C-:B------:R-:W-:Y:S02]  /*15180*/  FFMA.FTZ R178, R171, c[0x0][0x2d0], -R160.reuse ;  /* 0x0000b400abb27a23 */ /* 0x100fe400000108a0 */
[--C-:B------:R-:W-:Y:S01]  /*15190*/  FFMA.FTZ R169, R169, c[0x0][0x2d0], -R160.reuse ;  /* 0x0000b400a9a97a23 */ /* 0x100fe200000108a0 */
        /* <DEDUP_REMOVED lines=14> */
[----:B------:R-:W-:Y:S01]  /*15280*/  LDSM.16.MT88.4 R144, [R148+0x5900] ;  /* 0x005900009490783b */ /* 0x000fe20000004200 */
[--C-:B------:R-:W-:Y:S01]  /*15290*/  FFMA.FTZ R170, R170, c[0x0][0x2d0], -R141.reuse ;  /* 0x0000b400aaaa7a23 */ /* 0x100fe2000001088d */
[C---:B--2---:R-:W-:Y:S03]  /*152a0*/  HMMA.16816.F32.BF16 R4, R16.reuse, R20, R4 ;  /* 0x000000141004723c */ /* 0x044fe60000041804 */
[----:B------:R-:W-:Y:S02]  /*152b0*/  FFMA.FTZ R141, R140, c[0x0][0x2d0], -R141 ;  /* 0x0000b4008c8d7a23 */ /* 0x000fe4000001088d */
[--C-:B------:R-:W-:Y:S01]  /*152c0*/  FFMA.FTZ R157, R157, c[0x0][0x2d0], -R160.reuse ;  /* 0x0000b4009d9d7a23 */ /* 0x100fe200000108a0 */
[----:B------:R-:W-:Y:S01]  /*152d0*/  MUFU.EX2 R169, R169 ;  /* 0x000000a900a97308 */ /* 0x000fe20000000800 */
[----:B------:R-:W-:Y:S01]  /*152e0*/  FFMA.FTZ R160, R143, c[0x0][0x2d0], -R160 ;  /* 0x0000b4008fa07a23 */ /* 0x000fe200000108a0 */
[C---:B------:R-:W-:Y:S01]  /*152f0*/  HMMA.16816.F32.BF16 R8, R16.reuse, R22, R8 ;  /* 0x000000161008723c */ /* 0x040fe20000041808 */
[----:B------:R-:W2:Y:S03]  /*15300*/  LDSM.16.MT88.4 R20, [R148+0x4900] ;  /* 0x004900009414783b */ /* 0x000ea60000004200 */
[----:B------:R-:W-:Y:S02]  /*15310*/  FFMA.FTZ R152, R12, R221, R152 ;  /* 0x000000dd0c987223 */ /* 0x000fe40000010098 */
[----:B------:R-:W-:Y:S02]  /*15320*/  FFMA.FTZ R156, R3, R224, R156 ;  /* 0x000000e0039c7223 */ /* 0x000fe4000001009c */
[C---:B-1----:R-:W-:Y:S01]  /*15330*/  HMMA.16816.F32.BF16 R100, R16.reuse, R24, R100 ;  /* 0x000000181064723c */ /* 0x042fe20000041864 */
[----:B------:R1:W-:Y:S03]  /*15340*/  MUFU.EX2 R230, R141 ;  /* 0x0000008d00e67308 */ /* 0x0003e60000000800 */
[----:B------:R-:W-:Y:S02]  /*15350*/  FADD.FTZ R152, R151, R152 ;  /* 0x0000009897987221 */ /* 0x000fe40000010000 */
[----:B------:R-:W-:Y:S02]  /*15360*/  FADD.FTZ R156, R155, R156 ;  /* 0x0000009c9b9c7221 */ /* 0x000fe40000010000 */
[C---:B------:R-:W-:Y:S01]  /*15370*/  HMMA.16816.F32.BF16 R104, R16.reuse, R26, R104 ;  /* 0x0000001a1068723c */ /* 0x040fe20000041868 */
[----:B------:R-:W5:Y:S02]  /*15380*/  LDSM.16.MT88.4 R24, [R13+0x4900] ;  /* 0x004900000d18783b */ /* 0x000f640000004200 */
[----:B------:R-:W2:Y:S01]  /*15390*/  MUFU.EX2 R192, R192 ;  /* 0x000000c000c07308 */ /* 0x000ea20000000800 */
[----:B------:R-:W-:Y:S02]  /*153a0*/  FADD.FTZ R149, R149, R152 ;  /* 0x0000009895957221 */ /* 0x000fe40000010000 */
[----:B------:R-:W-:Y:S02]  /*153b0*/  FADD.FTZ R153, R153, R156 ;  /* 0x0000009c99997221 */ /* 0x000fe40000010000 */
[C---:B------:R-:W-:Y:S04]  /*153c0*/  HMMA.16816.F32.BF16 R108, R16.reuse, R32, R108 ;  /* 0x00000020106c723c */ /* 0x040fe8000004186c */
[----:B------:R-:W-:Y:S01]  /*153d0*/  FADD.FTZ R154, R154, R149 ;  /* 0x000000959a9a7221 */ /* 0x000fe20000010000 */
[----:B------:R-:W-:Y:S01]  /*153e0*/  MUFU.EX2 R167, R167 ;  /* 0x000000a700a77308 */ /* 0x000fe20000000800 */
[----:B------:R-:W-:Y:S02]  /*153f0*/  FADD.FTZ R153, R158, R153 ;  /* 0x000000999e997221 */ /* 0x000fe40000010000 */
[C---:B------:R-:W-:Y:S01]  /*15400*/  HMMA.16816.F32.BF16 R112, R16.reuse, R34, R112 ;  /* 0x000000221070723c */ /* 0x040fe20000041870 */
[----:B------:R-:W-:Y:S03]  /*15410*/  LDSM.16.MT88.4 R32, [R15+0x4900] ;  /* 0x004900000f20783b */ /* 0x000fe60000004200 */
[----:B------:R-:W-:Y:S02]  /*15420*/  FADD.FTZ R159, R159, R154 ;  /* 0x0000009a9f9f7221 */ /* 0x000fe40000010000 */
[----:B------:R-:W-:Y:S01]  /*15430*/  FADD.FTZ R166, R166, R153 ;  /* 0x00000099a6a67221 */ /* 0x000fe20000010000 */
[----:B------:R-:W2:Y:S01]  /*15440*/  MUFU.EX2 R174, R174 ;  /* 0x000000ae00ae7308 */ /* 0x000ea20000000800 */
[C---:B------:R-:W-:Y:S01]  /*15450*/  HMMA.16816.F32.BF16 R116, R16.reuse, R124, R116 ;  /* 0x0000007c1074723c */ /* 0x040fe20000041874 */
[----:B-1----:R-:W-:Y:S03]  /*15460*/  LDSM.16.MT88.4 R140, [R15+0x3900] ;  /* 0x003900000f8c783b */ /* 0x002fe60000004200 */
[----:B------:R-:W-:Y:S02]  /*15470*/  FADD.FTZ R162, R162, R159 ;  /* 0x0000009fa2a27221 */ /* 0x000fe40000010000 */
[----:B------:R-:W-:Y:S02]  /*15480*/  FADD.FTZ R166, R163, R166 ;  /* 0x000000a6a3a67221 */ /* 0x000fe40000010000 */
[C---:B------:R-:W-:Y:S01]  /*15490*/  HMMA.16816.F32.BF16 R120, R16.reuse, R126, R120 ;  /* 0x0000007e1078723c */ /* 0x040fe20000041878 */
[----:B------:R-:W-:Y:S01]  /*154a0*/  LDSM.16.MT88.4 R124, [R13+0x1100] ;  /* 0x001100000d7c783b */ /* 0x000fe20000004200 */
[----:B------:R-:W-:Y:S02]  /*154b0*/  MUFU.EX2 R171, R171 ;  /* 0x000000ab00ab7308 */ /* 0x000fe40000000800 */
[----:B------:R-:W-:Y:S02]  /*154c0*/  FADD.FTZ R161, R161, R162 ;  /* 0x000000a2a1a17221 */ /* 0x000fe40000010000 */
[----:B------:R-:W-:Y:S02]  /*154d0*/  FADD.FTZ R165, R165, R166 ;  /* 0x000000a6a5a57221 */ /* 0x000fe40000010000 */
[C---:B------:R-:W-:Y:S04]  /*154e0*/  HMMA.16816.F32.BF16 R36, R16.reuse, R128, R36 ;  /* 0x000000801024723c */ /* 0x040fe80000041824 */
[----:B------:R-:W1:Y:S01]  /*154f0*/  MUFU.EX2 R170, R170 ;  /* 0x000000aa00aa7308 */ /* 0x000e620000000800 */
[----:B------:R-:W-:Y:S02]  /*15500*/  FADD.FTZ R164, R164, R161 ;  /* 0x000000a1a4a47221 */ /* 0x000fe40000010000 */
[----:B------:R-:W-:Y:S01]  /*15510*/  FADD.FTZ R168, R168, R165 ;  /* 0x000000a5a8a87221 */ /* 0x000fe20000010000 */
[C---:B------:R-:W-:Y:S01]  /*15520*/  HMMA.16816.F32.BF16 R40, R16.reuse, R130, R40 ;  /* 0x000000821028723c */ /* 0x040fe20000041828 */
[----:B------:R-:W-:Y:S05]  /*15530*/  LDSM.16.MT88.4 R128, [R15+0x1100] ;  /* 0x001100000f80783b */ /* 0x000fea0000004200 */
[----:B------:R-:W-:Y:S02]  /*15540*/  MUFU.EX2 R157, R157 ;  /* 0x0000009d009d7308 */ /* 0x000fe40000000800 */
[C---:B------:R-:W-:Y:S08]  /*15550*/  HMMA.16816.F32.BF16 R44, R16.reuse, R132, R44 ;  /* 0x00000084102c723c */ /* 0x040ff0000004182c */
[C---:B------:R-:W-:Y:S01]  /*15560*/  HMMA.16816.F32.BF16 R48, R16.reuse, R134, R48 ;  /* 0x000000861030723c */ /* 0x040fe20000041830 */
[----:B------:R-:W-:Y:S01]  /*15570*/  LDSM.16.MT88.4 R132, [R15+0x1900] ;  /* 0x001900000f84783b */ /* 0x000fe20000004200 */
[----:B------:R-:W1:Y:S06]  /*15580*/  MUFU.EX2 R172, R172 ;  /* 0x000000ac00ac7308 */ /* 0x000e6c0000000800 */
[C---:B------:R-:W-:Y:S04]  /*15590*/  HMMA.16816.F32.BF16 R52, R16.reuse, R136, R52 ;  /* 0x000000881034723c */ /* 0x040fe80000041834 */
[----:B------:R-:W1:Y:S04]  /*155a0*/  MUFU.EX2 R160, R160 ;  /* 0x000000a000a07308 */ /* 0x000e680000000800 */
[C---:B------:R-:W-:Y:S01]  /*155b0*/  HMMA.16816.F32.BF16 R56, R16.reuse, R138, R56 ;  /* 0x0000008a1038723c */ /* 0x040fe20000041838 */
[----:B------:R-:W-:Y:S05]  /*155c0*/  LDSM.16.MT88.4 R136, [R14+0x3900] ;  /* 0x003900000e88783b */ /* 0x000fea0000004200 */
[----:B------:R-:W1:Y:S02]  /*155d0*/  MUFU.EX2 R176, R176 ;  /* 0x000000b000b07308 */ /* 0x000e640000000800 */
[C---:B---3--:R-:W-:Y:S08]  /*155e0*/  HMMA.16816.F32.BF16 R60, R16.reuse, R28, R60 ;  /* 0x0000001c103c723c */ /* 0x048ff0000004183c */
[C---:B------:R-:W-:Y:S01]  /*155f0*/  HMMA.16816.F32.BF16 R64, R16.reuse, R30, R64 ;  /* 0x0000001e1040723c */ /* 0x040fe20000041840 */
[----:B------:R-:W3:Y:S07]  /*15600*/  LDSM.16.MT88.4 R28, [R14+0x4900] ;  /* 0x004900000e1c783b */ /* 0x000eee0000004200 */
[C---:B--2---:R-:W-:Y:S08]  /*15610*/  HMMA.16816.F32.BF16 R68, R16.reuse, R20, R68 ;  /* 0x000000141044723c */ /* 0x044ff00000041844 */
[C---:B------:R-:W-:Y:S01]  /*15620*/  HMMA.16816.F32.BF16 R72, R16.reuse, R22, R72 ;  /* 0x000000161048723c */ /* 0x040fe20000041848 */
[----:B------:R-:W2:Y:S07]  /*15630*/  LDSM.16.MT88.4 R20, [R148+0x1100] ;  /* 0x001100009414783b */ /* 0x000eae0000004200 */
[C---:B-----5:R-:W-:Y:S08]  /*15640*/  HMMA.16816.F32.BF16 R76, R16.reuse, R24, R76 ;  /* 0x00000018104c723c */ /* 0x060ff0000004184c */
[C---:B------:R-:W-:Y:S01]  /*15650*/  HMMA.16816.F32.BF16 R80, R16.reuse, R26, R80 ;  /* 0x0000001a1050723c */ /* 0x040fe20000041850 */
[----:B------:R-:W5:Y:S07]  /*15660*/  LDSM.16.MT88.4 R24, [R14+0x1100] ;  /* 0x001100000e18783b */ /* 0x000f6e0000004200 */
[C---:B---3--:R-:W-:Y:S08]  /*15670*/  HMMA.16816.F32.BF16 R84, R16.reuse, R28, R84 ;  /* 0x0000001c1054723c */ /* 0x048ff00000041854 */
[C---:B------:R-:W-:Y:S01]  /*15680*/  HMMA.16816.F32.BF16 R88, R16.reuse, R30, R88 ;  /* 0x0000001e1058723c */ /* 0x040fe20000041858 */
[----:B------:R-:W3:Y:S07]  /*15690*/  LDSM.16.MT88.4 R28, [R148+0x3100] ;  /* 0x00310000941c783b */ /* 0x000eee0000004200 */
[C---:B------:R-:W-:Y:S08]  /*156a0*/  HMMA.16816.F32.BF16 R92, R16.reuse, R32, R92 ;  /* 0x00000020105c723c */ /* 0x040ff0000004185c */
[----:B------:R-:W-:Y:S01]  /*156b0*/  HMMA.16816.F32.BF16 R96, R16, R34, R96 ;  /* 0x000000221060723c */ /* 0x000fe20000041860 */
[----:B------:R-:W3:Y:S06]  /*156c0*/  LDSM.16.MT88.4 R32, [R13+0x3100] ;  /* 0x003100000d20783b */ /* 0x000eec0000004200 */
[----:B----4-:R-:W-:Y:S01]  /*156d0*/  F2FP.BF16.PACK_AB R16, R178, R173 ;  /* 0x000000adb210723e */ /* 0x010fe200000010ff */
[----:B------:R-:W-:Y:S01]  /*156e0*/  FADD.FTZ R173, R173, R164 ;  /* 0x000000a4adad7221 */ /* 0x000fe20000010000 */
[----:B------:R-:W-:Y:S03]  /*156f0*/  F2FP.BF16.PACK_AB R18, R192, R169 ;  /* 0x000000a9c012723e */ /* 0x000fe600000010ff */
[----:B------:R-:W-:Y:S01]  /*15700*/  F2FP.BF16.PACK_AB R17, R174, R167 ;  /* 0x000000a7ae11723e */ /* 0x000fe200000010ff */
[----:B------:R-:W-:Y:S01]  /*15710*/  FADD.FTZ R167, R167, R168 ;  /* 0x000000a8a7a77221 */ /* 0x000fe20000010000 */
[----:B-1----:R-:W-:Y:S01]  /*15720*/  F2FP.BF16.PACK_AB R19, R170, R171 ;  /* 0x000000abaa13723e */ /* 0x002fe200000010ff */
        /* <DEDUP_REMOVED lines=12> */
[C---:B-----5:R-:W-:Y:S08]  /*157f0*/  HMMA.16816.F32.BF16 R108, R16.reuse, R24, R108 ;  /* 0x00000018106c723c */ /* 0x060ff0000004186c */
[C---:B------:R-:W-:Y:S01]  /*15800*/  HMMA.16816.F32.BF16 R112, R16.reuse, R26, R112 ;  /* 0x0000001a1070723c */ /* 0x040fe20000041870 */
[----:B------:R-:W2:Y:S07]  /*15810*/  LDSM.16.MT88.4 R24, [R15+0x3100] ;  /* 0x003100000f18783b */ /* 0x000eae0000004200 */
[C---:B------:R-:W-:Y:S08]  /*15820*/  HMMA.16816.F32.BF16 R116, R16.reuse, R128, R116 ;  /* 0x000000801074723c */ /* 0x040ff00000041874 */
[C---:B------:R-:W-:Y:S08]  /*15830*/  HMMA.16816.F32.BF16 R120, R16.reuse, R130, R120 ;  /* 0x000000821078723c */ /* 0x040ff00000041878 */
        /* <DEDUP_REMOVED lines=39> */
[----:B------:R-:W1:Y:S07]  /*15ab0*/  LDSM.16.MT88.4 R8, [R14+0x5900] ;  /* 0x005900000e08783b */ /* 0x000e6e0000004200 */
        /* <DEDUP_REMOVED lines=18> */
[----:B------:R-:W-:Y:S01]  /*15be0*/  IADD3 R4, R226, -0x2, RZ ;  /* 0xfffffffee2047810 */ /* 0x000fe20007ffe0ff */
[C---:B------:R-:W-:Y:S03]  /*15bf0*/  HMMA.16816.F32.BF16 R80, R16.reuse, R6, R80 ;  /* 0x000000061050723c */ /* 0x040fe60000041850 */
[----:B------:R-:W-:Y:S05]  /*15c00*/  ISETP.GE.AND P0, PT, R4, R201, PT ;  /* 0x000000c90400720c */ /* 0x000fea0003f06270 */
[C---:B------:R-:W-:Y:S08]  /*15c10*/  HMMA.16816.F32.BF16 R84, R16.reuse, R8, R84 ;  /* 0x000000081054723c */ /* 0x040ff00000041854 */
[C---:B------:R-:W-:Y:S08]  /*15c20*/  HMMA.16816.F32.BF16 R88, R16.reuse, R10, R88 ;  /* 0x0000000a1058723c */ /* 0x040ff00000041858 */
[C---:B-1----:R-:W-:Y:S08]  /*15c30*/  HMMA.16816.F32.BF16 R92, R16.reuse, R20, R92 ;  /* 0x00000014105c723c */ /* 0x042ff0000004185c */
[----:B------:R-:W-:Y:S01]  /*15c40*/  HMMA.16816.F32.BF16 R96, R16, R22, R96 ;  /* 0x000000161060723c */ /* 0x000fe20000041860 */
[----:B------:R-:W-:Y:S07]  /*15c50*/  @!UPT UIADD3 URZ, URZ, URZ, URZ ;  /* 0x0000003f3f3ff290 */ /* 0x000fee000fffe03f */
[----:B------:R-:W-:-:S11]  /*15c60*/  @!P0 BRA `(.L_x_1300) ;  /* 0x000003b000008947 */ /* 0x000fd60003800000 */
[----:B------:R-:W-:Y:S01]  /*15c70*/  IMAD.MOV.U32 R3, RZ, RZ, 0x1 ;  /* 0x00000001ff037424 */ /* 0x000fe200078e00ff */
[----:B------:R-:W-:Y:S01]  /*15c80*/  IADD3 R208, R209, R150, R210 ;  /* 0x00000096d1d07210 */ /* 0x000fe20007ffe0d2 */
[----:B------:R-:W-:Y:S03]  /*15c90*/  IMAD.MOV.U32 R207, RZ, RZ, RZ ;  /* 0x000000ffffcf7224 */ /* 0x000fe600078e00ff */
        /* <DEDUP_REMOVED lines=16> */
[----:B------:R-:W-:Y:S02]  /*15da0*/  IMAD.IADD R9, R9, 0x1, R3 ;  /* 0x0000000109097824 */ /* 0x000fe400078e0203 */
[----:B------:R-:W-:Y:S01]  /*15db0*/  IMAD R3, R222, 0x3000, R206 ;  /* 0x00003000de037824 */ /* 0x000fe200078e02ce */
[----:B--2---:R-:W-:Y:S01]  /*15dc0*/  SHF.R.S32.HI R4, RZ, 0x1f, R207 ;  /* 0x0000001fff047819 */ /* 0x004fe200000114cf */
        /* <DEDUP_REMOVED lines=9> */
.L_x_1352:
[----:B------:R-:W-:-:S05]  /*15e60*/  BRA.DIV ~URZ, `(.L_x_1302) ;  /* 0x000048827f007947 */ /* 0x000fca000b800000 */
[----:B------:R-:W3:Y:S01]  /*15e70*/  SHFL.IDX PT, R10, R5, RZ, 0x181f ;  /* 0x00181fff050a7589 */ /* 0x000ee200000e0000 */
[C---:B------:R-:W-:Y:S01]  /*15e80*/  IMAD.SHL.U32 R7, R205.reuse, 0x2, RZ ;  /* 0x00000002cd077824 */ /* 0x040fe200078e00ff */
[----:B------:R-:W-:Y:S01]  /*15e90*/  SHF.L.U64.HI R6, R205, 0x1, R202 ;  /* 0x00000001cd067819 */ /* 0x000fe200000102ca */
[----:B------:R-:W-:Y:S01]  /*15ea0*/  IMAD.SHL.U32 R3, R3, 0x2, RZ ;  /* 0x0000000203037824 */ /* 0x000fe200078e00ff */
[----:B-1----:R-:W1:Y:S04]  /*15eb0*/  SHFL.IDX PT, R4, R4, 0x1, 0x181f ;  /* 0x00381f0004047f89 */ /* 0x002e6800000e0000 */
[----:B------:R4:W2:Y:S01]  /*15ec0*/  SHFL.IDX PT, R240, R5, 0x1, 0x181f ;  /* 0x00381f0005f07f89 */ /* 0x0008a200000e0000 */
[----:B---3--:R-:W-:Y:S05]  /*15ed0*/  IADD3 R14, P0, R10, R223, RZ ;  /* 0x000000df0a0e7210 */ /* 0x008fea0007f1e0ff */
[----:B--2---:R-:W-:Y:S01]  /*15ee0*/  IMAD.X R15, R8, 0x1, R225, P0 ;  /* 0x00000001080f7824 */ /* 0x004fe200000e06e1 */
[----:B------:R-:W-:Y:S04]  /*15ef0*/  IADD3 R12, P0, R10, R227, RZ ;  /* 0x000000e30a0c7210 */ /* 0x000fe80007f1e0ff */
[----:B------:R4:W-:Y:S01]  /*15f00*/  LDGSTS.E.BYPASS.LTC128B.128 [R3+0xc100], [R14.64], !P2 ;  /* 0x0c1000000e037fae */ /* 0x0009e2000d101d46 */
[----:B------:R-:W-:Y:S02]  /*15f10*/  IADD3.X R13, R8, R229, RZ, P0, !PT ;  /* 0x000000e5080d7210 */ /* 0x000fe400007fe4ff */
[----:B------:R-:W-:Y:S03]  /*15f20*/  IADD3 R10, P0, R10, R7, RZ ;  /* 0x000000070a0a7210 */ /* 0x000fe60007f1e0ff */
[----:B------:R4:W-:Y:S01]  /*15f30*/  LDGSTS.E.BYPASS.LTC128B.128 [R3+0xe100], [R12.64], !P3 ;  /* 0x0e1000000c037fae */ /* 0x0009e2000d901d46 */
[----:B------:R-:W-:Y:S05]  /*15f40*/  IADD3.X R11, R8, R6, RZ, P0, !PT ;  /* 0x00000006080b7210 */ /* 0x000fea00007fe4ff */
[----:B------:R4:W-:Y:S04]  /*15f50*/  LDGSTS.E.BYPASS.LTC128B.128 [R3+0x10100], [R10.64], !P6 ;  /* 0x101000000a037fae */ /* 0x0009e8000f101d46 */
.L_x_1353:
[----:B-1--4-:R-:W-:Y:S05]  /*15f60*/  IADD3 R10, P0, R240, R223, RZ ;  /* 0x000000dff00a7210 */ /* 0x012fea0007f1e0ff */
        /* <DEDUP_REMOVED lines=11> */
.L_x_1300:
[----:B------:R-:W-:Y:S05]  /*16020*/  BSYNC B0 ;  /* 0x0000000000007941 */ /* 0x000fea0003800000 */
.L_x_1299:
[C---:B------:R-:W-:Y:S01]  /*16030*/  ISETP.GE.AND P0, PT, R181.reuse, 0x1, PT ;  /* 0x00000001b500780c */ /* 0x040fe20003f06270 */
[----:B------:R-:W0:Y:S01]  /*16040*/  LDGDEPBAR ;  /* 0x00000000000079af */ /* 0x000e220000000000 */
[----:B------:R-:W-:Y:S01]  /*16050*/  IADD3 R181, R181, 0x1, RZ ;  /* 0x00000001b5b57810 */ /* 0x000fe20007ffe0ff */
[----:B-1----:R-:W-:Y:S02]  /*16060*/  IMAD.MOV.U32 R3, RZ, RZ, R0 ;  /* 0x000000ffff037224 */ /* 0x002fe400078e0000 */
[----:B------:R-:W-:Y:S01]  /*16070*/  IMAD.MOV.U32 R132, RZ, RZ, R2 ;  /* 0x000000ffff847224 */ /* 0x000fe200078e0002 */
[----:B------:R-:W-:Y:S02]  /*16080*/  SEL R181, R181, RZ, !P0 ;  /* 0x000000ffb5b57207 */ /* 0x000fe40004000000 */
[----:B------:R-:W-:Y:S02]  /*16090*/  ISETP.GE.AND P0, PT, R201, R226, PT ;  /* 0x000000e2c900720c */ /* 0x000fe40003f06270 */
[----:B------:R-:W-:Y:S11]  /*160a0*/  IADD3 R226, R226, -0x1, RZ ;  /* 0xffffffffe2e27810 */ /* 0x000ff60007ffe0ff */
[----:B------:R-:W-:-:S05]  /*160b0*/  @!P0 BRA `(.L_x_1303) ;  /* 0xffffc9b000008947 */ /* 0x000fca000383ffff */
.L_x_1286:
[----:B------:R-:W-:Y:S05]  /*160c0*/  BRA.DIV ~URZ, `(.L_x_1304) ;  /* 0x000048527f007947 */ /* 0x000fea000b800000 */
[----:B------:R1:W2:Y:S02]  /*160d0*/  SHFL.BFLY PT, R139, R221, 0x2, 0x1f ;  /* 0x0c401f00dd8b7f89 */ /* 0x0002a400000e0000 */
.L_x_1354:
[----:B--2---:R-:W-:Y:S01]  /*160e0*/  FADD.FTZ R137, R139, R221 ;  /* 0x000000dd8b897221 */ /* 0x004fe20000010000 */
[----:B------:R-:W-:Y:S05]  /*160f0*/  BRA.DIV ~URZ, `(.L_x_1305) ;  /* 0x000048727f007947 */ /* 0x000fea000b800000 */
[----:B------:R-:W2:Y:S04]  /*16100*/  SHFL.BFLY PT, R3, R224, 0x2, 0x1f ;  /* 0x0c401f00e0037f89 */ /* 0x000ea800000e0000 */
[----:B------:R-:W3:Y:S01]  /*16110*/  SHFL.BFLY PT, R6, R137, 0x1, 0x1f ;  /* 0x0c201f0089067f89 */ /* 0x000ee200000e0000 */
[----:B--2---:R-:W-:-:S02]  /*16120*/  FADD.FTZ R4, R3, R224 ;  /* 0x000000e003047221 */ /* 0x004fc40000010000 */
[----:B---3--:R-:W-:-:S03]  /*16130*/  FADD.FTZ R3, R137, R6 ;  /* 0x0000000689037221 */ /* 0x008fc60000010000 */
[----:B------:R2:W3:Y:S04]  /*16140*/  SHFL.BFLY PT, R139, R4, 0x1, 0x1f ;  /* 0x0c201f00048b7f89 */ /* 0x0004e800000e0000 */
.L_x_1355:
[----:B---3--:R-:W-:Y:S01]  /*16150*/  FADD.FTZ R6, R139, R4 ;  /* 0x000000048b067221 */ /* 0x008fe20000010000 */
[----:B------:R-:W-:Y:S02]  /*16160*/  FSETP.NE.FTZ.AND P1, PT, R3, RZ, PT ;  /* 0x000000ff0300720b */ /* 0x000fe40003f35000 */
[----:B------:R-:W-:Y:S02]  /*16170*/  MOV R7, RZ ;  /* 0x000000ff00077202 */ /* 0x000fe40000000f00 */
[----:B------:R-:W-:Y:S02]  /*16180*/  FSETP.NE.FTZ.AND P0, PT, R6, RZ, PT ;  /* 0x000000ff0600720b */ /* 0x000fe40003f15000 */
[----:B------:R-:W-:Y:S02]  /*16190*/  MOV R5, RZ ;  /* 0x000000ff00057202 */ /* 0x000fe40000000f00 */
[----:B--2---:R-:W-:-:S05]  /*161a0*/  MOV R4, 0xff800000 ;  /* 0xff80000000047802 */ /* 0x004fca0000000f00 */
[----:B------:R-:W2:Y:S01]  /*161b0*/  @P1 MUFU.LG2 R9, R3 ;  /* 0x0000000300091308 */ /* 0x000ea20000000c00 */
[----:B------:R-:W-:-:S03]  /*161c0*/  @P1 MOV R8, 0x3f317218 ;  /* 0x3f31721800081802 */ /* 0x000fc60000000f00 */
[----:B------:R-:W-:Y:S02]  /*161d0*/  @P0 MOV R11, 0x3f317218 ;  /* 0x3f317218000b0802 */ /* 0x000fe40000000f00 */
[----:B------:R-:W-:Y:S02]  /*161e0*/  @P1 FMUL.FTZ R8, R8, c[0x0][0x2d0] ;  /* 0x0000b40008081a20 */ /* 0x000fe40000410000 */
[----:B------:R-:W3:Y:S01]  /*161f0*/  @P0 MUFU.RCP R7, R6 ;  /* 0x0000000600070308 */ /* 0x000ee20000001000 */
[----:B------:R-:W-:-:S07]  /*16200*/  @P0 FMUL.FTZ R11, R11, c[0x0][0x2d0] ;  /* 0x0000b4000b0b0a20 */ /* 0x000fce0000410000 */
[----:B------:R-:W4:Y:S01]  /*16210*/  @P0 MUFU.LG2 R6, R6 ;  /* 0x0000000600060308 */ /* 0x000f220000000c00 */
[----:B--2---:R-:W-:-:S04]  /*16220*/  @P1 FMUL.FTZ R9, R9, 0.69314718246459960938 ;  /* 0x3f31721809091820 */ /* 0x004fc80000410000 */
[----:B------:R-:W-:Y:S01]  /*16230*/  @P1 FFMA.FTZ R4, R8, R2, R9 ;  /* 0x0000000208041223 */ /* 0x000fe20000010009 */
[----:B------:R-:W-:Y:S02]  /*16240*/  MOV R9, 0xff800000 ;  /* 0xff80000000097802 */ /* 0x000fe40000000f00 */
[----:B------:R-:W2:Y:S01]  /*16250*/  @P1 MUFU.RCP R5, R3 ;  /* 0x0000000300051308 */ /* 0x000ea20000001000 */
[C---:B---3--:R-:W-:Y:S01]  /*16260*/  FMUL.FTZ R130, R7.reuse, R130 ;  /* 0x0000008207827220 */ /* 0x048fe20000410000 */
[----:B------:R-:W-:Y:S01]  /*16270*/  PLOP3.LUT P1, PT, PT, PT, PT, 0x8, 0x0 ;  /* 0x000000000000781c */ /* 0x000fe20003f2e170 */
[C---:B------:R-:W-:Y:S02]  /*16280*/  FMUL.FTZ R131, R7.reuse, R131 ;  /* 0x0000008307837220 */ /* 0x040fe40000410000 */
[C---:B------:R-:W-:Y:S02]  /*16290*/  FMUL.FTZ R126, R7.reuse, R126 ;  /* 0x0000007e077e7220 */ /* 0x040fe40000410000 */
[----:B------:R-:W-:-:S02]  /*162a0*/  FMUL.FTZ R127, R7, R127 ;  /* 0x0000007f077f7220 */ /* 0x000fc40000410000 */
[----:B----4-:R-:W-:Y:S02]  /*162b0*/  @P0 FMUL.FTZ R6, R6, 0.69314718246459960938 ;  /* 0x3f31721806060820 */ /* 0x010fe40000410000 */
[C---:B------:R-:W-:Y:S02]  /*162c0*/  FMUL.FTZ R102, R7.reuse, R102 ;  /* 0x0000006607667220 */ /* 0x040fe40000410000 */
[C---:B------:R-:W-:Y:S02]  /*162d0*/  FMUL.FTZ R103, R7.reuse, R103 ;  /* 0x0000006707677220 */ /* 0x040fe40000410000 */
[----:B------:R-:W-:Y:S02]  /*162e0*/  FMUL.FTZ R106, R7, R106 ;  /* 0x0000006a076a7220 */ /* 0x000fe40000410000 */
[C---:B--2---:R-:W-:Y:S02]  /*162f0*/  FMUL.FTZ R128, R5.reuse, R128 ;  /* 0x0000008005807220 */ /* 0x044fe40000410000 */
        /* <DEDUP_REMOVED lines=85> */
[----:B------:R-:W-:Y:S02]  /*16850*/  FMUL.FTZ R98, R7, R98 ;  /* 0x0000006207627220 */ /* 0x000fe40000410000 */
[----:B------:R-:W-:Y:S02]  /*16860*/  FMUL.FTZ R5, R5, R97 ;  /* 0x0000006105057220 */ /* 0x000fe40000410000 */
[----:B------:R-:W-:Y:S02]  /*16870*/  FMUL.FTZ R7, R7, R99 ;  /* 0x0000006307077220 */ /* 0x000fe40000410000 */
[----:B------:R-:W-:Y:S02]  /*16880*/  @P0 FFMA.FTZ R9, R11, R0, R6 ;  /* 0x000000000b090223 */ /* 0x000fe40000010006 */
.L_x_1215:
[----:B------:R-:W-:Y:S05]  /*16890*/  @P1 BRA `(.L_x_1306) ;  /* 0x0000169000001947 */ /* 0x000fea0003800000 */
[----:B------:R-:W3:Y:S01]  /*168a0*/  S2R R0, SR_TID.X ;  /* 0x0000000000007919 */ /* 0x000ee20000002100 */
[----:B------:R-:W-:Y:S01]  /*168b0*/  WARPSYNC 0xffffffff ;  /* 0xffffffff00007948 */ /* 0x000fe20003800000 */
[----:B------:R-:W-:Y:S02]  /*168c0*/  F2FP.BF16.PACK_AB R96, R5, R96 ;  /* 0x000000600560723e */ /* 0x000fe400000010ff */
        /* <DEDUP_REMOVED lines=11> */
[----:B---3--:R-:W-:Y:S02]  /*16980*/  SHF.R.S32.HI R11, RZ, 0x1f, R0 ;  /* 0x0000001fff0b7819 */ /* 0x008fe40000011400 */
[----:B------:R-:W-:Y:S02]  /*16990*/  F2FP.BF16.PACK_AB R112, R113, R112 ;  /* 0x000000707170723e */ /* 0x000fe400000010ff */
[----:B------:R-:W-:-:S02]  /*169a0*/  LEA.HI R6, R11, R0, RZ, 0x2 ;  /* 0x000000000b067211 */ /* 0x000fc400078f10ff */
[----:B------:R-:W-:Y:S02]  /*169b0*/  F2FP.BF16.PACK_AB R114, R115, R114 ;  /* 0x000000727372723e */ /* 0x000fe400000010ff */
[--C-:B------:R-:W-:Y:S02]  /*169c0*/  SHF.R.S32.HI R13, RZ, 0x2, R6.reuse ;  /* 0x00000002ff0d7819 */ /* 0x100fe40000011406 */
[----:B--2---:R-:W-:Y:S02]  /*169d0*/  SHF.R.S32.HI R8, RZ, 0x1f, R6 ;  /* 0x0000001fff087819 */ /* 0x004fe40000011406 */
        /* <DEDUP_REMOVED lines=17> */
[----:B------:R-:W-:Y:S02]  /*16af0*/  R2P PR, R13, 0x6 ;  /* 0x000000060d007804 */ /* 0x000fe40000000000 */
[----:B------:R-:W-:Y:S01]  /*16b00*/  F2FP.BF16.PACK_AB R36, R37, R36 ;  /* 0x000000242524723e */ /* 0x000fe200000010ff */
[----:B------:R-:W-:Y:S01]  /*16b10*/  IMAD.U32 R12, R12, 0x2, R17 ;  /* 0x000000020c0c7824 */ /* 0x000fe200078e0011 */
[----:B------:R-:W-:-:S02]  /*16b20*/  F2FP.BF16.PACK_AB R38, R39, R38 ;  /* 0x000000262726723e */ /* 0x000fc400000010ff */
[----:B------:R-:W-:Y:S01]  /*16b30*/  F2FP.BF16.PACK_AB R40, R41, R40 ;  /* 0x000000282928723e */ /* 0x000fe200000010ff */
        /* <DEDUP_REMOVED lines=8> */
[----:B------:R-:W-:Y:S01]  /*16bc0*/  IMAD.MOV.U32 R6, RZ, RZ, 0x40 ;  /* 0x00000040ff067424 */ /* 0x000fe200078e00ff */
[----:B------:R-:W-:Y:S01]  /*16bd0*/  SEL R12, R12, 0xffffffe0, !P1 ;  /* 0xffffffe00c0c7807 */ /* 0x000fe20004800000 */
[----:B------:R-:W-:Y:S01]  /*16be0*/  STS [R17+0x480], R130 ;  /* 0x0004808211007388 */ /* 0x000fe20000000800 */
[----:B------:R-:W-:-:S02]  /*16bf0*/  F2FP.BF16.PACK_AB R46, R47, R46 ;  /* 0x0000002e2f2e723e */ /* 0x000fc400000010ff */
[----:B------:R-:W-:Y:S01]  /*16c00*/  SEL R6, R6, 0xffffffc0, !P2 ;  /* 0xffffffc006067807 */ /* 0x000fe20005000000 */
[----:B------:R-:W-:Y:S01]  /*16c10*/  IMAD.IADD R13, R17, 0x1, R12 ;  /* 0x00000001110d7824 */ /* 0x000fe200078e020c */
[----:B------:R-:W-:Y:S01]  /*16c20*/  STS [R5], R124 ;  /* 0x0000007c05007388 */ /* 0x000fe20000000800 */
[--C-:B------:R-:W-:Y:S01]  /*16c30*/  IMAD.IADD R19, R12, 0x1, R5.reuse ;  /* 0x000000010c137824 */ /* 0x100fe200078e0205 */
        /* <DEDUP_REMOVED lines=8> */
[----:B------:R-:W-:Y:S01]  /*16cc0*/  F2FP.BF16.PACK_AB R52, R53, R52 ;  /* 0x000000343534723e */ /* 0x000fe200000010ff */
[----:B------:R-:W-:Y:S01]  /*16cd0*/  IMAD.MOV.U32 R6, RZ, RZ, 0x4 ;  /* 0x00000004ff067424 */ /* 0x000fe200078e00ff */
        /* <DEDUP_REMOVED lines=56> */
[----:B------:R3:W-:Y:S04]  /*17060*/  STS [R5+0x8400], R74 ;  /* 0x0084004a05007388 */ /* 0x0007e80000000800 */
[----:B------:R-:W-:Y:S04]  /*17070*/  STS [R13+0x8080], R76 ;  /* 0x0080804c0d007388 */ /* 0x000fe80000000800 */
[----:B------:R-:W-:Y:S04]  /*17080*/  STS [R13+0x8480], R78 ;  /* 0x0084804e0d007388 */ /* 0x000fe80000000800 */
[----:B------:R-:W-:Y:S04]  /*17090*/  STS [R19+0x8000], R80 ;  /* 0x0080005013007388 */ /* 0x000fe80000000800 */
[----:B------:R-:W-:Y:S01]  /*170a0*/  STS [R19+0x8400], R82 ;  /* 0x0084005213007388 */ /* 0x000fe20000000800 */
[----:B--2---:R-:W-:-:S03]  /*170b0*/  IMAD.WIDE R16, R197, R6, c[0x0][0x500] ;  /* 0x00014000c5107625 */ /* 0x004fc600078e0206 */
        /* <DEDUP_REMOVED lines=9> */
[----:B---3--:R-:W-:-:S02]  /*17150*/  IMAD.MOV.U32 R5, RZ, RZ, c[0x0][0x388] ;  /* 0x0000e200ff057624 */ /* 0x008fc400078e00ff */
[----:B--2---:R-:W-:-:S03]  /*17160*/  @P1 IMAD.WIDE R20, R197, R6, c[0x0][0x508] ;  /* 0x00014200c5141625 */ /* 0x004fc600078e0206 */
        /* <DEDUP_REMOVED lines=10> */
.L_x_1307:
[----:B-1----:R-:W-:Y:S01]  /*17210*/  LOP3.LUT R7, R8, 0xffffffe0, RZ, 0xc0, !PT ;  /* 0xffffffe008077812 */ /* 0x002fe200078ec0ff */
        /* <DEDUP_REMOVED lines=13> */
[----:B------:R-:W-:Y:S01]  /*172f0*/  IADD3 R10, R10, -R17, RZ ;  /* 0x800000110a0a7210 */ /* 0x000fe20007ffe0ff */
[----:B------:R-:W-:Y:S01]  /*17300*/  IMAD R17, R195, c[0x0][0x3e8], RZ ;  /* 0x0000fa00c3117a24 */ /* 0x000fe200078e02ff */
[----:B------:R-:W-:Y:S02]  /*17310*/  SHF.R.S32.HI R3, RZ, 0x2, R6 ;  /* 0x00000002ff037819 */ /* 0x000fe40000011406 */
[----:B------:R-:W-:Y:S01]  /*17320*/  ISETP.NE.AND P1, PT, R2, 0x1, PT ;  /* 0x000000010200780c */ /* 0x000fe20003f25270 */
[----:B------:R-:W-:Y:S01]  /*17330*/  IMAD R17, R196, c[0x0][0x3ec], R17 ;  /* 0x0000fb00c4117a24 */ /* 0x000fe200078e0211 */
[----:B------:R-:W-:Y:S01]  /*17340*/  LOP3.LUT P2, RZ, R7, 0x3, RZ, 0xc0, !PT ;  /* 0x0000000307ff7812 */ /* 0x000fe2000784c0ff */
[----:B------:R-:W-:Y:S01]  /*17350*/  IMAD R2, R10, 0x10, R3 ;  /* 0x000000100a027824 */ /* 0x000fe200078e0203 */
[----:B------:R-:W-:Y:S01]  /*17360*/  LEA.HI R6, R11, R0, RZ, 0x3 ;  /* 0x000000000b067211 */ /* 0x000fe200078f18ff */
[----:B------:R-:W-:Y:S01]  /*17370*/  IMAD R3, R195, c[0x0][0x490], RZ ;  /* 0x00012400c3037a24 */ /* 0x000fe200078e02ff */
[----:B------:R-:W-:Y:S01]  /*17380*/  MOV R20, R12 ;  /* 0x0000000c00147202 */ /* 0x000fe20000000f00 */
[----:B------:R-:W-:Y:S01]  /*17390*/  IMAD R8, R15, 0x8, R2 ;  /* 0x000000080f087824 */ /* 0x000fe200078e0202 */
[----:B------:R-:W-:Y:S01]  /*173a0*/  LEA.HI R11, R11, R0, RZ, 0x6 ;  /* 0x000000000b0b7211 */ /* 0x000fe200078f30ff */
[----:B------:R-:W-:-:S02]  /*173b0*/  IMAD R7, R13, c[0x0][0x3a0], RZ ;  /* 0x0000e8000d077a24 */ /* 0x000fc400078e02ff */
[----:B------:R-:W-:Y:S01]  /*173c0*/  IMAD R13, R196, c[0x0][0x494], R3 ;  /* 0x00012500c40d7a24 */ /* 0x000fe200078e0203 */
[----:B-1----:R-:W-:Y:S01]  /*173d0*/  LEA R8, R57, R8, 0x7 ;  /* 0x0000000839087211 */ /* 0x002fe200078e38ff */
[----:B------:R-:W-:Y:S01]  /*173e0*/  IMAD R7, R12, c[0x0][0x3a4], R7 ;  /* 0x0000e9000c077a24 */ /* 0x000fe200078e0207 */
[----:B------:R-:W-:Y:S01]  /*173f0*/  LOP3.LUT R3, R6, 0xfffffff8, RZ, 0xc0, !PT ;  /* 0xfffffff806037812 */ /* 0x000fe200078ec0ff */
[----:B------:R-:W-:Y:S01]  /*17400*/  IMAD.WIDE.U32 R14, R12, c[0x0][0x3a0], RZ ;  /* 0x0000e8000c0e7a25 */ /* 0x000fe200078e00ff */
[----:B------:R-:W-:-:S03]  /*17410*/  SHF.R.S32.HI R6, RZ, 0x3, R6 ;  /* 0x00000003ff067819 */ /* 0x000fc60000011406 */
[----:B------:R-:W-:Y:S01]  /*17420*/  @P1 IMAD.HI.U32 R10, R8, c[0x0][0x4ec], RZ ;  /* 0x00013b00080a1a27 */ /* 0x000fe200078e00ff */
[----:B------:R-:W-:Y:S02]  /*17430*/  IADD3 R15, R15, R7, RZ ;  /* 0x000000070f0f7210 */ /* 0x000fe40007ffe0ff */
[----:B------:R-:W-:Y:S01]  /*17440*/  SHF.R.S32.HI R7, RZ, 0x1f, R197 ;  /* 0x0000001fff077819 */ /* 0x000fe200000114c5 */
[----:B------:R-:W-:Y:S01]  /*17450*/  IMAD.IADD R3, R0, 0x1, -R3 ;  /* 0x0000000100037824 */ /* 0x000fe200078e0a03 */
[----:B------:R-:W-:Y:S01]  /*17460*/  SEL R197, R197, RZ, !P0 ;  /* 0x000000ffc5c57207 */ /* 0x000fe20004000000 */
[----:B------:R-:W-:Y:S01]  /*17470*/  IMAD.MOV.U32 R0, RZ, RZ, R8 ;  /* 0x000000ffff007224 */ /* 0x000fe200078e0008 */
[----:B------:R-:W-:Y:S01]  /*17480*/  @P1 SHF.R.U32.HI R0, RZ, c[0x0][0x4f0], R10 ;  /* 0x00013c00ff001a19 */ /* 0x000fe2000001160a */
[----:B------:R-:W-:Y:S01]  /*17490*/  IMAD.WIDE.U32 R20, R196, c[0x0][0x490], R20 ;  /* 0x00012400c4147a25 */ /* 0x000fe200078e0014 */
[----:B------:R-:W-:Y:S02]  /*174a0*/  SEL R7, R7, RZ, !P0 ;  /* 0x000000ff07077207 */ /* 0x000fe40004000000 */
[----:B------:R-:W-:Y:S01]  /*174b0*/  LEA R10, R3, R6, 0x5 ;  /* 0x00000006030a7211 */ /* 0x000fe200078e28ff */
[----:B------:R-:W-:-:S02]  /*174c0*/  IMAD.IADD R21, R21, 0x1, R13 ;  /* 0x0000000115157824 */ /* 0x000fc400078e020d */
[----:B------:R-:W-:Y:S02]  /*174d0*/  IMAD.MOV R13, RZ, RZ, -R0 ;  /* 0x000000ffff0d7224 */ /* 0x000fe400078e0a00 */
[----:B------:R-:W-:-:S04]  /*174e0*/  IMAD.WIDE.U32 R14, R196, c[0x0][0x3e8], R14 ;  /* 0x0000fa00c40e7a25 */ /* 0x000fc800078e000e */
[----:B------:R-:W-:Y:S01]  /*174f0*/  IMAD.WIDE.U32 R20, R197, c[0x0][0x498], R20 ;  /* 0x00012600c5147a25 */ /* 0x000fe200078e0014 */
[----:B------:R-:W-:Y:S02]  /*17500*/  IADD3 R15, R15, R17, RZ ;  /* 0x000000110f0f7210 */ /* 0x000fe40007ffe0ff */
[----:B------:R-:W-:Y:S01]  /*17510*/  SHF.R.S32.HI R17, RZ, 0x1f, R0 ;  /* 0x0000001fff117819 */ /* 0x000fe20000011400 */
[----:B------:R-:W-:Y:S01]  /*17520*/  IMAD R12, R13, c[0x0][0x4e8], R8 ;  /* 0x00013a000d0c7a24 */ /* 0x000fe200078e0208 */
[----:B------:R-:W-:Y:S01]  /*17530*/  IADD3 R20, P0, R0, R20, RZ ;  /* 0x0000001400147210 */ /* 0x000fe20007f1e0ff */
[----:B------:R-:W-:Y:S02]  /*17540*/  IMAD R16, R7, c[0x0][0x498], RZ ;  /* 0x0001260007107a24 */ /* 0x000fe400078e02ff */
[----:B------:R-:W-:Y:S01]  /*17550*/  IMAD.SHL.U32 R13, R6, 0x40, RZ ;  /* 0x00000040060d7824 */ /* 0x000fe200078e00ff */
[----:B------:R-:W-:Y:S01]  /*17560*/  SHF.R.S32.HI R0, RZ, 0x1f, R12 ;  /* 0x0000001fff007819 */ /* 0x000fe2000001140c */
[----:B------:R-:W-:-:S02]  /*17570*/  IMAD R16, R197, c[0x0][0x49c], R16 ;  /* 0x00012700c5107a24 */ /* 0x000fc400078e0210 */
[----:B------:R-:W-:Y:S01]  /*17580*/  IMAD R10, R57, 0x80, R10 ;  /* 0x00000080390a7824 */ /* 0x000fe200078e020a */
[----:B------:R-:W-:Y:S01]  /*17590*/  LOP3.LUT R13, R13, 0x1c0, RZ, 0xc0, !PT ;  /* 0x000001c00d0d7812 */ /* 0x000fe200078ec0ff */
[----:B------:R-:W-:Y:S01]  /*175a0*/  IMAD.WIDE.U32 R14, R197, c[0x0][0x3f0], R14 ;  /* 0x0000fc00c50e7a25 */ /* 0x000fe200078e000e */
[----:B------:R-:W-:-:S03]  /*175b0*/  IADD3.X R21, R17, R21, R16, P0, !PT ;  /* 0x0000001511157210 */ /* 0x000fc600007fe410 */
[----:B------:R-:W-:Y:S02]  /*175c0*/  IMAD R17, R0, c[0x0][0x488], RZ ;  /* 0x0001220000117a24 */ /* 0x000fe400078e02ff */
[----:B------:R-:W-:-:S04]  /*175d0*/  IMAD.WIDE.U32 R20, R12, c[0x0][0x488], R20 ;  /* 0x000122000c147a25 */ /* 0x000fc800078e0014 */
[----:B------:R-:W-:Y:S02]  /*175e0*/  IMAD R17, R12, c[0x0][0x48c], R17 ;  /* 0x000123000c117a24 */ /* 0x000fe400078e0211 */
[----:B------:R-:W-:Y:S01]  /*175f0*/  IMAD R12, R7, c[0x0][0x3f0], RZ ;  /* 0x0000fc00070c7a24 */ /* 0x000fe200078e02ff */
[----:B------:R-:W-:Y:S01]  /*17600*/  LEA R7, P0, R20, c[0x0][0x450], 0x2 ;  /* 0x0001140014077a11 */ /* 0x000fe200078010ff */
[----:B------:R-:W-:Y:S01]  /*17610*/  IMAD.SHL.U32 R0, R3, 0x8, RZ ;  /* 0x0000000803007824 */ /* 0x000fe200078e00ff */
[----:B------:R-:W-:Y:S01]  /*17620*/  IADD3 R17, R21, R17, RZ ;  /* 0x0000001115117210 */ /* 0x000fe20007ffe0ff */
[----:B------:R-:W-:Y:S01]  /*17630*/  @P1 IMAD.HI.U32 R18, R10, c[0x0][0x4ec], RZ ;  /* 0x00013b000a121a27 */ /* 0x000fe200078e00ff */
[----:B------:R-:W-:Y:S01]  /*17640*/  SHF.R.U32.HI R3, RZ, 0x3, R13 ;  /* 0x00000003ff037819 */ /* 0x000fe2000001160d */
[----:B------:R-:W-:Y:S01]  /*17650*/  SHFL.IDX PT, R48, R7, RZ, 0x1c1f ;  /* 0x001c1fff07307589 */ /* 0x000fe200000e0000 */
[----:B------:R-:W-:Y:S01]  /*17660*/  LEA.HI.X R17, R20, c[0x0][0x454], R17, 0x2, P0 ;  /* 0x0001150014117a11 */ /* 0x000fe200000f1411 */
[----:B------:R-:W-:Y:S01]  /*17670*/  IMAD.MOV.U32 R8, RZ, RZ, R10 ;  /* 0x000000ffff087224 */ /* 0x000fe200078e000a */
[----:B------:R-:W-:Y:S01]  /*17680*/  LOP3.LUT R16, R13, 0x38, R0, 0xf8, !PT ;  /* 0x000000380d107812 */ /* 0x000fe200078ef800 */
[----:B------:R1:W-:Y:S01]  /*17690*/  SHFL.IDX PT, R50, R7, 0x1, 0x1c1f ;  /* 0x003c1f0007327f89 */ /* 0x0003e200000e0000 */
[----:B------:R-:W-:Y:S01]  /*176a0*/  @P1 SHF.R.U32.HI R8, RZ, c[0x0][0x4f0], R18 ;  /* 0x00013c00ff081a19 */ /* 0x000fe20000011612 */
[----:B------:R-:W-:Y:S01]  /*176b0*/  IMAD R12, R197, c[0x0][0x3f4], R12 ;  /* 0x0000fd00c50c7a24 */ /* 0x000fe200078e020c */
[----:B------:R-:W-:Y:S01]  /*176c0*/  LOP3.LUT R3, R16, R3, RZ, 0x3c, !PT ;  /* 0x0000000310037212 */ /* 0x000fe200078e3cff */
[----:B------:R-:W2:Y:S01]  /*176d0*/  SHFL.IDX PT, R49, R17, RZ, 0x1c1f ;  /* 0x001c1fff11317589 */ /* 0x000ea200000e0000 */
[----:B------:R-:W-:Y:S01]  /*176e0*/  SHF.R.S32.HI R16, RZ, 0x1f, R8 ;  /* 0x0000001fff107819 */ /* 0x000fe20000011408 */
[----:B------:R-:W-:Y:S01]  /*176f0*/  IMAD R19, R57, 0x80, R2 ;  /* 0x0000008039137824 */ /* 0x000fe200078e0202 */
[----:B------:R-:W-:Y:S01]  /*17700*/  IADD3 R15, R15, R12, RZ ;  /* 0x0000000c0f0f7210 */ /* 0x000fe20007ffe0ff */
[----:B------:R-:W3:Y:S01]  /*17710*/  SHFL.IDX PT, R51, R17, 0x1, 0x1c1f ;  /* 0x003c1f0011337f89 */ /* 0x000ee200000e0000 */
[----:B------:R-:W-:Y:S01]  /*17720*/  IMAD.MOV R13, RZ, RZ, -R8 ;  /* 0x000000ffff0d7224 */ /* 0x000fe200078e0a08 */
[----:B------:R-:W-:Y:S01]  /*17730*/  LEA R57, R57, R6, 0x7 ;  /* 0x0000000639397211 */ /* 0x000fe200078e38ff */
[----:B-----5:R-:W-:Y:S01]  /*17740*/  IMAD R2, R5, c[0x0][0x4e8], RZ ;  /* 0x00013a0005027a24 */ /* 0x020fe200078e02ff */
[----:B------:R-:W-:Y:S01]  /*17750*/  IADD3 R5, R19, 0x8, RZ ;  /* 0x0000000813057810 */ /* 0x000fe20007ffe0ff */
[----:B------:R-:W-:-:S02]  /*17760*/  IMAD R21, R16, c[0x0][0x3e0], RZ ;  /* 0x0000f80010157a24 */ /* 0x000fc400078e02ff */
[----:B------:R-:W-:Y:S01]  /*17770*/  IMAD R13, R13, c[0x0][0x4e8], R10 ;  /* 0x00013a000d0d7a24 */ /* 0x000fe200078e020a */
[-C--:B------:R-:W-:Y:S01]  /*17780*/  ISETP.GE.OR P1, PT, R19, R2.reuse, P2 ;  /* 0x000000021300720c */ /* 0x080fe20001726670 */
[C---:B------:R-:W-:Y:S01]  /*17790*/  IMAD R21, R8.reuse, c[0x0][0x3e4], R21 ;  /* 0x0000f90008157a24 */ /* 0x040fe200078e0215 */
[----:B------:R-:W-:Y:S01]  /*177a0*/  ISETP.GE.OR P0, PT, R5, R2, P2 ;  /* 0x000000020500720c */ /* 0x000fe20001706670 */
[----:B------:R-:W-:Y:S01]  /*177b0*/  IMAD.WIDE.U32 R14, R8, c[0x0][0x3e0], R14 ;  /* 0x0000f800080e7a25 */ /* 0x000fe200078e000e */
[----:B------:R-:W-:Y:S02]  /*177c0*/  SHF.L.U32 R8, R11, 0x3, RZ ;  /* 0x000000030b087819 */ /* 0x000fe400000006ff */
[----:B-1----:R-:W-:Y:S01]  /*177d0*/  SHF.R.S32.HI R7, RZ, 0x1f, R13 ;  /* 0x0000001fff077819 */ /* 0x002fe2000001140d */
[----:B------:R-:W-:Y:S01]  /*177e0*/  IMAD.IADD R15, R15, 0x1, R21 ;  /* 0x000000010f0f7824 */ /* 0x000fe200078e0215 */
[----:B------:R-:W-:-:S03]  /*177f0*/  LOP3.LUT R8, R3, 0x7ffffe00, R8, 0xf8, !PT ;  /* 0x7ffffe0003087812 */ /* 0x000fc600078ef808 */
[----:B------:R-:W-:Y:S01]  /*17800*/  IMAD R10, R7, c[0x0][0x3d8], RZ ;  /* 0x0000f600070a7a24 */ /* 0x000fe200078e02ff */
[----:B------:R-:W-:Y:S01]  /*17810*/  SHF.L.U32 R58, R8, 0x1, RZ ;  /* 0x00000001083a7819 */ /* 0x000fe200000006ff */
[----:B--2---:R1:W-:Y:S02]  /*17820*/  @!P1 ST.E [R48.64], R4 ;  /* 0x0000000430009985 */ /* 0x0043e4000c101906 */
[C---:B------:R-:W-:Y:S02]  /*17830*/  IMAD R3, R13.reuse, c[0x0][0x3dc], R10 ;  /* 0x0000f7000d037a24 */ /* 0x040fe400078e020a */
[----:B------:R-:W-:Y:S01]  /*17840*/  IMAD.WIDE.U32 R10, R13, c[0x0][0x3d8], R14 ;  /* 0x0000f6000d0a7a25 */ /* 0x000fe200078e000e */
[----:B---3--:R1:W-:Y:S03]  /*17850*/  @!P0 ST.E [R50.64], R9 ;  /* 0x0000000932008985 */ /* 0x0083e6000c101906 */
        /* <DEDUP_REMOVED lines=36> */
.L_x_1309:
[----:B--2---:R-:W-:Y:S05]  /*17aa0*/  BSYNC B0 ;  /* 0x0000000000007941 */ /* 0x004fea0003800000 */
.L_x_1308:
        /* <DEDUP_REMOVED lines=23> */
.L_x_1311:
[----:B------:R-:W-:Y:S05]  /*17c20*/  BSYNC B0 ;  /* 0x0000000000007941 */ /* 0x000fea0003800000 */
.L_x_1310:
        /* <DEDUP_REMOVED lines=23> */
.L_x_1313:
[----:B------:R-:W-:Y:S05]  /*17da0*/  BSYNC B0 ;  /* 0x0000000000007941 */ /* 0x000fea0003800000 */
.L_x_1312:
        /* <DEDUP_REMOVED lines=24> */
.L_x_1306:
        /* <DEDUP_REMOVED lines=8> */
[----:B------:R-:W3:Y:S04]  /*17fb0*/  @P0 LDG.E R3, [R4.64] ;  /* 0x0000000604030981 */ /* 0x000ee8000c1e1900 */
[----:B------:R1:W5:Y:S01]  /*17fc0*/  @P1 LDG.E R0, [R6.64] ;  /* 0x0000000606001981 */ /* 0x000362000c1e1900 */
[----:B--2---:R-:W-:Y:S02]  /*17fd0*/  CS2R R8, SRZ ;  /* 0x0000000000087805 */ /* 0x004fe4000001ff00 */
[--C-:B---3--:R-:W-:Y:S01]  /*17fe0*/  @P0 SHF.R.S32.HI R9, RZ, 0x1f, R3.reuse ;  /* 0x0000001fff090819 */ /* 0x108fe20000011403 */
[----:B------:R-:W-:Y:S01]  /*17ff0*/  @P0 IMAD.MOV.U32 R8, RZ, RZ, R3 ;  /* 0x000000ffff080224 */ /* 0x000fe200078e0003 */
[----:B------:R-:W-:Y:S05]  /*18000*/  @P1 BRA `(.L_x_1314) ;  /* 0x0000004000001947 */ /* 0x000fea0003800000 */
[----:B-1----:R-:W-:Y:S05]  /*18010*/  @!P0 BRA `(.L_x_1314) ;  /* 0x0000003000008947 */ /* 0x002fea0003800000 */
[----:B-----5:R-:W2:Y:S04]  /*18020*/  LDG.E R0, [R4.64] ;  /* 0x0000000604007981 */ /* 0x020ea8000c1e1900 */
[----:B------:R-:W2:Y:S02]  /*18030*/  LDG.E R3, [R4.64+0x4] ;  /* 0x0000040604037981 */ /* 0x000ea4000c1e1900 */
[----:B--2---:R-:W-:-:S02]  /*18040*/  IADD3 R0, -R0, R3, RZ ;  /* 0x0000000300007210 */ /* 0x004fc40007ffe1ff */
.L_x_1314:
        /* <DEDUP_REMOVED lines=14> */
[----:B------:R-:W-:Y:S01]  /*18130*/  MOV R10, R8 ;  /* 0x00000008000a7202 */ /* 0x000fe20000000f00 */
[----:B------:R-:W-:Y:S01]  /*18140*/  IMAD R14, R4, c[0x0][0x498], RZ ;  /* 0x00012600040e7a24 */ /* 0x000fe200078e02ff */
[----:B------:R-:W-:Y:S01]  /*18150*/  ISETP.NE.AND P0, PT, R3, 0x1, PT ;  /* 0x000000010300780c */ /* 0x000fe20003f05270 */
[----:B------:R-:W-:Y:S01]  /*18160*/  IMAD R3, R195, c[0x0][0x490], RZ ;  /* 0x00012400c3037a24 */ /* 0x000fe200078e02ff */
[----:B------:R-:W-:Y:S01]  /*18170*/  MOV R6, R7 ;  /* 0x0000000700067202 */ /* 0x000fe20000000f00 */
[----:B------:R-:W-:-:S04]  /*18180*/  IMAD.WIDE.U32 R10, R196, c[0x0][0x490], R10 ;  /* 0x00012400c40a7a25 */ /* 0x000fc800078e000a */
[----:B------:R-:W-:-:S05]  /*18190*/  IMAD R3, R196, c[0x0][0x494], R3 ;  /* 0x00012500c4037a24 */ /* 0x000fca00078e0203 */
[----:B------:R-:W-:Y:S01]  /*181a0*/  IADD3 R11, R3, R11, RZ ;  /* 0x0000000b030b7210 */ /* 0x000fe20007ffe0ff */
        /* <DEDUP_REMOVED lines=18> */
.L_x_1316:
[----:B------:R-:W-:Y:S05]  /*182d0*/  BSYNC B0 ;  /* 0x0000000000007941 */ /* 0x000fea0003800000 */
.L_x_1315:
[----:B-1----:R-:W1:Y:S01]  /*182e0*/  S2R R3, SR_CTAID.X ;  /* 0x0000000000037919 */ /* 0x002e620000002500 */
[----:B------:R-:W-:Y:S01]  /*182f0*/  SHF.R.S32.HI R5, RZ, 0x1f, R2 ;  /* 0x0000001fff057819 */ /* 0x000fe20000011402 */
[----:B------:R-:W-:Y:S02]  /*18300*/  IMAD R7, R9, c[0x0][0x3a0], RZ ;  /* 0x0000e80009077a24 */ /* 0x000fe400078e02ff */
[----:B------:R-:W-:Y:S01]  /*18310*/  IMAD.WIDE.U32 R10, R8, c[0x0][0x3a0], RZ ;  /* 0x0000e800080a7a25 */ /* 0x000fe200078e00ff */
[----:B------:R-:W-:-:S03]  /*18320*/  LEA.HI R5, R5, R2, RZ, 0x3 ;  /* 0x0000000205057211 */ /* 0x000fc600078f18ff */
[----:B------:R-:W-:Y:S01]  /*18330*/  IMAD R6, R8, c[0x0][0x3a4], R7 ;  /* 0x0000e90008067a24 */ /* 0x000fe200078e0207 */
[----:B------:R-:W-:Y:S01]  /*18340*/  LOP3.LUT R9, R5, 0xfffffff8, RZ, 0xc0, !PT ;  /* 0xfffffff805097812 */ /* 0x000fe200078ec0ff */
[----:B------:R-:W-:Y:S01]  /*18350*/  IMAD R195, R195, c[0x0][0x3e8], RZ ;  /* 0x0000fa00c3c37a24 */ /* 0x000fe200078e02ff */
[----:B------:R-:W-:Y:S01]  /*18360*/  MOV R7, c[0x0][0x4e8] ;  /* 0x00013a0000077a02 */ /* 0x000fe20000000f00 */
[----:B------:R-:W-:Y:S01]  /*18370*/  IMAD R8, R4, c[0x0][0x3f0], RZ ;  /* 0x0000fc0004087a24 */ /* 0x000fe200078e02ff */
[----:B------:R-:W-:Y:S01]  /*18380*/  IADD3 R11, R11, R6, RZ ;  /* 0x000000060b0b7210 */ /* 0x000fe20007ffe0ff */
[----:B------:R-:W-:Y:S01]  /*18390*/  IMAD.IADD R9, R2, 0x1, -R9 ;  /* 0x0000000102097824 */ /* 0x000fe200078e0a09 */
[----:B------:R-:W-:Y:S01]  /*183a0*/  ISETP.NE.AND P0, PT, R7, 0x1, PT ;  /* 0x000000010700780c */ /* 0x000fe20003f05270 */
[C---:B------:R-:W-:Y:S01]  /*183b0*/  IMAD R195, R196.reuse, c[0x0][0x3ec], R195 ;  /* 0x0000fb00c4c37a24 */ /* 0x040fe200078e02c3 */
[----:B------:R-:W-:Y:S01]  /*183c0*/  SHF.R.S32.HI R2, RZ, 0x3, R5 ;  /* 0x00000003ff027819 */ /* 0x000fe20000011405 */
[----:B------:R-:W-:-:S03]  /*183d0*/  IMAD.WIDE.U32 R10, R196, c[0x0][0x3e8], R10 ;  /* 0x0000fa00c40a7a25 */ /* 0x000fc600078e000a */
[-C--:B------:R-:W-:Y:S01]  /*183e0*/  LEA R6, R9, R2.reuse, 0x5 ;  /* 0x0000000209067211 */ /* 0x080fe200078e28ff */
[----:B------:R-:W-:Y:S01]  /*183f0*/  IMAD R8, R197, c[0x0][0x3f4], R8 ;  /* 0x0000fd00c5087a24 */ /* 0x000fe200078e0208 */
[----:B------:R-:W-:Y:S02]  /*18400*/  IADD3 R11, R195, R11, RZ ;  /* 0x0000000bc30b7210 */ /* 0x000fe40007ffe0ff */
[C---:B-1----:R-:W-:Y:S01]  /*18410*/  LEA R2, R3.reuse, R2, 0x7 ;  /* 0x0000000203027211 */ /* 0x042fe200078e38ff */
[----:B------:R-:W-:Y:S02]  /*18420*/  IMAD R6, R3, 0x80, R6 ;  /* 0x0000008003067824 */ /* 0x000fe400078e0206 */
[----:B------:R-:W-:-:S03]  /*18430*/  IMAD.WIDE.U32 R10, R197, c[0x0][0x3f0], R10 ;  /* 0x0000fc00c50a7a25 */ /* 0x000fc600078e000a */
[----:B------:R-:W-:Y:S01]  /*18440*/  MOV R5, R6 ;  /* 0x0000000600057202 */ /* 0x000fe20000000f00 */
[----:B------:R-:W-:-:S04]  /*18450*/  @P0 IMAD.HI.U32 R4, R6, c[0x0][0x4ec], RZ ;  /* 0x00013b0006040a27 */ /* 0x000fc800078e00ff */
[----:B------:R-:W-:Y:S01]  /*18460*/  IMAD.IADD R11, R11, 0x1, R8 ;  /* 0x000000010b0b7824 */ /* 0x000fe200078e0208 */
[----:B------:R-:W-:-:S04]  /*18470*/  @P0 SHF.R.U32.HI R5, RZ, c[0x0][0x4f0], R4 ;  /* 0x00013c00ff050a19 */ /* 0x000fc80000011604 */
[----:B------:R-:W-:Y:S01]  /*18480*/  SHF.R.S32.HI R4, RZ, 0x1f, R5 ;  /* 0x0000001fff047819 */ /* 0x000fe20000011405 */
[C---:B------:R-:W-:Y:S01]  /*18490*/  IMAD.WIDE.U32 R10, R5.reuse, c[0x0][0x3e0], R10 ;  /* 0x0000f800050a7a25 */ /* 0x040fe200078e000a */
[----:B------:R-:W-:-:S03]  /*184a0*/  IADD3 R7, -R5, RZ, RZ ;  /* 0x000000ff05077210 */ /* 0x000fc60007ffe1ff */
[----:B------:R-:W-:Y:S02]  /*184b0*/  IMAD R4, R4, c[0x0][0x3e0], RZ ;  /* 0x0000f80004047a24 */ /* 0x000fe400078e02ff */
[----:B------:R-:W-:Y:S02]  /*184c0*/  IMAD R7, R7, c[0x0][0x4e8], R6 ;  /* 0x00013a0007077a24 */ /* 0x000fe400078e0206 */
[----:B------:R-:W-:-:S03]  /*184d0*/  IMAD R5, R5, c[0x0][0x3e4], R4 ;  /* 0x0000f90005057a24 */ /* 0x000fc600078e0204 */
[----:B------:R-:W-:Y:S02]  /*184e0*/  SHF.R.S32.HI R4, RZ, 0x1f, R7 ;  /* 0x0000001fff047819 */ /* 0x000fe40000011407 */
[----:B------:R-:W-:Y:S01]  /*184f0*/  IADD3 R11, R11, R5, RZ ;  /* 0x000000050b0b7210 */ /* 0x000fe20007ffe0ff */
[----:B------:R-:W-:Y:S02]  /*18500*/  IMAD.SHL.U32 R5, R9, 0x8, RZ ;  /* 0x0000000809057824 */ /* 0x000fe400078e00ff */
[----:B------:R-:W-:Y:S02]  /*18510*/  IMAD R4, R4, c[0x0][0x3d8], RZ ;  /* 0x0000f60004047a24 */ /* 0x000fe400078e02ff */
[----:B------:R-:W-:Y:S01]  /*18520*/  IMAD.WIDE.U32 R10, R7, c[0x0][0x3d8], R10 ;  /* 0x0000f600070a7a25 */ /* 0x000fe200078e000a */
[----:B------:R-:W-:-:S03]  /*18530*/  IADD3 R3, R5, 0x80, RZ ;  /* 0x0000008005037810 */ /* 0x000fc60007ffe0ff */
[----:B------:R-:W-:Y:S01]  /*18540*/  IMAD R13, R7, c[0x0][0x3dc], R4 ;  /* 0x0000f700070d7a24 */ /* 0x000fe200078e0204 */
[----:B------:R-:W-:Y:S02]  /*18550*/  LEA R7, P0, R10, c[0x0][0x380], 0x1 ;  /* 0x0000e0000a077a11 */ /* 0x000fe400078008ff */
[----:B------:R-:W-:Y:S02]  /*18560*/  IADD3 R4, R5, 0x40, RZ ;  /* 0x0000004005047810 */ /* 0x000fe40007ffe0ff */
[----:B------:R-:W-:-:S04]  /*18570*/  IADD3 R9, R11, R13, RZ ;  /* 0x0000000d0b097210 */ /* 0x000fc80007ffe0ff */
[----:B------:R-:W-:Y:S01]  /*18580*/  LEA.HI.X R6, R10, c[0x0][0x384], R9, 0x1, P0 ;  /* 0x0000e1000a067a11 */ /* 0x000fe200000f0c09 */
[----:B------:R-:W-:Y:S05]  /*18590*/  BRA.DIV ~URZ, `(.L_x_1317) ;  /* 0x000024b27f007947 */ /* 0x000fea000b800000 */
[----:B------:R1:W2:Y:S02]  /*185a0*/  SHFL.IDX PT, R9, R6, RZ, 0x181f ;  /* 0x00181fff06097589 */ /* 0x0002a400000e0000 */
.L_x_1356:
[----:B------:R-:W-:Y:S05]  /*185b0*/  BRA.DIV ~URZ, `(.L_x_1318) ;  /* 0x000025127f007947 */ /* 0x000fea000b800000 */
[----:B------:R3:W1:Y:S02]  /*185c0*/  SHFL.IDX PT, R12, R7, RZ, 0x181f ;  /* 0x00181fff070c7589 */ /* 0x00066400000e0000 */
.L_x_1357:
[----:B-----5:R-:W-:Y:S01]  /*185d0*/  IMAD R11, R0, c[0x0][0x4e8], RZ ;  /* 0x00013a00000b7a24 */ /* 0x020fe200078e02ff */
[----:B------:R-:W-:Y:S01]  /*185e0*/  BSSY B0, `(.L_x_1319) ;  /* 0x0000013000007945 */ /* 0x000fe20003800000 */
[----:B--2---:R-:W-:-:S03]  /*185f0*/  MOV R13, R9 ;  /* 0x00000009000d7202 */ /* 0x004fc60000000f00 */
        /* <DEDUP_REMOVED lines=17> */
.L_x_1320:
[----:B------:R-:W-:Y:S05]  /*18710*/  BSYNC B0 ;  /* 0x0000000000007941 */ /* 0x000fea0003800000 */
.L_x_1319:
[----:B------:R-:W-:Y:S05]  /*18720*/  BRA.DIV ~URZ, `(.L_x_1321) ;  /* 0x000024227f007947 */ /* 0x000fea000b800000 */
[----:B-1----:R1:W2:Y:S04]  /*18730*/  SHFL.IDX PT, R9, R6, 0x1, 0x181f ;  /* 0x00381f0006097f89 */ /* 0x0022a800000e0000 */
[----:B------:R1:W3:Y:S02]  /*18740*/  SHFL.IDX PT, R12, R7, 0x1, 0x181f ;  /* 0x00381f00070c7f89 */ /* 0x0002e400000e0000 */
.L_x_1358:
[----:B------:R-:W-:Y:S01]  /*18750*/  IADD3 R0, R2, 0x20, RZ ;  /* 0x0000002002007810 */ /* 0x000fe20007ffe0ff */
[----:B------:R-:W-:Y:S01]  /*18760*/  BSSY B0, `(.L_x_1322) ;  /* 0x0000013000007945 */ /* 0x000fe20003800000 */
[----:B--2---:R-:W-:-:S02]  /*18770*/  IMAD.MOV.U32 R13, RZ, RZ, R9 ;  /* 0x000000ffff0d7224 */ /* 0x004fc400078e0009 */
        /* <DEDUP_REMOVED lines=8> */
[--C-:B---3--:R-:W-:Y:S01]  /*18800*/  @!P2 IMAD.WIDE R14, R5, 0x2, R12.reuse ;  /* 0x00000002050ea825 */ /* 0x108fe200078e020c */
        /* <DEDUP_REMOVED lines=8> */
.L_x_1323:
[----:B------:R-:W-:Y:S05]  /*18890*/  BSYNC B0 ;  /* 0x0000000000007941 */ /* 0x000fea0003800000 */
.L_x_1322:
[----:B------:R-:W-:Y:S05]  /*188a0*/  BRA.DIV ~URZ, `(.L_x_1324) ;  /* 0x000023927f007947 */ /* 0x000fea000b800000 */
[----:B--2---:R2:W1:Y:S02]  /*188b0*/  SHFL.IDX PT, R9, R6, 0x2, 0x181f ;  /* 0x00581f0006097f89 */ /* 0x00446400000e0000 */
.L_x_1359:
[----:B------:R-:W-:Y:S05]  /*188c0*/  BRA.DIV ~URZ, `(.L_x_1325) ;  /* 0x000023f27f007947 */ /* 0x000fea000b800000 */
[----:B---3--:R3:W2:Y:S02]  /*188d0*/  SHFL.IDX PT, R12, R7, 0x2, 0x181f ;  /* 0x00581f00070c7f89 */ /* 0x0086a400000e0000 */
.L_x_1360:
[----:B------:R-:W-:Y:S01]  /*188e0*/  IADD3 R0, R2, 0x40, RZ ;  /* 0x0000004002007810 */ /* 0x000fe20007ffe0ff */
[----:B------:R-:W-:Y:S01]  /*188f0*/  BSSY B0, `(.L_x_1326) ;  /* 0x0000013000007945 */ /* 0x000fe20003800000 */
[----:B-1----:R-:W-:Y:S02]  /*18900*/  IMAD.MOV.U32 R13, RZ, RZ, R9 ;  /* 0x000000ffff0d7224 */ /* 0x002fe400078e0009 */
        /* <DEDUP_REMOVED lines=17> */
.L_x_1327:
[----:B------:R-:W-:Y:S05]  /*18a20*/  BSYNC B0 ;  /* 0x0000000000007941 */ /* 0x000fea0003800000 */
.L_x_1326:
[----:B------:R-:W-:Y:S05]  /*18a30*/  BRA.DIV ~URZ, `(.L_x_1328) ;  /* 0x000023027f007947 */ /* 0x000fea000b800000 */
[----:B-1----:R1:W3:Y:S04]  /*18a40*/  SHFL.IDX PT, R9, R6, 0x3, 0x181f ;  /* 0x00781f0006097f89 */ /* 0x0022e800000e0000 */
[----:B------:R1:W4:Y:S02]  /*18a50*/  SHFL.IDX PT, R240, R7, 0x3, 0x181f ;  /* 0x00781f0007f07f89 */ /* 0x00032400000e0000 */
.L_x_1361:
[----:B------:R-:W-:Y:S01]  /*18a60*/  IADD3 R2, R2, 0x60, RZ ;  /* 0x0000006002027810 */ /* 0x000fe20007ffe0ff */
[----:B---3--:R-:W-:-:S03]  /*18a70*/  IMAD.MOV.U32 R241, RZ, RZ, R9 ;  /* 0x000000fffff17224 */ /* 0x008fc600078e0009 */
[----:B------:R-:W-:-:S13]  /*18a80*/  ISETP.GE.AND P0, PT, R2, R11, PT ;  /* 0x0000000b0200720c */ /* 0x000fda0003f06270 */
[----:B------:R-:W-:Y:S05]  /*18a90*/  @P0 EXIT ;  /* 0x000000000000094d */ /* 0x000fea0003800000 */
[----:B------:R-:W-:Y:S02]  /*18aa0*/  ISETP.GE.AND P0, PT, R4, c[0x0][0x3c8], PT ;  /* 0x0000f20004007a0c */ /* 0x000fe40003f06270 */
[----:B------:R-:W-:-:S11]  /*18ab0*/  ISETP.GE.AND P1, PT, R5, c[0x0][0x3c8], PT ;  /* 0x0000f20005007a0c */ /* 0x000fd60003f26270 */
[----:B-1----:R-:W-:-:S04]  /*18ac0*/  @!P0 SHF.R.S32.HI R7, RZ, 0x1f, R4 ;  /* 0x0000001fff078819 */ /* 0x002fc80000011404 */
[----:B------:R-:W-:Y:S01]  /*18ad0*/  @!P0 LEA.HI R7, R7, R4, RZ, 0x3 ;  /* 0x0000000407078211 */ /* 0x000fe200078f18ff */
[----:B----4-:R-:W-:-:S03]  /*18ae0*/  @!P1 IMAD.WIDE R4, R5, 0x2, R240 ;  /* 0x0000000205049825 */ /* 0x010fc600078e02f0 */
        /* <DEDUP_REMOVED lines=12> */
.L_x_1216:
[----:B-1----:R-:W-:Y:S01]  /*18bb0*/  IMAD.MOV.U32 R238, RZ, RZ, R15 ;  /* 0x000000ffffee7224 */ /* 0x002fe200078e000f */
[----:B------:R-:W-:Y:S01]  /*18bc0*/  MOV R174, 0x181f ;  /* 0x0000181f00ae7802 */ /* 0x000fe20000000f00 */
[----:B------:R-:W-:Y:S01]  /*18bd0*/  IMAD.MOV.U32 R175, RZ, RZ, RZ ;  /* 0x000000ffffaf7224 */ /* 0x000fe200078e00ff */
[----:B------:R-:W-:Y:S02]  /*18be0*/  MOV R173, 0xffffffff ;  /* 0xffffffff00ad7802 */ /* 0x000fe40000000f00 */
[----:B------:R-:W-:Y:S02]  /*18bf0*/  MOV R172, 0x18c10 ;  /* 0x00018c1000ac7802 */ /* 0x000fe40000000f00 */
[----:B----45:R-:W-:Y:S05]  /*18c00*/  CALL.REL.NOINC `($__internal_5_$__cuda_sm70_shflsync_idx_p) ;  /* 0x0000a76000007944 */ /* 0x030fea0003c00000 */
[----:B--2---:R-:W-:Y:S01]  /*18c10*/  MOV R17, R240 ;  /* 0x000000f000117202 */ /* 0x004fe20000000f00 */
[----:B-1----:R-:W-:Y:S05]  /*18c20*/  BRA `(.L_x_1329) ;  /* 0xfffee97000007947 */ /* 0x002fea000383ffff */
.L_x_1217:
[----:B------:R-:W-:Y:S01]  /*18c30*/  IMAD.MOV.U32 R238, RZ, RZ, R16 ;  /* 0x000000ffffee7224 */ /* 0x000fe200078e0010 */
[----:B------:R-:W-:Y:S01]  /*18c40*/  MOV R174, 0x181f ;  /* 0x0000181f00ae7802 */ /* 0x000fe20000000f00 */
[----:B------:R-:W-:Y:S01]  /*18c50*/  IMAD.MOV.U32 R175, RZ, RZ, RZ ;  /* 0x000000ffffaf7224 */ /* 0x000fe200078e00ff */
[----:B------:R-:W-:-:S02]  /*18c60*/  MOV R173, 0xffffffff ;  /* 0xffffffff00ad7802 */ /* 0x000fc40000000f00 */
[----:B------:R-:W-:Y:S02]  /*18c70*/  MOV R172, 0x18c90 ;  /* 0x00018c9000ac7802 */ /* 0x000fe40000000f00 */
[----:B-12-45:R-:W-:Y:S05]  /*18c80*/  CALL.REL.NOINC `($__internal_5_$__cuda_sm70_shflsync_idx_p) ;  /* 0x0000a6e000007944 */ /* 0x036fea0003c00000 */
[----:B--2---:R-:W-:Y:S01]  /*18c90*/  MOV R20, R240 ;  /* 0x000000f000147202 */ /* 0x004fe20000000f00 */
[----:B-1----:R-:W-:Y:S05]  /*18ca0*/  BRA `(.L_x_1330) ;  /* 0xfffee91000007947 */ /* 0x002fea000383ffff */
.L_x_1220:
[----:B------:R-:W-:Y:S01]  /*18cb0*/  IMAD.MOV.U32 R238, RZ, RZ, R15 ;  /* 0x000000ffffee7224 */ /* 0x000fe200078e000f */
[----:B------:R-:W-:Y:S01]  /*18cc0*/  MOV R174, 0x181f ;  /* 0x0000181f00ae7802 */ /* 0x000fe20000000f00 */
[----:B------:R-:W-:Y:S01]  /*18cd0*/  IMAD.MOV.U32 R175, RZ, RZ, 0x1 ;  /* 0x00000001ffaf7424 */ /* 0x000fe200078e00ff */
[----:B------:R-:W-:Y:S02]  /*18ce0*/  MOV R173, 0xffffffff ;  /* 0xffffffff00ad7802 */ /* 0x000fe40000000f00 */
[----:B------:R-:W-:Y:S02]  /*18cf0*/  MOV R172, 0x18d10 ;  /* 0x00018d1000ac7802 */ /* 0x000fe40000000f00 */
[----:B-1-345:R-:W-:Y:S05]  /*18d00*/  CALL.REL.NOINC `($__internal_5_$__cuda_sm70_shflsync_idx_p) ;  /* 0x0000a66000007944 */ /* 0x03afea0003c00000 */
[----:B--2---:R-:W-:Y:S01]  /*18d10*/  IMAD.MOV.U32 R17, RZ, RZ, R240 ;  /* 0x000000ffff117224 */ /* 0x004fe200078e00f0 */
[----:B-1----:R-:W-:Y:S01]  /*18d20*/  MOV R238, R16 ;  /* 0x0000001000ee7202 */ /* 0x002fe20000000f00 */
[----:B------:R-:W-:Y:S01]  /*18d30*/  IMAD.MOV.U32 R175, RZ, RZ, 0x1 ;  /* 0x00000001ffaf7424 */ /* 0x000fe200078e00ff */
[----:B------:R-:W-:Y:S01]  /*18d40*/  MOV R174, 0x181f ;  /* 0x0000181f00ae7802 */ /* 0x000fe20000000f00 */
[----:B------:R-:W-:Y:S01]  /*18d50*/  IMAD.MOV.U32 R173, RZ, RZ, -0x1 ;  /* 0xffffffffffad7424 */ /* 0x000fe200078e00ff */
[----:B------:R-:W-:-:S02]  /*18d60*/  MOV R172, 0x18d80 ;  /* 0x00018d8000ac7802 */ /* 0x000fc40000000f00 */
[----:B------:R-:W-:Y:S05]  /*18d70*/  CALL.REL.NOINC `($__internal_5_$__cuda_sm70_shflsync_idx_p) ;  /* 0x0000a5f000007944 */ /* 0x000fea0003c00000 */
[----:B--2---:R-:W-:Y:S01]  /*18d80*/  MOV R20, R240 ;  /* 0x000000f000147202 */ /* 0x004fe20000000f00 */
[----:B-1----:R-:W-:Y:S05]  /*18d90*/  BRA `(.L_x_1331) ;  /* 0xfffee9c000007947 */ /* 0x002fea000383ffff */
.L_x_1223:
[----:B------:R-:W-:Y:S01]  /*18da0*/  IMAD.MOV.U32 R238, RZ, RZ, R15 ;  /* 0x000000ffffee7224 */ /* 0x000fe200078e000f */
[----:B------:R-:W-:Y:S01]  /*18db0*/  MOV R174, 0x181f ;  /* 0x0000181f00ae7802 */ /* 0x000fe20000000f00 */
[----:B------:R-:W-:Y:S01]  /*18dc0*/  IMAD.MOV.U32 R175, RZ, RZ, 0x2 ;  /* 0x00000002ffaf7424 */ /* 0x000fe200078e00ff */
[----:B------:R-:W-:-:S02]  /*18dd0*/  MOV R173, 0xffffffff ;  /* 0xffffffff00ad7802 */ /* 0x000fc40000000f00 */
[----:B------:R-:W-:Y:S02]  /*18de0*/  MOV R172, 0x18e00 ;  /* 0x00018e0000ac7802 */ /* 0x000fe40000000f00 */
[----:B-12-45:R-:W-:Y:S05]  /*18df0*/  CALL.REL.NOINC `($__internal_5_$__cuda_sm70_shflsync_idx_p) ;  /* 0x0000a57000007944 */ /* 0x036fea0003c00000 */
[----:B--2---:R-:W-:Y:S01]  /*18e00*/  MOV R17, R240 ;  /* 0x000000f000117202 */ /* 0x004fe20000000f00 */
[----:B-1----:R-:W-:Y:S05]  /*18e10*/  BRA `(.L_x_1332) ;  /* 0xfffeeac000007947 */ /* 0x002fea000383ffff */
.L_x_1224:
[----:B------:R-:W-:Y:S01]  /*18e20*/  IMAD.MOV.U32 R238, RZ, RZ, R16 ;  /* 0x000000ffffee7224 */ /* 0x000fe200078e0010 */
[----:B------:R-:W-:Y:S01]  /*18e30*/  MOV R174, 0x181f ;  /* 0x0000181f00ae7802 */ /* 0x000fe20000000f00 */
[----:B------:R-:W-:Y:S01]  /*18e40*/  IMAD.MOV.U32 R175, RZ, RZ, 0x2 ;  /* 0x00000002ffaf7424 */ /* 0x000fe200078e00ff */
[----:B------:R-:W-:Y:S02]  /*18e50*/  MOV R173, 0xffffffff ;  /* 0xffffffff00ad7802 */ /* 0x000fe40000000f00 */
[----:B------:R-:W-:Y:S02]  /*18e60*/  MOV R172, 0x18e80 ;  /* 0x00018e8000ac7802 */ /* 0x000fe40000000f00 */
[----:B-12345:R-:W-:Y:S05]  /*18e70*/  CALL.REL.NOINC `($__internal_5_$__cuda_sm70_shflsync_idx_p) ;  /* 0x0000a4f000007944 */ /* 0x03efea0003c00000 */
[----:B--2---:R-:W-:Y:S01]  /*18e80*/  MOV R20, R240 ;  /* 0x000000f000147202 */ /* 0x004fe20000000f00 */
[----:B-1----:R-:W-:Y:S05]  /*18e90*/  BRA `(.L_x_1333) ;  /* 0xfffeea6000007947 */ /* 0x002fea000383ffff */
.L_x_1227:
[----:B------:R-:W-:Y:S01]  /*18ea0*/  IMAD.MOV.U32 R238, RZ, RZ, R15 ;  /* 0x000000ffffee7224 */ /* 0x000fe200078e000f */
[----:B------:R-:W-:Y:S01]  /*18eb0*/  MOV R174, 0x181f ;  /* 0x0000181f00ae7802 */ /* 0x000fe20000000f00 */
[----:B------:R-:W-:Y:S01]  /*18ec0*/  IMAD.MOV.U32 R175, RZ, RZ, 0x3 ;  /* 0x00000003ffaf7424 */ /* 0x000fe200078e00ff */
[----:B------:R-:W-:-:S02]  /*18ed0*/  MOV R173, 0xffffffff ;  /* 0xffffffff00ad7802 */ /* 0x000fc40000000f00 */
[----:B------:R-:W-:Y:S02]  /*18ee0*/  MOV R172, 0x18f00 ;  /* 0x00018f0000ac7802 */ /* 0x000fe40000000f00 */
[----:B-12345:R-:W-:Y:S05]  /*18ef0*/  CALL.REL.NOINC `($__internal_5_$__cuda_sm70_shflsync_idx_p) ;  /* 0x0000a47000007944 */ /* 0x03efea0003c00000 */
[----:B--2---:R-:W-:Y:S01]  /*18f00*/  IMAD.MOV.U32 R15, RZ, RZ, R240 ;  /* 0x000000ffff0f7224 */ /* 0x004fe200078e00f0 */
[----:B-1----:R-:W-:Y:S01]  /*18f10*/  MOV R238, R16 ;  /* 0x0000001000ee7202 */ /* 0x002fe20000000f00 */
[----:B------:R-:W-:Y:S01]  /*18f20*/  IMAD.MOV.U32 R175, RZ, RZ, 0x3 ;  /* 0x00000003ffaf7424 */ /* 0x000fe200078e00ff */
[----:B------:R-:W-:Y:S01]  /*18f30*/  MOV R174, 0x181f ;  /* 0x0000181f00ae7802 */ /* 0x000fe20000000f00 */
[----:B------:R-:W-:Y:S01]  /*18f40*/  IMAD.MOV.U32 R173, RZ, RZ, -0x1 ;  /* 0xffffffffffad7424 */ /* 0x000fe200078e00ff */
[----:B------:R-:W-:Y:S02]  /*18f50*/  MOV R172, 0x18f70 ;  /* 0x00018f7000ac7802 */ /* 0x000fe40000000f00 */
[----:B------:R-:W-:Y:S05]  /*18f60*/  CALL.REL.NOINC `($__internal_5_$__cuda_sm70_shflsync_idx_p) ;  /* 0x0000a40000007944 */ /* 0x000fea0003c00000 */
[----:B-12---:R-:W-:Y:S05]  /*18f70*/  BRA `(.L_x_1334) ;  /* 0xfffeeb1000007947 */ /* 0x006fea000383ffff */
.L_x_1230:
[----:B------:R-:W-:Y:S01]  /*18f80*/  IMAD.MOV.U32 R238, RZ, RZ, R15 ;  /* 0x000000ffffee7224 */ /* 0x000fe200078e000f */
[----:B------:R-:W-:Y:S01]  /*18f90*/  MOV R174, 0x181f ;  /* 0x0000181f00ae7802 */ /* 0x000fe20000000f00 */
[----:B------:R-:W-:Y:S01]  /*18fa0*/  IMAD.MOV.U32 R175, RZ, RZ, RZ ;  /* 0x000000ffffaf7224 */ /* 0x000fe200078e00ff */
[----:B------:R-:W-:Y:S02]  /*18fb0*/  MOV R173, 0xffffffff ;  /* 0xffffffff00ad7802 */ /* 0x000fe40000000f00 */
[----:B------:R-:W-:-:S02]  /*18fc0*/  MOV R172, 0x18fe0 ;  /* 0x00018fe000ac7802 */ /* 0x000fc40000000f00 */
[----:B------:R-:W-:Y:S05]  /*18fd0*/  CALL.REL.NOINC `($__internal_5_$__cuda_sm70_shflsync_idx_p) ;  /* 0x0000a39000007944 */ /* 0x000fea0003c00000 */
[----:B--2---:R-:W-:Y:S01]  /*18fe0*/  MOV R17, R240 ;  /* 0x000000f000117202 */ /* 0x004fe20000000f00 */
[----:B-1----:R-:W-:Y:S05]  /*18ff0*/  BRA `(.L_x_1335) ;  /* 0xfffef8d000007947 */ /* 0x002fea000383ffff */
.L_x_1231:
[----:B------:R-:W-:Y:S01]  /*19000*/  IMAD.MOV.U32 R238, RZ, RZ, R7 ;  /* 0x000000ffffee7224 */ /* 0x000fe200078e0007 */
[----:B------:R-:W-:Y:S01]  /*19010*/  MOV R174, 0x181f ;  /* 0x0000181f00ae7802 */ /* 0x000fe20000000f00 */
[----:B------:R-:W-:Y:S01]  /*19020*/  IMAD.MOV.U32 R175, RZ, RZ, RZ ;  /* 0x000000ffffaf7224 */ /* 0x000fe200078e00ff */
[----:B------:R-:W-:-:S02]  /*19030*/  MOV R173, 0xffffffff ;  /* 0xffffffff00ad7802 */ /* 0x000fc40000000f00 */
[----:B------:R-:W-:Y:S02]  /*19040*/  MOV R172, 0x19060 ;  /* 0x0001906000ac7802 */ /* 0x000fe40000000f00 */
[----:B-12---:R-:W-:Y:S05]  /*19050*/  CALL.REL.NOINC `($__internal_5_$__cuda_sm70_shflsync_idx_p) ;  /* 0x0000a31000007944 */ /* 0x006fea0003c00000 */
[C---:B------:R-:W-:Y:S01]  /*19060*/  IMAD.SHL.U32 R9, R223.reuse, 0x2, RZ ;  /* 0x00000002df097824 */ /* 0x040fe200078e00ff */
[----:B------:R-:W-:Y:S01]  /*19070*/  SHF.L.U64.HI R8, R223, 0x1, R140 ;  /* 0x00000001df087819 */ /* 0x000fe2000001028c */
[C---:B------:R-:W-:Y:S01]  /*19080*/  IMAD.SHL.U32 R11, R230.reuse, 0x2, RZ ;  /* 0x00000002e60b7824 */ /* 0x040fe200078e00ff */
[----:B------:R-:W-:Y:S01]  /*19090*/  SHF.L.U64.HI R10, R230, 0x1, R227 ;  /* 0x00000001e60a7819 */ /* 0x000fe200000102e3 */
[C---:B------:R-:W-:Y:S01]  /*190a0*/  IMAD.SHL.U32 R13, R205.reuse, 0x2, RZ ;  /* 0x00000002cd0d7824 */ /* 0x040fe200078e00ff */
[C---:B--2---:R-:W-:Y:S01]  /*190b0*/  IADD3 R20, P0, R240.reuse, R9, RZ ;  /* 0x00000009f0147210 */ /* 0x044fe20007f1e0ff */
[----:B-1----:R-:W-:Y:S01]  /*190c0*/  IMAD.MOV.U32 R238, RZ, RZ, R15 ;  /* 0x000000ffffee7224 */ /* 0x002fe200078e000f */
[----:B------:R-:W-:Y:S01]  /*190d0*/  SHF.L.U64.HI R12, R205, 0x1, R202 ;  /* 0x00000001cd0c7819 */ /* 0x000fe200000102ca */
[----:B------:R-:W-:Y:S01]  /*190e0*/  IMAD.MOV.U32 R175, RZ, RZ, 0x1 ;  /* 0x00000001ffaf7424 */ /* 0x000fe200078e00ff */
[----:B------:R-:W-:Y:S01]  /*190f0*/  ISETP.GE.AND P3, PT, R229, c[0x0][0x1d4], PT ;  /* 0x00007500e5007a0c */ /* 0x000fe20003f66270 */
[C---:B------:R-:W-:Y:S01]  /*19100*/  IMAD.X R21, R17.reuse, 0x1, R8, P0 ;  /* 0x0000000111157824 */ /* 0x040fe200000e0608 */
[C---:B------:R-:W-:Y:S01]  /*19110*/  IADD3 R18, P0, R240.reuse, R11, RZ ;  /* 0x0000000bf0127210 */ /* 0x040fe20007f1e0ff */
[----:B------:R-:W-:Y:S01]  /*19120*/  IMAD.MOV.U32 R174, RZ, RZ, 0x181f ;  /* 0x0000181fffae7424 */ /* 0x000fe200078e00ff */
[----:B------:R-:W-:Y:S01]  /*19130*/  SEL R14, RZ, 0x10, P3 ;  /* 0x00000010ff0e7807 */ /* 0x000fe20001800000 */
[----:B------:R-:W-:Y:S01]  /*19140*/  IMAD.MOV.U32 R173, RZ, RZ, -0x1 ;  /* 0xffffffffffad7424 */ /* 0x000fe200078e00ff */
[----:B------:R-:W-:Y:S01]  /*19150*/  MOV R172, 0x19220 ;  /* 0x0001922000ac7802 */ /* 0x000fe20000000f00 */
[----:B------:R-:W-:Y:S01]  /*19160*/  IMAD.X R19, R17, 0x1, R10, P0 ;  /* 0x0000000111137824 */ /* 0x000fe200000e060a */
[----:B------:R-:W-:-:S05]  /*19170*/  IADD3 R22, P0, R240, R13, RZ ;  /* 0x0000000df0167210 */ /* 0x000fca0007f1e0ff */
[----:B------:R-:W-:Y:S01]  /*19180*/  IMAD.X R23, R17, 0x1, R12, P0 ;  /* 0x0000000111177824 */ /* 0x000fe200000e060c */
[----:B------:R-:W-:-:S04]  /*19190*/  ISETP.GE.AND P0, PT, R223, c[0x0][0x1d4], PT ;  /* 0x00007500df007a0c */ /* 0x000fc80003f06270 */
[----:B------:R-:W-:-:S09]  /*191a0*/  SEL R16, RZ, 0x10, P0 ;  /* 0x00000010ff107807 */ /* 0x000fd20000000000 */
[----:B------:R-:W-:Y:S01]  /*191b0*/  @!PT LDS RZ, [RZ] ;  /* 0x00000000fffff984 */ /* 0x000fe20000000800 */
[----:B------:R-:W-:Y:S01]  /*191c0*/  @!PT LDS RZ, [RZ] ;  /* 0x00000000fffff984 */ /* 0x000fe20000000800 */
[----:B------:R-:W-:Y:S01]  /*191d0*/  @!PT LDS RZ, [RZ] ;  /* 0x00000000fffff984 */ /* 0x000fe20000000800 */
[----:B------:R1:W-:Y:S04]  /*191e0*/  LDGSTS.E.BYPASS.LTC128B.128 [R141+0x12100], [R20.64], !P0 ;  /* 0x12100000148d7fae */ /* 0x0003e8000c101d46 */
[----:B------:R1:W-:Y:S04]  /*191f0*/  LDGSTS.E.BYPASS.LTC128B.128 [R141+0x14100], [R18.64], !P3 ;  /* 0x14100000128d7fae */ /* 0x0003e8000d901d46 */
[----:B------:R1:W-:Y:S02]  /*19200*/  LDGSTS.E.BYPASS.LTC128B.128 [R141+0x16100], [R22.64], !P6 ;  /* 0x16100000168d7fae */ /* 0x0003e4000f101d46 */
[----:B-1----:R-:W-:Y:S05]  /*19210*/  CALL.REL.NOINC `($__internal_5_$__cuda_sm70_shflsync_idx_p) ;  /* 0x0000a15000007944 */ /* 0x002fea0003c00000 */
[----:B--2---:R-:W-:Y:S01]  /*19220*/  IMAD.MOV.U32 R15, RZ, RZ, R240 ;  /* 0x000000ffff0f7224 */ /* 0x004fe200078e00f0 */
[----:B-1----:R-:W-:Y:S01]  /*19230*/  MOV R238, R7 ;  /* 0x0000000700ee7202 */ /* 0x002fe20000000f00 */
[----:B------:R-:W-:Y:S01]  /*19240*/  IMAD.MOV.U32 R175, RZ, RZ, 0x1 ;  /* 0x00000001ffaf7424 */ /* 0x000fe200078e00ff */
[----:B------:R-:W-:Y:S01]  /*19250*/  MOV R174, 0x181f ;  /* 0x0000181f00ae7802 */ /* 0x000fe20000000f00 */
[----:B------:R-:W-:Y:S01]  /*19260*/  IMAD.MOV.U32 R173, RZ, RZ, -0x1 ;  /* 0xffffffffffad7424 */ /* 0x000fe200078e00ff */
[----:B------:R-:W-:-:S02]  /*19270*/  MOV R172, 0x19290 ;  /* 0x0001929000ac7802 */ /* 0x000fc40000000f00 */
[----:B------:R-:W-:Y:S05]  /*19280*/  CALL.REL.NOINC `($__internal_5_$__cuda_sm70_shflsync_idx_p) ;  /* 0x0000a0e000007944 */ /* 0x000fea0003c00000 */
[----:B-12---:R-:W-:Y:S05]  /*19290*/  BRA `(.L_x_1336) ;  /* 0xfffef7a000007947 */ /* 0x006fea000383ffff */
.L_x_1235:
[----:B------:R-:W-:Y:S01]  /*192a0*/  IMAD.MOV.U32 R238, RZ, RZ, R17 ;  /* 0x000000ffffee7224 */ /* 0x000fe200078e0011 */
[----:B------:R-:W-:Y:S01]  /*192b0*/  MOV R174, 0x181f ;  /* 0x0000181f00ae7802 */ /* 0x000fe20000000f00 */
[----:B------:R-:W-:Y:S01]  /*192c0*/  IMAD.MOV.U32 R175, RZ, RZ, RZ ;  /* 0x000000ffffaf7224 */ /* 0x000fe200078e00ff */
[----:B------:R-:W-:-:S02]  /*192d0*/  MOV R173, 0xffffffff ;  /* 0xffffffff00ad7802 */ /* 0x000fc40000000f00 */
[----:B------:R-:W-:Y:S02]  /*192e0*/  MOV R172, 0x19300 ;  /* 0x0001930000ac7802 */ /* 0x000fe40000000f00 */
[----:B-12345:R-:W-:Y:S05]  /*192f0*/  CALL.REL.NOINC `($__internal_5_$__cuda_sm70_shflsync_idx_p) ;  /* 0x0000a07000007944 */ /* 0x03efea0003c00000 */
[----:B--2---:R-:W-:Y:S01]  /*19300*/  MOV R19, R240 ;  /* 0x000000f000137202 */ /* 0x004fe20000000f00 */
[----:B-1----:R-:W-:Y:S05]  /*19310*/  BRA `(.L_x_1337) ;  /* 0xfffefb5000007947 */ /* 0x002fea000383ffff */
.L_x_1236:
[----:B------:R-:W-:Y:S01]  /*19320*/  IMAD.MOV.U32 R238, RZ, RZ, R0 ;  /* 0x000000ffffee7224 */ /* 0x000fe200078e0000 */
[----:B------:R-:W-:Y:S01]  /*19330*/  MOV R174, 0x181f ;  /* 0x0000181f00ae7802 */ /* 0x000fe20000000f00 */
[----:B------:R-:W-:Y:S01]  /*19340*/  IMAD.MOV.U32 R175, RZ, RZ, RZ ;  /* 0x000000ffffaf7224 */ /* 0x000fe200078e00ff */
[----:B------:R-:W-:Y:S02]  /*19350*/  MOV R173, 0xffffffff ;  /* 0xffffffff00ad7802 */ /* 0x000fe40000000f00 */
[----:B------:R-:W-:Y:S02]  /*19360*/  MOV R172, 0x19380 ;  /* 0x0001938000ac7802 */ /* 0x000fe40000000f00 */
[----:B-12345:R-:W-:Y:S05]  /*19370*/  CALL.REL.NOINC `($__internal_5_$__cuda_sm70_shflsync_idx_p) ;  /* 0x00009ff000007944 */ /* 0x03efea0003c00000 */
[C---:B------:R-:W-:Y:S01]  /*19380*/  IMAD.SHL.U32 R5, R223.reuse, 0x2, RZ ;  /* 0x00000002df057824 */ /* 0x040fe200078e00ff */
[----:B------:R-:W-:Y:S01]  /*19390*/  SHF.L.U64.HI R2, R223, 0x1, R140 ;  /* 0x00000001df027819 */ /* 0x000fe2000001028c */
[C---:B------:R-:W-:Y:S01]  /*193a0*/  IMAD.SHL.U32 R9, R230.reuse, 0x2, RZ ;  /* 0x00000002e6097824 */ /* 0x040fe200078e00ff */
[----:B------:R-:W-:Y:S01]  /*193b0*/  SHF.L.U64.HI R8, R230, 0x1, R227 ;  /* 0x00000001e6087819 */ /* 0x000fe200000102e3 */
[----:B------:R-:W-:Y:S01]  /*193c0*/  IMAD.SHL.U32 R11, R205, 0x2, RZ ;  /* 0x00000002cd0b7824 */ /* 0x000fe200078e00ff */
[C---:B--2---:R-:W-:Y:S01]  /*193d0*/  IADD3 R26, P0, R240.reuse, R5, RZ ;  /* 0x00000005f01a7210 */ /* 0x044fe20007f1e0ff */
[----:B-1----:R-:W-:Y:S01]  /*193e0*/  IMAD.MOV.U32 R238, RZ, RZ, R17 ;  /* 0x000000ffffee7224 */ /* 0x002fe200078e0011 */
[----:B------:R-:W-:Y:S01]  /*193f0*/  ISETP.GE.AND P4, PT, R223, c[0x0][0x1d4], PT ;  /* 0x00007500df007a0c */ /* 0x000fe20003f86270 */
[----:B------:R-:W-:Y:S01]  /*19400*/  IMAD.MOV.U32 R175, RZ, RZ, 0x1 ;  /* 0x00000001ffaf7424 */ /* 0x000fe200078e00ff */
[----:B------:R-:W-:Y:S01]  /*19410*/  ISETP.GE.AND P3, PT, R229, c[0x0][0x1d4], PT ;  /* 0x00007500e5007a0c */ /* 0x000fe20003f66270 */
[----:B------:R-:W-:Y:S01]  /*19420*/  IMAD.X R27, R19, 0x1, R2, P0 ;  /* 0x00000001131b7824 */ /* 0x000fe200000e0602 */
[C---:B------:R-:W-:Y:S01]  /*19430*/  IADD3 R24, P0, R240.reuse, R9, RZ ;  /* 0x00000009f0187210 */ /* 0x040fe20007f1e0ff */
[----:B------:R-:W-:Y:S01]  /*19440*/  IMAD.MOV.U32 R174, RZ, RZ, 0x181f ;  /* 0x0000181fffae7424 */ /* 0x000fe200078e00ff */
[----:B------:R-:W-:Y:S01]  /*19450*/  SHF.L.U64.HI R10, R205, 0x1, R202 ;  /* 0x00000001cd0a7819 */ /* 0x000fe200000102ca */
[----:B------:R-:W-:Y:S01]  /*19460*/  IMAD.MOV.U32 R173, RZ, RZ, -0x1 ;  /* 0xffffffffffad7424 */ /* 0x000fe200078e00ff */
[----:B------:R-:W-:Y:S01]  /*19470*/  SEL R18, RZ, 0x10, P4 ;  /* 0x00000010ff127807 */ /* 0x000fe20002000000 */
[----:B------:R-:W-:Y:S01]  /*19480*/  IMAD.X R25, R19, 0x1, R8, P0 ;  /* 0x0000000113197824 */ /* 0x000fe200000e0608 */
[----:B------:R-:W-:-:S02]  /*19490*/  IADD3 R32, P0, R240, R11, RZ ;  /* 0x0000000bf0207210 */ /* 0x000fc40007f1e0ff */
[----:B------:R-:W-:Y:S01]  /*194a0*/  SEL R16, RZ, 0x10, P3 ;  /* 0x00000010ff107807 */ /* 0x000fe20001800000 */
[----:B------:R-:W-:Y:S01]  /*194b0*/  @!PT LDS RZ, [RZ] ;  /* 0x00000000fffff984 */ /* 0x000fe20000000800 */
[----:B------:R-:W-:Y:S01]  /*194c0*/  @!PT LDS RZ, [RZ] ;  /* 0x00000000fffff984 */ /* 0x000fe20000000800 */
[----:B------:R-:W-:Y:S01]  /*194d0*/  @!PT LDS RZ, [RZ] ;  /* 0x00000000fffff984 */ /* 0x000fe20000000800 */
[----:B------:R1:W-:Y:S01]  /*194e0*/  LDGSTS.E.BYPASS.LTC128B.128 [R203+0x6000], [R26.64], !P4 ;  /* 0x060000001acb7fae */ /* 0x0003e2000e101d46 */
[----:B------:R-:W-:Y:S01]  /*194f0*/  MOV R172, 0x19540 ;  /* 0x0001954000ac7802 */ /* 0x000fe20000000f00 */
[----:B------:R-:W-:Y:S02]  /*19500*/  IMAD.X R33, R19, 0x1, R10, P0 ;  /* 0x0000000113217824 */ /* 0x000fe400000e060a */
        /* <DEDUP_REMOVED lines=11> */
.L_x_1247:
[----:B------:R-:W-:Y:S01]  /*195c0*/  IMAD.MOV.U32 R238, RZ, RZ, R11 ;  /* 0x000000ffffee7224 */ /* 0x000fe200078e000b */
[----:B------:R-:W-:Y:S01]  /*195d0*/  MOV R174, 0x181f ;  /* 0x0000181f00ae7802 */ /* 0x000fe20000000f00 */
[----:B------:R-:W-:Y:S01]  /*195e0*/  IMAD.MOV.U32 R175, RZ, RZ, RZ ;  /* 0x000000ffffaf7224 */ /* 0x000fe200078e00ff */
[----:B------:R-:W-:-:S02]  /*195f0*/  MOV R173, 0xffffffff ;  /* 0xffffffff00ad7802 */ /* 0x000fc40000000f00 */
[----:B------:R-:W-:Y:S02]  /*19600*/  MOV R172, 0x19620 ;  /* 0x0001962000ac7802 */ /* 0x000fe40000000f00 */
[----:B------:R-:W-:Y:S05]  /*19610*/  CALL.REL.NOINC `($__internal_5_$__cuda_sm70_shflsync_idx_p) ;  /* 0x00009d5000007944 */ /* 0x000fea0003c00000 */
[----:B--2---:R-:W-:Y:S01]  /*19620*/  MOV R13, R240 ;  /* 0x000000f0000d7202 */ /* 0x004fe20000000f00 */
[----:B-1----:R-:W-:Y:S05]  /*19630*/  BRA `(.L_x_1339) ;  /* 0xffff254000007947 */ /* 0x002fea000383ffff */
.L_x_1248:
[----:B------:R-:W-:Y:S01]  /*19640*/  IMAD.MOV.U32 R238, RZ, RZ, R3 ;  /* 0x000000ffffee7224 */ /* 0x000fe200078e0003 */
[----:B------:R-:W-:Y:S01]  /*19650*/  MOV R174, 0x181f ;  /* 0x0000181f00ae7802 */ /* 0x000fe20000000f00 */
[----:B------:R-:W-:Y:S01]  /*19660*/  IMAD.MOV.U32 R175, RZ, RZ, RZ ;  /* 0x000000ffffaf7224 */ /* 0x000fe200078e00ff */
[----:B------:R-:W-:Y:S02]  /*19670*/  MOV R173, 0xffffffff ;  /* 0xffffffff00ad7802 */ /* 0x000fe40000000f00 */
[----:B------:R-:W-:Y:S02]  /*19680*/  MOV R172, 0x196a0 ;  /* 0x000196a000ac7802 */ /* 0x000fe40000000f00 */
[----:B-12---:R-:W-:Y:S05]  /*19690*/  CALL.REL.NOINC `($__internal_5_$__cuda_sm70_shflsync_idx_p) ;  /* 0x00009cd000007944 */ /* 0x006fea0003c00000 */
[C---:B------:R-:W-:Y:S01]  /*196a0*/  IMAD.SHL.U32 R5, R223.reuse, 0x2, RZ ;  /* 0x00000002df057824 */ /* 0x040fe200078e00ff */
[C---:B------:R-:W-:Y:S01]  /*196b0*/  SHF.L.U64.HI R4, R223.reuse, 0x1, R140 ;  /* 0x00000001df047819 */ /* 0x040fe2000001028c */
[----:B------:R-:W-:Y:S01]  /*196c0*/  IMAD.SHL.U32 R7, R230, 0x2, RZ ;  /* 0x00000002e6077824 */ /* 0x000fe200078e00ff */
[----:B------:R-:W-:Y:S01]  /*196d0*/  ISETP.GE.AND P4, PT, R223, c[0x0][0x1d4], PT ;  /* 0x00007500df007a0c */ /* 0x000fe20003f86270 */
[----:B------:R-:W-:Y:S01]  /*196e0*/  IMAD.SHL.U32 R9, R205, 0x2, RZ ;  /* 0x00000002cd097824 */ /* 0x000fe200078e00ff */
[----:B--2---:R-:W-:Y:S01]  /*196f0*/  IADD3 R16, P0, R240, R5, RZ ;  /* 0x00000005f0107210 */ /* 0x004fe20007f1e0ff */
[----:B-1----:R-:W-:Y:S01]  /*19700*/  IMAD.MOV.U32 R238, RZ, RZ, R11 ;  /* 0x000000ffffee7224 */ /* 0x002fe200078e000b */
[----:B------:R-:W-:Y:S01]  /*19710*/  ISETP.GE.AND P3, PT, R229, c[0x0][0x1d4], PT ;  /* 0x00007500e5007a0c */ /* 0x000fe20003f66270 */
[----:B------:R-:W-:Y:S01]  /*19720*/  IMAD.MOV.U32 R175, RZ, RZ, 0x1 ;  /* 0x00000001ffaf7424 */ /* 0x000fe200078e00ff */
[----:B------:R-:W-:Y:S01]  /*19730*/  SHF.L.U64.HI R6, R230, 0x1, R227 ;  /* 0x00000001e6067819 */ /* 0x000fe200000102e3 */
[----:B------:R-:W-:Y:S01]  /*19740*/  IMAD.X R17, R13, 0x1, R4, P0 ;  /* 0x000000010d117824 */ /* 0x000fe200000e0604 */
[C---:B------:R-:W-:Y:S01]  /*19750*/  IADD3 R14, P2, R240.reuse, R7, RZ ;  /* 0x00000007f00e7210 */ /* 0x040fe20007f5e0ff */
[----:B------:R-:W-:Y:S01]  /*19760*/  IMAD.MOV.U32 R174, RZ, RZ, 0x181f ;  /* 0x0000181fffae7424 */ /* 0x000fe200078e00ff */
[----:B------:R-:W-:Y:S01]  /*19770*/  SHF.L.U64.HI R8, R205, 0x1, R202 ;  /* 0x00000001cd087819 */ /* 0x000fe200000102ca */
[----:B------:R-:W-:Y:S01]  /*19780*/  IMAD.MOV.U32 R173, RZ, RZ, -0x1 ;  /* 0xffffffffffad7424 */ /* 0x000fe200078e00ff */
[----:B------:R-:W-:Y:S01]  /*19790*/  IADD3 R18, P0, R240, R9, RZ ;  /* 0x00000009f0127210 */ /* 0x000fe20007f1e0ff */
[----:B------:R-:W-:Y:S01]  /*197a0*/  IMAD.X R15, R13, 0x1, R6, P2 ;  /* 0x000000010d0f7824 */ /* 0x000fe200010e0606 */
[----:B------:R-:W-:Y:S01]  /*197b0*/  @!PT LDS RZ, [RZ] ;  /* 0x00000000fffff984 */ /* 0x000fe20000000800 */
[----:B------:R-:W-:Y:S01]  /*197c0*/  @!PT LDS RZ, [RZ] ;  /* 0x00000000fffff984 */ /* 0x000fe20000000800 */
[----:B------:R-:W-:Y:S01]  /*197d0*/  @!PT LDS RZ, [RZ] ;  /* 0x00000000fffff984 */ /* 0x000fe20000000800 */
[----:B------:R1:W-:Y:S01]  /*197e0*/  LDGSTS.E.BYPASS.LTC128B.128 [R141+0xc100], [R16.64], !P4 ;  /* 0x0c100000108d7fae */ /* 0x0003e2000e101d46 */
[----:B------:R-:W-:-:S02]  /*197f0*/  SEL R12, RZ, 0x10, P4 ;  /* 0x00000010ff0c7807 */ /* 0x000fc40002000000 */
[----:B------:R-:W-:Y:S01]  /*19800*/  IMAD.X R19, R13, 0x1, R8, P0 ;  /* 0x000000010d137824 */ /* 0x000fe200000e0608 */
[----:B------:R1:W-:Y:S01]  /*19810*/  LDGSTS.E.BYPASS.LTC128B.128 [R141+0xe100], [R14.64], !P3 ;  /* 0x0e1000000e8d7fae */ /* 0x0003e2000d901d46 */
[----:B------:R-:W-:Y:S02]  /*19820*/  SEL R10, RZ, 0x10, P3 ;  /* 0x00000010ff0a7807 */ /* 0x000fe40001800000 */
[----:B------:R-:W-:Y:S01]  /*19830*/  MOV R172, 0x19860 ;  /* 0x0001986000ac7802 */ /* 0x000fe20000000f00 */
[----:B------:R1:W-:Y:S04]  /*19840*/  LDGSTS.E.BYPASS.LTC128B.128 [R141+0x10100], [R18.64], !P6 ;  /* 0x10100000128d7fae */ /* 0x0003e8000f101d46 */
        /* <DEDUP_REMOVED lines=9> */
.L_x_1256:
[----:B------:R-:W-:Y:S01]  /*198e0*/  MOV R174, 0x181f ;  /* 0x0000181f00ae7802 */ /* 0x000fe20000000f00 */
[----:B------:R-:W-:Y:S01]  /*198f0*/  IMAD.MOV.U32 R238, RZ, RZ, R4 ;  /* 0x000000ffffee7224 */ /* 0x000fe200078e0004 */
[----:B------:R-:W-:Y:S01]  /*19900*/  MOV R173, 0xffffffff ;  /* 0xffffffff00ad7802 */ /* 0x000fe20000000f00 */
[----:B------:R-:W-:Y:S01]  /*19910*/  IMAD.MOV.U32 R175, RZ, RZ, RZ ;  /* 0x000000ffffaf7224 */ /* 0x000fe200078e00ff */
[----:B------:R-:W-:Y:S02]  /*19920*/  MOV R172, 0x19940 ;  /* 0x0001994000ac7802 */ /* 0x000fe40000000f00 */
[----:B--234-:R-:W-:Y:S05]  /*19930*/  CALL.REL.NOINC `($__internal_5_$__cuda_sm70_shflsync_idx_p) ;  /* 0x00009a3000007944 */ /* 0x01cfea0003c00000 */
[----:B--2---:R-:W-:Y:S01]  /*19940*/  MOV R6, R240 ;  /* 0x000000f000067202 */ /* 0x004fe20000000f00 */
[----:B-1----:R-:W-:-:S05]  /*19950*/  BRA `(.L_x_1341) ;  /* 0xffff2a5000007947 */ /* 0x002fca000383ffff */
.L_x_1257:
[----:B------:R-:W-:Y:S01]  /*19960*/  MOV R174, 0x181f ;  /* 0x0000181f00ae7802 */ /* 0x000fe20000000f00 */
[----:B------:R-:W-:Y:S01]  /*19970*/  IMAD.MOV.U32 R238, RZ, RZ, R3 ;  /* 0x000000ffffee7224 */ /* 0x000fe200078e0003 */
[----:B------:R-:W-:Y:S01]  /*19980*/  MOV R173, 0xffffffff ;  /* 0xffffffff00ad7802 */ /* 0x000fe20000000f00 */
[----:B------:R-:W-:Y:S01]  /*19990*/  IMAD.MOV.U32 R175, RZ, RZ, RZ ;  /* 0x000000ffffaf7224 */ /* 0x000fe200078e00ff */
[----:B------:R-:W-:Y:S02]  /*199a0*/  MOV R172, 0x199c0 ;  /* 0x000199c000ac7802 */ /* 0x000fe40000000f00 */
[----:B-1234-:R-:W-:Y:S05]  /*199b0*/  CALL.REL.NOINC `($__internal_5_$__cuda_sm70_shflsync_idx_p) ;  /* 0x000099b000007944 */ /* 0x01efea0003c00000 */
[----:B--2---:R-:W-:Y:S01]  /*199c0*/  IADD3 R10, P0, R240, R236, RZ ;  /* 0x000000ecf00a7210 */ /* 0x004fe20007f1e0ff */
[----:B------:R-:W-:Y:S01]  /*199d0*/  IMAD R5, R222, 0x6000, R203 ;  /* 0x00006000de057824 */ /* 0x000fe200078e02cb */
[----:B------:R-:W-:Y:S01]  /*199e0*/  ISETP.GE.AND P2, PT, R229, c[0x0][0x1d4], PT ;  /* 0x00007500e5007a0c */ /* 0x000fe20003f46270 */
[----:B-1----:R-:W-:Y:S01]  /*199f0*/  IMAD.MOV.U32 R175, RZ, RZ, 0x1 ;  /* 0x00000001ffaf7424 */ /* 0x002fe200078e00ff */
[----:B------:R-:W-:Y:S01]  /*19a00*/  MOV R238, R4 ;  /* 0x0000000400ee7202 */ /* 0x000fe20000000f00 */
[----:B------:R-:W-:Y:S01]  /*19a10*/  IMAD.X R11, R6, 0x1, R237, P0 ;  /* 0x00000001060b7824 */ /* 0x000fe200000e06ed */
[----:B------:R-:W-:Y:S01]  /*19a20*/  IADD3 R8, P0, R240, R234, RZ ;  /* 0x000000eaf0087210 */ /* 0x000fe20007f1e0ff */
[----:B------:R-:W-:Y:S01]  /*19a30*/  IMAD.MOV.U32 R174, RZ, RZ, 0x181f ;  /* 0x0000181fffae7424 */ /* 0x000fe200078e00ff */
[----:B------:R-:W-:Y:S02]  /*19a40*/  MOV R173, 0xffffffff ;  /* 0xffffffff00ad7802 */ /* 0x000fe40000000f00 */
[----:B------:R-:W-:Y:S01]  /*19a50*/  MOV R172, 0x19b20 ;  /* 0x00019b2000ac7802 */ /* 0x000fe20000000f00 */
[----:B------:R-:W-:Y:S01]  /*19a60*/  IMAD.X R9, R6, 0x1, R235, P0 ;  /* 0x0000000106097824 */ /* 0x000fe200000e06eb */
[----:B------:R-:W-:Y:S05]  /*19a70*/  IADD3 R12, P0, R240, R231, RZ ;  /* 0x000000e7f00c7210 */ /* 0x000fea0007f1e0ff */
[----:B------:R-:W-:Y:S01]  /*19a80*/  IMAD.X R13, R6, 0x1, R232, P0 ;  /* 0x00000001060d7824 */ /* 0x000fe200000e06e8 */
[----:B------:R-:W-:Y:S11]  /*19a90*/  ISETP.GE.AND P0, PT, R223, c[0x0][0x1d4], PT ;  /* 0x00007500df007a0c */ /* 0x000ff60003f06270 */
[----:B------:R-:W-:Y:S02]  /*19aa0*/  @!UPT UIADD3 URZ, URZ, URZ, URZ ;  /* 0x0000003f3f3ff290 */ /* 0x000fe4000fffe03f */
[----:B------:R-:W-:Y:S01]  /*19ab0*/  @!PT LDS RZ, [RZ] ;  /* 0x00000000fffff984 */ /* 0x000fe20000000800 */
[----:B------:R-:W-:Y:S01]  /*19ac0*/  @!PT LDS RZ, [RZ] ;  /* 0x00000000fffff984 */ /* 0x000fe20000000800 */
[----:B------:R-:W-:Y:S01]  /*19ad0*/  @!PT LDS RZ, [RZ] ;  /* 0x00000000fffff984 */ /* 0x000fe20000000800 */
[----:B------:R1:W-:Y:S04]  /*19ae0*/  LDGSTS.E.BYPASS.LTC128B.128 [R5], [R10.64], !P0 ;  /* 0x000000000a057fae */ /* 0x0003e8000c101d46 */
[----:B------:R1:W-:Y:S04]  /*19af0*/  LDGSTS.E.BYPASS.LTC128B.128 [R5+0x2000], [R8.64], !P2 ;  /* 0x0200000008057fae */ /* 0x0003e8000d101d46 */
[----:B------:R1:W-:Y:S02]  /*19b00*/  LDGSTS.E.BYPASS.LTC128B.128 [R5+0x4000], [R12.64], !P6 ;  /* 0x040000000c057fae */ /* 0x0003e4000f101d46 */
[----:B-1----:R-:W-:Y:S05]  /*19b10*/  CALL.REL.NOINC `($__internal_5_$__cuda_sm70_shflsync_idx_p) ;  /* 0x0000985000007944 */ /* 0x002fea0003c00000 */
[----:B-1----:R-:W-:Y:S01]  /*19b20*/  MOV R238, R3 ;  /* 0x0000000300ee7202 */ /* 0x002fe20000000f00 */
[----:B--2---:R-:W-:Y:S01]  /*19b30*/  IMAD.MOV.U32 R4, RZ, RZ, R240 ;  /* 0x000000ffff047224 */ /* 0x004fe200078e00f0 */
[----:B------:R-:W-:Y:S01]  /*19b40*/  MOV R174, 0x181f ;  /* 0x0000181f00ae7802 */ /* 0x000fe20000000f00 */
[----:B------:R-:W-:Y:S01]  /*19b50*/  IMAD.MOV.U32 R175, RZ, RZ, 0x1 ;  /* 0x00000001ffaf7424 */ /* 0x000fe200078e00ff */
[----:B------:R-:W-:Y:S01]  /*19b60*/  MOV R172, 0x19b90 ;  /* 0x00019b9000ac7802 */ /* 0x000fe20000000f00 */
[----:B------:R-:W-:Y:S02]  /*19b70*/  IMAD.MOV.U32 R173, RZ, RZ, -0x1 ;  /* 0xffffffffffad7424 */ /* 0x000fe400078e00ff */
[----:B------:R-:W-:Y:S05]  /*19b80*/  CALL.REL.NOINC `($__internal_5_$__cuda_sm70_shflsync_idx_p) ;  /* 0x000097e000007944 */ /* 0x000fea0003c00000 */
[----:B-12---:R-:W-:-:S05]  /*19b90*/  BRA `(.L_x_1342) ;  /* 0xffff292000007947 */ /* 0x006fca000383ffff */
.L_x_1268:
[----:B------:R-:W-:Y:S01]  /*19ba0*/  MOV R174, 0x181f ;  /* 0x0000181f00ae7802 */ /* 0x000fe20000000f00 */
[----:B------:R-:W-:Y:S01]  /*19bb0*/  IMAD.MOV.U32 R238, RZ, RZ, R2 ;  /* 0x000000ffffee7224 */ /* 0x000fe200078e0002 */
[----:B------:R-:W-:Y:S01]  /*19bc0*/  MOV R173, 0xffffffff ;  /* 0xffffffff00ad7802 */ /* 0x000fe20000000f00 */
[----:B------:R-:W-:Y:S01]  /*19bd0*/  IMAD.MOV.U32 R175, RZ, RZ, RZ ;  /* 0x000000ffffaf7224 */ /* 0x000fe200078e00ff */
[----:B------:R-:W-:Y:S02]  /*19be0*/  MOV R172, 0x19c00 ;  /* 0x00019c0000ac7802 */ /* 0x000fe40000000f00 */
[----:B------:R-:W-:Y:S05]  /*19bf0*/  CALL.REL.NOINC `($__internal_5_$__cuda_sm70_shflsync_idx_p) ;  /* 0x0000977000007944 */ /* 0x000fea0003c00000 */
[----:B--2---:R-:W-:Y:S01]  /*19c00*/  MOV R6, R240 ;  /* 0x000000f000067202 */ /* 0x004fe20000000f00 */
[----:B-1----:R-:W-:-:S05]  /*19c10*/  BRA `(.L_x_1343) ;  /* 0xffff59e000007947 */ /* 0x002fca000383ffff */
.L_x_1269:
[----:B------:R-:W-:Y:S01]  /*19c20*/  MOV R174, 0x181f ;  /* 0x0000181f00ae7802 */ /* 0x000fe20000000f00 */
[----:B------:R-:W-:Y:S01]  /*19c30*/  IMAD.MOV.U32 R238, RZ, RZ, R0 ;  /* 0x000000ffffee7224 */ /* 0x000fe200078e0000 */
[----:B------:R-:W-:Y:S01]  /*19c40*/  MOV R173, 0xffffffff ;  /* 0xffffffff00ad7802 */ /* 0x000fe20000000f00 */
[----:B------:R-:W-:Y:S01]  /*19c50*/  IMAD.MOV.U32 R175, RZ, RZ, RZ ;  /* 0x000000ffffaf7224 */ /* 0x000fe200078e00ff */
[----:B------:R-:W-:Y:S02]  /*19c60*/  MOV R172, 0x19c80 ;  /* 0x00019c8000ac7802 */ /* 0x000fe40000000f00 */
[----:B-12---:R-:W-:Y:S05]  /*19c70*/  CALL.REL.NOINC `($__internal_5_$__cuda_sm70_shflsync_idx_p) ;  /* 0x000096f000007944 */ /* 0x006fea0003c00000 */
[----:B--2---:R-:W-:Y:S01]  /*19c80*/  IADD3 R10, P0, R240, R236, RZ ;  /* 0x000000ecf00a7210 */ /* 0x004fe20007f1e0ff */
[----:B------:R-:W-:Y:S01]  /*19c90*/  IMAD.SHL.U32 R4, R4, 0x2, RZ ;  /* 0x0000000204047824 */ /* 0x000fe200078e00ff */
        /* <DEDUP_REMOVED lines=16> */
[----:B------:R1:W-:Y:S04]  /*19da0*/  LDGSTS.E.BYPASS.LTC128B.128 [R4+0xc100], [R10.64], !P0 ;  /* 0x0c1000000a047fae */ /* 0x0003e8000c101d46 */
        /* <DEDUP_REMOVED lines=11> */
.L_x_1278:
[----:B------:R-:W-:Y:S01]  /*19e60*/  MOV R174, 0x181f ;  /* 0x0000181f00ae7802 */ /* 0x000fe20000000f00 */
[----:B------:R-:W-:Y:S01]  /*19e70*/  IMAD.MOV.U32 R238, RZ, RZ, R5 ;  /* 0x000000ffffee7224 */ /* 0x000fe200078e0005 */
[----:B------:R-:W-:Y:S01]  /*19e80*/  MOV R173, 0xffffffff ;  /* 0xffffffff00ad7802 */ /* 0x000fe20000000f00 */
[----:B------:R-:W-:Y:S01]  /*19e90*/  IMAD.MOV.U32 R175, RZ, RZ, RZ ;  /* 0x000000ffffaf7224 */ /* 0x000fe200078e00ff */
[----:B------:R-:W-:Y:S02]  /*19ea0*/  MOV R172, 0x19ec0 ;  /* 0x00019ec000ac7802 */ /* 0x000fe40000000f00 */
[----:B-1234-:R-:W-:Y:S05]  /*19eb0*/  CALL.REL.NOINC `($__internal_5_$__cuda_sm70_shflsync_idx_p) ;  /* 0x000094b000007944 */ /* 0x01efea0003c00000 */
[----:B--2---:R-:W-:Y:S01]  /*19ec0*/  MOV R7, R240 ;  /* 0x000000f000077202 */ /* 0x004fe20000000f00 */
[----:B-1----:R-:W-:-:S05]  /*19ed0*/  BRA `(.L_x_1345) ;  /* 0xffff602000007947 */ /* 0x002fca000383ffff */
.L_x_1279:
        /* <DEDUP_REMOVED lines=8> */
[----:B-1----:R-:W-:Y:S01]  /*19f60*/  MOV R175, 0x1 ;  /* 0x0000000100af7802 */ /* 0x002fe20000000f00 */
[----:B------:R-:W-:Y:S01]  /*19f70*/  IMAD.MOV.U32 R238, RZ, RZ, R5 ;  /* 0x000000ffffee7224 */ /* 0x000fe200078e0005 */
[----:B------:R-:W-:Y:S01]  /*19f80*/  MOV R173, 0xffffffff ;  /* 0xffffffff00ad7802 */ /* 0x000fe20000000f00 */
[C---:B------:R-:W-:Y:S01]  /*19f90*/  IMAD.X R15, R7.reuse, 0x1, R232, P0 ;  /* 0x00000001070f7824 */ /* 0x040fe200000e06e8 */
[C---:B------:R-:W-:Y:S01]  /*19fa0*/  IADD3 R12, P0, R240.reuse, R230, RZ ;  /* 0x000000e6f00c7210 */ /* 0x040fe20007f1e0ff */
[----:B------:R-:W-:Y:S01]  /*19fb0*/  IMAD.MOV.U32 R174, RZ, RZ, 0x181f ;  /* 0x0000181fffae7424 */ /* 0x000fe200078e00ff */
        /* <DEDUP_REMOVED lines=19> */
.L_x_1280:
[----:B------:R-:W-:Y:S02]  /*1a0f0*/  MOV R134, 0x2 ;  /* 0x0000000200867802 */ /* 0x000fe40000000f00 */
[----:B------:R-:W-:Y:S02]  /*1a100*/  MOV R132, 0x1a120 ;  /* 0x0001a12000847802 */ /* 0x000fe40000000f00 */
[----:B------:R-:W-:Y:S05]  /*1a110*/  CALL.REL.NOINC `($__internal_4_$__cuda_sm70_shflsync_bfly_p) ;  /* 0x0000920000007944 */ /* 0x000fea0003c00000 */
[----:B-12---:R-:W-:-:S05]  /*1a120*/  BRA `(.L_x_1347) ;  /* 0xffff6bb000007947 */ /* 0x006fca000383ffff */
.L_x_1283:
        /* <DEDUP_REMOVED lines=8> */
.L_x_1284:
        /* <DEDUP_REMOVED lines=33> */
.L_x_1289:
        /* <DEDUP_REMOVED lines=8> */
.L_x_1290:
[----:B------:R-:W-:Y:S01]  /*1a440*/  MOV R174, 0x181f ;  /* 0x0000181f00ae7802 */ /* 0x000fe20000000f00 */
[----:B------:R-:W-:Y:S01]  /*1a450*/  IMAD.MOV.U32 R238, RZ, RZ, R4 ;  /* 0x000000ffffee7224 */ /* 0x000fe200078e0004 */
[----:B------:R-:W-:Y:S01]  /*1a460*/  MOV R173, 0xffffffff ;  /* 0xffffffff00ad7802 */ /* 0x000fe20000000f00 */
[----:B------:R-:W-:Y:S01]  /*1a470*/  IMAD.MOV.U32 R175, RZ, RZ, RZ ;  /* 0x000000ffffaf7224 */ /* 0x000fe200078e00ff */
[----:B------:R-:W-:Y:S02]  /*1a480*/  MOV R172, 0x1a4a0 ;  /* 0x0001a4a000ac7802 */ /* 0x000fe40000000f00 */
[----:B-1234-:R-:W-:Y:S05]  /*1a490*/  CALL.REL.NOINC `($__internal_5_$__cuda_sm70_shflsync_idx_p) ;  /* 0x00008ed000007944 */ /* 0x01efea0003c00000 */
[----:B--2---:R-:W-:Y:S01]  /*1a4a0*/  IADD3 R20, P0, R240, R223, RZ ;  /* 0x000000dff0147210 */ /* 0x004fe20007f1e0ff */
[C---:B------:R-:W-:Y:S01]  /*1a4b0*/  IMAD.SHL.U32 R7, R205.reuse, 0x2, RZ ;  /* 0x00000002cd077824 */ /* 0x040fe200078e00ff */
[----:B------:R-:W-:Y:S01]  /*1a4c0*/  SHF.L.U64.HI R5, R205, 0x1, R202 ;  /* 0x00000001cd057819 */ /* 0x000fe200000102ca */
[----:B------:R-:W-:Y:S01]  /*1a4d0*/  IMAD R6, R222, 0x6000, R203 ;  /* 0x00006000de067824 */ /* 0x000fe200078e02cb */
[----:B-1----:R-:W-:Y:S01]  /*1a4e0*/  MOV R175, 0x1 ;  /* 0x0000000100af7802 */ /* 0x002fe20000000f00 */
[----:B------:R-:W-:Y:S01]  /*1a4f0*/  IMAD.X R21, R12, 0x1, R225, P0 ;  /* 0x000000010c157824 */ /* 0x000fe200000e06e1 */
[----:B------:R-:W-:Y:S01]  /*1a500*/  IADD3 R14, P0, R240, R227, RZ ;  /* 0x000000e3f00e7210 */ /* 0x000fe20007f1e0ff */
[----:B------:R-:W-:Y:S01]  /*1a510*/  IMAD.MOV.U32 R238, RZ, RZ, R0 ;  /* 0x000000ffffee7224 */ /* 0x000fe200078e0000 */
[----:B------:R-:W-:Y:S01]  /*1a520*/  MOV R173, 0xffffffff ;  /* 0xffffffff00ad7802 */ /* 0x000fe20000000f00 */
[----:B------:R-:W-:Y:S01]  /*1a530*/  IMAD.MOV.U32 R174, RZ, RZ, 0x181f ;  /* 0x0000181fffae7424 */ /* 0x000fe200078e00ff */
[----:B------:R-:W-:Y:S01]  /*1a540*/  @!PT LDS RZ, [RZ] ;  /* 0x00000000fffff984 */ /* 0x000fe20000000800 */
[----:B------:R-:W-:Y:S01]  /*1a550*/  @!PT LDS RZ, [RZ] ;  /* 0x00000000fffff984 */ /* 0x000fe20000000800 */
[----:B------:R-:W-:Y:S01]  /*1a560*/  @!PT LDS RZ, [RZ] ;  /* 0x00000000fffff984 */ /* 0x000fe20000000800 */
[----:B------:R1:W-:Y:S01]  /*1a570*/  LDGSTS.E.BYPASS.LTC128B.128 [R6], [R20.64], !P2 ;  /* 0x0000000014067fae */ /* 0x0003e2000d101d46 */
[----:B------:R-:W-:Y:S02]  /*1a580*/  IADD3.X R15, R12, R229, RZ, P0, !PT ;  /* 0x000000e50c0f7210 */ /* 0x000fe400007fe4ff */
[----:B------:R-:W-:Y:S02]  /*1a590*/  IADD3 R22, P0, R240, R7, RZ ;  /* 0x00000007f0167210 */ /* 0x000fe40007f1e0ff */
[----:B------:R-:W-:Y:S01]  /*1a5a0*/  MOV R172, 0x1a5f0 ;  /* 0x0001a5f000ac7802 */ /* 0x000fe20000000f00 */
[----:B------:R1:W-:Y:S02]  /*1a5b0*/  LDGSTS.E.BYPASS.LTC128B.128 [R6+0x2000], [R14.64], !P3 ;  /* 0x020000000e067fae */ /* 0x0003e4000d901d46 */
[----:B------:R-:W-:Y:S05]  /*1a5c0*/  IMAD.X R23, R12, 0x1, R5, P0 ;  /* 0x000000010c177824 */ /* 0x000fea00000e0605 */
        /* <DEDUP_REMOVED lines=10> */
.L_x_1301:
        /* <DEDUP_REMOVED lines=8> */
.L_x_1302:
        /* <DEDUP_REMOVED lines=8> */
[----:B------:R-:W-:Y:S01]  /*1a770*/  SHF.L.U32 R3, R3, 0x1, RZ ;  /* 0x0000000103037819 */ /* 0x000fe200000006ff */
[----:B-1----:R-:W-:Y:S01]  /*1a780*/  IMAD.MOV.U32 R238, RZ, RZ, R4 ;  /* 0x000000ffffee7224 */ /* 0x002fe200078e0004 */
[----:B------:R-:W-:Y:S01]  /*1a790*/  SHF.L.U64.HI R6, R205, 0x1, R202 ;  /* 0x00000001cd067819 */ /* 0x000fe200000102ca */
[----:B------:R-:W-:Y:S01]  /*1a7a0*/  IMAD.X R13, R8, 0x1, R225, P0 ;  /* 0x00000001080d7824 */ /* 0x000fe200000e06e1 */
[----:B------:R-:W-:Y:S01]  /*1a7b0*/  IADD3 R10, P0, R240, R227, RZ ;  /* 0x000000e3f00a7210 */ /* 0x000fe20007f1e0ff */
[----:B------:R-:W-:Y:S01]  /*1a7c0*/  IMAD.MOV.U32 R174, RZ, RZ, 0x181f ;  /* 0x0000181fffae7424 */ /* 0x000fe200078e00ff */
[----:B------:R-:W-:Y:S02]  /*1a7d0*/  MOV R175, 0x1 ;  /* 0x0000000100af7802 */ /* 0x000fe40000000f00 */
[----:B------:R-:W-:Y:S01]  /*1a7e0*/  @!PT LDS RZ, [RZ] ;  /* 0x00000000fffff984 */ /* 0x000fe20000000800 */
[----:B------:R-:W-:Y:S01]  /*1a7f0*/  @!PT LDS RZ, [RZ] ;  /* 0x00000000fffff984 */ /* 0x000fe20000000800 */
[----:B------:R-:W-:Y:S01]  /*1a800*/  @!PT LDS RZ, [RZ] ;  /* 0x00000000fffff984 */ /* 0x000fe20000000800 */
[----:B------:R1:W-:Y:S01]  /*1a810*/  LDGSTS.E.BYPASS.LTC128B.128 [R3+0xc100], [R12.64], !P2 ;  /* 0x0c1000000c037fae */ /* 0x0003e2000d101d46 */
[----:B------:R-:W-:Y:S01]  /*1a820*/  IMAD.X R11, R8, 0x1, R229, P0 ;  /* 0x00000001080b7824 */ /* 0x000fe200000e06e5 */
[----:B------:R-:W-:Y:S02]  /*1a830*/  IADD3 R14, P0, R240, R7, RZ ;  /* 0x00000007f00e7210 */ /* 0x000fe40007f1e0ff */
[----:B------:R-:W-:Y:S02]  /*1a840*/  MOV R173, 0xffffffff ;  /* 0xffffffff00ad7802 */ /* 0x000fe40000000f00 */
[----:B------:R1:W-:Y:S01]  /*1a850*/  LDGSTS.E.BYPASS.LTC128B.128 [R3+0xe100], [R10.64], !P3 ;  /* 0x0e1000000a037fae */ /* 0x0003e2000d901d46 */
[----:B------:R-:W-:Y:S01]  /*1a860*/  IMAD.X R15, R8, 0x1, R6, P0 ;  /* 0x00000001080f7824 */ /* 0x000fe200000e0606 */
[----:B------:R-:W-:Y:S04]  /*1a870*/  MOV R172, 0x1a8a0 ;  /* 0x0001a8a000ac7802 */ /* 0x000fe80000000f00 */
        /* <DEDUP_REMOVED lines=10> */
.L_x_1304:
[----:B------:R-:W-:Y:S01]  /*1a920*/  IMAD.MOV.U32 R137, RZ, RZ, R221 ;  /* 0x000000ffff897224 */ /* 0x000fe200078e00dd */
[----:B------:R-:W-:-:S02]  /*1a930*/  MOV R134, 0x2 ;  /* 0x0000000200867802 */ /* 0x000fc40000000f00 */
[----:B------:R-:W-:Y:S02]  /*1a940*/  MOV R132, 0x1a960 ;  /* 0x0001a96000847802 */ /* 0x000fe40000000f00 */
[----:B------:R-:W-:Y:S05]  /*1a950*/  CALL.REL.NOINC `($__internal_4_$__cuda_sm70_shflsync_bfly_p) ;  /* 0x000089c000007944 */ /* 0x000fea0003c00000 */
[----:B-12---:R-:W-:Y:S05]  /*1a960*/  BRA `(.L_x_1354) ;  /* 0xffffb77000007947 */ /* 0x006fea000383ffff */
.L_x_1305:
[----:B------:R-:W-:Y:S02]  /*1a970*/  MOV R134, 0x1 ;  /* 0x0000000100867802 */ /* 0x000fe40000000f00 */
[----:B------:R-:W-:Y:S02]  /*1a980*/  MOV R132, 0x1a9a0 ;  /* 0x0001a9a000847802 */ /* 0x000fe40000000f00 */
[----:B-1----:R-:W-:Y:S05]  /*1a990*/  CALL.REL.NOINC `($__internal_4_$__cuda_sm70_shflsync_bfly_p) ;  /* 0x0000898000007944 */ /* 0x002fea0003c00000 */
[----:B--2---:R-:W-:Y:S01]  /*1a9a0*/  FADD.FTZ R3, R137, R139 ;  /* 0x0000008b89037221 */ /* 0x004fe20000010000 */
[----:B-1----:R-:W-:Y:S02]  /*1a9b0*/  MOV R137, R224 ;  /* 0x000000e000897202 */ /* 0x002fe40000000f00 */
[----:B------:R-:W-:Y:S02]  /*1a9c0*/  MOV R134, 0x2 ;  /* 0x0000000200867802 */ /* 0x000fe40000000f00 */
[----:B------:R-:W-:Y:S02]  /*1a9d0*/  MOV R132, 0x1a9f0 ;  /* 0x0001a9f000847802 */ /* 0x000fe40000000f00 */
[----:B------:R-:W-:Y:S05]  /*1a9e0*/  CALL.REL.NOINC `($__internal_4_$__cuda_sm70_shflsync_bfly_p) ;  /* 0x0000893000007944 */ /* 0x000fea0003c00000 */
[----:B--2---:R-:W-:Y:S01]  /*1a9f0*/  FADD.FTZ R4, R224, R139 ;  /* 0x0000008be0047221 */ /* 0x004fe20000010000 */
[----:B-1----:R-:W-:Y:S02]  /*1aa00*/  MOV R134, 0x1 ;  /* 0x0000000100867802 */ /* 0x002fe40000000f00 */
[----:B------:R-:W-:-:S02]  /*1aa10*/  MOV R132, 0x1aa40 ;  /* 0x0001aa4000847802 */ /* 0x000fc40000000f00 */
[----:B------:R-:W-:Y:S02]  /*1aa20*/  MOV R137, R4 ;  /* 0x0000000400897202 */ /* 0x000fe40000000f00 */
[----:B------:R-:W-:Y:S05]  /*1aa30*/  CALL.REL.NOINC `($__internal_4_$__cuda_sm70_shflsync_bfly_p) ;  /* 0x000088e000007944 */ /* 0x000fea0003c00000 */
[----:B-12---:R-:W-:Y:S05]  /*1aa40*/  BRA `(.L_x_1355) ;  /* 0xffffb70000007947 */ /* 0x006fea000383ffff */
.L_x_1317:
[----:B------:R-:W-:Y:S01]  /*1aa50*/  IMAD.MOV.U32 R238, RZ, RZ, R6 ;  /* 0x000000ffffee7224 */ /* 0x000fe200078e0006 */
[----:B------:R-:W-:Y:S01]  /*1aa60*/  MOV R174, 0x181f ;  /* 0x0000181f00ae7802 */ /* 0x000fe20000000f00 */
[----:B------:R-:W-:Y:S01]  /*1aa70*/  IMAD.MOV.U32 R175, RZ, RZ, RZ ;  /* 0x000000ffffaf7224 */ /* 0x000fe200078e00ff */
[----:B------:R-:W-:Y:S02]  /*1aa80*/  MOV R173, 0xffffffff ;  /* 0xffffffff00ad7802 */ /* 0x000fe40000000f00 */
[----:B------:R-:W-:Y:S02]  /*1aa90*/  MOV R172, 0x1aab0 ;  /* 0x0001aab000ac7802 */ /* 0x000fe40000000f00 */
[----:B----45:R-:W-:Y:S05]  /*1aaa0*/  CALL.REL.NOINC `($__internal_5_$__cuda_sm70_shflsync_idx_p) ;  /* 0x000088c000007944 */ /* 0x030fea0003c00000 */
[----:B--2---:R-:W-:Y:S01]  /*1aab0*/  MOV R9, R240 ;  /* 0x000000f000097202 */ /* 0x004fe20000000f00 */
[----:B-1----:R-:W-:Y:S05]  /*1aac0*/  BRA `(.L_x_1356) ;  /* 0xffffdae000007947 */ /* 0x002fea000383ffff */
.L_x_1318:
[----:B------:R-:W-:Y:S01]  /*1aad0*/  IMAD.MOV.U32 R238, RZ, RZ, R7 ;  /* 0x000000ffffee7224 */ /* 0x000fe200078e0007 */
[----:B------:R-:W-:Y:S01]  /*1aae0*/  MOV R174, 0x181f ;  /* 0x0000181f00ae7802 */ /* 0x000fe20000000f00 */
[----:B------:R-:W-:Y:S01]  /*1aaf0*/  IMAD.MOV.U32 R175, RZ, RZ, RZ ;  /* 0x000000ffffaf7224 */ /* 0x000fe200078e00ff */
[----:B------:R-:W-:Y:S02]  /*1ab00*/  MOV R173, 0xffffffff ;  /* 0xffffffff00ad7802 */ /* 0x000fe40000000f00 */
[----:B------:R-:W-:-:S02]  /*1ab10*/  MOV R172, 0x1ab30 ;  /* 0x0001ab3000ac7802 */ /* 0x000fc40000000f00 */
[----:B-12-45:R-:W-:Y:S05]  /*1ab20*/  CALL.REL.NOINC `($__internal_5_$__cuda_sm70_shflsync_idx_p) ;  /* 0x0000884000007944 */ /* 0x036fea0003c00000 */
[----:B--2---:R-:W-:Y:S01]  /*1ab30*/  MOV R12, R240 ;  /* 0x000000f0000c7202 */ /* 0x004fe20000000f00 */
[----:B-1----:R-:W-:Y:S05]  /*1ab40*/  BRA `(.L_x_1357) ;  /* 0xffffda8000007947 */ /* 0x002fea000383ffff */
.L_x_1321:
[----:B------:R-:W-:Y:S01]  /*1ab50*/  IMAD.MOV.U32 R238, RZ, RZ, R6 ;  /* 0x000000ffffee7224 */ /* 0x000fe200078e0006 */
[----:B------:R-:W-:Y:S01]  /*1ab60*/  MOV R174, 0x181f ;  /* 0x0000181f00ae7802 */ /* 0x000fe20000000f00 */
[----:B------:R-:W-:Y:S01]  /*1ab70*/  IMAD.MOV.U32 R175, RZ, RZ, 0x1 ;  /* 0x00000001ffaf7424 */ /* 0x000fe200078e00ff */
[----:B------:R-:W-:-:S02]  /*1ab80*/  MOV R173, 0xffffffff ;  /* 0xffffffff00ad7802 */ /* 0x000fc40000000f00 */
[----:B------:R-:W-:Y:S02]  /*1ab90*/  MOV R172, 0x1abb0 ;  /* 0x0001abb000ac7802 */ /* 0x000fe40000000f00 */
[----:B-1-34-:R-:W-:Y:S05]  /*1aba0*/  CALL.REL.NOINC `($__internal_5_$__cuda_sm70_shflsync_idx_p) ;  /* 0x000087c000007944 */ /* 0x01afea0003c00000 */
[----:B--2---:R-:W-:Y:S01]  /*1abb0*/  IMAD.MOV.U32 R9, RZ, RZ, R240 ;  /* 0x000000ffff097224 */ /* 0x004fe200078e00f0 */
[----:B-1----:R-:W-:Y:S01]  /*1abc0*/  MOV R238, R7 ;  /* 0x0000000700ee7202 */ /* 0x002fe20000000f00 */
[----:B------:R-:W-:Y:S01]  /*1abd0*/  IMAD.MOV.U32 R175, RZ, RZ, 0x1 ;  /* 0x00000001ffaf7424 */ /* 0x000fe200078e00ff */
[----:B------:R-:W-:Y:S01]  /*1abe0*/  MOV R174, 0x181f ;  /* 0x0000181f00ae7802 */ /* 0x000fe20000000f00 */
[----:B------:R-:W-:Y:S01]  /*1abf0*/  IMAD.MOV.U32 R173, RZ, RZ, -0x1 ;  /* 0xffffffffffad7424 */ /* 0x000fe200078e00ff */
[----:B------:R-:W-:Y:S02]  /*1ac00*/  MOV R172, 0x1ac20 ;  /* 0x0001ac2000ac7802 */ /* 0x000fe40000000f00 */
[----:B------:R-:W-:Y:S05]  /*1ac10*/  CALL.REL.NOINC `($__internal_5_$__cuda_sm70_shflsync_idx_p) ;  /* 0x0000875000007944 */ /* 0x000fea0003c00000 */
[----:B--2---:R-:W-:Y:S01]  /*1ac20*/  MOV R12, R240 ;  /* 0x000000f0000c7202 */ /* 0x004fe20000000f00 */
[----:B-1----:R-:W-:Y:S05]  /*1ac30*/  BRA `(.L_x_1358) ;  /* 0xffffdb1000007947 */ /* 0x002fea000383ffff */
.L_x_1324:
[----:B------:R-:W-:Y:S01]  /*1ac40*/  IMAD.MOV.U32 R238, RZ, RZ, R6 ;  /* 0x000000ffffee7224 */ /* 0x000fe200078e0006 */
[----:B------:R-:W-:Y:S01]  /*1ac50*/  MOV R174, 0x181f ;  /* 0x0000181f00ae7802 */ /* 0x000fe20000000f00 */
[----:B------:R-:W-:Y:S01]  /*1ac60*/  IMAD.MOV.U32 R175, RZ, RZ, 0x2 ;  /* 0x00000002ffaf7424 */ /* 0x000fe200078e00ff */
[----:B------:R-:W-:Y:S02]  /*1ac70*/  MOV R173, 0xffffffff ;  /* 0xffffffff00ad7802 */ /* 0x000fe40000000f00 */
[----:B------:R-:W-:-:S02]  /*1ac80*/  MOV R172, 0x1aca0 ;  /* 0x0001aca000ac7802 */ /* 0x000fc40000000f00 */
[----:B-1234-:R-:W-:Y:S05]  /*1ac90*/  CALL.REL.NOINC `($__internal_5_$__cuda_sm70_shflsync_idx_p) ;  /* 0x000086d000007944 */ /* 0x01efea0003c00000 */
[----:B--2---:R-:W-:Y:S01]  /*1aca0*/  MOV R9, R240 ;  /* 0x000000f000097202 */ /* 0x004fe20000000f00 */
[----:B-1----:R-:W-:Y:S05]  /*1acb0*/  BRA `(.L_x_1359) ;  /* 0xffffdc0000007947 */ /* 0x002fea000383ffff */
.L_x_1325:
[----:B------:R-:W-:Y:S01]  /*1acc0*/  IMAD.MOV.U32 R238, RZ, RZ, R7 ;  /* 0x000000ffffee7224 */ /* 0x000fe200078e0007 */
[----:B------:R-:W-:Y:S01]  /*1acd0*/  MOV R174, 0x181f ;  /* 0x0000181f00ae7802 */ /* 0x000fe20000000f00 */
[----:B------:R-:W-:Y:S01]  /*1ace0*/  IMAD.MOV.U32 R175, RZ, RZ, 0x2 ;  /* 0x00000002ffaf7424 */ /* 0x000fe200078e00ff */
[----:B------:R-:W-:-:S02]  /*1acf0*/  MOV R173, 0xffffffff ;  /* 0xffffffff00ad7802 */ /* 0x000fc40000000f00 */
[----:B------:R-:W-:Y:S02]  /*1ad00*/  MOV R172, 0x1ad20 ;  /* 0x0001ad2000ac7802 */ /* 0x000fe40000000f00 */
[----:B-1234-:R-:W-:Y:S05]  /*1ad10*/  CALL.REL.NOINC `($__internal_5_$__cuda_sm70_shflsync_idx_p) ;  /* 0x0000865000007944 */ /* 0x01efea0003c00000 */
[----:B--2---:R-:W-:Y:S01]  /*1ad20*/  MOV R12, R240 ;  /* 0x000000f0000c7202 */ /* 0x004fe20000000f00 */
[----:B-1----:R-:W-:Y:S05]  /*1ad30*/  BRA `(.L_x_1360) ;  /* 0xffffdba000007947 */ /* 0x002fea000383ffff */
.L_x_1328:
[----:B------:R-:W-:Y:S01]  /*1ad40*/  IMAD.MOV.U32 R238, RZ, RZ, R6 ;  /* 0x000000ffffee7224 */ /* 0x000fe200078e0006 */
[----:B------:R-:W-:Y:S01]  /*1ad50*/  MOV R174, 0x181f ;  /* 0x0000181f00ae7802 */ /* 0x000fe20000000f00 */
[----:B------:R-:W-:Y:S01]  /*1ad60*/  IMAD.MOV.U32 R175, RZ, RZ, 0x3 ;  /* 0x00000003ffaf7424 */ /* 0x000fe200078e00ff */
[----:B------:R-:W-:Y:S02]  /*1ad70*/  MOV R173, 0xffffffff ;  /* 0xffffffff00ad7802 */ /* 0x000fe40000000f00 */
[----:B------:R-:W-:Y:S02]  /*1ad80*/  MOV R172, 0x1ada0 ;  /* 0x0001ada000ac7802 */ /* 0x000fe40000000f00 */
[----:B-1234-:R-:W-:Y:S05]  /*1ad90*/  CALL.REL.NOINC `($__internal_5_$__cuda_sm70_shflsync_idx_p) ;  /* 0x000085d000007944 */ /* 0x01efea0003c00000 */
        /* <DEDUP_REMOVED lines=8> */
        .type           $_ZN7cutlass13device_kernelIN5flash19enable_sm80_to_sm89INS1_16FlashAttnFwdSm80INS1_25CollectiveMainloopFwdSm80ILi8ELi2ELb0EN4cute5tupleIJNS5_1CILi128EEENS7_ILi64EEENS7_ILi192EEEEEELi192ENS_10bfloat16_tEfNS_4arch4Sm80ELb0ELb1ELb0ELb1ELb1ELb1ELb1ELb0EEENS1_21CollectiveEpilogueFwdINS6_IJS8_SA_S9_EEENS6_IJNS7_ILi1EEESI_SI_EEESC_SE_Li256ELb1ELb1ELb0ELb0EEENS1_19SingleTileSchedulerILb1ELb0ELb1ELi128EEEEEEEEEvNT_6ParamsE$_ZZN5flash25CollectiveMainloopFwdSm80ILi8ELi2ELb0EN4cute5tupleIJNS1_1CILi128EEENS3_ILi64EEENS3_ILi192EEEEEELi192EN7cutlass10bfloat16_tEfNS8_4arch4Sm80ELb0ELb1ELb0ELb1ELb1ELb1ELb1ELb0EE3mmaINS_16FlashAttnFwdSm80ISC_NS_21CollectiveEpilogueFwdINS2_IJS4_S6_S5_EEENS2_IJNS3_ILi1EEESH_SH_EEES9_SB_Li256ELb1ELb1ELb0ELb0EEENS_19SingleTileSchedulerILb1ELb0ELb1ELi128EEEE13SharedStorageENS1_6TensorINS1_11ArrayEngineIfLm96EEENS1_6LayoutINS2_IJNS2_IJNS3_ILi2EEESS_EEESH_NS3_ILi24EEEEEENS2_IJNS2_IJSH_SS_EEENS3_ILi0EEENS3_ILi4EEEEEEEEEENS_7SoftmaxILi2ELi0EEEEEbRKNSC_6ParamsERT0_RT1_iRKNS_16SeqlenInfoQKNewKILb1ELb1EEENS2_IJiiiiEEERT_ENKUlvE_clEv,@function
        .size           $_ZN7cutlass13device_kernelIN5flash19enable_sm80_to_sm89INS1_16FlashAttnFwdSm80INS1_25CollectiveMainloopFwdSm80ILi8ELi2ELb0EN4cute5tupleIJNS5_1CILi128EEENS7_ILi64EEENS7_ILi192EEEEEELi192ENS_10bfloat16_tEfNS_4arch4Sm80ELb0ELb1ELb0ELb1ELb1ELb1ELb1ELb0EEENS1_21CollectiveEpilogueFwdINS6_IJS8_SA_S9_EEENS6_IJNS7_ILi1EEESI_SI_EEESC_SE_Li256ELb1ELb1ELb0ELb0EEENS1_19SingleTileSchedulerILb1ELb0ELb1ELi128EEEEEEEEEvNT_6ParamsE$_ZZN5flash25CollectiveMainloopFwdSm80ILi8ELi2ELb0EN4cute5tupleIJNS1_1CILi128EEENS3_ILi64EEENS3_ILi192EEEEEELi192EN7cutlass10bfloat16_tEfNS8_4arch4Sm80ELb0ELb1ELb0ELb1ELb1ELb1ELb1ELb0EE3mmaINS_16FlashAttnFwdSm80ISC_NS_21CollectiveEpilogueFwdINS2_IJS4_S6_S5_EEENS2_IJNS3_ILi1EEESH_SH_EEES9_SB_Li256ELb1ELb1ELb0ELb0EEENS_19SingleTileSchedulerILb1ELb0ELb1ELi128EEEE13SharedStorageENS1_6TensorINS1_11ArrayEngineIfLm96EEENS1_6LayoutINS2_IJNS2_IJNS3_ILi2EEESS_EEESH_NS3_ILi24EEEEEENS2_IJNS2_IJSH_SS_EEENS3_ILi0EEENS3_ILi4EEEEEEEEEENS_7SoftmaxILi2ELi0EEEEEbRKNSC_6ParamsERT0_RT1_iRKNS_16SeqlenInfoQKNewKILb1ELb1EEENS2_IJiiiiEEERT_ENKUlvE_clEv,($__internal_4_$__cuda_sm70_shflsync_bfly_p - $_ZN7cutlass13device_kernelIN5flash19enable_sm80_to_sm89INS1_16FlashAttnFwdSm80INS1_25CollectiveMainloopFwdSm80ILi8ELi2ELb0EN4cute5tupleIJNS5_1CILi128EEENS7_ILi64EEENS7_ILi192EEEEEELi192ENS_10bfloat16_tEfNS_4arch4Sm80ELb0ELb1ELb0ELb1ELb1ELb1ELb1ELb0EEENS1_21CollectiveEpilogueFwdINS6_IJS8_SA_S9_EEENS6_IJNS7_ILi1EEESI_SI_EEESC_SE_Li256ELb1ELb1ELb0ELb0EEENS1_19SingleTileSchedulerILb1ELb0ELb1ELi128EEEEEEEEEvNT_6ParamsE$_ZZN5flash25CollectiveMainloopFwdSm80ILi8ELi2ELb0EN4cute5tupleIJNS1_1CILi128EEENS3_ILi64EEENS3_ILi192EEEEEELi192EN7cutlass10bfloat16_tEfNS8_4arch4Sm80ELb0ELb1ELb0ELb1ELb1ELb1ELb1ELb0EE3mmaINS_16FlashAttnFwdSm80ISC_NS_21CollectiveEpilogueFwdINS2_IJS4_S6_S5_EEENS2_IJNS3_ILi1EEESH_SH_EEES9_SB_Li256ELb1ELb1ELb0ELb0EEENS_19SingleTileSchedulerILb1ELb0ELb1ELi128EEEE13SharedStorageENS1_6TensorINS1_11ArrayEngineIfLm96EEENS1_6LayoutINS2_IJNS2_IJNS3_ILi2EEESS_EEESH_NS3_ILi24EEEEEENS2_IJNS2_IJSH_SS_EEENS3_ILi0EEENS3_ILi4EEEEEEEEEENS_7SoftmaxILi2ELi0EEEEEbRKNSC_6ParamsERT0_RT1_iRKNS_16SeqlenInfoQKNewKILb1ELb1EEENS2_IJiiiiEEERT_ENKUlvE_clEv)
$_ZN7cutlass13device_kernelIN5flash19enable_sm80_to_sm89INS1_16FlashAttnFwdSm80INS1_25CollectiveMainloopFwdSm80ILi8ELi2ELb0EN4cute5tupleIJNS5_1CILi128EEENS7_ILi64EEENS7_ILi192EEEEEELi192ENS_10bfloat16_tEfNS_4arch4Sm80ELb0ELb1ELb0ELb1ELb1ELb1ELb1ELb0EEENS1_21CollectiveEpilogueFwdINS6_IJS8_SA_S9_EEENS6_IJNS7_ILi1EEESI_SI_EEESC_SE_Li256ELb1ELb1ELb0ELb0EEENS1_19SingleTileSchedulerILb1ELb0ELb1ELi128EEEEEEEEEvNT_6ParamsE$_ZZN5flash25CollectiveMainloopFwdSm80ILi8ELi2ELb0EN4cute5tupleIJNS1_1CILi128EEENS3_ILi64EEENS3_ILi192EEEEEELi192EN7cutlass10bfloat16_tEfNS8_4arch4Sm80ELb0ELb1ELb0ELb1ELb1ELb1ELb1ELb0EE3mmaINS_16FlashAttnFwdSm80ISC_NS_21CollectiveEpilogueFwdINS2_IJS4_S6_S5_EEENS2_IJNS3_ILi1EEESH_SH_EEES9_SB_Li256ELb1ELb1ELb0ELb0EEENS_19SingleTileSchedulerILb1ELb0ELb1ELi128EEEE13SharedStorageENS1_6TensorINS1_11ArrayEngineIfLm96EEENS1_6LayoutINS2_IJNS2_IJNS3_ILi2EEESS_EEESH_NS3_ILi24EEEEEENS2_IJNS2_IJSH_SS_EEENS3_ILi0EEENS3_ILi4EEEEEEEEEENS_7SoftmaxILi2ELi0EEEEEbRKNSC_6ParamsERT0_RT1_iRKNS_16SeqlenInfoQKNewKILb1ELb1EEENS2_IJiiiiEEERT_ENKUlvE_clEv:
        /* <DEDUP_REMOVED lines=8> */
[----:B------:R-:W-:Y:S05]  /*1aea0*/  RET.REL.NODEC R24 `(_ZN7cutlass13device_kernelIN5flash19enable_sm80_to_sm89INS1_16FlashAttnFwdSm80INS1_25CollectiveMainloopFwdSm80ILi8ELi2ELb0EN4cute5tupleIJNS5_1CILi128EEENS7_ILi64EEENS7_ILi192EEEEEELi192ENS_10bfloat16_tEfNS_4arch4Sm80ELb0ELb1ELb0ELb1ELb1ELb1ELb1ELb0EEENS1_21CollectiveEpilogueFwdINS6_IJS8_SA_S9_EEENS6_IJNS7_ILi1EEESI_SI_EEESC_SE_Li256ELb1ELb1ELb0ELb0EEENS1_19SingleTileSchedulerILb1ELb0ELb1ELi128EEEEEEEEEvNT_6ParamsE) ;  /* 0xfffe515018007950 */ /* 0x000fea0003c3ffff */
.L_x_1362:
[----:B------:R-:W2:Y:S04]  /*1aeb0*/  LDL.64 R18, [R27+0x8] ;  /* 0x000008001b127983 */ /* 0x000ea80000100a00 */
[----:B------:R-:W3:Y:S04]  /*1aec0*/  LDL.64 R20, [R27+0x18] ;  /* 0x000018001b147983 */ /* 0x000ee80000100a00 */
[----:B------:R-:W4:Y:S01]  /*1aed0*/  LDL.64 R16, [R27+0x20] ;  /* 0x000020001b107983 */ /* 0x000f220000100a00 */
[----:B------:R-:W-:-:S03]  /*1aee0*/  ULDC.64 UR4, c[0x0][0x118] ;  /* 0x0000460000047ab9 */ /* 0x000fc60000000a00 */
[----:B------:R-:W4:Y:S04]  /*1aef0*/  LD.E.U8 R11, [R36.64+0x138] ;  /* 0x00013804240b7980 */ /* 0x000f28000c101100 */
[----:B------:R-:W4:Y:S04]  /*1af00*/  LD.E.64 R34, [R36.64+0x120] ;  /* 0x0001200424227980 */ /* 0x000f28000c101b00 */
        /* <DEDUP_REMOVED lines=10> */
[----:B--2---:R-:W-:-:S04]  /*1afb0*/  SHF.R.S32.HI R64, RZ, 0x1f, R101 ;  /* 0x0000001fff407819 */ /* 0x004fc80000011465 */
[----:B------:R-:W-:Y:S01]  /*1afc0*/  LEA.HI R25, R64, R101, RZ, 0x2 ;  /* 0x0000006540197211 */ /* 0x000fe200078f10ff */
[-C--:B---3--:R-:W-:Y:S01]  /*1afd0*/  IMAD R31, R35, R21.reuse, RZ ;  /* 0x00000015231f7224 */ /* 0x088fe200078e02ff */
[----:B------:R-:W-:Y:S02]  /*1afe0*/  SHF.R.S32.HI R13, RZ, 0x1f, R21 ;  /* 0x0000001fff0d7819 */ /* 0x000fe40000011415 */
[----:B------:R-:W-:Y:S02]  /*1aff0*/  LOP3.LUT R76, R25, 0xfffffffc, RZ, 0xc0, !PT ;  /* 0xfffffffc194c7812 */ /* 0x000fe400078ec0ff */
[----:B------:R-:W-:Y:S01]  /*1b000*/  SHF.R.S32.HI R25, RZ, 0x2, R25 ;  /* 0x00000002ff197819 */ /* 0x000fe20000011419 */
[----:B------:R-:W-:Y:S02]  /*1b010*/  IMAD R19, R29, R21, RZ ;  /* 0x000000151d137224 */ /* 0x000fe400078e02ff */
[C---:B------:R-:W-:Y:S02]  /*1b020*/  IMAD R31, R34.reuse, R13, R31 ;  /* 0x0000000d221f7224 */ /* 0x040fe400078e021f */
[----:B-1----:R-:W-:-:S04]  /*1b030*/  IMAD.WIDE.U32 R32, R34, R21, RZ ;  /* 0x0000001522207225 */ /* 0x002fc800078e00ff */
[----:B------:R-:W-:Y:S02]  /*1b040*/  IMAD.IADD R76, R101, 0x1, -R76 ;  /* 0x00000001654c7824 */ /* 0x000fe400078e0a4c */
[----:B----4-:R-:W-:Y:S02]  /*1b050*/  IMAD R16, R16, 0x80, R25 ;  /* 0x0000008010107824 */ /* 0x010fe400078e0219 */
[C---:B------:R-:W-:Y:S02]  /*1b060*/  IMAD R19, R28.reuse, R13, R19 ;  /* 0x0000000d1c137224 */ /* 0x040fe400078e0213 */
[----:B------:R-:W-:Y:S01]  /*1b070*/  IMAD.WIDE.U32 R20, R28, R21, RZ ;  /* 0x000000151c147225 */ /* 0x000fe200078e00ff */
        /* <DEDUP_REMOVED lines=8> */
[----:B------:R-:W-:Y:S02]  /*1b100*/  ULDC.64 UR4, c[0x0][0x118] ;  /* 0x0000460000047ab9 */ /* 0x000fe40000000a00 */
[----:B------:R-:W2:Y:S04]  /*1b110*/  LD.E R13, [R36.64+0x168] ;  /* 0x00016804240d7980 */ /* 0x000ea8000c101900 */
[----:B------:R-:W3:Y:S01]  /*1b120*/  LD.E R11, [R36.64+0x16c] ;  /* 0x00016c04240b7980 */ /* 0x000ee2000c101900 */
[----:B--2---:R-:W-:-:S05]  /*1b130*/  IMAD.HI.U32 R10, R10, R13, RZ ;  /* 0x0000000d0a0a7227 */ /* 0x004fca00078e00ff */
[----:B---3--:R-:W-:Y:S02]  /*1b140*/  SHF.R.U32.HI R10, RZ, R11, R10 ;  /* 0x0000000bff0a7219 */ /* 0x008fe4000001160a */
.L_x_1365:
[----:B------:R-:W-:Y:S05]  /*1b150*/  BSYNC B0 ;  /* 0x0000000000007941 */ /* 0x000fea0003800000 */
.L_x_1364:
[----:B------:R-:W-:Y:S01]  /*1b160*/  SHF.R.S32.HI R11, RZ, 0x1f, R10 ;  /* 0x0000001fff0b7819 */ /* 0x000fe2000001140a */
[----:B------:R-:W-:Y:S01]  /*1b170*/  IMAD R12, R35, R10, RZ ;  /* 0x0000000a230c7224 */ /* 0x000fe200078e02ff */
[----:B------:R-:W-:Y:S02]  /*1b180*/  MOV R30, R32 ;  /* 0x00000020001e7202 */ /* 0x000fe40000000f00 */
[----:B------:R-:W-:Y:S01]  /*1b190*/  MOV R18, R20 ;  /* 0x0000001400127202 */ /* 0x000fe20000000f00 */
[C---:B------:R-:W-:Y:S02]  /*1b1a0*/  IMAD R12, R34.reuse, R11, R12 ;  /* 0x0000000b220c7224 */ /* 0x040fe400078e020c */
[----:B------:R-:W-:-:S04]  /*1b1b0*/  IMAD.WIDE.U32 R30, R34, R10, R30 ;  /* 0x0000000a221e7225 */ /* 0x000fc800078e001e */
[----:B------:R-:W-:Y:S01]  /*1b1c0*/  IMAD.WIDE.U32 R18, R28, R10, R18 ;  /* 0x0000000a1c127225 */ /* 0x000fe200078e0012 */
[----:B------:R-:W-:Y:S02]  /*1b1d0*/  IADD3 R17, R31, R12, RZ ;  /* 0x0000000c1f117210 */ /* 0x000fe40007ffe0ff */
[----:B------:R-:W-:Y:S01]  /*1b1e0*/  LEA R13, P0, R30, R22, 0x1 ;  /* 0x000000161e0d7211 */ /* 0x000fe200078008ff */
[----:B------:R-:W-:-:S03]  /*1b1f0*/  IMAD R12, R29, R10, RZ ;  /* 0x0000000a1d0c7224 */ /* 0x000fc600078e02ff */
[----:B------:R-:W-:Y:S01]  /*1b200*/  LEA.HI.X R17, R30, R23, R17, 0x1, P0 ;  /* 0x000000171e117211 */ /* 0x000fe200000f0c11 */
[----:B------:R-:W-:Y:S01]  /*1b210*/  IMAD R12, R28, R11, R12 ;  /* 0x0000000b1c0c7224 */ /* 0x000fe200078e020c */
[----:B------:R-:W-:-:S04]  /*1b220*/  LEA R11, P0, R18, R14, 0x1 ;  /* 0x0000000e120b7211 */ /* 0x000fc800078008ff */
[----:B------:R-:W-:-:S04]  /*1b230*/  IADD3 R19, R19, R12, RZ ;  /* 0x0000000c13137210 */ /* 0x000fc80007ffe0ff */
[----:B------:R-:W-:Y:S01]  /*1b240*/  LEA.HI.X R10, R18, R15, R19, 0x1, P0 ;  /* 0x0000000f120a7211 */ /* 0x000fe200000f0c13 */
[----:B------:R-:W-:Y:S05]  /*1b250*/  BRA.DIV ~URZ, `(.L_x_1366) ;  /* 0x000079627f007947 */ /* 0x000fea000b800000 */
[----:B------:R1:W2:Y:S02]  /*1b260*/  SHFL.IDX PT, R21, R17, RZ, 0x1c1f ;  /* 0x001c1fff11157589 */ /* 0x0002a400000e0000 */
.L_x_1414:
[----:B------:R-:W-:Y:S05]  /*1b270*/  BRA.DIV ~URZ, `(.L_x_1367) ;  /* 0x000079c27f007947 */ /* 0x000fea000b800000 */
[----:B------:R3:W4:Y:S04]  /*1b280*/  SHFL.IDX PT, R20, R13, RZ, 0x1c1f ;  /* 0x001c1fff0d147589 */ /* 0x00072800000e0000 */
[----:B------:R3:W1:Y:S04]  /*1b290*/  SHFL.IDX PT, R23, R10, RZ, 0x1c1f ;  /* 0x001c1fff0a177589 */ /* 0x00066800000e0000 */
[----:B------:R3:W2:Y:S02]  /*1b2a0*/  SHFL.IDX PT, R22, R11, RZ, 0x1c1f ;  /* 0x001c1fff0b167589 */ /* 0x0006a400000e0000 */
.L_x_1415:
        /* <DEDUP_REMOVED lines=20> */
[----:B------:R-:W-:Y:S01]  /*1b3f0*/  IMAD.SHL.U32 R12, R12, 0x4, RZ ;  /* 0x000000040c0c7824 */ /* 0x000fe200078e00ff */
[----:B------:R-:W-:Y:S05]  /*1b400*/  @P0 BRA `(.L_x_1369) ;  /* 0x000003f000000947 */ /* 0x000fea0003800000 */
[C---:B------:R-:W-:Y:S01]  /*1b410*/  ISETP.GE.AND P0, PT, R12.reuse, R7, PT ;  /* 0x000000070c00720c */ /* 0x040fe20003f06270 */
[----:B------:R-:W-:Y:S01]  /*1b420*/  CS2R R112, SRZ ;  /* 0x0000000000707805 */ /* 0x000fe2000001ff00 */
[----:B------:R-:W-:Y:S01]  /*1b430*/  CS2R R116, SRZ ;  /* 0x0000000000747805 */ /* 0x000fe2000001ff00 */
[----:B------:R-:W-:Y:S01]  /*1b440*/  IADD3 R19, R12, 0x10, RZ ;  /* 0x000000100c137810 */ /* 0x000fe20007ffe0ff */
[----:B------:R-:W-:-:S09]  /*1b450*/  ULDC.64 UR4, c[0x0][0x118] ;  /* 0x0000460000047ab9 */ /* 0x000fd20000000a00 */
[----:B--2-4-:R-:W-:-:S04]  /*1b460*/  @!P0 IMAD.WIDE R30, R12, 0x2, R20 ;  /* 0x000000020c1e8825 */ /* 0x014fc800078e0214 */
[----:B-1----:R-:W-:Y:S01]  /*1b470*/  @!P0 IMAD.WIDE R28, R12, 0x2, R22 ;  /* 0x000000020c1c8825 */ /* 0x002fe200078e0216 */
[----:B------:R1:W5:Y:S04]  /*1b480*/  @!P0 LD.E.64 R112, [R30.64] ;  /* 0x000000041e708980 */ /* 0x000368000c101b00 */
[----:B------:R2:W5:Y:S01]  /*1b490*/  @!P0 LD.E.64 R116, [R28.64] ;  /* 0x000000041c748980 */ /* 0x000562000c101b00 */
[----:B------:R-:W-:Y:S01]  /*1b4a0*/  ISETP.GE.AND P0, PT, R19, R7, PT ;  /* 0x000000071300720c */ /* 0x000fe20003f06270 */
[----:B------:R-:W-:Y:S01]  /*1b4b0*/  CS2R R120, SRZ ;  /* 0x0000000000787805 */ /* 0x000fe2000001ff00 */
[----:B------:R-:W-:-:S11]  /*1b4c0*/  CS2R R118, SRZ ;  /* 0x0000000000767805 */ /* 0x000fd6000001ff00 */
[----:B------:R-:W-:-:S04]  /*1b4d0*/  @!P0 SHF.R.S32.HI R18, RZ, 0x1f, R19 ;  /* 0x0000001fff128819 */ /* 0x000fc80000011413 */
[----:B------:R-:W-:-:S04]  /*1b4e0*/  @!P0 LEA.HI R19, R18, R19, RZ, 0x2 ;  /* 0x0000001312138211 */ /* 0x000fc800078f10ff */
[----:B------:R-:W-:-:S05]  /*1b4f0*/  @!P0 LOP3.LUT R19, R19, 0xfffffffc, RZ, 0xc0, !PT ;  /* 0xfffffffc13138812 */ /* 0x000fca00078ec0ff */
[----:B------:R-:W-:-:S04]  /*1b500*/  @!P0 IMAD.WIDE R32, R19, 0x2, R20 ;  /* 0x0000000213208825 */ /* 0x000fc800078e0214 */
[----:B------:R-:W-:Y:S01]  /*1b510*/  @!P0 IMAD.WIDE R34, R19, 0x2, R22 ;  /* 0x0000000213228825 */ /* 0x000fe200078e0216 */
[----:B------:R-:W-:Y:S01]  /*1b520*/  IADD3 R19, R12, 0x20, RZ ;  /* 0x000000200c137810 */ /* 0x000fe20007ffe0ff */
        /* <DEDUP_REMOVED lines=8> */
[----:B--2---:R-:W-:-:S04]  /*1b5b0*/  @!P0 IMAD.WIDE R28, R19, 0x2, R20 ;  /* 0x00000002131c8825 */ /* 0x004fc800078e0214 */
[----:B-1----:R-:W-:Y:S01]  /*1b5c0*/  @!P0 IMAD.WIDE R30, R19, 0x2, R22 ;  /* 0x00000002131e8825 */ /* 0x002fe200078e0216 */
        /* <DEDUP_REMOVED lines=9> */
[----:B----4-:R-:W-:-:S04]  /*1b660*/  @!P0 IMAD.WIDE R32, R19, 0x2, R20 ;  /* 0x0000000213208825 */ /* 0x010fc800078e0214 */
[----:B---3--:R-:W-:Y:S01]  /*1b670*/  @!P0 IMAD.WIDE R34, R19, 0x2, R22 ;  /* 0x0000000213228825 */ /* 0x008fe200078e0216 */
        /* <DEDUP_REMOVED lines=8> */
[----:B------:R-:W-:Y:S02]  /*1b700*/  @!P0 LOP3.LUT R18, R18, 0xfffffffc, RZ, 0xc0, !PT ;  /* 0xfffffffc12128812 */ /* 0x000fe400078ec0ff */
[----:B------:R-:W-:-:S03]  /*1b710*/  IADD3 R19, R12, 0x50, RZ ;  /* 0x000000500c137810 */ /* 0x000fc60007ffe0ff */
[----:B-1----:R-:W-:-:S04]  /*1b720*/  @!P0 IMAD.WIDE R28, R18, 0x2, R20 ;  /* 0x00000002121c8825 */ /* 0x002fc800078e0214 */
[----:B--2---:R-:W-:Y:S01]  /*1b730*/  @!P0 IMAD.WIDE R30, R18, 0x2, R22 ;  /* 0x00000002121e8825 */ /* 0x004fe200078e0216 */
        /* <DEDUP_REMOVED lines=12> */
.L_x_1369:
[----:B------:R-:W-:Y:S05]  /*1b800*/  BSYNC B0 ;  /* 0x0000000000007941 */ /* 0x000fea0003800000 */
.L_x_1368:
[----:B--23-5:R-:W-:Y:S02]  /*1b810*/  IMAD.MOV.U32 R21, RZ, RZ, R84 ;  /* 0x000000ffff157224 */ /* 0x02cfe400078e0054 */
[----:B----4-:R-:W-:Y:S02]  /*1b820*/  IMAD.MOV.U32 R20, RZ, RZ, R85 ;  /* 0x000000ffff147224 */ /* 0x010fe400078e0055 */
        /* <DEDUP_REMOVED lines=47> */
[----:B------:R2:W3:Y:S04]  /*1bb20*/  SHFL.IDX PT, R19, R17, 0x1, 0x1c1f ;  /* 0x003c1f0011137f89 */ /* 0x0004e800000e0000 */
[----:B------:R2:W4:Y:S04]  /*1bb30*/  SHFL.IDX PT, R18, R13, 0x1, 0x1c1f ;  /* 0x003c1f000d127f89 */ /* 0x00052800000e0000 */
[----:B------:R2:W1:Y:S04]  /*1bb40*/  SHFL.IDX PT, R21, R10, 0x1, 0x1c1f ;  /* 0x003c1f000a157f89 */ /* 0x00046800000e0000 */
[----:B------:R2:W1:Y:S02]  /*1bb50*/  SHFL.IDX PT, R20, R11, 0x1, 0x1c1f ;  /* 0x003c1f000b147f89 */ /* 0x00046400000e0000 */
.L_x_1416:
        /* <DEDUP_REMOVED lines=13> */
[----:B------:R-:W-:-:S04]  /*1bc30*/  CS2R R90, SRZ ;  /* 0x00000000005a7805 */ /* 0x000fc8000001ff00 */
[----:B------:R-:W-:Y:S05]  /*1bc40*/  @P0 BRA `(.L_x_1372) ;  /* 0x000003f000000947 */ /* 0x000fea0003800000 */
[C---:B------:R-:W-:Y:S01]  /*1bc50*/  ISETP.GE.AND P0, PT, R12.reuse, R7, PT ;  /* 0x000000070c00720c */ /* 0x040fe20003f06270 */
[----:B------:R-:W-:Y:S01]  /*1bc60*/  CS2R R92, SRZ ;  /* 0x00000000005c7805 */ /* 0x000fe2000001ff00 */
[----:B------:R-:W-:Y:S01]  /*1bc70*/  CS2R R90, SRZ ;  /* 0x00000000005a7805 */ /* 0x000fe2000001ff00 */
[----:B--2---:R-:W-:Y:S01]  /*1bc80*/  IADD3 R11, R12, 0x10, RZ ;  /* 0x000000100c0b7810 */ /* 0x004fe20007ffe0ff */
[----:B------:R-:W-:-:S09]  /*1bc90*/  ULDC.64 UR4, c[0x0][0x118] ;  /* 0x0000460000047ab9 */ /* 0x000fd20000000a00 */
[----:B-1-34-:R-:W-:-:S04]  /*1bca0*/  @!P0 IMAD.WIDE R22, R12, 0x2, R18 ;  /* 0x000000020c168825 */ /* 0x01afc800078e0212 */
[----:B------:R-:W-:Y:S01]  /*1bcb0*/  @!P0 IMAD.WIDE R16, R12, 0x2, R20 ;  /* 0x000000020c108825 */ /* 0x000fe200078e0214 */
        /* <DEDUP_REMOVED lines=31> */
[----:B---3--:R-:W-:-:S04]  /*1beb0*/  @!P0 IMAD.WIDE R14, R10, 0x2, R18 ;  /* 0x000000020a0e8825 */ /* 0x008fc800078e0212 */
[----:B----4-:R-:W-:Y:S01]  /*1bec0*/  @!P0 IMAD.WIDE R28, R10, 0x2, R20 ;  /* 0x000000020a1c8825 */ /* 0x010fe200078e0214 */
        /* <DEDUP_REMOVED lines=14> */
[----:B---3--:R-:W-:Y:S01]  /*1bfb0*/  CS2R R14, SRZ ;  /* 0x00000000000e7805 */ /* 0x008fe2000001ff00 */
        /* <DEDUP_REMOVED lines=8> */
.L_x_1372:
[----:B------:R-:W-:Y:S05]  /*1c040*/  BSYNC B0 ;  /* 0x0000000000007941 */ /* 0x000fea0003800000 */
.L_x_1371:
[----:B-12---:R-:W2:Y:S01]  /*1c050*/  LDL.64 R20, [R27+0x20] ;  /* 0x000020001b147983 */ /* 0x006ea20000100a00 */
[----:B------:R-:W-:-:S04]  /*1c060*/  DEPBAR.LE SB0, 0x3 ;  /* 0x000080c00000791a */ /* 0x000fc80000000000 */
[----:B----4-:R-:W4:Y:S01]  /*1c070*/  LDL.64 R46, [R27+0x28] ;  /* 0x000028001b2e7983 */ /* 0x010f220000100a00 */
[----:B------:R-:W-:Y:S01]  /*1c080*/  WARPSYNC 0xffffffff ;  /* 0xffffffff00007948 */ /* 0x000fe20003800000 */
[----:B------:R-:W-:Y:S01]  /*1c090*/  ULDC.64 UR4, c[0x0][0x118] ;  /* 0x0000460000047ab9 */ /* 0x000fe20000000a00 */
[----:B------:R-:W-:Y:S01]  /*1c0a0*/  SHF.R.S32.HI R10, RZ, 0x1f, R25 ;  /* 0x0000001fff0a7819 */ /* 0x000fe20000011419 */
[----:B------:R-:W-:Y:S01]  /*1c0b0*/  BAR.SYNC.DEFER_BLOCKING 0x0 ;  /* 0x0000000000007b1d */ /* 0x000fe20000010000 */
[----:B------:R-:W-:Y:S02]  /*1c0c0*/  IMAD.MOV.U32 R13, RZ, RZ, 0x20 ;  /* 0x00000020ff0d7424 */ /* 0x000fe400078e00ff */
[----:B------:R-:W-:-:S04]  /*1c0d0*/  LEA.HI R10, R10, R25, RZ, 0x3 ;  /* 0x000000190a0a7211 */ /* 0x000fc800078f18ff */
[----:B------:R-:W-:Y:S01]  /*1c0e0*/  LOP3.LUT R10, R10, 0xfffffff8, RZ, 0xc0, !PT ;  /* 0xfffffff80a0a7812 */ /* 0x000fe200078ec0ff */
[----:B-----5:R-:W-:Y:S01]  /*1c0f0*/  IMAD.MOV.U32 R17, RZ, RZ, R14 ;  /* 0x000000ffff117224 */ /* 0x020fe200078e000e */
[----:B------:R-:W-:Y:S01]  /*1c100*/  LEA.HI R11, R8, R101, RZ, 0x5 ;  /* 0x00000065080b7211 */ /* 0x000fe200078f28ff */
[----:B--2---:R1:W2:Y:S02]  /*1c110*/  LD.E R60, [R20.64] ;  /* 0x00000004143c7980 */ /* 0x0042a4000c101900 */
[----:B------:R-:W-:Y:S02]  /*1c120*/  IMAD.IADD R49, R25, 0x1, -R10 ;  /* 0x0000000119317824 */ /* 0x000fe400078e0a0a */
[----:B----4-:R-:W4:Y:S01]  /*1c130*/  LD.E.64 R46, [R46.64] ;  /* 0x000000042e2e7980 */ /* 0x010f22000c101b00 */
[----:B------:R-:W-:Y:S01]  /*1c140*/  IMAD.MOV.U32 R16, RZ, RZ, R15 ;  /* 0x000000ffff107224 */ /* 0x000fe200078e000f */
[----:B---3--:R-:W-:Y:S01]  /*1c150*/  PRMT R19, R17, 0x7610, R19 ;  /* 0x0000761011137816 */ /* 0x008fe20000000013 */
[----:B------:R-:W-:Y:S01]  /*1c160*/  IMAD.MOV.U32 R10, RZ, RZ, R62 ;  /* 0x000000ffff0a7224 */ /* 0x000fe200078e003e */
[----:B------:R-:W-:Y:S01]  /*1c170*/  LOP3.LUT P0, RZ, R49, 0x4, RZ, 0xc0, !PT ;  /* 0x0000000431ff7812 */ /* 0x000fe2000780c0ff */
[----:B------:R-:W-:Y:S01]  /*1c180*/  IMAD.MOV.U32 R8, RZ, RZ, R72 ;  /* 0x000000ffff087224 */ /* 0x000fe200078e0048 */
[----:B------:R-:W-:Y:S01]  /*1c190*/  PRMT R18, R16, 0x7610, R18 ;  /* 0x0000761010127816 */ /* 0x000fe20000000012 */
[----:B------:R-:W-:Y:S01]  /*1c1a0*/  IMAD.MOV.U32 R17, RZ, RZ, R63 ;  /* 0x000000ffff117224 */ /* 0x000fe200078e003f */
[----:B------:R-:W-:Y:S01]  /*1c1b0*/  PRMT R27, R10, 0x7610, R27 ;  /* 0x000076100a1b7816 */ /* 0x000fe2000000001b */
[----:B------:R-:W-:Y:S01]  /*1c1c0*/  IMAD.MOV.U32 R16, RZ, RZ, R66 ;  /* 0x000000ffff107224 */ /* 0x000fe200078e0042 */
[----:B------:R-:W-:Y:S01]  /*1c1d0*/  PRMT R33, R8, 0x7610, R33 ;  /* 0x0000761008217816 */ /* 0x000fe20000000021 */
[----:B------:R-:W-:Y:S01]  /*1c1e0*/  IMAD.MOV.U32 R10, RZ, RZ, R67 ;  /* 0x000000ffff0a7224 */ /* 0x000fe200078e0043 */
[----:B------:R-:W-:Y:S01]  /*1c1f0*/  SEL R13, R13, 0xffffffe0, !P0 ;  /* 0xffffffe00d0d7807 */ /* 0x000fe20004000000 */
        /* <DEDUP_REMOVED lines=16> */
[----:B------:R-:W-:-:S02]  /*1c300*/  IMAD.MOV.U32 R8, RZ, RZ, R65 ;  /* 0x000000ffff087224 */ /* 0x000fc400078e0041 */
[----:B------:R-:W-:Y:S01]  /*1c310*/  IMAD.SHL.U32 R49, R49, 0x40, RZ ;  /* 0x0000004031317824 */ /* 0x000fe200078e00ff */
[----:B------:R-:W-:Y:S01]  /*1c320*/  PRMT R43, R17, 0x7610, R43 ;  /* 0x00007610112b7816 */ /* 0x000fe2000000002b */
[----:B-1----:R-:W-:Y:S01]  /*1c330*/  IMAD.MOV.U32 R20, RZ, RZ, R59 ;  /* 0x000000ffff147224 */ /* 0x002fe200078e003b */
[----:B------:R-:W-:Y:S02]  /*1c340*/  PRMT R17, R16, 0x7610, R17 ;  /* 0x0000761010117816 */ /* 0x000fe40000000011 */
[----:B------:R-:W-:Y:S01]  /*1c350*/  PRMT R16, R10, 0x7610, R16 ;  /* 0x000076100a107816 */ /* 0x000fe20000000010 */
[----:B------:R-:W-:Y:S01]  /*1c360*/  IMAD.MOV.U32 R10, RZ, RZ, R64 ;  /* 0x000000ffff0a7224 */ /* 0x000fe200078e0040 */
[----:B------:R-:W-:Y:S01]  /*1c370*/  PRMT R28, R8, 0x7610, R28 ;  /* 0x00007610081c7816 */ /* 0x000fe2000000001c */
[----:B------:R-:W-:Y:S01]  /*1c380*/  IMAD.MOV.U32 R8, RZ, RZ, R70 ;  /* 0x000000ffff087224 */ /* 0x000fe200078e0046 */
[----:B------:R-:W-:Y:S02]  /*1c390*/  LOP3.LUT R49, R49, 0x1c0, RZ, 0xc0, !PT ;  /* 0x000001c031317812 */ /* 0x000fe400078ec0ff */
[----:B------:R-:W-:-:S02]  /*1c3a0*/  PRMT R21, R20, 0x7610, R21 ;  /* 0x0000761014157816 */ /* 0x000fc40000000015 */
[----:B------:R-:W-:Y:S02]  /*1c3b0*/  LOP3.LUT R41, R49, 0x18, R26, 0xf8, !PT ;  /* 0x0000001831297812 */ /* 0x000fe400078ef81a */
[----:B------:R-:W-:Y:S02]  /*1c3c0*/  SHF.R.U32.HI R20, RZ, 0x3, R49 ;  /* 0x00000003ff147819 */ /* 0x000fe40000011631 */
[----:B------:R-:W-:Y:S01]  /*1c3d0*/  PRMT R29, R10, 0x7610, R29 ;  /* 0x000076100a1d7816 */ /* 0x000fe2000000001d */
[----:B------:R-:W-:Y:S01]  /*1c3e0*/  IMAD.MOV.U32 R10, RZ, RZ, R71 ;  /* 0x000000ffff0a7224 */ /* 0x000fe200078e0047 */
[----:B------:R-:W-:Y:S01]  /*1c3f0*/  PRMT R38, R8, 0x7610, R38 ;  /* 0x0000761008267816 */ /* 0x000fe20000000026 */
[----:B------:R-:W-:Y:S01]  /*1c400*/  IMAD.MOV.U32 R8, RZ, RZ, R78 ;  /* 0x000000ffff087224 */ /* 0x000fe200078e004e */
[----:B------:R-:W-:Y:S01]  /*1c410*/  LOP3.LUT R20, R41, R20, RZ, 0x3c, !PT ;  /* 0x0000001429147212 */ /* 0x000fe200078e3cff */
[----:B------:R-:W-:Y:S01]  /*1c420*/  IMAD.SHL.U32 R11, R11, 0x10, RZ ;  /* 0x000000100b0b7824 */ /* 0x000fe200078e00ff */
[----:B------:R-:W-:Y:S01]  /*1c430*/  PRMT R26, R10, 0x7610, R26 ;  /* 0x000076100a1a7816 */ /* 0x000fe2000000001a */
[----:B------:R-:W-:Y:S01]  /*1c440*/  IMAD.MOV.U32 R10, RZ, RZ, R79 ;  /* 0x000000ffff0a7224 */ /* 0x000fe200078e004f */
[----:B------:R-:W-:Y:S01]  /*1c450*/  PRMT R42, R8, 0x7610, R42 ;  /* 0x00007610082a7816 */ /* 0x000fe2000000002a */
[----:B------:R-:W-:Y:S01]  /*1c460*/  IMAD.MOV.U32 R8, RZ, RZ, R91 ;  /* 0x000000ffff087224 */ /* 0x000fe200078e005b */
[----:B------:R-:W-:Y:S01]  /*1c470*/  LOP3.LUT R20, R20, 0xfffffe00, R11, 0xf8, !PT ;  /* 0xfffffe0014147812 */ /* 0x000fe200078ef80b */
[----:B------:R-:W-:Y:S01]  /*1c480*/  BSSY B1, `(.L_x_1373) ;  /* 0x000014d000017945 */ /* 0x000fe20003800000 */
[----:B------:R-:W-:-:S02]  /*1c490*/  PRMT R41, R10, 0x7610, R41 ;  /* 0x000076100a297816 */ /* 0x000fc40000000029 */
[----:B------:R-:W-:Y:S01]  /*1c4a0*/  PRMT R49, R8, 0x7610, R49 ;  /* 0x0000761008317816 */ /* 0x000fe20000000031 */
[----:B--2---:R-:W-:-:S05]  /*1c4b0*/  IMAD R60, R60, -0x80, R9 ;  /* 0xffffff803c3c7824 */ /* 0x004fca00078e0209 */
[----:B------:R-:W-:-:S04]  /*1c4c0*/  IMNMX R60, R60, 0x80, PT ;  /* 0x000000803c3c7817 */ /* 0x000fc80003800200 */
[----:B------:R-:W-:Y:S01]  /*1c4d0*/  ISETP.GE.AND P0, PT, R25, R60, PT ;  /* 0x0000003c1900720c */ /* 0x000fe20003f06270 */
[----:B------:R-:W-:Y:S02]  /*1c4e0*/  IMAD.MOV.U32 R9, RZ, RZ, R90 ;  /* 0x000000ffff097224 */ /* 0x000fe400078e005a */
[----:B----4-:R-:W-:-:S03]  /*1c4f0*/  IMAD.WIDE.U32 R52, R20, 0x2, R46 ;  /* 0x0000000214347825 */ /* 0x010fc600078e002e */
[----:B------:R-:W-:-:S07]  /*1c500*/  PRMT R50, R9, 0x7610, R50 ;  /* 0x0000761009327816 */ /* 0x000fce0000000032 */
[----:B------:R-:W-:Y:S05]  /*1c510*/  @P0 BRA `(.L_x_1374) ;  /* 0x0000143000000947 */ /* 0x000fea0003800000 */
[----:B------:R-:W-:Y:S01]  /*1c520*/  ISETP.GE.AND P0, PT, R12, R7, PT ;  /* 0x000000070c00720c */ /* 0x000fe20003f06270 */
[----:B------:R-:W-:-:S12]  /*1c530*/  BSSY B0, `(.L_x_1375) ;  /* 0x0000031000007945 */ /* 0x000fd80003800000 */
[----:B------:R-:W-:Y:S05]  /*1c540*/  @P0 BRA `(.L_x_1376) ;  /* 0x000002f000000947 */ /* 0x000fea0003800000 */
[----:B------:R-:W-:Y:S02]  /*1c550*/  ULDC.64 UR4, c[0x0][0x118] ;  /* 0x0000460000047ab9 */ /* 0x000fe40000000a00 */
[----:B------:R-:W2:Y:S01]  /*1c560*/  LD.E.128 R8, [R52.64] ;  /* 0x0000000434087980 */ /* 0x000ea2000c101d00 */
[----:B------:R-:W-:Y:S02]  /*1c570*/  SHF.R.U32.HI R101, RZ, 0x10, R117 ;  /* 0x00000010ff657819 */ /* 0x000fe40000011675 */
[----:B------:R-:W-:Y:S02]  /*1c580*/  SHF.R.U32.HI R115, RZ, 0x10, R113 ;  /* 0x00000010ff737819 */ /* 0x000fe40000011671 */
[----:B------:R-:W-:Y:S02]  /*1c590*/  PRMT R101, R94, 0x5410, R101 ;  /* 0x000054105e657816 */ /* 0x000fe40000000065 */
[----:B------:R-:W-:Y:S02]  /*1c5a0*/  SHF.R.U64 R100, R116, 0x10, R117 ;  /* 0x0000001074647819 */ /* 0x000fe40000001275 */
[----:B------:R-:W-:-:S02]  /*1c5b0*/  PRMT R115, R96, 0x5410, R115 ;  /* 0x0000541060737816 */ /* 0x000fc40000000073 */
[----:B------:R-:W-:Y:S01]  /*1c5c0*/  SHF.R.U64 R112, R112, 0x10, R113 ;  /* 0x0000001070707819 */ /* 0x000fe20000001271 */
[----:B------:R-:W-:Y:S01]  /*1c5d0*/  IMAD.U32 R113, R101, 0x10000, RZ ;  /* 0x0001000065717824 */ /* 0x000fe200078e00ff */
[----:B------:R-:W-:Y:S02]  /*1c5e0*/  PRMT R95, R95, 0x5410, R100 ;  /* 0x000054105f5f7816 */ /* 0x000fe40000000064 */
[----:B------:R-:W-:Y:S02]  /*1c5f0*/  SHF.L.U32 R117, R115, 0x10, RZ ;  /* 0x0000001073757819 */ /* 0x000fe400000006ff */
[----:B------:R-:W-:Y:S02]  /*1c600*/  LOP3.LUT R101, R101, 0xffff0000, RZ, 0xc0, !PT ;  /* 0xffff000065657812 */ /* 0x000fe400078ec0ff */
[----:B------:R-:W-:Y:S02]  /*1c610*/  PRMT R97, R97, 0x5410, R112 ;  /* 0x0000541061617816 */ /* 0x000fe40000000070 */
[----:B------:R-:W-:-:S02]  /*1c620*/  LOP3.LUT R115, R115, 0xffff0000, RZ, 0xc0, !PT ;  /* 0xffff000073737812 */ /* 0x000fc400078ec0ff */
[C---:B--2---:R-:W-:Y:S01]  /*1c630*/  LOP3.LUT R94, R10.reuse, 0xffff0000, RZ, 0xc0, !PT ;  /* 0xffff00000a5e7812 */ /* 0x044fe200078ec0ff */
[----:B------:R-:W-:Y:S01]  /*1c640*/  IMAD.U32 R96, R10, 0x10000, RZ ;  /* 0x000100000a607824 */ /* 0x000fe200078e00ff */
[C---:B------:R-:W-:Y:S01]  /*1c650*/  LOP3.LUT R100, R11.reuse, 0xffff0000, RZ, 0xc0, !PT ;  /* 0xffff00000b647812 */ /* 0x040fe200078ec0ff */
[----:B------:R-:W-:Y:S01]  /*1c660*/  IMAD.U32 R10, R11, 0x10000, RZ ;  /* 0x000100000b0a7824 */ /* 0x000fe200078e00ff */
[C---:B------:R-:W-:Y:S01]  /*1c670*/  LOP3.LUT R112, R8.reuse, 0xffff0000, RZ, 0xc0, !PT ;  /* 0xffff000008707812 */ /* 0x040fe200078ec0ff */
[----:B------:R-:W-:Y:S01]  /*1c680*/  IMAD.U32 R114, R8, 0x10000, RZ ;  /* 0x0001000008727824 */ /* 0x000fe200078e00ff */
[C---:B------:R-:W-:Y:S01]  /*1c690*/  SHF.L.U32 R8, R9.reuse, 0x10, RZ ;  /* 0x0000001009087819 */ /* 0x040fe200000006ff */
[C---:B------:R-:W-:Y:S01]  /*1c6a0*/  FMUL.FTZ R11, R94.reuse, R113 ;  /* 0x000000715e0b7220 */ /* 0x040fe20000410000 */
[----:B------:R-:W-:Y:S01]  /*1c6b0*/  LOP3.LUT R116, R9, 0xffff0000, RZ, 0xc0, !PT ;  /* 0xffff000009747812 */ /* 0x000fe200078ec0ff */
[----:B------:R-:W-:Y:S02]  /*1c6c0*/  FMUL.FTZ R94, R94, R117 ;  /* 0x000000755e5e7220 */ /* 0x000fe40000410000 */
[----:B------:R-:W-:-:S02]  /*1c6d0*/  FMUL.FTZ R9, R100, R101 ;  /* 0x0000006564097220 */ /* 0x000fc40000410000 */
[----:B------:R-:W-:Y:S02]  /*1c6e0*/  FFMA.FTZ R94, R96, R113, R94 ;  /* 0x00000071605e7223 */ /* 0x000fe4000001005e */
[-C--:B------:R-:W-:Y:S02]  /*1c6f0*/  FMUL.FTZ R100, R100, R115.reuse ;  /* 0x0000007364647220 */ /* 0x080fe40000410000 */
[----:B------:R-:W-:Y:S01]  /*1c700*/  FFMA.FTZ R9, R10, R115, -R9 ;  /* 0x000000730a097223 */ /* 0x000fe20000010809 */
[----:B------:R-:W-:Y:S01]  /*1c710*/  SHF.L.U32 R115, R97, 0x10, RZ ;  /* 0x0000001061737819 */ /* 0x000fe200000006ff */
[C---:B------:R-:W-:Y:S01]  /*1c720*/  IMAD.U32 R113, R95.reuse, 0x10000, RZ ;  /* 0x000100005f717824 */ /* 0x040fe200078e00ff */
[----:B------:R-:W-:Y:S01]  /*1c730*/  LOP3.LUT R95, R95, 0xffff0000, RZ, 0xc0, !PT ;  /* 0xffff00005f5f7812 */ /* 0x000fe200078ec0ff */
[----:B------:R-:W-:Y:S01]  /*1c740*/  FFMA.FTZ R11, R96, R117, -R11 ;  /* 0x00000075600b7223 */ /* 0x000fe2000001080b */
[----:B------:R-:W-:Y:S01]  /*1c750*/  LOP3.LUT R97, R97, 0xffff0000, RZ, 0xc0, !PT ;  /* 0xffff000061617812 */ /* 0x000fe200078ec0ff */
[----:B------:R-:W-:-:S02]  /*1c760*/  FFMA.FTZ R100, R10, R101, R100 ;  /* 0x000000650a647223 */ /* 0x000fc40000010064 */
[----:B------:R-:W-:Y:S02]  /*1c770*/  FMUL.FTZ R10, R112, R113 ;  /* 0x00000071700a7220 */ /* 0x000fe40000410000 */
[----:B------:R-:W-:Y:S02]  /*1c780*/  FMUL.FTZ R96, R116, R95 ;  /* 0x0000005f74607220 */ /* 0x000fe40000410000 */
        /* <DEDUP_REMOVED lines=10> */
[----:B------:R1:W-:Y:S02]  /*1c830*/  ST.E.128 [R52.64], R8 ;  /* 0x0000000834007985 */ /* 0x0003e4000c101d04 */
.L_x_1376:
[----:B------:R-:W-:Y:S05]  /*1c840*/  BSYNC B0 ;  /* 0x0000000000007941 */ /* 0x000fea0003800000 */
.L_x_1375:
[----:B-1----:R-:W-:Y:S01]  /*1c850*/  IADD3 R8, R12, 0x10, RZ ;  /* 0x000000100c087810 */ /* 0x002fe20007ffe0ff */
[----:B------:R-:W-:Y:S03]  /*1c860*/  BSSY B0, `(.L_x_1377) ;  /* 0x0000036000007945 */ /* 0x000fe60003800000 */
[----:B------:R-:W-:-:S13]  /*1c870*/  ISETP.GE.AND P0, PT, R8, R7, PT ;  /* 0x000000070800720c */ /* 0x000fda0003f06270 */
[----:B------:R-:W-:Y:S05]  /*1c880*/  @P0 BRA `(.L_x_1378) ;  /* 0x0000033000000947 */ /* 0x000fea0003800000 */
[----:B------:R-:W-:Y:S01]  /*1c890*/  IADD3 R11, P0, R13, R20, RZ ;  /* 0x000000140d0b7210 */ /* 0x000fe20007f1e0ff */
[----:B------:R-:W-:-:S03]  /*1c8a0*/  ULDC.64 UR4, c[0x0][0x118] ;  /* 0x0000460000047ab9 */ /* 0x000fc60000000a00 */
        /* <DEDUP_REMOVED lines=49> */
.L_x_1378:
[----:B------:R-:W-:Y:S05]  /*1cbc0*/  BSYNC B0 ;  /* 0x0000000000007941 */ /* 0x000fea0003800000 */
.L_x_1377:
[----:B-1----:R-:W-:Y:S01]  /*1cbd0*/  IADD3 R8, R12, 0x20, RZ ;  /* 0x000000200c087810 */ /* 0x002fe20007ffe0ff */
[----:B------:R-:W-:Y:S03]  /*1cbe0*/  BSSY B0, `(.L_x_1379) ;  /* 0x0000032000007945 */ /* 0x000fe60003800000 */
[----:B------:R-:W-:-:S13]  /*1cbf0*/  ISETP.GE.AND P0, PT, R8, R7, PT ;  /* 0x000000070800720c */ /* 0x000fda0003f06270 */
[----:B------:R-:W-:Y:S05]  /*1cc00*/  @P0 BRA `(.L_x_1380) ;  /* 0x000002f000000947 */ /* 0x000fea0003800000 */
[----:B------:R-:W-:Y:S02]  /*1cc10*/  ULDC.64 UR4, c[0x0][0x118] ;  /* 0x0000460000047ab9 */ /* 0x000fe40000000a00 */
[----:B------:R-:W2:Y:S01]  /*1cc20*/  LD.E.128 R8, [R52.64+0x4000] ;  /* 0x0040000434087980 */ /* 0x000ea2000c101d00 */
[--C-:B------:R-:W-:Y:S02]  /*1cc30*/  SHF.R.U64 R88, R108, 0x10, R109.reuse ;  /* 0x000000106c587819 */ /* 0x100fe4000000126d */
[----:B------:R-:W-:Y:S02]  /*1cc40*/  SHF.R.U32.HI R109, RZ, 0x10, R109 ;  /* 0x00000010ff6d7819 */ /* 0x000fe4000001166d */
[----:B------:R-:W-:Y:S02]  /*1cc50*/  SHF.R.U32.HI R95, RZ, 0x10, R111 ;  /* 0x00000010ff5f7819 */ /* 0x000fe4000001166f */
[----:B------:R-:W-:Y:S02]  /*1cc60*/  PRMT R109, R74, 0x5410, R109 ;  /* 0x000054104a6d7816 */ /* 0x000fe4000000006d */
[----:B------:R-:W-:-:S02]  /*1cc70*/  SHF.R.U64 R86, R110, 0x10, R111 ;  /* 0x000000106e567819 */ /* 0x000fc4000000126f */
[----:B------:R-:W-:Y:S01]  /*1cc80*/  PRMT R95, R76, 0x5410, R95 ;  /* 0x000054104c5f7816 */ /* 0x000fe2000000005f */
        /* <DEDUP_REMOVED lines=39> */
.L_x_1380:
[----:B------:R-:W-:Y:S05]  /*1cf00*/  BSYNC B0 ;  /* 0x0000000000007941 */ /* 0x000fea0003800000 */
.L_x_1379:
[----:B-1----:R-:W-:Y:S01]  /*1cf10*/  IADD3 R8, R12, 0x30, RZ ;  /* 0x000000300c087810 */ /* 0x002fe20007ffe0ff */
[----:B------:R-:W-:Y:S03]  /*1cf20*/  BSSY B0, `(.L_x_1381) ;  /* 0x0000037000007945 */ /* 0x000fe60003800000 */
[----:B------:R-:W-:-:S13]  /*1cf30*/  ISETP.GE.AND P0, PT, R8, R7, PT ;  /* 0x000000070800720c */ /* 0x000fda0003f06270 */
[----:B------:R-:W-:Y:S05]  /*1cf40*/  @P0 BRA `(.L_x_1382) ;  /* 0x0000034000000947 */ /* 0x000fea0003800000 */
[----:B------:R-:W-:Y:S01]  /*1cf50*/  IADD3 R9, R13, 0x2000, RZ ;  /* 0x000020000d097810 */ /* 0x000fe20007ffe0ff */
[----:B------:R-:W-:-:S03]  /*1cf60*/  ULDC.64 UR4, c[0x0][0x118] ;  /* 0x0000460000047ab9 */ /* 0x000fc60000000a00 */
        /* <DEDUP_REMOVED lines=21> */
[----:B------:R-:W-:Y:S01]  /*1d0c0*/  LOP3.LUT R87, R8, 0xffff0000, RZ, 0xc0, !PT ;  /* 0xffff000008577812 */ /* 0x000fe200078ec0ff */
[----:B------:R-:W-:Y:S01]  /*1d0d0*/  FMUL.FTZ R11, R57, R74 ;  /* 0x0000004a390b7220 */ /* 0x000fe20000410000 */
[----:B------:R-:W-:Y:S01]  /*1d0e0*/  LOP3.LUT R89, R9, 0xffff0000, RZ, 0xc0, !PT ;  /* 0xffff000009597812 */ /* 0x000fe200078ec0ff */
[----:B------:R-:W-:-:S02]  /*1d0f0*/  FMUL.FTZ R57, R57, R76 ;  /* 0x0000004c39397220 */ /* 0x000fc40000410000 */
[----:B------:R-:W-:Y:S02]  /*1d100*/  IMAD.U32 R88, R8, 0x10000, RZ ;  /* 0x0001000008587824 */ /* 0x000fe400078e00ff */
[C---:B------:R-:W-:Y:S02]  /*1d110*/  FFMA.FTZ R11, R68.reuse, R76, -R11 ;  /* 0x0000004c440b7223 */ /* 0x040fe4000001080b */
[----:B------:R-:W-:Y:S02]  /*1d120*/  IMAD.U32 R8, R9, 0x10000, RZ ;  /* 0x0001000009087824 */ /* 0x000fe400078e00ff */
[----:B------:R-:W-:Y:S02]  /*1d130*/  FFMA.FTZ R68, R68, R74, R57 ;  /* 0x0000004a44447223 */ /* 0x000fe40000010039 */
[C---:B------:R-:W-:Y:S02]  /*1d140*/  FMUL.FTZ R9, R86.reuse, R75 ;  /* 0x0000004b56097220 */ /* 0x040fe40000410000 */
[C---:B------:R-:W-:Y:S01]  /*1d150*/  IMAD.U32 R57, R61.reuse, 0x10000, RZ ;  /* 0x000100003d397824 */ /* 0x040fe200078e00ff */
[----:B------:R-:W-:Y:S01]  /*1d160*/  LOP3.LUT R61, R61, 0xffff0000, RZ, 0xc0, !PT ;  /* 0xffff00003d3d7812 */ /* 0x000fe200078ec0ff */
[----:B------:R-:W-:-:S02]  /*1d170*/  FMUL.FTZ R86, R86, R77 ;  /* 0x0000004d56567220 */ /* 0x000fc40000410000 */
[C---:B------:R-:W-:Y:S01]  /*1d180*/  IMAD.U32 R74, R69.reuse, 0x10000, RZ ;  /* 0x00010000454a7824 */ /* 0x040fe200078e00ff */
[----:B------:R-:W-:Y:S01]  /*1d190*/  LOP3.LUT R69, R69, 0xffff0000, RZ, 0xc0, !PT ;  /* 0xffff000045457812 */ /* 0x000fe200078ec0ff */
[C---:B------:R-:W-:Y:S02]  /*1d1a0*/  FFMA.FTZ R9, R10.reuse, R77, -R9 ;  /* 0x0000004d0a097223 */ /* 0x040fe40000010809 */
[----:B------:R-:W-:Y:S02]  /*1d1b0*/  FFMA.FTZ R86, R10, R75, R86 ;  /* 0x0000004b0a567223 */ /* 0x000fe40000010056 */
[----:B------:R-:W-:Y:S02]  /*1d1c0*/  FMUL.FTZ R75, R87, R57 ;  /* 0x00000039574b7220 */ /* 0x000fe40000410000 */
[----:B------:R-:W-:Y:S02]  /*1d1d0*/  FMUL.FTZ R10, R89, R61 ;  /* 0x0000003d590a7220 */ /* 0x000fe40000410000 */
[----:B------:R-:W-:-:S02]  /*1d1e0*/  FMUL.FTZ R87, R87, R74 ;  /* 0x0000004a57577220 */ /* 0x000fc40000410000 */
[----:B------:R-:W-:Y:S02]  /*1d1f0*/  FMUL.FTZ R89, R89, R69 ;  /* 0x0000004559597220 */ /* 0x000fe40000410000 */
[C---:B------:R-:W-:Y:S02]  /*1d200*/  FFMA.FTZ R75, R88.reuse, R74, -R75 ;  /* 0x0000004a584b7223 */ /* 0x040fe4000001084b */
[----:B------:R-:W-:Y:S02]  /*1d210*/  FFMA.FTZ R88, R88, R57, R87 ;  /* 0x0000003958587223 */ /* 0x000fe40000010057 */
[----:B------:R-:W-:Y:S01]  /*1d220*/  FFMA.FTZ R69, R8, R69, -R10 ;  /* 0x0000004508457223 */ /* 0x000fe2000001080a */
[----:B------:R-:W-:Y:S01]  /*1d230*/  F2FP.BF16.PACK_AB R10, R68, R11 ;  /* 0x0000000b440a723e */ /* 0x000fe200000010ff */
[----:B------:R-:W-:Y:S01]  /*1d240*/  FFMA.FTZ R74, R8, R61, R89 ;  /* 0x0000003d084a7223 */ /* 0x000fe20000010059 */
[----:B------:R-:W-:Y:S02]  /*1d250*/  F2FP.BF16.PACK_AB R11, R86, R9 ;  /* 0x00000009560b723e */ /* 0x000fe400000010ff */
[----:B------:R-:W-:-:S02]  /*1d260*/  F2FP.BF16.PACK_AB R8, R88, R75 ;  /* 0x0000004b5808723e */ /* 0x000fc400000010ff */
[----:B------:R-:W-:-:S05]  /*1d270*/  F2FP.BF16.PACK_AB R9, R74, R69 ;  /* 0x000000454a09723e */ /* 0x000fca00000010ff */
[----:B------:R1:W-:Y:S02]  /*1d280*/  ST.E.128 [R94.64], R8 ;  /* 0x000000085e007985 */ /* 0x0003e4000c101d04 */
.L_x_1382:
[----:B------:R-:W-:Y:S05]  /*1d290*/  BSYNC B0 ;  /* 0x0000000000007941 */ /* 0x000fea0003800000 */
.L_x_1381:
[----:B-1----:R-:W-:Y:S01]  /*1d2a0*/  IADD3 R8, R12, 0x40, RZ ;  /* 0x000000400c087810 */ /* 0x002fe20007ffe0ff */
[----:B------:R-:W-:Y:S03]  /*1d2b0*/  BSSY B0, `(.L_x_1383) ;  /* 0x0000032000007945 */ /* 0x000fe60003800000 */
[----:B------:R-:W-:-:S13]  /*1d2c0*/  ISETP.GE.AND P0, PT, R8, R7, PT ;  /* 0x000000070800720c */ /* 0x000fda0003f06270 */
[----:B------:R-:W-:Y:S05]  /*1d2d0*/  @P0 BRA `(.L_x_1384) ;  /* 0x000002f000000947 */ /* 0x000fea0003800000 */
[----:B------:R-:W-:Y:S02]  /*1d2e0*/  ULDC.64 UR4, c[0x0][0x118] ;  /* 0x0000460000047ab9 */ /* 0x000fe40000000a00 */
[----:B------:R-:W2:Y:S01]  /*1d2f0*/  LD.E.128 R8, [R52.64+0x8000] ;  /* 0x0080000434087980 */ /* 0x000ea2000c101d00 */
[----:B------:R-:W-:Y:S02]  /*1d300*/  SHF.R.U64 R61, R98, 0x10, R99 ;  /* 0x00000010623d7819 */ /* 0x000fe40000001263 */
[----:B------:R-:W-:Y:S02]  /*1d310*/  SHF.R.U64 R57, R102, 0x10, R103 ;  /* 0x0000001066397819 */ /* 0x000fe40000001267 */
[----:B------:R-:W-:Y:S02]  /*1d320*/  SHF.R.U32.HI R98, RZ, 0x10, R99 ;  /* 0x00000010ff627819 */ /* 0x000fe40000011663 */
[----:B------:R-:W-:Y:S02]  /*1d330*/  SHF.R.U32.HI R102, RZ, 0x10, R103 ;  /* 0x00000010ff667819 */ /* 0x000fe40000011667 */
[----:B------:R-:W-:-:S02]  /*1d340*/  PRMT R56, R56, 0x5410, R57 ;  /* 0x0000541038387816 */ /* 0x000fc40000000039 */
[----:B------:R-:W-:Y:S02]  /*1d350*/  PRMT R98, R51, 0x5410, R98 ;  /* 0x0000541033627816 */ /* 0x000fe40000000062 */
[----:B------:R-:W-:Y:S02]  /*1d360*/  PRMT R57, R55, 0x5410, R102 ;  /* 0x0000541037397816 */ /* 0x000fe40000000066 */
[----:B------:R-:W-:Y:S01]  /*1d370*/  PRMT R54, R54, 0x5410, R61 ;  /* 0x0000541036367816 */ /* 0x000fe2000000003d */
[----:B------:R-:W-:Y:S01]  /*1d380*/  IMAD.U32 R68, R98, 0x10000, RZ ;  /* 0x0001000062447824 */ /* 0x000fe200078e00ff */
[C---:B------:R-:W-:Y:S02]  /*1d390*/  SHF.L.U32 R74, R57.reuse, 0x10, RZ ;  /* 0x00000010394a7819 */ /* 0x040fe400000006ff */
        /* <DEDUP_REMOVED lines=24> */
[----:B------:R-:W-:Y:S02]  /*1d520*/  FMUL.FTZ R69, R69, R74 ;  /* 0x0000004a45457220 */ /* 0x000fe40000410000 */
[----:B------:R-:W-:Y:S02]  /*1d530*/  FMUL.FTZ R77, R77, R56 ;  /* 0x000000384d4d7220 */ /* 0x000fe40000410000 */
[----:B------:R-:W-:Y:S01]  /*1d540*/  FFMA.FTZ R74, R75, R74, -R10 ;  /* 0x0000004a4b4a7223 */ /* 0x000fe2000001080a */
[----:B------:R-:W-:Y:S01]  /*1d550*/  F2FP.BF16.PACK_AB R10, R51, R8 ;  /* 0x00000008330a723e */ /* 0x000fe200000010ff */
[----:B------:R-:W-:-:S02]  /*1d560*/  FFMA.FTZ R69, R75, R68, R69 ;  /* 0x000000444b457223 */ /* 0x000fc40000010045 */
[C---:B------:R-:W-:Y:S01]  /*1d570*/  FFMA.FTZ R56, R61.reuse, R56, -R11 ;  /* 0x000000383d387223 */ /* 0x040fe2000001080b */
[----:B------:R-:W-:Y:S01]  /*1d580*/  F2FP.BF16.PACK_AB R11, R76, R9 ;  /* 0x000000094c0b723e */ /* 0x000fe200000010ff */
[----:B------:R-:W-:Y:S01]  /*1d590*/  FFMA.FTZ R77, R61, R54, R77 ;  /* 0x000000363d4d7223 */ /* 0x000fe2000001004d */
[----:B------:R-:W-:-:S04]  /*1d5a0*/  F2FP.BF16.PACK_AB R8, R69, R74 ;  /* 0x0000004a4508723e */ /* 0x000fc800000010ff */
[----:B------:R-:W-:-:S05]  /*1d5b0*/  F2FP.BF16.PACK_AB R9, R77, R56 ;  /* 0x000000384d09723e */ /* 0x000fca00000010ff */
[----:B------:R1:W-:Y:S02]  /*1d5c0*/  ST.E.128 [R52.64+0x8000], R8 ;  /* 0x0080000834007985 */ /* 0x0003e4000c101d04 */
.L_x_1384:
[----:B------:R-:W-:Y:S05]  /*1d5d0*/  BSYNC B0 ;  /* 0x0000000000007941 */ /* 0x000fea0003800000 */
.L_x_1383:
[----:B-1----:R-:W-:-:S04]  /*1d5e0*/  IADD3 R8, R12, 0x50, RZ ;  /* 0x000000500c087810 */ /* 0x002fc80007ffe0ff */
        /* <DEDUP_REMOVED lines=54> */
.L_x_1374:
[----:B------:R-:W-:Y:S05]  /*1d950*/  BSYNC B1 ;  /* 0x0000000000017941 */ /* 0x000fea0003800000 */
.L_x_1373:
[----:B------:R-:W-:-:S04]  /*1d960*/  IADD3 R25, R25, 0x40, RZ ;  /* 0x0000004019197810 */ /* 0x000fc80007ffe0ff */
[----:B------:R-:W-:Y:S01]  /*1d970*/  ISETP.GE.AND P0, PT, R25, R60, PT ;  /* 0x0000003c1900720c */ /* 0x000fe20003f06270 */
[----:B------:R-:W-:-:S12]  /*1d980*/  IMAD.MOV.U32 R25, RZ, RZ, 0x0 ;  /* 0x00000000ff197424 */ /* 0x000fd800078e00ff */
[----:B------:R-:W-:Y:S05]  /*1d990*/  @P0 RET.REL.NODEC R24 `(_ZN7cutlass13device_kernelIN5flash19enable_sm80_to_sm89INS1_16FlashAttnFwdSm80INS1_25CollectiveMainloopFwdSm80ILi8ELi2ELb0EN4cute5tupleIJNS5_1CILi128EEENS7_ILi64EEENS7_ILi192EEEEEELi192ENS_10bfloat16_tEfNS_4arch4Sm80ELb0ELb1ELb0ELb1ELb1ELb1ELb1ELb0EEENS1_21CollectiveEpilogueFwdINS6_IJS8_SA_S9_EEENS6_IJNS7_ILi1EEESI_SI_EEESC_SE_Li256ELb1ELb1ELb0ELb0EEENS1_19SingleTileSchedulerILb1ELb0ELb1ELi128EEEEEEEEEvNT_6ParamsE) ;  /* 0xfffe266018000950 */ /* 0x000fea0003c3ffff */
[----:B------:R-:W-:Y:S01]  /*1d9a0*/  ISETP.GE.AND P0, PT, R12, R7, PT ;  /* 0x000000070c00720c */ /* 0x000fe20003f06270 */
[----:B------:R-:W-:-:S12]  /*1d9b0*/  BSSY B0, `(.L_x_1385) ;  /* 0x0000031000007945 */ /* 0x000fd80003800000 */
[----:B------:R-:W-:Y:S05]  /*1d9c0*/  @P0 BRA `(.L_x_1386) ;  /* 0x000002f000000947 */ /* 0x000fea0003800000 */
[----:B------:R-:W-:Y:S02]  /*1d9d0*/  ULDC.64 UR4, c[0x0][0x118] ;  /* 0x0000460000047ab9 */ /* 0x000fe40000000a00 */
[----:B-1----:R-:W2:Y:S01]  /*1d9e0*/  LD.E.128 R8, [R52.64+0x2000] ;  /* 0x0020000434087980 */ /* 0x002ea2000c101d00 */
[----:B------:R-:W-:Y:S02]  /*1d9f0*/  SHF.R.U64 R35, R90, 0x10, R91 ;  /* 0x000000105a237819 */ /* 0x000fe4000000125b */
[----:B------:R-:W-:Y:S02]  /*1da00*/  SHF.R.U64 R25, R92, 0x10, R93 ;  /* 0x000000105c197819 */ /* 0x000fe4000000125d */
[----:B------:R-:W-:Y:S02]  /*1da10*/  SHF.R.U32.HI R90, RZ, 0x10, R91 ;  /* 0x00000010ff5a7819 */ /* 0x000fe4000001165b */
[----:B------:R-:W-:Y:S02]  /*1da20*/  SHF.R.U32.HI R92, RZ, 0x10, R93 ;  /* 0x00000010ff5c7819 */ /* 0x000fe4000001165d */
[----:B------:R-:W-:-:S02]  /*1da30*/  PRMT R49, R49, 0x5410, R90 ;  /* 0x0000541031317816 */ /* 0x000fc4000000005a */
[----:B------:R-:W-:Y:S02]  /*1da40*/  PRMT R43, R43, 0x5410, R92 ;  /* 0x000054102b2b7816 */ /* 0x000fe4000000005c */
[----:B------:R-:W-:Y:S01]  /*1da50*/  PRMT R48, R48, 0x5410, R25 ;  /* 0x0000541030307816 */ /* 0x000fe20000000019 */
[----:B------:R-:W-:Y:S01]  /*1da60*/  IMAD.U32 R36, R49, 0x10000, RZ ;  /* 0x0001000031247824 */ /* 0x000fe200078e00ff */
[----:B------:R-:W-:Y:S02]  /*1da70*/  SHF.L.U32 R54, R43, 0x10, RZ ;  /* 0x000000102b367819 */ /* 0x000fe400000006ff */
[----:B------:R-:W-:Y:S02]  /*1da80*/  PRMT R50, R50, 0x5410, R35 ;  /* 0x0000541032327816 */ /* 0x000fe40000000023 */
[----:B------:R-:W-:Y:S02]  /*1da90*/  LOP3.LUT R35, R49, 0xffff0000, RZ, 0xc0, !PT ;  /* 0xffff000031237812 */ /* 0x000fe400078ec0ff */
[----:B------:R-:W-:-:S02]  /*1daa0*/  LOP3.LUT R37, R43, 0xffff0000, RZ, 0xc0, !PT ;  /* 0xffff00002b257812 */ /* 0x000fc400078ec0ff */
[C---:B--2---:R-:W-:Y:S01]  /*1dab0*/  LOP3.LUT R25, R10.reuse, 0xffff0000, RZ, 0xc0, !PT ;  /* 0xffff00000a197812 */ /* 0x044fe200078ec0ff */
[----:B------:R-:W-:Y:S01]  /*1dac0*/  IMAD.U32 R34, R10, 0x10000, RZ ;  /* 0x000100000a227824 */ /* 0x000fe200078e00ff */
[C---:B------:R-:W-:Y:S01]  /*1dad0*/  LOP3.LUT R56, R11.reuse, 0xffff0000, RZ, 0xc0, !PT ;  /* 0xffff00000b387812 */ /* 0x040fe200078ec0ff */
[----:B------:R-:W-:Y:S01]  /*1dae0*/  IMAD.U32 R10, R11, 0x10000, RZ ;  /* 0x000100000b0a7824 */ /* 0x000fe200078e00ff */
[C---:B------:R-:W-:Y:S01]  /*1daf0*/  LOP3.LUT R43, R8.reuse, 0xffff0000, RZ, 0xc0, !PT ;  /* 0xffff0000082b7812 */ /* 0x040fe200078ec0ff */
[----:B------:R-:W-:Y:S01]  /*1db00*/  FMUL.FTZ R11, R25, R36 ;  /* 0x00000024190b7220 */ /* 0x000fe20000410000 */
[----:B------:R-:W-:Y:S01]  /*1db10*/  LOP3.LUT R51, R9, 0xffff0000, RZ, 0xc0, !PT ;  /* 0xffff000009337812 */ /* 0x000fe200078ec0ff */
[-C--:B------:R-:W-:Y:S02]  /*1db20*/  FMUL.FTZ R25, R25, R54.reuse ;  /* 0x0000003619197220 */ /* 0x080fe40000410000 */
[----:B------:R-:W-:Y:S01]  /*1db30*/  IMAD.U32 R49, R8, 0x10000, RZ ;  /* 0x0001000008317824 */ /* 0x000fe200078e00ff */
[----:B------:R-:W-:Y:S01]  /*1db40*/  SHF.L.U32 R8, R9, 0x10, RZ ;  /* 0x0000001009087819 */ /* 0x000fe200000006ff */
        /* <DEDUP_REMOVED lines=23> */
.L_x_1386:
[----:B------:R-:W-:Y:S05]  /*1dcc0*/  BSYNC B0 ;  /* 0x0000000000007941 */ /* 0x000fea0003800000 */
.L_x_1385:
        /* <DEDUP_REMOVED lines=20> */
[----:B------:R-:W-:Y:S01]  /*1de10*/  IMAD.U32 R48, R39, 0x10000, RZ ;  /* 0x0001000027307824 */ /* 0x000fe200078e00ff */
        /* <DEDUP_REMOVED lines=35> */
.L_x_1388:
[----:B------:R-:W-:Y:S05]  /*1e050*/  BSYNC B0 ;  /* 0x0000000000007941 */ /* 0x000fea0003800000 */
.L_x_1387:
        /* <DEDUP_REMOVED lines=13> */
[----:B------:R-:W-:Y:S02]  /*1e130*/  PRMT R38, R38, 0x5410, R25 ;  /* 0x0000541026267816 */ /* 0x000fe40000000019 */
[C---:B------:R-:W-:Y:S02]  /*1e140*/  SHF.L.U32 R34, R32.reuse, 0x10, RZ ;  /* 0x0000001020227819 */ /* 0x040fe400000006ff */
[----:B------:R-:W-:Y:S01]  /*1e150*/  LOP3.LUT R37, R32, 0xffff0000, RZ, 0xc0, !PT ;  /* 0xffff000020257812 */ /* 0x000fe200078ec0ff */
[C---:B------:R-:W-:Y:S01]  /*1e160*/  IMAD.U32 R32, R71.reuse, 0x10000, RZ ;  /* 0x0001000047207824 */ /* 0x040fe200078e00ff */
        /* <DEDUP_REMOVED lines=11> */
[----:B------:R-:W-:-:S02]  /*1e220*/  FFMA.FTZ R11, R26, R34, -R11 ;  /* 0x000000221a0b7223 */ /* 0x000fc4000001080b */
[----:B------:R-:W-:Y:S01]  /*1e230*/  FFMA.FTZ R26, R26, R32, R25 ;  /* 0x000000201a1a7223 */ /* 0x000fe20000010019 */
[C---:B------:R-:W-:Y:S01]  /*1e240*/  SHF.L.U32 R32, R33.reuse, 0x10, RZ ;  /* 0x0000001021207819 */ /* 0x040fe200000006ff */
[----:B------:R-:W-:Y:S01]  /*1e250*/  FMUL.FTZ R9, R36, R35 ;  /* 0x0000002324097220 */ /* 0x000fe20000410000 */
[----:B------:R-:W-:Y:S01]  /*1e260*/  LOP3.LUT R33, R33, 0xffff0000, RZ, 0xc0, !PT ;  /* 0xffff000021217812 */ /* 0x000fe200078ec0ff */
[C---:B------:R-:W-:Y:S01]  /*1e270*/  IMAD.U32 R25, R38.reuse, 0x10000, RZ ;  /* 0x0001000026197824 */ /* 0x040fe200078e00ff */
[----:B------:R-:W-:Y:S01]  /*1e280*/  LOP3.LUT R38, R38, 0xffff0000, RZ, 0xc0, !PT ;  /* 0xffff000026267812 */ /* 0x000fe200078ec0ff */
[-C--:B------:R-:W-:Y:S02]  /*1e290*/  FMUL.FTZ R36, R36, R37.reuse ;  /* 0x0000002524247220 */ /* 0x080fe40000410000 */
[C---:B------:R-:W-:Y:S02]  /*1e2a0*/  FFMA.FTZ R9, R10.reuse, R37, -R9 ;  /* 0x000000250a097223 */ /* 0x040fe40000010809 */
        /* <DEDUP_REMOVED lines=13> */
[----:B------:R1:W-:Y:S02]  /*1e380*/  ST.E.128 [R52.64+0x6000], R8 ;  /* 0x0060000834007985 */ /* 0x0003e4000c101d04 */
.L_x_1390:
[----:B------:R-:W-:Y:S05]  /*1e390*/  BSYNC B0 ;  /* 0x0000000000007941 */ /* 0x000fea0003800000 */
.L_x_1389:
        /* <DEDUP_REMOVED lines=15> */
[----:B------:R-:W-:Y:S02]  /*1e490*/  PRMT R35, R30, 0x5410, R35 ;  /* 0x000054101e237816 */ /* 0x000fe40000000023 */
[----:B------:R-:W-:Y:S01]  /*1e4a0*/  SHF.R.U64 R26, R66, 0x10, R67 ;  /* 0x00000010421a7819 */ /* 0x000fe20000001243 */
[----:B------:R-:W-:Y:S01]  /*1e4b0*/  IMAD.U32 R28, R65, 0x10000, RZ ;  /* 0x00010000411c7824 */ /* 0x000fe200078e00ff */
[----:B------:R-:W-:Y:S01]  /*1e4c0*/  PRMT R29, R29, 0x5410, R32 ;  /* 0x000054101d1d7816 */ /* 0x000fe20000000020 */
[----:B------:R-:W-:Y:S01]  /*1e4d0*/  IMAD.U32 R30, R35, 0x10000, RZ ;  /* 0x00010000231e7824 */ /* 0x000fe200078e00ff */
[----:B------:R-:W-:-:S02]  /*1e4e0*/  PRMT R31, R31, 0x5410, R26 ;  /* 0x000054101f1f7816 */ /* 0x000fc4000000001a */
        /* <DEDUP_REMOVED lines=11> */
[-C--:B------:R-:W-:Y:S02]  /*1e5a0*/  FMUL.FTZ R25, R25, R30.reuse ;  /* 0x0000001e19197220 */ /* 0x080fe40000410000 */
[----:B------:R-:W-:Y:S02]  /*1e5b0*/  FMUL.FTZ R9, R32, R33 ;  /* 0x0000002120097220 */ /* 0x000fe40000410000 */
[C---:B------:R-:W-:Y:S02]  /*1e5c0*/  FFMA.FTZ R11, R26.reuse, R30, -R11 ;  /* 0x0000001e1a0b7223 */ /* 0x040fe4000001080b */
[----:B------:R-:W-:Y:S02]  /*1e5d0*/  FFMA.FTZ R26, R26, R28, R25 ;  /* 0x0000001c1a1a7223 */ /* 0x000fe40000010019 */
[----:B------:R-:W-:-:S02]  /*1e5e0*/  FMUL.FTZ R32, R32, R35 ;  /* 0x0000002320207220 */ /* 0x000fc40000410000 */
[C---:B------:R-:W-:Y:S02]  /*1e5f0*/  FFMA.FTZ R9, R10.reuse, R35, -R9 ;  /* 0x000000230a097223 */ /* 0x040fe40000010809 */
[C---:B------:R-:W-:Y:S01]  /*1e600*/  IMAD.U32 R25, R29.reuse, 0x10000, RZ ;  /* 0x000100001d197824 */ /* 0x040fe200078e00ff */
[----:B------:R-:W-:Y:S01]  /*1e610*/  LOP3.LUT R29, R29, 0xffff0000, RZ, 0xc0, !PT ;  /* 0xffff00001d1d7812 */ /* 0x000fe200078ec0ff */
[C---:B------:R-:W-:Y:S01]  /*1e620*/  IMAD.U32 R35, R31.reuse, 0x10000, RZ ;  /* 0x000100001f237824 */ /* 0x040fe200078e00ff */
[----:B------:R-:W-:Y:S01]  /*1e630*/  LOP3.LUT R31, R31, 0xffff0000, RZ, 0xc0, !PT ;  /* 0xffff00001f1f7812 */ /* 0x000fe200078ec0ff */
        /* <DEDUP_REMOVED lines=14> */
.L_x_1392:
[----:B------:R-:W-:Y:S05]  /*1e720*/  BSYNC B0 ;  /* 0x0000000000007941 */ /* 0x000fea0003800000 */
.L_x_1391:
        /* <DEDUP_REMOVED lines=14> */
[C---:B------:R-:W-:Y:S02]  /*1e810*/  SHF.L.U32 R28, R25.reuse, 0x10, RZ ;  /* 0x00000010191c7819 */ /* 0x040fe400000006ff */
[----:B------:R-:W-:Y:S02]  /*1e820*/  PRMT R22, R22, 0x5410, R29 ;  /* 0x0000541016167816 */ /* 0x000fe4000000001d */
[----:B------:R-:W-:Y:S02]  /*1e830*/  LOP3.LUT R25, R25, 0xffff0000, RZ, 0xc0, !PT ;  /* 0xffff000019197812 */ /* 0x000fe400078ec0ff */
[C---:B--2---:R-:W-:Y:S01]  /*1e840*/  LOP3.LUT R21, R10.reuse, 0xffff0000, RZ, 0xc0, !PT ;  /* 0xffff00000a157812 */ /* 0x044fe200078ec0ff */
[----:B------:R-:W-:Y:S01]  /*1e850*/  IMAD.U32 R23, R10, 0x10000, RZ ;  /* 0x000100000a177824 */ /* 0x000fe200078e00ff */
[C---:B------:R-:W-:Y:S01]  /*1e860*/  LOP3.LUT R30, R11.reuse, 0xffff0000, RZ, 0xc0, !PT ;  /* 0xffff00000b1e7812 */ /* 0x040fe200078ec0ff */
[----:B------:R-:W-:Y:S01]  /*1e870*/  IMAD.U32 R10, R11, 0x10000, RZ ;  /* 0x000100000b0a7824 */ /* 0x000fe200078e00ff */
[----:B------:R-:W-:Y:S01]  /*1e880*/  LOP3.LUT R11, R58, 0xffff0000, RZ, 0xc0, !PT ;  /* 0xffff00003a0b7812 */ /* 0x000fe200078ec0ff */
[C---:B------:R-:W-:Y:S01]  /*1e890*/  IMAD.U32 R32, R8.reuse, 0x10000, RZ ;  /* 0x0001000008207824 */ /* 0x040fe200078e00ff */
[----:B------:R-:W-:Y:S01]  /*1e8a0*/  LOP3.LUT R31, R8, 0xffff0000, RZ, 0xc0, !PT ;  /* 0xffff0000081f7812 */ /* 0x000fe200078ec0ff */
[----:B------:R-:W-:Y:S01]  /*1e8b0*/  FMUL.FTZ R8, R21, R26 ;  /* 0x0000001a15087220 */ /* 0x000fe20000410000 */
[----:B------:R-:W-:Y:S01]  /*1e8c0*/  SHF.L.U32 R29, R9, 0x10, RZ ;  /* 0x00000010091d7819 */ /* 0x000fe200000006ff */
[----:B------:R-:W-:Y:S01]  /*1e8d0*/  FMUL.FTZ R21, R21, R28 ;  /* 0x0000001c15157220 */ /* 0x000fe20000410000 */
[----:B------:R-:W-:Y:S01]  /*1e8e0*/  LOP3.LUT R33, R9, 0xffff0000, RZ, 0xc0, !PT ;  /* 0xffff000009217812 */ /* 0x000fe200078ec0ff */
[----:B------:R-:W-:-:S02]  /*1e8f0*/  FMUL.FTZ R9, R30, R11 ;  /* 0x0000000b1e097220 */ /* 0x000fc40000410000 */
[C---:B------:R-:W-:Y:S02]  /*1e900*/  FFMA.FTZ R8, R23.reuse, R28, -R8 ;  /* 0x0000001c17087223 */ /* 0x040fe40000010808 */
[----:B------:R-:W-:Y:S01]  /*1e910*/  FFMA.FTZ R21, R23, R26, R21 ;  /* 0x0000001a17157223 */ /* 0x000fe20000010015 */
[C---:B------:R-:W-:Y:S01]  /*1e920*/  LOP3.LUT R26, R27.reuse, 0xffff0000, RZ, 0xc0, !PT ;  /* 0xffff00001b1a7812 */ /* 0x040fe200078ec0ff */
[C---:B------:R-:W-:Y:S01]  /*1e930*/  IMAD.U32 R23, R22.reuse, 0x10000, RZ ;  /* 0x0001000016177824 */ /* 0x040fe200078e00ff */
[----:B------:R-:W-:Y:S01]  /*1e940*/  LOP3.LUT R22, R22, 0xffff0000, RZ, 0xc0, !PT ;  /* 0xffff000016167812 */ /* 0x000fe200078ec0ff */
[-C--:B------:R-:W-:Y:S02]  /*1e950*/  FMUL.FTZ R30, R30, R25.reuse ;  /* 0x000000191e1e7220 */ /* 0x080fe40000410000 */
[C---:B------:R-:W-:Y:S01]  /*1e960*/  FFMA.FTZ R9, R10.reuse, R25, -R9 ;  /* 0x000000190a097223 */ /* 0x040fe20000010809 */
[----:B------:R-:W-:Y:S01]  /*1e970*/  SHF.L.U32 R25, R27, 0x10, RZ ;  /* 0x000000101b197819 */ /* 0x000fe200000006ff */
[----:B------:R-:W-:-:S02]  /*1e980*/  FFMA.FTZ R30, R10, R11, R30 ;  /* 0x0000000b0a1e7223 */ /* 0x000fc4000001001e */
[----:B------:R-:W-:Y:S02]  /*1e990*/  FMUL.FTZ R10, R31, R23 ;  /* 0x000000171f0a7220 */ /* 0x000fe40000410000 */
[----:B------:R-:W-:Y:S02]  /*1e9a0*/  FMUL.FTZ R11, R33, R22 ;  /* 0x00000016210b7220 */ /* 0x000fe40000410000 */
[-C--:B------:R-:W-:Y:S02]  /*1e9b0*/  FMUL.FTZ R31, R31, R25.reuse ;  /* 0x000000191f1f7220 */ /* 0x080fe40000410000 */
[----:B------:R-:W-:Y:S02]  /*1e9c0*/  FMUL.FTZ R33, R33, R26 ;  /* 0x0000001a21217220 */ /* 0x000fe40000410000 */
[C---:B------:R-:W-:Y:S01]  /*1e9d0*/  FFMA.FTZ R25, R32.reuse, R25, -R10 ;  /* 0x0000001920197223 */ /* 0x040fe2000001080a */
        /* <DEDUP_REMOVED lines=8> */
.L_x_1394:
[----:B------:R-:W-:Y:S05]  /*1ea60*/  BSYNC B0 ;  /* 0x0000000000007941 */ /* 0x000fea0003800000 */
.L_x_1393:
[----:B------:R-:W-:Y:S01]  /*1ea70*/  IADD3 R12, R12, 0x50, RZ ;  /* 0x000000500c0c7810 */ /* 0x000fe20007ffe0ff */
[----:B------:R-:W-:-:S03]  /*1ea80*/  IMAD.MOV.U32 R25, RZ, RZ, 0x0 ;  /* 0x00000000ff197424 */ /* 0x000fc600078e00ff */
[----:B------:R-:W-:-:S13]  /*1ea90*/  ISETP.GE.AND P0, PT, R12, R7, PT ;  /* 0x000000070c00720c */ /* 0x000fda0003f06270 */
[----:B------:R-:W-:Y:S05]  /*1eaa0*/  @P0 RET.REL.NODEC R24 `(_ZN7cutlass13device_kernelIN5flash19enable_sm80_to_sm89INS1_16FlashAttnFwdSm80INS1_25CollectiveMainloopFwdSm80ILi8ELi2ELb0EN4cute5tupleIJNS5_1CILi128EEENS7_ILi64EEENS7_ILi192EEEEEELi192ENS_10bfloat16_tEfNS_4arch4Sm80ELb0ELb1ELb0ELb1ELb1ELb1ELb1ELb0EEENS1_21CollectiveEpilogueFwdINS6_IJS8_SA_S9_EEENS6_IJNS7_ILi1EEESI_SI_EEESC_SE_Li256ELb1ELb1ELb0ELb0EEENS1_19SingleTileSchedulerILb1ELb0ELb1ELi128EEEEEEEEEvNT_6ParamsE) ;  /* 0xfffe155018000950 */ /* 0x000fea0003c3ffff */
[----:B------:R-:W-:Y:S01]  /*1eab0*/  IADD3 R7, R13, 0x5000, RZ ;  /* 0x000050000d077810 */ /* 0x000fe20007ffe0ff */
[----:B------:R-:W-:-:S03]  /*1eac0*/  ULDC.64 UR4, c[0x0][0x118] ;  /* 0x0000460000047ab9 */ /* 0x000fc60000000a00 */
[----:B-1----:R-:W-:-:S04]  /*1ead0*/  IADD3 R9, P0, R20, R7, RZ ;  /* 0x0000000714097210 */ /* 0x002fc80007f1e0ff */
        /* <DEDUP_REMOVED lines=15> */
[----:B------:R-:W-:Y:S01]  /*1ebd0*/  LOP3.LUT R18, R18, 0xffff0000, RZ, 0xc0, !PT ;  /* 0xffff000012127812 */ /* 0x000fe200078ec0ff */
[C---:B--2---:R-:W-:Y:S01]  /*1ebe0*/  IMAD.U32 R14, R10.reuse, 0x10000, RZ ;  /* 0x000100000a0e7824 */ /* 0x044fe200078e00ff */
[----:B------:R-:W-:Y:S01]  /*1ebf0*/  LOP3.LUT R10, R10, 0xffff0000, RZ, 0xc0, !PT ;  /* 0xffff00000a0a7812 */ /* 0x000fe200078ec0ff */
[C---:B------:R-:W-:Y:S01]  /*1ec00*/  IMAD.U32 R7, R11.reuse, 0x10000, RZ ;  /* 0x000100000b077824 */ /* 0x040fe200078e00ff */
[----:B------:R-:W-:Y:S01]  /*1ec10*/  LOP3.LUT R23, R11, 0xffff0000, RZ, 0xc0, !PT ;  /* 0xffff00000b177812 */ /* 0x000fe200078ec0ff */
[C---:B------:R-:W-:Y:S01]  /*1ec20*/  IMAD.U32 R22, R8.reuse, 0x10000, RZ ;  /* 0x0001000008167824 */ /* 0x040fe200078e00ff */
[----:B------:R-:W-:Y:S01]  /*1ec30*/  LOP3.LUT R20, R8, 0xffff0000, RZ, 0xc0, !PT ;  /* 0xffff000008147812 */ /* 0x000fe200078ec0ff */
[C---:B------:R-:W-:Y:S01]  /*1ec40*/  FMUL.FTZ R11, R10.reuse, R15 ;  /* 0x0000000f0a0b7220 */ /* 0x040fe20000410000 */
[----:B------:R-:W-:Y:S01]  /*1ec50*/  LOP3.LUT R25, R9, 0xffff0000, RZ, 0xc0, !PT ;  /* 0xffff000009197812 */ /* 0x000fe200078ec0ff */
[----:B------:R-:W-:-:S02]  /*1ec60*/  FMUL.FTZ R10, R10, R21 ;  /* 0x000000150a0a7220 */ /* 0x000fc40000410000 */
[----:B------:R-:W-:Y:S02]  /*1ec70*/  IMAD.U32 R8, R9, 0x10000, RZ ;  /* 0x0001000009087824 */ /* 0x000fe400078e00ff */
[C---:B------:R-:W-:Y:S02]  /*1ec80*/  FFMA.FTZ R10, R14.reuse, R15, R10 ;  /* 0x0000000f0e0a7223 */ /* 0x040fe4000001000a */
[----:B------:R-:W-:Y:S02]  /*1ec90*/  FMUL.FTZ R9, R23, R16 ;  /* 0x0000001017097220 */ /* 0x000fe40000410000 */
[----:B------:R-:W-:Y:S02]  /*1eca0*/  FFMA.FTZ R11, R14, R21, -R11 ;  /* 0x000000150e0b7223 */ /* 0x000fe4000001080b */
[C---:B------:R-:W-:Y:S01]  /*1ecb0*/  IMAD.U32 R15, R17.reuse, 0x10000, RZ ;  /* 0x00010000110f7824 */ /* 0x040fe200078e00ff */
[----:B------:R-:W-:Y:S01]  /*1ecc0*/  LOP3.LUT R17, R17, 0xffff0000, RZ, 0xc0, !PT ;  /* 0xffff000011117812 */ /* 0x000fe200078ec0ff */
[-C--:B------:R-:W-:Y:S01]  /*1ecd0*/  FMUL.FTZ R23, R23, R18.reuse ;  /* 0x0000001217177220 */ /* 0x080fe20000410000 */
[----:B------:R-:W-:Y:S01]  /*1ece0*/  F2FP.BF16.PACK_AB R10, R10, R11 ;  /* 0x0000000b0a0a723e */ /* 0x000fe200000010ff */
[C---:B------:R-:W-:Y:S01]  /*1ecf0*/  IMAD.U32 R21, R19.reuse, 0x10000, RZ ;  /* 0x0001000013157824 */ /* 0x040fe200078e00ff */
[----:B------:R-:W-:Y:S01]  /*1ed00*/  LOP3.LUT R19, R19, 0xffff0000, RZ, 0xc0, !PT ;  /* 0xffff000013137812 */ /* 0x000fe200078ec0ff */
[----:B------:R-:W-:-:S02]  /*1ed10*/  FFMA.FTZ R9, R7, R18, -R9 ;  /* 0x0000001207097223 */ /* 0x000fc40000010809 */
[----:B------:R-:W-:Y:S02]  /*1ed20*/  FFMA.FTZ R16, R7, R16, R23 ;  /* 0x0000001007107223 */ /* 0x000fe40000010017 */
[----:B------:R-:W-:Y:S02]  /*1ed30*/  FMUL.FTZ R7, R20, R15 ;  /* 0x0000000f14077220 */ /* 0x000fe40000410000 */
[C---:B------:R-:W-:Y:S01]  /*1ed40*/  FMUL.FTZ R14, R25.reuse, R17 ;  /* 0x00000011190e7220 */ /* 0x040fe20000410000 */
[----:B------:R-:W-:Y:S01]  /*1ed50*/  F2FP.BF16.PACK_AB R11, R16, R9 ;  /* 0x00000009100b723e */ /* 0x000fe200000010ff */
[----:B------:R-:W-:Y:S02]  /*1ed60*/  FMUL.FTZ R20, R20, R21 ;  /* 0x0000001514147220 */ /* 0x000fe40000410000 */
[----:B------:R-:W-:Y:S02]  /*1ed70*/  FMUL.FTZ R25, R25, R19 ;  /* 0x0000001319197220 */ /* 0x000fe40000410000 */
[----:B------:R-:W-:-:S02]  /*1ed80*/  FFMA.FTZ R7, R22, R21, -R7 ;  /* 0x0000001516077223 */ /* 0x000fc40000010807 */
[----:B------:R-:W-:Y:S02]  /*1ed90*/  FFMA.FTZ R20, R22, R15, R20 ;  /* 0x0000000f16147223 */ /* 0x000fe40000010014 */
[C---:B------:R-:W-:Y:S02]  /*1eda0*/  FFMA.FTZ R14, R8.reuse, R19, -R14 ;  /* 0x00000013080e7223 */ /* 0x040fe4000001080e */
[----:B------:R-:W-:Y:S01]  /*1edb0*/  FFMA.FTZ R25, R8, R17, R25 ;  /* 0x0000001108197223 */ /* 0x000fe20000010019 */
[----:B------:R-:W-:-:S04]  /*1edc0*/  F2FP.BF16.PACK_AB R8, R20, R7 ;  /* 0x000000071408723e */ /* 0x000fc800000010ff */
[----:B------:R-:W-:Y:S01]  /*1edd0*/  F2FP.BF16.PACK_AB R9, R25, R14 ;  /* 0x0000000e1909723e */ /* 0x000fe200000010ff */
[----:B------:R-:W-:-:S04]  /*1ede0*/  IMAD.MOV.U32 R25, RZ, RZ, 0x0 ;  /* 0x00000000ff197424 */ /* 0x000fc800078e00ff */
[----:B------:R1:W-:Y:S01]  /*1edf0*/  ST.E.128 [R12.64], R8 ;  /* 0x000000080c007985 */ /* 0x0003e2000c101d04 */
[----:B------:R-:W-:Y:S05]  /*1ee00*/  RET.REL.NODEC R24 `(_ZN7cutlass13device_kernelIN5flash19enable_sm80_to_sm89INS1_16FlashAttnFwdSm80INS1_25CollectiveMainloopFwdSm80ILi8ELi2ELb0EN4cute5tupleIJNS5_1CILi128EEENS7_ILi64EEENS7_ILi192EEEEEELi192ENS_10bfloat16_tEfNS_4arch4Sm80ELb0ELb1ELb0ELb1ELb1ELb1ELb1ELb0EEENS1_21CollectiveEpilogueFwdINS6_IJS8_SA_S9_EEENS6_IJNS7_ILi1EEESI_SI_EEESC_SE_Li256ELb1ELb1ELb0ELb0EEENS1_19SingleTileSchedulerILb1ELb0ELb1ELi128EEEEEEEEEvNT_6ParamsE) ;  /* 0xfffe11f018007950 */ /* 0x000fea0003c3ffff */
.L_x_1363:
        /* <DEDUP_REMOVED lines=8> */
.L_x_1396:
[----:B------:R-:W-:Y:S05]  /*1ee90*/  BSYNC B0 ;  /* 0x0000000000007941 */ /* 0x000fea0003800000 */
.L_x_1395:
        /* <DEDUP_REMOVED lines=17> */
.L_x_1417:
[----:B------:R-:W-:Y:S05]  /*1efb0*/  BRA.DIV ~URZ, `(.L_x_1398) ;  /* 0x000040327f007947 */ /* 0x000fea000b800000 */
[----:B------:R3:W4:Y:S04]  /*1efc0*/  SHFL.IDX PT, R30, R22, RZ, 0x1c1f ;  /* 0x001c1fff161e7589 */ /* 0x00072800000e0000 */
[----:B------:R3:W1:Y:S04]  /*1efd0*/  SHFL.IDX PT, R33, R17, RZ, 0x1c1f ;  /* 0x001c1fff11217589 */ /* 0x00066800000e0000 */
[----:B------:R3:W2:Y:S02]  /*1efe0*/  SHFL.IDX PT, R32, R20, RZ, 0x1c1f ;  /* 0x001c1fff14207589 */ /* 0x0006a400000e0000 */
.L_x_1418:
        /* <DEDUP_REMOVED lines=15> */
[----:B------:R-:W-:-:S03]  /*1f0e0*/  CS2R R8, SRZ ;  /* 0x0000000000087805 */ /* 0x000fc6000001ff00 */
[----:B------:R-:W-:Y:S05]  /*1f0f0*/  @P0 BRA `(.L_x_1400) ;  /* 0x0000024000000947 */ /* 0x000fea0003800000 */
[C---:B------:R-:W-:Y:S01]  /*1f100*/  ISETP.GE.AND P0, PT, R26.reuse, R7, PT ;  /* 0x000000071a00720c */ /* 0x040fe20003f06270 */
[----:B------:R-:W-:Y:S01]  /*1f110*/  CS2R R14, SRZ ;  /* 0x00000000000e7805 */ /* 0x000fe2000001ff00 */
[----:B------:R-:W-:Y:S01]  /*1f120*/  CS2R R12, SRZ ;  /* 0x00000000000c7805 */ /* 0x000fe2000001ff00 */
[----:B------:R-:W-:Y:S01]  /*1f130*/  CS2R R10, SRZ ;  /* 0x00000000000a7805 */ /* 0x000fe2000001ff00 */
[----:B------:R-:W-:Y:S01]  /*1f140*/  CS2R R8, SRZ ;  /* 0x0000000000087805 */ /* 0x000fe2000001ff00 */
[----:B------:R-:W-:Y:S01]  /*1f150*/  IADD3 R28, R26, 0x20, RZ ;  /* 0x000000201a1c7810 */ /* 0x000fe20007ffe0ff */
[----:B------:R-:W-:-:S07]  /*1f160*/  ULDC.64 UR4, c[0x0][0x118] ;  /* 0x0000460000047ab9 */ /* 0x000fce0000000a00 */
[----:B--2-4-:R-:W-:-:S04]  /*1f170*/  @!P0 IMAD.WIDE R34, R26, 0x2, R30 ;  /* 0x000000021a228825 */ /* 0x014fc800078e021e */
[----:B-1----:R-:W-:Y:S01]  /*1f180*/  @!P0 IMAD.WIDE R36, R26, 0x2, R32 ;  /* 0x000000021a248825 */ /* 0x002fe200078e0220 */
[----:B------:R1:W5:Y:S04]  /*1f190*/  @!P0 LD.E.128 R12, [R34.64] ;  /* 0x00000004220c8980 */ /* 0x000368000c101d00 */
[----:B------:R2:W5:Y:S01]  /*1f1a0*/  @!P0 LD.E.128 R8, [R36.64] ;  /* 0x0000000424088980 */ /* 0x000562000c101d00 */
[----:B------:R-:W-:Y:S01]  /*1f1b0*/  ISETP.GE.AND P0, PT, R28, R7, PT ;  /* 0x000000071c00720c */ /* 0x000fe20003f06270 */
[----:B------:R-:W-:Y:S01]  /*1f1c0*/  CS2R R58, SRZ ;  /* 0x00000000003a7805 */ /* 0x000fe2000001ff00 */
[----:B------:R-:W-:Y:S01]  /*1f1d0*/  CS2R R56, SRZ ;  /* 0x0000000000387805 */ /* 0x000fe2000001ff00 */
[----:B------:R-:W-:Y:S01]  /*1f1e0*/  CS2R R54, SRZ ;  /* 0x0000000000367805 */ /* 0x000fe2000001ff00 */
[----:B------:R-:W-:-:S09]  /*1f1f0*/  CS2R R52, SRZ ;  /* 0x0000000000347805 */ /* 0x000fd2000001ff00 */
[----:B------:R-:W-:-:S04]  /*1f200*/  @!P0 SHF.R.S32.HI R23, RZ, 0x1f, R28 ;  /* 0x0000001fff178819 */ /* 0x000fc8000001141c */
[----:B------:R-:W-:-:S04]  /*1f210*/  @!P0 LEA.HI R23, R23, R28, RZ, 0x3 ;  /* 0x0000001c17178211 */ /* 0x000fc800078f18ff */
[----:B------:R-:W-:Y:S02]  /*1f220*/  @!P0 LOP3.LUT R23, R23, 0xfffffff8, RZ, 0xc0, !PT ;  /* 0xfffffff817178812 */ /* 0x000fe400078ec0ff */
[----:B------:R-:W-:-:S03]  /*1f230*/  IADD3 R28, R26, 0x40, RZ ;  /* 0x000000401a1c7810 */ /* 0x000fc60007ffe0ff */
[----:B-1----:R-:W-:-:S04]  /*1f240*/  @!P0 IMAD.WIDE R34, R23, 0x2, R30 ;  /* 0x0000000217228825 */ /* 0x002fc800078e021e */
[----:B--2---:R-:W-:Y:S01]  /*1f250*/  @!P0 IMAD.WIDE R36, R23, 0x2, R32 ;  /* 0x0000000217248825 */ /* 0x004fe200078e0220 */
        /* <DEDUP_REMOVED lines=9> */
[----:B------:R-:W-:-:S05]  /*1f2f0*/  @!P0 LOP3.LUT R23, R23, 0xfffffff8, RZ, 0xc0, !PT ;  /* 0xfffffff817178812 */ /* 0x000fca00078ec0ff */
[----:B------:R-:W-:-:S04]  /*1f300*/  @!P0 IMAD.WIDE R30, R23, 0x2, R30 ;  /* 0x00000002171e8825 */ /* 0x000fc800078e021e */
[----:B------:R-:W-:Y:S01]  /*1f310*/  @!P0 IMAD.WIDE R32, R23, 0x2, R32 ;  /* 0x0000000217208825 */ /* 0x000fe200078e0220 */
[----:B------:R1:W5:Y:S04]  /*1f320*/  @!P0 LD.E.128 R48, [R30.64] ;  /* 0x000000041e308980 */ /* 0x000368000c101d00 */
[----:B------:R1:W5:Y:S02]  /*1f330*/  @!P0 LD.E.128 R44, [R32.64] ;  /* 0x00000004202c8980 */ /* 0x000364000c101d00 */
.L_x_1400:
[----:B------:R-:W-:Y:S05]  /*1f340*/  BSYNC B0 ;  /* 0x0000000000007941 */ /* 0x000fea0003800000 */
.L_x_1399:
[----:B-1--45:R-:W-:Y:S02]  /*1f350*/  IMAD.MOV.U32 R30, RZ, RZ, R50 ;  /* 0x000000ffff1e7224 */ /* 0x032fe400078e0032 */
        /* <DEDUP_REMOVED lines=48> */
[----:B------:R1:W4:Y:S04]  /*1f660*/  SHFL.IDX PT, R63, R21, 0x1, 0x1c1f ;  /* 0x003c1f00153f7f89 */ /* 0x00032800000e0000 */
[----:B------:R1:W3:Y:S04]  /*1f670*/  SHFL.IDX PT, R62, R22, 0x1, 0x1c1f ;  /* 0x003c1f00163e7f89 */ /* 0x0002e800000e0000 */
[----:B---3--:R-:W3:Y:S04]  /*1f680*/  SHFL.IDX PT, R17, R17, 0x1, 0x1c1f ;  /* 0x003c1f0011117f89 */ /* 0x008ee800000e0000 */
[----:B------:R1:W2:Y:S02]  /*1f690*/  SHFL.IDX PT, R66, R20, 0x1, 0x1c1f ;  /* 0x003c1f0014427f89 */ /* 0x0002a400000e0000 */
.L_x_1419:
[----:B------:R-:W-:Y:S01]  /*1f6a0*/  IADD3 R60, R16, 0x40, RZ ;  /* 0x00000040103c7810 */ /* 0x000fe20007ffe0ff */
[----:B------:R-:W-:Y:S01]  /*1f6b0*/  BSSY B0, `(.L_x_1402) ;  /* 0x0000033000007945 */ /* 0x000fe20003800000 */
[----:B---3--:R-:W-:Y:S01]  /*1f6c0*/  IMAD.MOV.U32 R67, RZ, RZ, R17 ;  /* 0x000000ffff437224 */ /* 0x008fe200078e0011 */
[----:B------:R-:W-:Y:S01]  /*1f6d0*/  CS2R R34, SRZ ;  /* 0x0000000000227805 */ /* 0x000fe2000001ff00 */
[----:B------:R-:W-:Y:S01]  /*1f6e0*/  ISETP.GE.AND P0, PT, R60, R65, PT ;  /* 0x000000413c00720c */ /* 0x000fe20003f06270 */
[----:B------:R-:W-:Y:S01]  /*1f6f0*/  CS2R R16, SRZ ;  /* 0x0000000000107805 */ /* 0x000fe2000001ff00 */
[----:B--2---:R-:W-:Y:S01]  /*1f700*/  CS2R R32, SRZ ;  /* 0x0000000000207805 */ /* 0x004fe2000001ff00 */
[----:B------:R-:W-:Y:S01]  /*1f710*/  CS2R R42, SRZ ;  /* 0x00000000002a7805 */ /* 0x000fe2000001ff00 */
[----:B------:R-:W-:Y:S01]  /*1f720*/  CS2R R40, SRZ ;  /* 0x0000000000287805 */ /* 0x000fe2000001ff00 */
[----:B-1----:R-:W-:Y:S01]  /*1f730*/  CS2R R22, SRZ ;  /* 0x0000000000167805 */ /* 0x002fe2000001ff00 */
        /* <DEDUP_REMOVED lines=13> */
[----:B----4-:R-:W-:-:S04]  /*1f810*/  @!P0 IMAD.WIDE R20, R26, 0x2, R62 ;  /* 0x000000021a148825 */ /* 0x010fc800078e023e */
[----:B------:R-:W-:Y:S01]  /*1f820*/  @!P0 IMAD.WIDE R18, R26, 0x2, R66 ;  /* 0x000000021a128825 */ /* 0x000fe200078e0242 */
        /* <DEDUP_REMOVED lines=12> */
[----:B------:R-:W-:Y:S01]  /*1f8f0*/  @!P0 IMAD.WIDE R60, R16, 0x2, R66 ;  /* 0x00000002103c8825 */ /* 0x000fe200078e0242 */
[----:B------:R1:W5:Y:S04]  /*1f900*/  @!P0 LD.E.128 R32, [R20.64] ;  /* 0x0000000414208980 */ /* 0x000368000c101d00 */
[----:B------:R3:W5:Y:S01]  /*1f910*/  @!P0 LD.E.128 R28, [R60.64] ;  /* 0x000000043c1c8980 */ /* 0x000762000c101d00 */
[----:B------:R-:W-:Y:S01]  /*1f920*/  ISETP.GE.AND P0, PT, R17, R7, PT ;  /* 0x000000071100720c */ /* 0x000fe20003f06270 */
[----:B--2---:R-:W-:Y:S01]  /*1f930*/  CS2R R18, SRZ ;  /* 0x0000000000127805 */ /* 0x004fe2000001ff00 */
[----:B------:R-:W-:-:S11]  /*1f940*/  CS2R R22, SRZ ;  /* 0x0000000000167805 */ /* 0x000fd6000001ff00 */
[----:B------:R-:W-:-:S04]  /*1f950*/  @!P0 SHF.R.S32.HI R16, RZ, 0x1f, R17 ;  /* 0x0000001fff108819 */ /* 0x000fc80000011411 */
[----:B------:R-:W-:Y:S01]  /*1f960*/  @!P0 LEA.HI R16, R16, R17, RZ, 0x3 ;  /* 0x0000001110108211 */ /* 0x000fe200078f18ff */
[----:B-1----:R-:W-:-:S03]  /*1f970*/  CS2R R20, SRZ ;  /* 0x0000000000147805 */ /* 0x002fc6000001ff00 */
[----:B------:R-:W-:-:S05]  /*1f980*/  @!P0 LOP3.LUT R16, R16, 0xfffffff8, RZ, 0xc0, !PT ;  /* 0xfffffff810108812 */ /* 0x000fca00078ec0ff */
[----:B------:R-:W-:-:S04]  /*1f990*/  @!P0 IMAD.WIDE R62, R16, 0x2, R62 ;  /* 0x00000002103e8825 */ /* 0x000fc800078e023e */
[----:B------:R-:W-:Y:S02]  /*1f9a0*/  @!P0 IMAD.WIDE R66, R16, 0x2, R66 ;  /* 0x0000000210428825 */ /* 0x000fe400078e0242 */
[----:B------:R-:W-:-:S03]  /*1f9b0*/  CS2R R16, SRZ ;  /* 0x0000000000107805 */ /* 0x000fc6000001ff00 */
[----:B------:R3:W5:Y:S04]  /*1f9c0*/  @!P0 LD.E.128 R20, [R66.64] ;  /* 0x0000000442148980 */ /* 0x000768000c101d00 */
[----:B------:R3:W5:Y:S02]  /*1f9d0*/  @!P0 LD.E.128 R16, [R62.64] ;  /* 0x000000043e108980 */ /* 0x000764000c101d00 */
.L_x_1403:
[----:B------:R-:W-:Y:S05]  /*1f9e0*/  BSYNC B0 ;  /* 0x0000000000007941 */ /* 0x000fea0003800000 */
.L_x_1402:
[----:B---3--:R-:W2:Y:S01]  /*1f9f0*/  LDL.64 R66, [R27+0x20] ;  /* 0x000020001b427983 */ /* 0x008ea20000100a00 */
[----:B------:R-:W-:-:S04]  /*1fa00*/  DEPBAR.LE SB0, 0x3 ;  /* 0x000080c00000791a */ /* 0x000fc80000000000 */
[----:B------:R-:W-:Y:S01]  /*1fa10*/  WARPSYNC 0xffffffff ;  /* 0xffffffff00007948 */ /* 0x000fe20003800000 */
[----:B------:R-:W-:Y:S01]  /*1fa20*/  ULDC.64 UR4, c[0x0][0x118] ;  /* 0x0000460000047ab9 */ /* 0x000fe20000000a00 */
[----:B------:R-:W-:Y:S06]  /*1fa30*/  BAR.SYNC.DEFER_BLOCKING 0x0 ;  /* 0x0000000000007b1d */ /* 0x000fec0000010000 */
[----:B------:R1:W3:Y:S04]  /*1fa40*/  LDL.64 R110, [R27+0x28] ;  /* 0x000028001b6e7983 */ /* 0x0002e80000100a00 */
[----:B--2-4-:R2:W4:Y:S01]  /*1fa50*/  LD.E R100, [R66.64] ;  /* 0x0000000442647980 */ /* 0x014522000c101900 */
[----:B-----5:R-:W-:-:S02]  /*1fa60*/  IMAD.MOV.U32 R60, RZ, RZ, R18 ;  /* 0x000000ffff3c7224 */ /* 0x020fc400078e0012 */
[----:B-1----:R-:W-:-:S03]  /*1fa70*/  IMAD.MOV.U32 R27, RZ, RZ, R34 ;  /* 0x000000ffff1b7224 */ /* 0x002fc600078e0022 */
[----:B------:R-:W-:Y:S01]  /*1fa80*/  PRMT R74, R60, 0x7610, R74 ;  /* 0x000076103c4a7816 */ /* 0x000fe2000000004a */
[----:B------:R-:W-:Y:S01]  /*1fa90*/  IMAD.MOV.U32 R60, RZ, RZ, R17 ;  /* 0x000000ffff3c7224 */ /* 0x000fe200078e0011 */
[----:B------:R-:W-:Y:S01]  /*1faa0*/  PRMT R83, R27, 0x7610, R83 ;  /* 0x000076101b537816 */ /* 0x000fe20000000053 */
[----:B------:R-:W-:-:S03]  /*1fab0*/  IMAD.MOV.U32 R61, RZ, RZ, R16 ;  /* 0x000000ffff3d7224 */ /* 0x000fc600078e0010 */
[----:B------:R-:W-:Y:S01]  /*1fac0*/  PRMT R63, R60, 0x7610, R63 ;  /* 0x000076103c3f7816 */ /* 0x000fe2000000003f */
[----:B------:R-:W-:Y:S01]  /*1fad0*/  IMAD.MOV.U32 R60, RZ, RZ, R35 ;  /* 0x000000ffff3c7224 */ /* 0x000fe200078e0023 */
[----:B---3--:R-:W5:Y:S01]  /*1fae0*/  LD.E.64 R110, [R110.64] ;  /* 0x000000046e6e7980 */ /* 0x008f62000c101b00 */
        /* <DEDUP_REMOVED lines=10> */
[----:B--2---:R-:W-:Y:S01]  /*1fb90*/  IMAD.MOV.U32 R66, RZ, RZ, R31 ;  /* 0x000000ffff427224 */ /* 0x004fe200078e001f */
[----:B------:R-:W-:Y:S01]  /*1fba0*/  PRMT R98, R27, 0x7610, R98 ;  /* 0x000076101b627816 */ /* 0x000fe20000000062 */
[----:B------:R-:W-:Y:S01]  /*1fbb0*/  IMAD.MOV.U32 R67, RZ, RZ, R30 ;  /* 0x000000ffff437224 */ /* 0x000fe200078e001e */
[----:B------:R-:W-:Y:S01]  /*1fbc0*/  MOV R27, R22 ;  /* 0x00000016001b7202 */ /* 0x000fe20000000f00 */
        /* <DEDUP_REMOVED lines=11> */
[----:B------:R-:W-:Y:S01]  /*1fc80*/  BSSY B1, `(.L_x_1404) ;  /* 0x000017d000017945 */ /* 0x000fe20003800000 */
[----:B------:R-:W-:-:S02]  /*1fc90*/  PRMT R73, R62, 0x7610, R73 ;  /* 0x000076103e497816 */ /* 0x000fc40000000049 */
        /* <DEDUP_REMOVED lines=9> */
[----:B----4-:R-:W-:-:S02]  /*1fd30*/  IMAD R100, R100, -0x80, R65 ;  /* 0xffffff8064647824 */ /* 0x010fc400078e0241 */
[----:B------:R-:W-:-:S03]  /*1fd40*/  IMAD.MOV.U32 R65, RZ, RZ, R37 ;  /* 0x000000ffff417224 */ /* 0x000fc600078e0025 */
[----:B------:R-:W-:Y:S02]  /*1fd50*/  IMNMX R100, R100, 0x80, PT ;  /* 0x0000008064647817 */ /* 0x000fe40003800200 */
[----:B------:R-:W-:Y:S02]  /*1fd60*/  PRMT R92, R65, 0x7610, R92 ;  /* 0x00007610415c7816 */ /* 0x000fe4000000005c */
[----:B------:R-:W-:-:S13]  /*1fd70*/  ISETP.GE.AND P0, PT, R25, R100, PT ;  /* 0x000000641900720c */ /* 0x000fda0003f06270 */
[----:B------:R-:W-:Y:S05]  /*1fd80*/  @P0 BRA `(.L_x_1405) ;  /* 0x000016c000000947 */ /* 0x000fea0003800000 */
[----:B------:R-:W-:Y:S01]  /*1fd90*/  ISETP.GE.AND P0, PT, R26, R7, PT ;  /* 0x000000071a00720c */ /* 0x000fe20003f06270 */
[----:B------:R-:W-:-:S12]  /*1fda0*/  BSSY B0, `(.L_x_1406) ;  /* 0x0000072000007945 */ /* 0x000fd80003800000 */
[----:B------:R-:W-:Y:S05]  /*1fdb0*/  @P0 BRA `(.L_x_1407) ;  /* 0x0000070000000947 */ /* 0x000fea0003800000 */
[----:B------:R-:W-:Y:S01]  /*1fdc0*/  LEA.HI R67, R7, R76, RZ, 0x1d ;  /* 0x0000004c07437211 */ /* 0x000fe200078fe8ff */
[----:B------:R-:W-:Y:S01]  /*1fdd0*/  IMAD.SHL.U32 R69, R25, 0x40, RZ ;  /* 0x0000004019457824 */ /* 0x000fe200078e00ff */
[----:B------:R-:W-:Y:S01]  /*1fde0*/  LEA.HI R121, R64, R101, RZ, 0x5 ;  /* 0x0000006540797211 */ /* 0x000fe200078f28ff */
[----:B------:R-:W-:Y:S01]  /*1fdf0*/  ULDC.64 UR4, c[0x0][0x118] ;  /* 0x0000460000047ab9 */ /* 0x000fe20000000a00 */
        /* <DEDUP_REMOVED lines=35> */
[----:B------:R-:W-:Y:S02]  /*20030*/  LOP3.LUT R127, R112, 0xffff0000, RZ, 0xc0, !PT ;  /* 0xffff0000707f7812 */ /* 0x000fe400078ec0ff */
[----:B------:R-:W-:Y:S01]  /*20040*/  SHF.R.U32.HI R11, RZ, 0x10, R11 ;  /* 0x00000010ff0b7819 */ /* 0x000fe2000001160b */
[----:B------:R-:W-:-:S03]  /*20050*/  IMAD.U32 R117, R116, 0x10000, RZ ;  /* 0x0001000074757824 */ /* 0x000fc600078e00ff */
        /* <DEDUP_REMOVED lines=15> */
[C---:B------:R-:W-:Y:S01]  /*20150*/  IMAD.U32 R125, R66.reuse, 0x10000, RZ ;  /* 0x00010000427d7824 */ /* 0x040fe200078e00ff */
[----:B------:R-:W-:Y:S01]  /*20160*/  LOP3.LUT R66, R66, 0xffff0000, RZ, 0xc0, !PT ;  /* 0xffff000042427812 */ /* 0x000fe200078ec0ff */
[----:B------:R-:W-:-:S02]  /*20170*/  FMUL.FTZ R65, R69, R64 ;  /* 0x0000004045417220 */ /* 0x000fc40000410000 */
[-C--:B------:R-:W-:Y:S02]  /*20180*/  FMUL.FTZ R69, R69, R124.reuse ;  /* 0x0000007c45457220 */ /* 0x080fe40000410000 */
        /* <DEDUP_REMOVED lines=8> */
[C---:B------:R-:W-:Y:S02]  /*20210*/  FMUL.FTZ R64, R126.reuse, R127 ;  /* 0x0000007f7e407220 */ /* 0x040fe40000410000 */
        /* <DEDUP_REMOVED lines=17> */
[----:B------:R-:W-:Y:S02]  /*20330*/  FMUL.FTZ R125, R125, R14 ;  /* 0x0000000e7d7d7220 */ /* 0x000fe40000410000 */
[-C--:B------:R-:W-:Y:S02]  /*20340*/  FMUL.FTZ R71, R71, R112.reuse ;  /* 0x0000007047477220 */ /* 0x080fe40000410000 */
[----:B------:R-:W-:Y:S02]  /*20350*/  FFMA.FTZ R116, R11, R112, -R116 ;  /* 0x000000700b747223 */ /* 0x000fe40000010874 */
[----:B------:R-:W-:Y:S02]  /*20360*/  FFMA.FTZ R125, R13, R8, R125 ;  /* 0x000000080d7d7223 */ /* 0x000fe4000001007d */
[----:B------:R-:W-:-:S02]  /*20370*/  FFMA.FTZ R11, R11, R64, R71 ;  /* 0x000000400b0b7223 */ /* 0x000fc40000010047 */
[----:B------:R-:W-:Y:S02]  /*20380*/  FFMA.FTZ R14, R13, R14, -R113 ;  /* 0x0000000e0d0e7223 */ /* 0x000fe40000010871 */
[C---:B------:R-:W-:Y:S02]  /*20390*/  FMUL.FTZ R8, R66.reuse, R115 ;  /* 0x0000007342087220 */ /* 0x040fe40000410000 */
[C---:B------:R-:W-:Y:S02]  /*203a0*/  FMUL.FTZ R71, R67.reuse, R114 ;  /* 0x0000007243477220 */ /* 0x040fe40000410000 */
[-C--:B------:R-:W-:Y:S02]  /*203b0*/  FMUL.FTZ R64, R66, R119.reuse ;  /* 0x0000007742407220 */ /* 0x080fe40000410000 */
[-C--:B------:R-:W-:Y:S02]  /*203c0*/  FMUL.FTZ R13, R67, R118.reuse ;  /* 0x00000076430d7220 */ /* 0x080fe40000410000 */
[----:B------:R-:W-:Y:S01]  /*203d0*/  FFMA.FTZ R119, R12, R119, -R8 ;  /* 0x000000770c777223 */ /* 0x000fe20000010808 */
[----:B------:R-:W-:Y:S01]  /*203e0*/  F2FP.BF16.PACK_AB R8, R128, R69 ;  /* 0x000000458008723e */ /* 0x000fe200000010ff */
[----:B------:R-:W-:-:S02]  /*203f0*/  FFMA.FTZ R67, R70, R118, -R71 ;  /* 0x0000007646437223 */ /* 0x000fc40000010847 */
[----:B------:R-:W-:Y:S01]  /*20400*/  FFMA.FTZ R68, R68, R127, R126 ;  /* 0x0000007f44447223 */ /* 0x000fe2000001007e */
[----:B------:R-:W-:Y:S01]  /*20410*/  F2FP.BF16.PACK_AB R14, R119, R14 ;  /* 0x0000000e770e723e */ /* 0x000fe200000010ff */
[----:B------:R-:W-:Y:S01]  /*20420*/  FFMA.FTZ R64, R12, R115, R64 ;  /* 0x000000730c407223 */ /* 0x000fe20000010040 */
[----:B------:R-:W-:Y:S01]  /*20430*/  F2FP.BF16.PACK_AB R12, R124, R65 ;  /* 0x000000417c0c723e */ /* 0x000fe200000010ff */
[----:B------:R-:W-:Y:S01]  /*20440*/  FFMA.FTZ R70, R70, R114, R13 ;  /* 0x0000007246467223 */ /* 0x000fe2000001000d */
[----:B------:R-:W-:Y:S02]  /*20450*/  F2FP.BF16.PACK_AB R13, R15, R10 ;  /* 0x0000000a0f0d723e */ /* 0x000fe400000010ff */
[----:B------:R-:W-:Y:S02]  /*20460*/  F2FP.BF16.PACK_AB R15, R67, R116 ;  /* 0x00000074430f723e */ /* 0x000fe400000010ff */
[----:B------:R-:W-:Y:S02]  /*20470*/  F2FP.BF16.PACK_AB R9, R68, R9 ;  /* 0x000000094409723e */ /* 0x000fe400000010ff */
[----:B------:R-:W-:Y:S01]  /*20480*/  F2FP.BF16.PACK_AB R10, R64, R125 ;  /* 0x0000007d400a723e */ /* 0x000fe200000010ff */
[----:B------:R1:W-:Y:S01]  /*20490*/  ST.E.128 [R122.64], R12 ;  /* 0x0000000c7a007985 */ /* 0x0003e2000c101d04 */
[----:B------:R-:W-:-:S05]  /*204a0*/  F2FP.BF16.PACK_AB R11, R70, R11 ;  /* 0x0000000b460b723e */ /* 0x000fca00000010ff */
[----:B------:R1:W-:Y:S02]  /*204b0*/  ST.E.128 [R120.64], R8 ;  /* 0x0000000878007985 */ /* 0x0003e4000c101d04 */
.L_x_1407:
[----:B------:R-:W-:Y:S05]  /*204c0*/  BSYNC B0 ;  /* 0x0000000000007941 */ /* 0x000fea0003800000 */
.L_x_1406:
[----:B-1----:R-:W-:Y:S01]  /*204d0*/  IADD3 R11, R26, 0x20, RZ ;  /* 0x000000201a0b7810 */ /* 0x002fe20007ffe0ff */
[----:B------:R-:W-:Y:S03]  /*204e0*/  BSSY B0, `(.L_x_1408) ;  /* 0x000007b000007945 */ /* 0x000fe60003800000 */
[----:B------:R-:W-:-:S13]  /*204f0*/  ISETP.GE.AND P0, PT, R11, R7, PT ;  /* 0x000000070b00720c */ /* 0x000fda0003f06270 */
[----:B------:R-:W-:Y:S05]  /*20500*/  @P0 BRA `(.L_x_1409) ;  /* 0x0000078000000947 */ /* 0x000fea0003800000 */
[----:B------:R-:W-:Y:S01]  /*20510*/  SHF.R.S32.HI R14, RZ, 0x1f, R11 ;  /* 0x0000001fff0e7819 */ /* 0x000fe2000001140b */
[----:B------:R-:W-:Y:S01]  /*20520*/  IMAD.SHL.U32 R10, R25, 0x40, RZ ;  /* 0x00000040190a7824 */ /* 0x000fe200078e00ff */
[----:B------:R-:W-:Y:S01]  /*20530*/  SHF.R.S32.HI R8, RZ, 0x1f, R101 ;  /* 0x0000001fff087819 */ /* 0x000fe20000011465 */
[----:B------:R-:W-:Y:S01]  /*20540*/  ULDC.64 UR4, c[0x0][0x118] ;  /* 0x0000460000047ab9 */ /* 0x000fe20000000a00 */
        /* <DEDUP_REMOVED lines=116> */
.L_x_1409:
[----:B------:R-:W-:Y:S05]  /*20c90*/  BSYNC B0 ;  /* 0x0000000000007941 */ /* 0x000fea0003800000 */
.L_x_1408:
[----:B-1----:R-:W-:-:S04]  /*20ca0*/  IADD3 R11, R26, 0x40, RZ ;  /* 0x000000401a0b7810 */ /* 0x002fc80007ffe0ff */
        /* <DEDUP_REMOVED lines=122> */
.L_x_1405:
[----:B------:R-:W-:Y:S05]  /*21450*/  BSYNC B1 ;  /* 0x0000000000017941 */ /* 0x000fea0003800000 */
.L_x_1404:
[----:B------:R-:W-:Y:S01]  /*21460*/  IADD3 R25, R25, 0x40, RZ ;  /* 0x0000004019197810 */ /* 0x000fe20007ffe0ff */
[----:B-1----:R-:W-:Y:S02]  /*21470*/  IMAD.MOV.U32 R8, RZ, RZ, R24 ;  /* 0x000000ffff087224 */ /* 0x002fe400078e0018 */
[----:B------:R-:W-:Y:S01]  /*21480*/  IMAD.MOV.U32 R9, RZ, RZ, 0x0 ;  /* 0x00000000ff097424 */ /* 0x000fe200078e00ff */
[----:B------:R-:W-:-:S13]  /*21490*/  ISETP.GE.AND P0, PT, R25, R100, PT ;  /* 0x000000641900720c */ /* 0x000fda0003f06270 */
[----:B------:R-:W-:Y:S05]  /*214a0*/  @P0 RET.REL.NODEC R8 `(_ZN7cutlass13device_kernelIN5flash19enable_sm80_to_sm89INS1_16FlashAttnFwdSm80INS1_25CollectiveMainloopFwdSm80ILi8ELi2ELb0EN4cute5tupleIJNS5_1CILi128EEENS7_ILi64EEENS7_ILi192EEEEEELi192ENS_10bfloat16_tEfNS_4arch4Sm80ELb0ELb1ELb0ELb1ELb1ELb1ELb1ELb0EEENS1_21CollectiveEpilogueFwdINS6_IJS8_SA_S9_EEENS6_IJNS7_ILi1EEESI_SI_EEESC_SE_Li256ELb1ELb1ELb0ELb0EEENS1_19SingleTileSchedulerILb1ELb0ELb1ELi128EEEEEEEEEvNT_6ParamsE) ;  /* 0xfffdeb5008000950 */ /* 0x000fea0003c3ffff */
[----:B------:R-:W-:Y:S01]  /*214b0*/  ISETP.GE.AND P0, PT, R26, R7, PT ;  /* 0x000000071a00720c */ /* 0x000fe20003f06270 */
[----:B------:R-:W-:-:S12]  /*214c0*/  BSSY B0, `(.L_x_1410) ;  /* 0x0000073000007945 */ /* 0x000fd80003800000 */
[----:B------:R-:W-:Y:S05]  /*214d0*/  @P0 BRA `(.L_x_1411) ;  /* 0x0000071000000947 */ /* 0x000fea0003800000 */
[----:B------:R-:W-:Y:S01]  /*214e0*/  LEA.HI R8, R7, R76, RZ, 0x1d ;  /* 0x0000004c07087211 */ /* 0x000fe200078fe8ff */
[----:B------:R-:W-:Y:S01]  /*214f0*/  IMAD.SHL.U32 R11, R25, 0x40, RZ ;  /* 0x00000040190b7824 */ /* 0x000fe200078e00ff */
[----:B------:R-:W-:Y:S01]  /*21500*/  SHF.R.S32.HI R10, RZ, 0x1f, R25 ;  /* 0x0000001fff0a7819 */ /* 0x000fe20000011419 */
[----:B------:R-:W-:Y:S01]  /*21510*/  ULDC.64 UR4, c[0x0][0x118] ;  /* 0x0000460000047ab9 */ /* 0x000fe20000000a00 */
        /* <DEDUP_REMOVED lines=109> */
.L_x_1411:
[----:B------:R-:W-:Y:S05]  /*21bf0*/  BSYNC B0 ;  /* 0x0000000000007941 */ /* 0x000fea0003800000 */
.L_x_1410:
        /* <DEDUP_REMOVED lines=124> */
.L_x_1413:
[----:B------:R-:W-:Y:S05]  /*223c0*/  BSYNC B0 ;  /* 0x0000000000007941 */ /* 0x000fea0003800000 */
.L_x_1412:
[----:B-1----:R-:W-:Y:S01]  /*223d0*/  IADD3 R11, R26, 0x40, RZ ;  /* 0x000000401a0b7810 */ /* 0x002fe20007ffe0ff */
[----:B------:R-:W-:Y:S02]  /*223e0*/  IMAD.MOV.U32 R8, RZ, RZ, R24 ;  /* 0x000000ffff087224 */ /* 0x000fe400078e0018 */
[----:B------:R-:W-:Y:S01]  /*223f0*/  IMAD.MOV.U32 R9, RZ, RZ, 0x0 ;  /* 0x00000000ff097424 */ /* 0x000fe200078e00ff */
[----:B------:R-:W-:-:S13]  /*22400*/  ISETP.GE.AND P0, PT, R11, R7, PT ;  /* 0x000000070b00720c */ /* 0x000fda0003f06270 */
[----:B------:R-:W-:Y:S05]  /*22410*/  @P0 RET.REL.NODEC R8 `(_ZN7cutlass13device_kernelIN5flash19enable_sm80_to_sm89INS1_16FlashAttnFwdSm80INS1_25CollectiveMainloopFwdSm80ILi8ELi2ELb0EN4cute5tupleIJNS5_1CILi128EEENS7_ILi64EEENS7_ILi192EEEEEELi192ENS_10bfloat16_tEfNS_4arch4Sm80ELb0ELb1ELb0ELb1ELb1ELb1ELb1ELb0EEENS1_21CollectiveEpilogueFwdINS6_IJS8_SA_S9_EEENS6_IJNS7_ILi1EEESI_SI_EEESC_SE_Li256ELb1ELb1ELb0ELb0EEENS1_19SingleTileSchedulerILb1ELb0ELb1ELi128EEEEEEEEEvNT_6ParamsE) ;  /* 0xfffddbe008000950 */ /* 0x000fea0003c3ffff */
[----:B------:R-:W-:Y:S01]  /*22420*/  SHF.R.S32.HI R12, RZ, 0x1f, R11 ;  /* 0x0000001fff0c7819 */ /* 0x000fe2000001140b */
[----:B------:R-:W-:Y:S01]  /*22430*/  IMAD.SHL.U32 R8, R25, 0x40, RZ ;  /* 0x0000004019087824 */ /* 0x000fe200078e00ff */
[----:B------:R-:W-:Y:S01]  /*22440*/  SHF.R.S32.HI R14, RZ, 0x1f, R25 ;  /* 0x0000001fff0e7819 */ /* 0x000fe20000011419 */
[----:B------:R-:W-:Y:S01]  /*22450*/  ULDC.64 UR4, c[0x0][0x118] ;  /* 0x0000460000047ab9 */ /* 0x000fe20000000a00 */
[----:B------:R-:W-:Y:S02]  /*22460*/  LEA.HI R9, R12, R11, RZ, 0x3 ;  /* 0x0000000b0c097211 */ /* 0x000fe400078f18ff */
[----:B------:R-:W-:Y:S02]  /*22470*/  LOP3.LUT R8, R8, 0x1c0, RZ, 0xc0, !PT ;  /* 0x000001c008087812 */ /* 0x000fe400078ec0ff */
[----:B------:R-:W-:Y:S02]  /*22480*/  SHF.R.S32.HI R10, RZ, 0x3, R9 ;  /* 0x00000003ff0a7819 */ /* 0x000fe40000011409 */
[----:B------:R-:W-:-:S02]  /*22490*/  LEA.HI R25, R14, R25, RZ, 0x3 ;  /* 0x000000190e197211 */ /* 0x000fc400078f18ff */
[----:B------:R-:W-:Y:S02]  /*224a0*/  LEA.HI R10, R7, R10, RZ, 0x1d ;  /* 0x0000000a070a7211 */ /* 0x000fe400078fe8ff */
[----:B------:R-:W-:Y:S01]  /*224b0*/  LOP3.LUT R14, R8, 0x38, R9, 0xf8, !PT ;  /* 0x00000038080e7812 */ /* 0x000fe200078ef809 */
[----:B------:R-:W-:Y:S01]  /*224c0*/  IMAD.SHL.U32 R7, R25, 0x40, RZ ;  /* 0x0000004019077824 */ /* 0x000fe200078e00ff */
[----:B------:R-:W-:Y:S01]  /*224d0*/  SHF.R.S32.HI R9, RZ, 0x1f, R10 ;  /* 0x0000001fff097819 */ /* 0x000fe2000001140a */
[----:B------:R-:W-:Y:S01]  /*224e0*/  IMAD.SHL.U32 R13, R10, 0x8, RZ ;  /* 0x000000080a0d7824 */ /* 0x000fe200078e00ff */
[----:B------:R-:W-:Y:S02]  /*224f0*/  LEA.HI R12, R12, R11, RZ, 0x6 ;  /* 0x0000000b0c0c7211 */ /* 0x000fe400078f30ff */
[----:B------:R-:W-:Y:S02]  /*22500*/  LEA.HI R9, R9, R10, RZ, 0x3 ;  /* 0x0000000a09097211 */ /* 0x000fe400078f18ff */
[----:B------:R-:W-:Y:S01]  /*22510*/  SHF.R.U32.HI R11, RZ, 0x3, R8 ;  /* 0x00000003ff0b7819 */ /* 0x000fe20000011608 */
[----:B------:R-:W-:Y:S01]  /*22520*/  IMAD.SHL.U32 R12, R12, 0x80, RZ ;  /* 0x000000800c0c7824 */ /* 0x000fe200078e00ff */
        /* <DEDUP_REMOVED lines=16> */
[----:B------:R-:W-:Y:S02]  /*22630*/  SHF.R.U32.HI R18, RZ, 0x10, R19 ;  /* 0x00000010ff127819 */ /* 0x000fe40000011613 */
[--C-:B------:R-:W-:Y:S02]  /*22640*/  SHF.R.U64 R19, R20, 0x10, R21.reuse ;  /* 0x0000001014137819 */ /* 0x100fe40000001215 */
[----:B------:R-:W-:Y:S02]  /*22650*/  SHF.R.U32.HI R20, RZ, 0x10, R21 ;  /* 0x00000010ff147819 */ /* 0x000fe40000011615 */
[----:B------:R-:W-:Y:S02]  /*22660*/  SHF.R.U64 R21, R22, 0x10, R23 ;  /* 0x0000001016157819 */ /* 0x000fe40000001217 */
[----:B------:R-:W-:Y:S02]  /*22670*/  PRMT R60, R60, 0x5410, R19 ;  /* 0x000054103c3c7816 */ /* 0x000fe40000000013 */
[----:B------:R-:W-:-:S02]  /*22680*/  SHF.R.U32.HI R22, RZ, 0x10, R23 ;  /* 0x00000010ff167819 */ /* 0x000fc40000011617 */
[----:B------:R-:W-:Y:S02]  /*22690*/  PRMT R72, R72, 0x5410, R7 ;  /* 0x0000541048487816 */ /* 0x000fe40000000007 */
[----:B------:R-:W-:Y:S01]  /*226a0*/  PRMT R62, R62, 0x5410, R21 ;  /* 0x000054103e3e7816 */ /* 0x000fe20000000015 */
[----:B------:R-:W-:Y:S01]  /*226b0*/  IMAD.U32 R21, R60, 0x10000, RZ ;  /* 0x000100003c157824 */ /* 0x000fe200078e00ff */
[----:B------:R-:W-:Y:S02]  /*226c0*/  PRMT R73, R73, 0x5410, R18 ;  /* 0x0000541049497816 */ /* 0x000fe40000000012 */
[----:B------:R-:W-:Y:S01]  /*226d0*/  PRMT R61, R61, 0x5410, R22 ;  /* 0x000054103d3d7816 */ /* 0x000fe20000000016 */
[----:B------:R-:W-:Y:S01]  /*226e0*/  IMAD.U32 R22, R72, 0x10000, RZ ;  /* 0x0001000048167824 */ /* 0x000fe200078e00ff */
[----:B------:R-:W-:Y:S02]  /*226f0*/  PRMT R27, R27, 0x5410, R20 ;  /* 0x000054101b1b7816 */ /* 0x000fe40000000014 */
[----:B------:R-:W-:-:S02]  /*22700*/  PRMT R63, R63, 0x5410, R16 ;  /* 0x000054103f3f7816 */ /* 0x000fc40000000010 */
[----:B------:R-:W-:Y:S02]  /*22710*/  LOP3.LUT R31, R60, 0xffff0000, RZ, 0xc0, !PT ;  /* 0xffff00003c1f7812 */ /* 0x000fe400078ec0ff */
[----:B------:R-:W-:Y:S02]  /*22720*/  LOP3.LUT R35, R72, 0xffff0000, RZ, 0xc0, !PT ;  /* 0xffff000048237812 */ /* 0x000fe400078ec0ff */
[----:B------:R-:W-:-:S05]  /*22730*/  PRMT R74, R74, 0x5410, R17 ;  /* 0x000054104a4a7816 */ /* 0x000fca0000000011 */
[----:B------:R-:W-:Y:S02]  /*22740*/  IMAD.U32 R32, R74, 0x10000, RZ ;  /* 0x000100004a207824 */ /* 0x000fe400078e00ff */
[C---:B--2---:R-:W-:Y:S01]  /*22750*/  IMAD.U32 R7, R9.reuse, 0x10000, RZ ;  /* 0x0001000009077824 */ /* 0x044fe200078e00ff */
[----:B------:R-:W-:Y:S01]  /*22760*/  LOP3.LUT R18, R9, 0xffff0000, RZ, 0xc0, !PT ;  /* 0xffff000009127812 */ /* 0x000fe200078ec0ff */
[C---:B------:R-:W-:Y:S01]  /*22770*/  IMAD.U32 R9, R11.reuse, 0x10000, RZ ;  /* 0x000100000b097824 */ /* 0x040fe200078e00ff */
[----:B------:R-:W-:Y:S01]  /*22780*/  LOP3.LUT R20, R11, 0xffff0000, RZ, 0xc0, !PT ;  /* 0xffff00000b147812 */ /* 0x000fe200078ec0ff */
[C---:B---3--:R-:W-:Y:S01]  /*22790*/  IMAD.U32 R19, R12.reuse, 0x10000, RZ ;  /* 0x000100000c137824 */ /* 0x048fe200078e00ff */
[C---:B------:R-:W-:Y:S01]  /*227a0*/  LOP3.LUT R26, R13.reuse, 0xffff0000, RZ, 0xc0, !PT ;  /* 0xffff00000d1a7812 */ /* 0x040fe200078ec0ff */
[----:B------:R-:W-:Y:S01]  /*227b0*/  IMAD.U32 R11, R13, 0x10000, RZ ;  /* 0x000100000d0b7824 */ /* 0x000fe200078e00ff */
[----:B------:R-:W-:Y:S01]  /*227c0*/  LOP3.LUT R12, R12, 0xffff0000, RZ, 0xc0, !PT ;  /* 0xffff00000c0c7812 */ /* 0x000fe200078ec0ff */
[C---:B------:R-:W-:Y:S01]  /*227d0*/  IMAD.U32 R16, R8.reuse, 0x10000, RZ ;  /* 0x0001000008107824 */ /* 0x040fe200078e00ff */
[----:B------:R-:W-:Y:S01]  /*227e0*/  LOP3.LUT R8, R8, 0xffff0000, RZ, 0xc0, !PT ;  /* 0xffff000008087812 */ /* 0x000fe200078ec0ff */
[----:B------:R-:W-:-:S02]  /*227f0*/  FMUL.FTZ R13, R19, R21 ;  /* 0x00000015130d7220 */ /* 0x000fc40000410000 */
[-C--:B------:R-:W-:Y:S02]  /*22800*/  FMUL.FTZ R19, R19, R22.reuse ;  /* 0x0000001613137220 */ /* 0x080fe40000410000 */
[----:B------:R-:W-:Y:S02]  /*22810*/  FFMA.FTZ R13, R16, R22, -R13 ;  /* 0x00000016100d7223 */ /* 0x000fe4000001080d */
[C---:B------:R-:W-:Y:S01]  /*22820*/  IMAD.U32 R22, R27.reuse, 0x10000, RZ ;  /* 0x000100001b167824 */ /* 0x040fe200078e00ff */
[----:B------:R-:W-:Y:S01]  /*22830*/  LOP3.LUT R27, R27, 0xffff0000, RZ, 0xc0, !PT ;  /* 0xffff00001b1b7812 */ /* 0x000fe200078ec0ff */
[----:B------:R-:W-:Y:S02]  /*22840*/  FMUL.FTZ R33, R12, R31 ;  /* 0x0000001f0c217220 */ /* 0x000fe40000410000 */
[----:B------:R-:W-:Y:S02]  /*22850*/  FFMA.FTZ R19, R16, R21, R19 ;  /* 0x0000001510137223 */ /* 0x000fe40000010013 */
[C---:B------:R-:W-:Y:S01]  /*22860*/  IMAD.U32 R16, R63.reuse, 0x10000, RZ ;  /* 0x000100003f107824 */ /* 0x040fe200078e00ff */
[----:B------:R-:W-:Y:S01]  /*22870*/  LOP3.LUT R63, R63, 0xffff0000, RZ, 0xc0, !PT ;  /* 0xffff00003f3f7812 */ /* 0x000fe200078ec0ff */
[----:B------:R-:W-:-:S02]  /*22880*/  FMUL.FTZ R12, R12, R35 ;  /* 0x000000230c0c7220 */ /* 0x000fc40000410000 */
[C---:B------:R-:W-:Y:S02]  /*22890*/  FFMA.FTZ R30, R8.reuse, R35, -R33 ;  /* 0x00000023081e7223 */ /* 0x040fe40000010821 */
[C---:B------:R-:W-:Y:S02]  /*228a0*/  FMUL.FTZ R21, R11.reuse, R22 ;  /* 0x000000160b157220 */ /* 0x040fe40000410000 */
[-C--:B------:R-:W-:Y:S02]  /*228b0*/  FMUL.FTZ R11, R11, R16.reuse ;  /* 0x000000100b0b7220 */ /* 0x080fe40000410000 */
[----:B------:R-:W-:Y:S02]  /*228c0*/  FFMA.FTZ R8, R8, R31, R12 ;  /* 0x0000001f08087223 */ /* 0x000fe4000001000c */
[C---:B------:R-:W-:Y:S01]  /*228d0*/  IMAD.U32 R25, R14.reuse, 0x10000, RZ ;  /* 0x000100000e197824 */ /* 0x040fe200078e00ff */
[----:B------:R-:W-:Y:S01]  /*228e0*/  LOP3.LUT R14, R14, 0xffff0000, RZ, 0xc0, !PT ;  /* 0xffff00000e0e7812 */ /* 0x000fe200078ec0ff */
[----:B------:R-:W-:Y:S01]  /*228f0*/  IMAD.U32 R12, R62, 0x10000, RZ ;  /* 0x000100003e0c7824 */ /* 0x000fe200078e00ff */
[----:B------:R-:W-:Y:S01]  /*22900*/  F2FP.BF16.PACK_AB R8, R8, R19 ;  /* 0x000000130808723e */ /* 0x000fe200000010ff */
[----:B------:R-:W-:-:S02]  /*22910*/  FFMA.FTZ R21, R7, R16, -R21 ;  /* 0x0000001007157223 */ /* 0x000fc40000010815 */
[----:B------:R-:W-:Y:S02]  /*22920*/  FFMA.FTZ R11, R7, R22, R11 ;  /* 0x00000016070b7223 */ /* 0x000fe4000001000b */
[C---:B------:R-:W-:Y:S02]  /*22930*/  FMUL.FTZ R16, R26.reuse, R27 ;  /* 0x0000001b1a107220 */ /* 0x040fe40000410000 */
[----:B------:R-:W-:Y:S02]  /*22940*/  FMUL.FTZ R31, R26, R63 ;  /* 0x0000003f1a1f7220 */ /* 0x000fe40000410000 */
[----:B------:R-:W-:Y:S02]  /*22950*/  FMUL.FTZ R7, R25, R12 ;  /* 0x0000000c19077220 */ /* 0x000fe40000410000 */
[C---:B------:R-:W-:Y:S01]  /*22960*/  IMAD.U32 R17, R10.reuse, 0x10000, RZ ;  /* 0x000100000a117824 */ /* 0x040fe200078e00ff */
[----:B------:R-:W-:Y:S01]  /*22970*/  LOP3.LUT R10, R10, 0xffff0000, RZ, 0xc0, !PT ;  /* 0xffff00000a0a7812 */ /* 0x000fe200078ec0ff */
[C---:B------:R-:W-:Y:S01]  /*22980*/  IMAD.U32 R23, R15.reuse, 0x10000, RZ ;  /* 0x000100000f177824 */ /* 0x040fe200078e00ff */
[----:B------:R-:W-:Y:S01]  /*22990*/  LOP3.LUT R15, R15, 0xffff0000, RZ, 0xc0, !PT ;  /* 0xffff00000f0f7812 */ /* 0x000fe200078ec0ff */
[C---:B------:R-:W-:Y:S01]  /*229a0*/  IMAD.U32 R22, R61.reuse, 0x10000, RZ ;  /* 0x000100003d167824 */ /* 0x040fe200078e00ff */
[----:B------:R-:W-:Y:S01]  /*229b0*/  LOP3.LUT R61, R61, 0xffff0000, RZ, 0xc0, !PT ;  /* 0xffff00003d3d7812 */ /* 0x000fe200078ec0ff */
[----:B------:R-:W-:-:S02]  /*229c0*/  FMUL.FTZ R25, R25, R32 ;  /* 0x0000002019197220 */ /* 0x000fc40000410000 */
[C---:B------:R-:W-:Y:S01]  /*229d0*/  IMAD.U32 R26, R73.reuse, 0x10000, RZ ;  /* 0x00010000491a7824 */ /* 0x040fe200078e00ff */
[----:B------:R-:W-:Y:S01]  /*229e0*/  LOP3.LUT R73, R73, 0xffff0000, RZ, 0xc0, !PT ;  /* 0xffff000049497812 */ /* 0x000fe200078ec0ff */
[C---:B------:R-:W-:Y:S02]  /*229f0*/  FFMA.FTZ R16, R18.reuse, R63, -R16 ;  /* 0x0000003f12107223 */ /* 0x040fe40000010810 */
[----:B------:R-:W-:Y:S01]  /*22a00*/  FFMA.FTZ R18, R18, R27, R31 ;  /* 0x0000001b12127223 */ /* 0x000fe2000001001f */
[----:B------:R-:W-:Y:S01]  /*22a10*/  LOP3.LUT R31, R74, 0xffff0000, RZ, 0xc0, !PT ;  /* 0xffff00004a1f7812 */ /* 0x000fe200078ec0ff */
[----:B------:R-:W-:Y:S02]  /*22a20*/  FMUL.FTZ R27, R23, R22 ;  /* 0x00000016171b7220 */ /* 0x000fe40000410000 */
[C---:B------:R-:W-:Y:S02]  /*22a30*/  FFMA.FTZ R7, R17.reuse, R32, -R7 ;  /* 0x0000002011077223 */ /* 0x040fe40000010807 */
[----:B------:R-:W-:Y:S01]  /*22a40*/  FFMA.FTZ R25, R17, R12, R25 ;  /* 0x0000000c11197223 */ /* 0x000fe20000010019 */
        /* <DEDUP_REMOVED lines=8> */
[----:B------:R-:W-:Y:S01]  /*22ad0*/  FFMA.FTZ R14, R10, R31, -R12 ;  /* 0x0000001f0a0e7223 */ /* 0x000fe2000001080c */
[----:B------:R-:W-:Y:S01]  /*22ae0*/  F2FP.BF16.PACK_AB R12, R30, R13 ;  /* 0x0000000d1e0c723e */ /* 0x000fe200000010ff */
[----:B------:R-:W-:Y:S01]  /*22af0*/  FFMA.FTZ R22, R20, R73, -R22 ;  /* 0x0000004914167223 */ /* 0x000fe20000010816 */
[----:B------:R-:W-:Y:S01]  /*22b00*/  F2FP.BF16.PACK_AB R13, R16, R21 ;  /* 0x00000015100d723e */ /* 0x000fe200000010ff */
[----:B------:R-:W-:Y:S01]  /*22b10*/  FFMA.FTZ R10, R10, R17, R9 ;  /* 0x000000110a0a7223 */ /* 0x000fe20000010009 */
[----:B------:R-:W-:Y:S01]  /*22b20*/  F2FP.BF16.PACK_AB R9, R18, R11 ;  /* 0x0000000b1209723e */ /* 0x000fe200000010ff */
[----:B------:R-:W-:Y:S01]  /*22b30*/  FFMA.FTZ R20, R20, R61, R15 ;  /* 0x0000003d14147223 */ /* 0x000fe2000001000f */
[----:B------:R-:W-:Y:S02]  /*22b40*/  F2FP.BF16.PACK_AB R14, R14, R7 ;  /* 0x000000070e0e723e */ /* 0x000fe400000010ff */
[----:B------:R-:W-:Y:S02]  /*22b50*/  F2FP.BF16.PACK_AB R15, R22, R27 ;  /* 0x0000001b160f723e */ /* 0x000fe400000010ff */
[----:B------:R-:W-:Y:S01]  /*22b60*/  F2FP.BF16.PACK_AB R10, R10, R25 ;  /* 0x000000190a0a723e */ /* 0x000fe200000010ff */
[----:B------:R-:W-:Y:S01]  /*22b70*/  IMAD.MOV.U32 R25, RZ, RZ, 0x0 ;  /* 0x00000000ff197424 */ /* 0x000fe200078e00ff */
[----:B------:R-:W-:Y:S01]  /*22b80*/  F2FP.BF16.PACK_AB R11, R20, R23 ;  /* 0x00000017140b723e */ /* 0x000fe200000010ff */
[----:B------:R1:W-:Y:S04]  /*22b90*/  ST.E.128 [R28.64], R12 ;  /* 0x0000000c1c007985 */ /* 0x0003e8000c101d04 */
[----:B------:R1:W-:Y:S01]  /*22ba0*/  ST.E.128 [R110.64], R8 ;  /* 0x000000086e007985 */ /* 0x0003e2000c101d04 */
[----:B------:R-:W-:Y:S05]  /*22bb0*/  RET.REL.NODEC R24 `(_ZN7cutlass13device_kernelIN5flash19enable_sm80_to_sm89INS1_16FlashAttnFwdSm80INS1_25CollectiveMainloopFwdSm80ILi8ELi2ELb0EN4cute5tupleIJNS5_1CILi128EEENS7_ILi64EEENS7_ILi192EEEEEELi192ENS_10bfloat16_tEfNS_4arch4Sm80ELb0ELb1ELb0ELb1ELb1ELb1ELb1ELb0EEENS1_21CollectiveEpilogueFwdINS6_IJS8_SA_S9_EEENS6_IJNS7_ILi1EEESI_SI_EEESC_SE_Li256ELb1ELb1ELb0ELb0EEENS1_19SingleTileSchedulerILb1ELb0ELb1ELi128EEEEEEEEEvNT_6ParamsE) ;  /* 0xfffdd44018007950 */ /* 0x000fea0003c3ffff */
.L_x_1366:
        /* <DEDUP_REMOVED lines=8> */
.L_x_1367:
[----:B------:R-:W-:Y:S01]  /*22c40*/  IMAD.MOV.U32 R238, RZ, RZ, R13 ;  /* 0x000000ffffee7224 */ /* 0x000fe200078e000d */
[----:B------:R-:W-:Y:S01]  /*22c50*/  MOV R174, 0x1c1f ;  /* 0x00001c1f00ae7802 */ /* 0x000fe20000000f00 */
[----:B------:R-:W-:Y:S01]  /*22c60*/  IMAD.MOV.U32 R175, RZ, RZ, RZ ;  /* 0x000000ffffaf7224 */ /* 0x000fe200078e00ff */
[----:B------:R-:W-:Y:S02]  /*22c70*/  MOV R173, 0xffffffff ;  /* 0xffffffff00ad7802 */ /* 0x000fe40000000f00 */
[----:B------:R-:W-:Y:S02]  /*22c80*/  MOV R172, 0x22ca0 ;  /* 0x00022ca000ac7802 */ /* 0x000fe40000000f00 */
[----:B-12---:R-:W-:Y:S05]  /*22c90*/  CALL.REL.NOINC `($__internal_5_$__cuda_sm70_shflsync_idx_p) ;  /* 0x000006d000007944 */ /* 0x006fea0003c00000 */
[----:B-1----:R-:W-:Y:S01]  /*22ca0*/  IMAD.MOV.U32 R238, RZ, RZ, R10 ;  /* 0x000000ffffee7224 */ /* 0x002fe200078e000a */
[----:B------:R-:W-:Y:S01]  /*22cb0*/  MOV R175, RZ ;  /* 0x000000ff00af7202 */ /* 0x000fe20000000f00 */
[----:B------:R-:W-:Y:S01]  /*22cc0*/  IMAD.MOV.U32 R174, RZ, RZ, 0x1c1f ;  /* 0x00001c1fffae7424 */ /* 0x000fe200078e00ff */
[----:B------:R-:W-:Y:S01]  /*22cd0*/  MOV R173, 0xffffffff ;  /* 0xffffffff00ad7802 */ /* 0x000fe20000000f00 */
[----:B--2---:R-:W-:Y:S01]  /*22ce0*/  IMAD.MOV.U32 R20, RZ, RZ, R240 ;  /* 0x000000ffff147224 */ /* 0x004fe200078e00f0 */
[----:B------:R-:W-:-:S02]  /*22cf0*/  MOV R172, 0x22d10 ;  /* 0x00022d1000ac7802 */ /* 0x000fc40000000f00 */
[----:B------:R-:W-:Y:S05]  /*22d00*/  CALL.REL.NOINC `($__internal_5_$__cuda_sm70_shflsync_idx_p) ;  /* 0x0000066000007944 */ /* 0x000fea0003c00000 */
[----:B--2---:R-:W-:Y:S01]  /*22d10*/  IMAD.MOV.U32 R23, RZ, RZ, R240 ;  /* 0x000000ffff177224 */ /* 0x004fe200078e00f0 */
[----:B-1----:R-:W-:Y:S01]  /*22d20*/  MOV R238, R11 ;  /* 0x0000000b00ee7202 */ /* 0x002fe20000000f00 */
[----:B------:R-:W-:Y:S01]  /*22d30*/  IMAD.MOV.U32 R175, RZ, RZ, RZ ;  /* 0x000000ffffaf7224 */ /* 0x000fe200078e00ff */
[----:B------:R-:W-:Y:S01]  /*22d40*/  MOV R174, 0x1c1f ;  /* 0x00001c1f00ae7802 */ /* 0x000fe20000000f00 */
[----:B------:R-:W-:Y:S01]  /*22d50*/  IMAD.MOV.U32 R173, RZ, RZ, -0x1 ;  /* 0xffffffffffad7424 */ /* 0x000fe200078e00ff */
[----:B------:R-:W-:-:S02]  /*22d60*/  MOV R172, 0x22d80 ;  /* 0x00022d8000ac7802 */ /* 0x000fc40000000f00 */
[----:B------:R-:W-:Y:S05]  /*22d70*/  CALL.REL.NOINC `($__internal_5_$__cuda_sm70_shflsync_idx_p) ;  /* 0x000005f000007944 */ /* 0x000fea0003c00000 */
[----:B--2---:R-:W-:Y:S01]  /*22d80*/  MOV R22, R240 ;  /* 0x000000f000167202 */ /* 0x004fe20000000f00 */
[----:B-1----:R-:W-:Y:S05]  /*22d90*/  BRA `(.L_x_1415) ;  /* 0xffff851000007947 */ /* 0x002fea000383ffff */
.L_x_1370:
[----:B------:R-:W-:Y:S01]  /*22da0*/  IMAD.MOV.U32 R238, RZ, RZ, R17 ;  /* 0x000000ffffee7224 */ /* 0x000fe200078e0011 */
[----:B------:R-:W-:Y:S01]  /*22db0*/  MOV R174, 0x1c1f ;  /* 0x00001c1f00ae7802 */ /* 0x000fe20000000f00 */
[----:B------:R-:W-:Y:S01]  /*22dc0*/  IMAD.MOV.U32 R175, RZ, RZ, 0x1 ;  /* 0x00000001ffaf7424 */ /* 0x000fe200078e00ff */
[----:B------:R-:W-:-:S02]  /*22dd0*/  MOV R173, 0xffffffff ;  /* 0xffffffff00ad7802 */ /* 0x000fc40000000f00 */
[----:B------:R-:W-:Y:S02]  /*22de0*/  MOV R172, 0x22e00 ;  /* 0x00022e0000ac7802 */ /* 0x000fe40000000f00 */
[----:B-1----:R-:W-:Y:S05]  /*22df0*/  CALL.REL.NOINC `($__internal_5_$__cuda_sm70_shflsync_idx_p) ;  /* 0x0000057000007944 */ /* 0x002fea0003c00000 */
[----:B--2---:R-:W-:Y:S01]  /*22e00*/  IMAD.MOV.U32 R19, RZ, RZ, R240 ;  /* 0x000000ffff137224 */ /* 0x004fe200078e00f0 */
[----:B-1----:R-:W-:Y:S01]  /*22e10*/  MOV R238, R13 ;  /* 0x0000000d00ee7202 */ /* 0x002fe20000000f00 */
[----:B------:R-:W-:Y:S01]  /*22e20*/  IMAD.MOV.U32 R175, RZ, RZ, 0x1 ;  /* 0x00000001ffaf7424 */ /* 0x000fe200078e00ff */
[----:B------:R-:W-:Y:S01]  /*22e30*/  MOV R174, 0x1c1f ;  /* 0x00001c1f00ae7802 */ /* 0x000fe20000000f00 */
[----:B------:R-:W-:Y:S01]  /*22e40*/  IMAD.MOV.U32 R173, RZ, RZ, -0x1 ;  /* 0xffffffffffad7424 */ /* 0x000fe200078e00ff */
[----:B------:R-:W-:Y:S02]  /*22e50*/  MOV R172, 0x22e70 ;  /* 0x00022e7000ac7802 */ /* 0x000fe40000000f00 */
[----:B------:R-:W-:Y:S05]  /*22e60*/  CALL.REL.NOINC `($__internal_5_$__cuda_sm70_shflsync_idx_p) ;  /* 0x0000050000007944 */ /* 0x000fea0003c00000 */
[----:B-1----:R-:W-:Y:S01]  /*22e70*/  IMAD.MOV.U32 R238, RZ, RZ, R10 ;  /* 0x000000ffffee7224 */ /* 0x002fe200078e000a */
[----:B------:R-:W-:Y:S01]  /*22e80*/  MOV R175, 0x1 ;  /* 0x0000000100af7802 */ /* 0x000fe20000000f00 */
[----:B------:R-:W-:Y:S01]  /*22e90*/  IMAD.MOV.U32 R174, RZ, RZ, 0x1c1f ;  /* 0x00001c1fffae7424 */ /* 0x000fe200078e00ff */
[----:B------:R-:W-:Y:S01]  /*22ea0*/  MOV R173, 0xffffffff ;  /* 0xffffffff00ad7802 */ /* 0x000fe20000000f00 */
[----:B--2---:R-:W-:Y:S01]  /*22eb0*/  IMAD.MOV.U32 R18, RZ, RZ, R240 ;  /* 0x000000ffff127224 */ /* 0x004fe200078e00f0 */
[----:B------:R-:W-:-:S02]  /*22ec0*/  MOV R172, 0x22ee0 ;  /* 0x00022ee000ac7802 */ /* 0x000fc40000000f00 */
[----:B------:R-:W-:Y:S05]  /*22ed0*/  CALL.REL.NOINC `($__internal_5_$__cuda_sm70_shflsync_idx_p) ;  /* 0x0000049000007944 */ /* 0x000fea0003c00000 */
        /* <DEDUP_REMOVED lines=9> */
.L_x_1397:
        /* <DEDUP_REMOVED lines=8> */
.L_x_1398:
        /* <DEDUP_REMOVED lines=22> */
.L_x_1401:
[----:B------:R-:W-:Y:S01]  /*23150*/  IMAD.MOV.U32 R238, RZ, RZ, R21 ;  /* 0x000000ffffee7224 */ /* 0x000fe200078e0015 */
[----:B------:R-:W-:Y:S01]  /*23160*/  MOV R174, 0x1c1f ;  /* 0x00001c1f00ae7802 */ /* 0x000fe20000000f00 */
[----:B------:R-:W-:Y:S01]  /*23170*/  IMAD.MOV.U32 R175, RZ, RZ, 0x1 ;  /* 0x00000001ffaf7424 */ /* 0x000fe200078e00ff */
[----:B------:R-:W-:-:S02]  /*23180*/  MOV R173, 0xffffffff ;  /* 0xffffffff00ad7802 */ /* 0x000fc40000000f00 */
[----:B------:R-:W-:Y:S02]  /*23190*/  MOV R172, 0x231b0 ;  /* 0x000231b000ac7802 */ /* 0x000fe40000000f00 */
[----:B--23--:R-:W-:Y:S05]  /*231a0*/  CALL.REL.NOINC `($__internal_5_$__cuda_sm70_shflsync_idx_p) ;  /* 0x000001c000007944 */ /* 0x00cfea0003c00000 */
        /* <DEDUP_REMOVED lines=23> */
        .weak           $__internal_4_$__cuda_sm70_shflsync_bfly_p
        .type           $__internal_4_$__cuda_sm70_shflsync_bfly_p,@function
        .size           $__internal_4_$__cuda_sm70_shflsync_bfly_p,($__internal_5_$__cuda_sm70_shflsync_idx_p - $__internal_4_$__cuda_sm70_shflsync_bfly_p)
$__internal_4_$__cuda_sm70_shflsync_bfly_p:
[----:B------:R-:W-:Y:S01]  /*23320*/  MOV R140, R132 ;  /* 0x00000084008c7202 */ /* 0x000fe20000000f00 */
[----:B------:R-:W-:Y:S04]  /*23330*/  WARPSYNC R191 ;  /* 0x000000bf00007348 */ /* 0x000fe80003800000 */
[----:B------:R-:W-:Y:S01]  /*23340*/  MOV R141, 0x0 ;  /* 0x00000000008d7802 */ /* 0x000fe20000000f00 */
[----:B------:R1:W2:Y:S03]  /*23350*/  SHFL.BFLY PT, R139, R137, R134, R228 ;  /* 0x0c000086898b7389 */ /* 0x0002a600000e00e4 */
[----:B------:R-:W-:Y:S05]  /*23360*/  RET.REL.NODEC R140 `(_ZN7cutlass13device_kernelIN5flash19enable_sm80_to_sm89INS1_16FlashAttnFwdSm80INS1_25CollectiveMainloopFwdSm80ILi8ELi2ELb0EN4cute5tupleIJNS5_1CILi128EEENS7_ILi64EEENS7_ILi192EEEEEELi192ENS_10bfloat16_tEfNS_4arch4Sm80ELb0ELb1ELb0ELb1ELb1ELb1ELb1ELb0EEENS1_21CollectiveEpilogueFwdINS6_IJS8_SA_S9_EEENS6_IJNS7_ILi1EEESI_SI_EEESC_SE_Li256ELb1ELb1ELb0ELb0EEENS1_19SingleTileSchedulerILb1ELb0ELb1ELi128EEEEEEEEEvNT_6ParamsE) ;  /* 0xfffdcc908c007950 */ /* 0x000fea0003c3ffff */
        .weak           $__internal_5_$__cuda_sm70_shflsync_idx_p
        .type           $__internal_5_$__cuda_sm70_shflsync_idx_p,@function
        .size           $__internal_5_$__cuda_sm70_shflsync_idx_p,(.L_x_1716 - $__internal_5_$__cuda_sm70_shflsync_idx_p)
$__internal_5_$__cuda_sm70_shflsync_idx_p:
[----:B------:R-:W-:Y:S01]  /*23370*/  MOV R242, R172 ;  /* 0x000000ac00f27202 */ /* 0x000fe20000000f00 */
[----:B------:R-:W-:Y:S04]  /*23380*/  WARPSYNC R173 ;  /* 0x000000ad00007348 */ /* 0x000fe80003800000 */
[----:B------:R-:W-:Y:S01]  /*23390*/  MOV R243, 0x0 ;  /* 0x0000000000f37802 */ /* 0x000fe20000000f00 */
[----:B------:R1:W2:Y:S03]  /*233a0*/  SHFL.IDX PT, R240, R238, R175, R174 ;  /* 0x000000afeef07389 */ /* 0x0002a600000e00ae */
[----:B------:R-:W-:Y:S05]  /*233b0*/  RET.REL.NODEC R242 `(_ZN7cutlass13device_kernelIN5flash19enable_sm80_to_sm89INS1_16FlashAttnFwdSm80INS1_25CollectiveMainloopFwdSm80ILi8ELi2ELb0EN4cute5tupleIJNS5_1CILi128EEENS7_ILi64EEENS7_ILi192EEEEEELi192ENS_10bfloat16_tEfNS_4arch4Sm80ELb0ELb1ELb0ELb1ELb1ELb1ELb1ELb0EEENS1_21CollectiveEpilogueFwdINS6_IJS8_SA_S9_EEENS6_IJNS7_ILi1EEESI_SI_EEESC_SE_Li256ELb1ELb1ELb0ELb0EEENS1_19SingleTileSchedulerILb1ELb0ELb1ELi128EEEEEEEEEvNT_6ParamsE) ;  /* 0xfffdcc40f2007950 */ /* 0x000fea0003c3ffff */
.L_x_1420:
        /* <DEDUP_REMOVED lines=12> */
.L_x_1716:


//--------------------- .text._ZN7cutlass13device_kernelIN5flash19enable_sm80_to_sm89INS1_16FlashAttnFwdSm80INS1_25CollectiveMainloopFwdSm80ILi8ELi2ELb0EN4cute5tupleIJNS5_1CILi128EEENS7_ILi64EEENS7_ILi192EEEEEELi192ENS_10bfloat16_tEfNS_4arch4Sm80ELb1ELb0ELb0ELb0ELb1ELb0ELb1ELb0EEENS1_21CollectiveEpilogueFwdINS6_IJS8_SA_S9_EEENS6_IJNS7_ILi1EEESI_SI_EEESC_SE_Li256ELb0ELb1ELb0ELb0EEENS1_30DynamicPersistentTileSchedulerILi256ELi256ELb0ELb1ELb0EEEEEEEEEvNT_6ParamsE --------------------------
	.section	.text._ZN7cutlass13device_kernelIN5flash19enable_sm80_to_sm89INS1_16FlashAttnFwdSm80INS1_25CollectiveMainloopFwdSm80ILi8ELi2ELb0EN4cute5tupleIJNS5_1CILi128EEENS7_ILi64EEENS7_ILi192EEEEEELi192ENS_10bfloat16_tEfNS_4arch4Sm80ELb1ELb0ELb0ELb0ELb1ELb0ELb1ELb0EEENS1_21CollectiveEpilogueFwdINS6_IJS8_SA_S9_EEENS6_IJNS7_ILi1EEESI_SI_EEESC_SE_Li256ELb0ELb1ELb0ELb0EEENS1_30DynamicPersistentTileSchedulerILi256ELi256ELb0ELb1ELb0EEEEEEEEEvNT_6ParamsE,"ax",@progbits
	.sectioninfo	@"SHI_REGISTERS=255"
	.align	128
.text._ZN7cutlass13device_kernelIN5flash19enable_sm80_to_sm89INS1_16FlashAttnFwdSm80INS1_25CollectiveMainloopFwdSm80ILi8ELi2ELb0EN4cute5tupleIJNS5_1CILi128EEENS7_ILi64EEENS7_ILi192EEEEEELi192ENS_10bfloat16_tEfNS_4arch4Sm80ELb1ELb0ELb0ELb0ELb1ELb0ELb1ELb0EEENS1_21CollectiveEpilogueFwdINS6_IJS8_SA_S9_EEENS6_IJNS7_ILi1EEESI_SI_EEESC_SE_Li256ELb0ELb1ELb0ELb0EEENS1_30DynamicPersistentTileSchedulerILi256ELi256ELb0ELb1ELb0EEEEEEEEEvNT_6ParamsE:
        .type           _ZN7cutlass13device_kernelIN5flash19enable_sm80_to_sm89INS1_16FlashAttnFwdSm80INS1_25CollectiveMainloopFwdSm80ILi8ELi2ELb0EN4cute5tupleIJNS5_1CILi128EEENS7_ILi64EEENS7_ILi192EEEEEELi192ENS_10bfloat16_tEfNS_4arch4Sm80ELb1ELb0ELb0ELb0ELb1ELb0ELb1ELb0EEENS1_21CollectiveEpilogueFwdINS6_IJS8_SA_S9_EEENS6_IJNS7_ILi1EEESI_SI_EEESC_SE_Li256ELb0ELb1ELb0ELb0EEENS1_30DynamicPersistentTileSchedulerILi256ELi256ELb0ELb1ELb0EEEEEEEEEvNT_6ParamsE,@function
        .size           _ZN7cutlass13device_kernelIN5flash19enable_sm80_to_sm89INS1_16FlashAttnFwdSm80INS1_25CollectiveMainloopFwdSm80ILi8ELi2ELb0EN4cute5tupleIJNS5_1CILi128EEENS7_ILi64EEENS7_ILi192EEEEEELi192ENS_10bfloat16_tEfNS_4arch4Sm80ELb1ELb0ELb0ELb0ELb1ELb0ELb1ELb0EEENS1_21CollectiveEpilogueFwdINS6_IJS8_SA_S9_EEENS6_IJNS7_ILi1EEESI_SI_EEESC_SE_Li256ELb0ELb1ELb0ELb0EEENS1_30DynamicPersistentTileSchedulerILi256ELi256ELb0ELb1ELb0EEEEEEEEEvNT_6ParamsE,(.L_x_1720 - _ZN7cutlass13device_kernelIN5flash19enable_sm80_to_sm89INS1_16FlashAttnFwdSm80INS1_25CollectiveMainloopFwdSm80ILi8ELi2ELb0EN4cute5tupleIJNS5_1CILi128EEENS7_ILi64EEENS7_ILi192EEEEEELi192ENS_10bfloat16_tEfNS_4arch4Sm80ELb1ELb0ELb0ELb0ELb1ELb0ELb1ELb0EEENS1_21CollectiveEpilogueFwdINS6_IJS8_SA_S9_EEENS6_IJNS7_ILi1EEESI_SI_EEESC_SE_Li256ELb0ELb1ELb0ELb0EEENS1_30DynamicPersistentTileSchedulerILi256ELi256ELb0ELb1ELb0EEEEEEEEEvNT_6ParamsE)
        .other          _ZN7cutlass13device_kernelIN5flash19enable_sm80_to_sm89INS1_16FlashAttnFwdSm80INS1_25CollectiveMainloopFwdSm80ILi8ELi2ELb0EN4cute5tupleIJNS5_1CILi128EEENS7_ILi64EEENS7_ILi192EEEEEELi192ENS_10bfloat16_tEfNS_4arch4Sm80ELb1ELb0ELb0ELb0ELb1ELb0ELb1ELb0EEENS1_21CollectiveEpilogueFwdINS6_IJS8_SA_S9_EEENS6_IJNS7_ILi1EEESI_SI_EEESC_SE_Li256ELb0ELb1ELb0ELb0EEENS1_30DynamicPersistentTileSchedulerILi256ELi256ELb0ELb1ELb0EEEEEEEEEvNT_6ParamsE,@"STO_CUDA_ENTRY STV_DEFAULT"
_ZN7cutlass13device_kernelIN5flash19enable_sm80_to_sm89INS1_16FlashAttnFwdSm80INS1_25CollectiveMainloopFwdSm80ILi8ELi2ELb0EN4cute5tupleIJNS5_1CILi128EEENS7_ILi64EEENS7_ILi192EEEEEELi192ENS_10bfloat16_tEfNS_4arch4Sm80ELb1ELb0ELb0ELb0ELb1ELb0ELb1ELb0EEENS1_21CollectiveEpilogueFwdINS6_IJS8_SA_S9_EEENS6_IJNS7_ILi1EEESI_SI_EEESC_SE_Li256ELb0ELb1ELb0ELb0EEENS1_30DynamicPersistentTileSchedulerILi256ELi256ELb0ELb1ELb0EEEEEEEEEvNT_6ParamsE:
[----:B------:R-:W-:-:S03]  /*0000*/  MOV R1, c[0x0][0x28] ;  /* 0x00000a0000017a02 */ /* 0x000fc60000000f00 */
[----:B------:R-:W1:Y:S01]  /*0010*/  S2R R20, SR_TID.X ;  /* 0x0000000000147919 */ /* 0x000e620000002100 */
[----:B------:R-:W-:-:S03]  /*0020*/  IADD3 R1, R1, -0x38, RZ ;  /* 0xffffffc801017810 */ /* 0x000fc60007ffe0ff */
[----:B------:R-:W2:Y:S01]  /*0030*/  S2R R17, SR_CTAID.X ;  /* 0x0000000000117919 */ /* 0x000ea20000002500 */
[----:B-1----:R-:W-:-:S05]  /*0040*/  SHF.R.U32.HI R2, RZ, 0x5, R20 ;  /* 0x00000005ff027819 */ /* 0x002fca0000011614 */
[----:B------:R-:W1:Y:S02]  /*0050*/  SHFL.IDX PT, R0, R2, RZ, 0x1f ;  /* 0x00001fff02007589 */ /* 0x000e6400000e0000 */
[----:B-1----:R-:W-:Y:S02]  /*0060*/  ISETP.GE.AND P0, PT, R0, 0x1, PT ;  /* 0x000000010000780c */ /* 0x002fe40003f06270 */
[----:B------:R1:W-:Y:S11]  /*0070*/  STL [R1+0x2c], R0 ;  /* 0x00002c0001007387 */ /* 0x0003f60000100800 */
[----:B------:R-:W-:Y:S06]  /*0080*/  @P0 BAR.ARV 0x4, 0x100 ;  /* 0x0104000000000b1d */ /* 0x000fec0000002000 */
[----:B--2---:R-:W-:-:S13]  /*0090*/  ISETP.GE.AND P0, PT, R17, c[0x0][0x538], PT ;  /* 0x00014e0011007a0c */ /* 0x004fda0003f06270 */
[----:B------:R-:W-:Y:S05]  /*00a0*/  @P0 EXIT ;  /* 0x000000000000094d */ /* 0x000fea0003800000 */
[----:B-1----:R-:W-:Y:S01]  /*00b0*/  SHF.R.S32.HI R16, RZ, 0x1f, R20 ;  /* 0x0000001fff107819 */ /* 0x002fe20000011414 */
[----:B------:R-:W-:Y:S01]  /*00c0*/  IMAD.MOV.U32 R189, RZ, RZ, 0x20 ;  /* 0x00000020ffbd7424 */ /* 0x000fe200078e00ff */
[----:B------:R-:W-:Y:S02]  /*00d0*/  ULDC.64 UR6, c[0x0][0x118] ;  /* 0x0000460000067ab9 */ /* 0x000fe40000000a00 */
[CC--:B------:R-:W-:Y:S02]  /*00e0*/  LEA.HI R2, R16.reuse, R20.reuse, RZ, 0x4 ;  /* 0x0000001410027211 */ /* 0x0c0fe400078f20ff */
[----:B------:R-:W-:Y:S02]  /*00f0*/  LEA.HI R8, R16, R20, RZ, 0x3 ;  /* 0x0000001410087211 */ /* 0x000fe400078f18ff */
[----:B------:R-:W-:Y:S02]  /*0100*/  SHF.R.S32.HI R3, RZ, 0x4, R2 ;  /* 0x00000004ff037819 */ /* 0x000fe40000011402 */
[----:B------:R-:W-:-:S02]  /*0110*/  SHF.R.S32.HI R248, RZ, 0x3, R8 ;  /* 0x00000003fff87819 */ /* 0x000fc40000011408 */
[----:B------:R-:W-:Y:S02]  /*0120*/  LEA.HI R0, R2, R3, RZ, 0x1 ;  /* 0x0000000302007211 */ /* 0x000fe400078f08ff */
[----:B------:R-:W-:Y:S02]  /*0130*/  LEA.HI R12, R16, R20, RZ, 0x2 ;  /* 0x00000014100c7211 */ /* 0x000fe400078f10ff */
[----:B------:R-:W-:Y:S02]  /*0140*/  LOP3.LUT R0, R0, 0xfffffffe, RZ, 0xc0, !PT ;  /* 0xfffffffe00007812 */ /* 0x000fe400078ec0ff */
[--C-:B------:R-:W-:Y:S02]  /*0150*/  SHF.R.S32.HI R9, RZ, 0x2, R12.reuse ;  /* 0x00000002ff097819 */ /* 0x100fe4000001140c */
[----:B------:R-:W-:Y:S01]  /*0160*/  SHF.R.S32.HI R4, RZ, 0x1f, R12 ;  /* 0x0000001fff047819 */ /* 0x000fe2000001140c */
[----:B------:R-:W-:Y:S01]  /*0170*/  IMAD.IADD R14, R3, 0x1, -R0 ;  /* 0x00000001030e7824 */ /* 0x000fe200078e0a00 */
[----:B------:R-:W-:-:S02]  /*0180*/  LOP3.LUT R3, R8, 0xfffffff8, RZ, 0xc0, !PT ;  /* 0xfffffff808037812 */ /* 0x000fc400078ec0ff */
[----:B------:R-:W-:Y:S01]  /*0190*/  LOP3.LUT R0, R2, 0xfffffff0, RZ, 0xc0, !PT ;  /* 0xfffffff002007812 */ /* 0x000fe200078ec0ff */
[----:B------:R-:W-:Y:S01]  /*01a0*/  IMAD.SHL.U32 R2, R248, 0x40, RZ ;  /* 0x00000040f8027824 */ /* 0x000fe200078e00ff */
[----:B------:R-:W-:Y:S01]  /*01b0*/  LEA.HI R7, R16, R20, RZ, 0x5 ;  /* 0x0000001410077211 */ /* 0x000fe200078f28ff */
[----:B------:R-:W-:Y:S01]  /*01c0*/  IMAD.IADD R216, R20, 0x1, -R3 ;  /* 0x0000000114d87824 */ /* 0x000fe200078e0a03 */
[----:B------:R-:W-:Y:S01]  /*01d0*/  LEA.HI R3, R4, R9, RZ, 0x3 ;  /* 0x0000000904037211 */ /* 0x000fe200078f18ff */
[----:B------:R-:W-:Y:S01]  /*01e0*/  IMAD.IADD R0, R20, 0x1, -R0 ;  /* 0x0000000114007824 */ /* 0x000fe200078e0a00 */
[----:B------:R-:W-:Y:S01]  /*01f0*/  LOP3.LUT R2, R2, 0x1c0, RZ, 0xc0, !PT ;  /* 0x000001c002027812 */ /* 0x000fe200078ec0ff */
[C---:B------:R-:W-:Y:S01]  /*0200*/  IMAD.SHL.U32 R195, R216.reuse, 0x8, RZ ;  /* 0x00000008d8c37824 */ /* 0x040fe200078e00ff */
[----:B------:R-:W-:Y:S01]  /*0210*/  LOP3.LUT R3, R3, 0xfffffff8, RZ, 0xc0, !PT ;  /* 0xfffffff803037812 */ /* 0x000fe200078ec0ff */
[C---:B------:R-:W-:Y:S01]  /*0220*/  IMAD.SHL.U32 R5, R216.reuse, 0x40, RZ ;  /* 0x00000040d8057824 */ /* 0x040fe200078e00ff */
[----:B------:R-:W-:Y:S01]  /*0230*/  SHF.R.S32.HI R6, RZ, 0x1f, R0 ;  /* 0x0000001fff067819 */ /* 0x000fe20000011400 */
[----:B------:R-:W-:Y:S01]  /*0240*/  IMAD R218, R216, 0x20, R248 ;  /* 0x00000020d8da7824 */ /* 0x000fe200078e02f8 */
[----:B------:R-:W-:Y:S01]  /*0250*/  SHF.R.U32.HI R4, RZ, 0x3, R2 ;  /* 0x00000003ff047819 */ /* 0x000fe20000011602 */
[----:B------:R-:W-:Y:S01]  /*0260*/  IMAD.IADD R9, R9, 0x1, -R3 ;  /* 0x0000000109097824 */ /* 0x000fe200078e0a03 */
[----:B------:R-:W-:-:S02]  /*0270*/  LOP3.LUT R2, R2, 0x38, R195, 0xf8, !PT ;  /* 0x0000003802027812 */ /* 0x000fc400078ef8c3 */
[----:B------:R-:W-:Y:S02]  /*0280*/  LEA.HI R11, R6, R0, RZ, 0x3 ;  /* 0x00000000060b7211 */ /* 0x000fe400078f18ff */
[----:B------:R-:W-:Y:S02]  /*0290*/  LOP3.LUT R13, R2, R4, RZ, 0x3c, !PT ;  /* 0x00000004020d7212 */ /* 0x000fe400078e3cff */
[----:B------:R-:W-:Y:S02]  /*02a0*/  LOP3.LUT R4, R11, 0xfffffff8, RZ, 0xc0, !PT ;  /* 0xfffffff80b047812 */ /* 0x000fe400078ec0ff */
[----:B------:R-:W-:Y:S02]  /*02b0*/  LOP3.LUT R2, R5, 0x1c0, RZ, 0xc0, !PT ;  /* 0x000001c005027812 */ /* 0x000fe400078ec0ff */
[----:B------:R-:W-:Y:S01]  /*02c0*/  LOP3.LUT R3, R9, 0x1, RZ, 0xc0, !PT ;  /* 0x0000000109037812 */ /* 0x000fe200078ec0ff */
[----:B------:R-:W-:Y:S01]  /*02d0*/  IMAD.IADD R10, R0, 0x1, -R4 ;  /* 0x00000001000a7824 */ /* 0x000fe200078e0a04 */
[----:B------:R-:W-:-:S02]  /*02e0*/  LOP3.LUT R5, R2, 0x8, R8, 0xf8, !PT ;  /* 0x0000000802057812 */ /* 0x000fc400078ef808 */
[----:B------:R-:W-:Y:S02]  /*02f0*/  LOP3.LUT R0, R7, 0xffffffe0, RZ, 0xc0, !PT ;  /* 0xffffffe007007812 */ /* 0x000fe400078ec0ff */
[----:B------:R-:W-:Y:S02]  /*0300*/  SHF.R.U32.HI R2, RZ, 0x3, R2 ;  /* 0x00000003ff027819 */ /* 0x000fe40000011602 */
[--C-:B------:R-:W-:Y:S01]  /*0310*/  SHF.R.S32.HI R6, RZ, 0x5, R7.reuse ;  /* 0x00000005ff067819 */ /* 0x100fe20000011407 */
[----:B------:R-:W-:Y:S01]  /*0320*/  IMAD.IADD R19, R20, 0x1, -R0 ;  /* 0x0000000114137824 */ /* 0x000fe200078e0a00 */
[----:B------:R-:W-:Y:S02]  /*0330*/  LOP3.LUT R15, R5, R2, RZ, 0x3c, !PT ;  /* 0x00000002050f7212 */ /* 0x000fe400078e3cff */
[----:B------:R-:W-:Y:S01]  /*0340*/  SHF.R.S32.HI R2, RZ, 0x1f, R7 ;  /* 0x0000001fff027819 */ /* 0x000fe20000011407 */
[----:B------:R-:W-:Y:S01]  /*0350*/  IMAD.SHL.U32 R7, R14, 0x8, RZ ;  /* 0x000000080e077824 */ /* 0x000fe200078e00ff */
[----:B------:R-:W-:-:S02]  /*0360*/  ISETP.NE.U32.AND P3, PT, R3, 0x1, PT ;  /* 0x000000010300780c */ /* 0x000fc40003f65070 */
[----:B------:R-:W-:Y:S02]  /*0370*/  LOP3.LUT R3, R12, 0xfffffffc, RZ, 0xc0, !PT ;  /* 0xfffffffc0c037812 */ /* 0x000fe400078ec0ff */
[----:B------:R-:W-:Y:S01]  /*0380*/  LEA.HI R0, R2, R6, RZ, 0x3 ;  /* 0x0000000602007211 */ /* 0x000fe200078f18ff */
[----:B------:R-:W-:Y:S01]  /*0390*/  IMAD.SHL.U32 R2, R10, 0x40, RZ ;  /* 0x000000400a027824 */ /* 0x000fe200078e00ff */
[----:B------:R-:W-:Y:S02]  /*03a0*/  SHF.R.S32.HI R12, RZ, 0x1f, R19 ;  /* 0x0000001fff0c7819 */ /* 0x000fe40000011413 */
[----:B------:R-:W-:Y:S01]  /*03b0*/  LOP3.LUT R4, R0, 0xffffff8, RZ, 0xc0, !PT ;  /* 0x0ffffff800047812 */ /* 0x000fe200078ec0ff */
[----:B------:R-:W-:Y:S01]  /*03c0*/  IMAD.IADD R0, R20, 0x1, -R3 ;  /* 0x0000000114007824 */ /* 0x000fe200078e0a03 */
[----:B------:R-:W-:Y:S02]  /*03d0*/  LEA.HI R12, R12, R19, RZ, 0x2 ;  /* 0x000000130c0c7211 */ /* 0x000fe400078f10ff */
[----:B------:R-:W-:Y:S01]  /*03e0*/  LEA.HI R8, R16, R20, RZ, 0x6 ;  /* 0x0000001410087211 */ /* 0x000fe200078f30ff */
[----:B------:R-:W-:Y:S01]  /*03f0*/  IMAD.IADD R4, R6, 0x1, -R4 ;  /* 0x0000000106047824 */ /* 0x000fe200078e0a04 */
[----:B------:R-:W-:-:S02]  /*0400*/  LOP3.LUT R2, R2, 0x1c0, RZ, 0xc0, !PT ;  /* 0x000001c002027812 */ /* 0x000fc400078ec0ff */
[----:B------:R-:W-:Y:S01]  /*0410*/  SHF.R.S32.HI R3, RZ, 0x2, R12 ;  /* 0x00000002ff037819 */ /* 0x000fe2000001140c */
[----:B------:R-:W-:Y:S01]  /*0420*/  IMAD.SHL.U32 R8, R8, 0x8, RZ ;  /* 0x0000000808087824 */ /* 0x000fe200078e00ff */
[----:B------:R-:W-:Y:S02]  /*0430*/  LOP3.LUT R7, R2, 0x8, R7, 0xf8, !PT ;  /* 0x0000000802077812 */ /* 0x000fe400078ef807 */
[----:B------:R-:W-:Y:S01]  /*0440*/  SHF.R.U32.HI R5, RZ, 0x3, R2 ;  /* 0x00000003ff057819 */ /* 0x000fe20000011602 */
[----:B------:R-:W-:Y:S01]  /*0450*/  IMAD R18, R4, 0x10, R3 ;  /* 0x0000001004127824 */ /* 0x000fe200078e0203 */
[----:B------:R-:W-:Y:S01]  /*0460*/  LEA.HI R2, R0, R0, RZ, 0x1 ;  /* 0x0000000000027211 */ /* 0x000fe200078f08ff */
[----:B------:R-:W-:Y:S01]  /*0470*/  IMAD.SHL.U32 R3, R9, 0x40, RZ ;  /* 0x0000004009037824 */ /* 0x000fe200078e00ff */
[----:B------:R-:W-:Y:S01]  /*0480*/  LOP3.LUT R13, R13, 0x7ffffe00, R8, 0xf8, !PT ;  /* 0x7ffffe000d0d7812 */ /* 0x000fe200078ef808 */
[----:B------:R-:W-:Y:S01]  /*0490*/  IMAD.SHL.U32 R4, R6, 0x400, RZ ;  /* 0x0000040006047824 */ /* 0x000fe200078e00ff */
[----:B------:R-:W-:Y:S01]  /*04a0*/  LOP3.LUT R2, R2, 0x1ffffffe, RZ, 0xc0, !PT ;  /* 0x1ffffffe02027812 */ /* 0x000fe200078ec0ff */
[----:B------:R-:W-:Y:S01]  /*04b0*/  STL [R1+0x30], R18 ;  /* 0x0000301201007387 */ /* 0x000fe20000100800 */
[----:B------:R-:W-:Y:S01]  /*04c0*/  LOP3.LUT R8, R7, R5, RZ, 0x3c, !PT ;  /* 0x0000000507087212 */ /* 0x000fe200078e3cff */
[----:B------:R-:W-:Y:S01]  /*04d0*/  IMAD.SHL.U32 R7, R11, 0x40, RZ ;  /* 0x000000400b077824 */ /* 0x000fe200078e00ff */
[----:B------:R-:W-:Y:S01]  /*04e0*/  LOP3.LUT R6, R3, 0x1c0, RZ, 0xc0, !PT ;  /* 0x000001c003067812 */ /* 0x000fe200078ec0ff */
[C---:B------:R-:W-:Y:S01]  /*04f0*/  IMAD R5, R0.reuse, 0x2, R4 ;  /* 0x0000000200057824 */ /* 0x040fe200078e0204 */
[----:B------:R-:W-:Y:S01]  /*0500*/  R2P PR, R9, 0x6 ;  /* 0x0000000609007804 */ /* 0x000fe20000000000 */
[----:B------:R-:W-:Y:S01]  /*0510*/  IMAD.IADD R9, R0, 0x1, -R2 ;  /* 0x0000000100097824 */ /* 0x000fe200078e0a02 */
[----:B------:R-:W-:Y:S01]  /*0520*/  LEA.HI R2, R6, R6, RZ, 0x1d ;  /* 0x0000000606027211 */ /* 0x000fe200078fe8ff */
[----:B------:R-:W-:Y:S01]  /*0530*/  IMAD R0, R14, 0x200, R15 ;  /* 0x000002000e007824 */ /* 0x000fe200078e020f */
[----:B------:R-:W-:Y:S01]  /*0540*/  LOP3.LUT R3, R7, 0xfffffe00, RZ, 0xc0, !PT ;  /* 0xfffffe0007037812 */ /* 0x000fe200078ec0ff */
[----:B------:R-:W-:Y:S01]  /*0550*/  STL [R1], R17 ;  /* 0x0000001101007387 */ /* 0x000fe20000100800 */
[----:B------:R-:W-:Y:S01]  /*0560*/  SHF.R.S32.HI R6, RZ, 0x1f, R195 ;  /* 0x0000001fff067819 */ /* 0x000fe200000114c3 */
[----:B------:R-:W-:Y:S01]  /*0570*/  IMAD.IADD R7, R5, 0x1, R2 ;  /* 0x0000000105077824 */ /* 0x000fe200078e0202 */
[----:B------:R-:W-:Y:S01]  /*0580*/  IADD3 R2, R8, R3, R4 ;  /* 0x0000000308027210 */ /* 0x000fe20007ffe004 */
[----:B------:R-:W-:Y:S01]  /*0590*/  IMAD.SHL.U32 R220, R13, 0x2, RZ ;  /* 0x000000020ddc7824 */ /* 0x000fe200078e00ff */
[----:B------:R-:W-:-:S02]  /*05a0*/  LEA.HI R4, R16, R20, RZ, 0x7 ;  /* 0x0000001410047211 */ /* 0x000fc400078f38ff */
[C---:B------:R-:W-:Y:S02]  /*05b0*/  IADD3 R212, R195.reuse, 0x40, RZ ;  /* 0x00000040c3d47810 */ /* 0x040fe40007ffe0ff */
[----:B------:R-:W-:Y:S02]  /*05c0*/  SHF.R.S32.HI R4, RZ, 0x7, R4 ;  /* 0x00000007ff047819 */ /* 0x000fe40000011404 */
[----:B------:R-:W-:Y:S02]  /*05d0*/  LOP3.LUT R4, R12, 0x7ffffffc, RZ, 0xc0, !PT ;  /* 0x7ffffffc0c047812 */ /* 0x000fe400078ec0ff */
[----:B------:R-:W-:Y:S02]  /*05e0*/  IADD3 R213, R195, 0x80, RZ ;  /* 0x00000080c3d57810 */ /* 0x000fe40007ffe0ff */
[C---:B------:R-:W-:Y:S01]  /*05f0*/  LOP3.LUT P0, RZ, R10.reuse, 0x2, RZ, 0xc0, !PT ;  /* 0x000000020aff7812 */ /* 0x040fe2000780c0ff */
[----:B------:R-:W-:Y:S01]  /*0600*/  IMAD.IADD R6, R19, 0x1, -R4 ;  /* 0x0000000113067824 */ /* 0x000fe200078e0a04 */
[----:B------:R-:W-:-:S02]  /*0610*/  LOP3.LUT P4, RZ, R10, 0x4, RZ, 0xc0, !PT ;  /* 0x000000040aff7812 */ /* 0x000fc4000788c0ff */
[----:B------:R-:W-:Y:S01]  /*0620*/  LOP3.LUT R3, R8, R3, RZ, 0xfc, !PT ;  /* 0x0000000308037212 */ /* 0x000fe200078efcff */
[----:B------:R-:W-:Y:S01]  /*0630*/  IMAD.MOV.U32 R8, RZ, RZ, 0x40 ;  /* 0x00000040ff087424 */ /* 0x000fe200078e00ff */
[----:B------:R-:W-:Y:S01]  /*0640*/  SHF.R.S32.HI R5, RZ, 0x1f, R212 ;  /* 0x0000001fff057819 */ /* 0x000fe200000114d4 */
[----:B------:R-:W-:Y:S01]  /*0650*/  IMAD.SHL.U32 R251, R6, 0x2, RZ ;  /* 0x0000000206fb7824 */ /* 0x000fe200078e00ff */
[----:B------:R-:W-:Y:S01]  /*0660*/  SHF.R.S32.HI R10, RZ, 0x1f, R213 ;  /* 0x0000001fff0a7819 */ /* 0x000fe200000114d5 */
[----:B------:R-:W-:Y:S01]  /*0670*/  IMAD R6, R9, 0x8, R18 ;  /* 0x0000000809067824 */ /* 0x000fe200078e0212 */
[----:B------:R-:W-:Y:S02]  /*0680*/  SEL R5, R189, 0xffffffe0, !P1 ;  /* 0xffffffe0bd057807 */ /* 0x000fe40004800000 */
[----:B------:R-:W-:Y:S02]  /*0690*/  LEA R10, R7, 0x80, 0x1 ;  /* 0x00000080070a7811 */ /* 0x000fe400078e08ff */
[----:B------:R-:W-:Y:S01]  /*06a0*/  SEL R4, R8, 0xffffffc0, !P2 ;  /* 0xffffffc008047807 */ /* 0x000fe20005000000 */
[----:B------:R1:W-:Y:S01]  /*06b0*/  STL [R1+0x28], R6 ;  /* 0x0000280601007387 */ /* 0x0003e20000100800 */
[----:B------:R-:W-:Y:S01]  /*06c0*/  LEA R190, R0, 0xc100, 0x1 ;  /* 0x0000c10000be7811 */ /* 0x000fe200078e08ff */
[----:B------:R-:W-:Y:S01]  /*06d0*/  IMAD.IADD R7, R10, 0x1, R5 ;  /* 0x000000010a077824 */ /* 0x000fe200078e0205 */
[----:B------:R-:W-:Y:S01]  /*06e0*/  SEL R0, R8, 0xffffffc0, !P4 ;  /* 0xffffffc008007807 */ /* 0x000fe20006000000 */
[----:B------:R-:W-:Y:S01]  /*06f0*/  STL [R1+0x4], R10 ;  /* 0x0000040a01007387 */ /* 0x000fe20000100800 */
[----:B------:R-:W-:Y:S01]  /*0700*/  IMAD.IADD R8, R10, 0x1, R4 ;  /* 0x000000010a087824 */ /* 0x000fe200078e0204 */
[----:B------:R-:W-:-:S02]  /*0710*/  LEA R183, R2, 0x18100, 0x1 ;  /* 0x0001810002b77811 */ /* 0x000fc400078e08ff */
[----:B------:R2:W-:Y:S01]  /*0720*/  STL [R1+0x10], R7 ;  /* 0x0000100701007387 */ /* 0x0005e20000100800 */
[----:B------:R-:W-:Y:S02]  /*0730*/  SEL R189, R189, 0xffffffe0, !P0 ;  /* 0xffffffe0bdbd7807 */ /* 0x000fe40004000000 */
[----:B------:R-:W-:Y:S01]  /*0740*/  LEA R191, R3, 0x100, 0x1 ;  /* 0x0000010003bf7811 */ /* 0x000fe200078e08ff */
[----:B------:R-:W-:Y:S01]  /*0750*/  STL [R1+0x20], R8 ;  /* 0x0000200801007387 */ /* 0x000fe20000100800 */
[C-C-:B------:R-:W-:Y:S01]  /*0760*/  IMAD.IADD R186, R183.reuse, 0x1, R0.reuse ;  /* 0x00000001b7ba7824 */ /* 0x140fe200078e0200 */
[C---:B------:R-:W-:Y:S01]  /*0770*/  IADD3 R232, R220.reuse, 0xc100, RZ ;  /* 0x0000c100dce87810 */ /* 0x040fe20007ffe0ff */
[----:B------:R-:W-:Y:S01]  /*0780*/  IMAD.IADD R184, R183, 0x1, R189 ;  /* 0x00000001b7b87824 */ /* 0x000fe200078e02bd */
[----:B------:R-:W-:Y:S01]  /*0790*/  IADD3 R231, R220, 0x100, RZ ;  /* 0x00000100dce77810 */ /* 0x000fe20007ffe0ff */
[----:B------:R-:W-:Y:S02]  /*07a0*/  IMAD.IADD R192, R0, 0x1, R191 ;  /* 0x0000000100c07824 */ /* 0x000fe400078e02bf */
[----:B------:R-:W-:Y:S01]  /*07b0*/  IMAD.IADD R185, R184, 0x1, R0 ;  /* 0x00000001b8b97824 */ /* 0x000fe200078e0200 */
[----:B-1----:R-:W-:-:S02]  /*07c0*/  IADD3 R6, R10, -0x10, RZ ;  /* 0xfffffff00a067810 */ /* 0x002fc40007ffe0ff */
[----:B------:R-:W-:-:S05]  /*07d0*/  @P3 IADD3 R6, R10, 0x10, RZ ;  /* 0x000000100a063810 */ /* 0x000fca0007ffe0ff */
[----:B------:R-:W-:Y:S01]  /*07e0*/  IMAD.IADD R5, R5, 0x1, R6 ;  /* 0x0000000105057824 */ /* 0x000fe200078e0206 */
[----:B------:R-:W-:Y:S01]  /*07f0*/  STL [R1+0x8], R6 ;  /* 0x0000080601007387 */ /* 0x000fe20000100800 */
[----:B--2---:R-:W-:Y:S02]  /*0800*/  IMAD.IADD R7, R7, 0x1, R4 ;  /* 0x0000000107077824 */ /* 0x004fe400078e0204 */
[----:B------:R-:W-:Y:S02]  /*0810*/  IMAD.IADD R2, R4, 0x1, R6 ;  /* 0x0000000104027824 */ /* 0x000fe400078e0206 */
[----:B------:R-:W-:Y:S01]  /*0820*/  IMAD.IADD R3, R5, 0x1, R4 ;  /* 0x0000000105037824 */ /* 0x000fe200078e0204 */
[----:B------:R-:W-:Y:S04]  /*0830*/  STL [R1+0x1c], R7 ;  /* 0x00001c0701007387 */ /* 0x000fe80000100800 */
[----:B------:R-:W-:Y:S04]  /*0840*/  STL [R1+0xc], R5 ;  /* 0x00000c0501007387 */ /* 0x000fe80000100800 */
[----:B------:R1:W-:Y:S04]  /*0850*/  STL [R1+0x18], R2 ;  /* 0x0000180201007387 */ /* 0x0003e80000100800 */
[----:B------:R2:W-:Y:S01]  /*0860*/  STL [R1+0x14], R3 ;  /* 0x0000140301007387 */ /* 0x0005e20000100800 */
[----:B-1----:R-:W-:-:S04]  /*0870*/  IMAD.IADD R2, R189, 0x1, R191 ;  /* 0x00000001bd027824 */ /* 0x002fc800078e02bf */
[----:B------:R-:W-:Y:S02]  /*0880*/  IMAD.IADD R2, R0, 0x1, R2 ;  /* 0x0000000100027824 */ /* 0x000fe400078e0202 */
[----:B------:R-:W-:-:S03]  /*0890*/  IMAD.IADD R0, R189, 0x1, R192 ;  /* 0x00000001bd007824 */ /* 0x000fc600078e02c0 */
[----:B------:R2:W-:Y:S04]  /*08a0*/  STL [R1+0x24], R2 ;  /* 0x0000240201007387 */ /* 0x0005e80000100800 */
.L_x_1501:
[----:B------:R-:W3:Y:S01]  /*08b0*/  LDL R4, [R1] ;  /* 0x0000000001047983 */ /* 0x000ee20000100800 */
[----:B------:R-:W-:Y:S01]  /*08c0*/  IMAD.MOV.U32 R0, RZ, RZ, c[0x0][0x560] ;  /* 0x00015800ff007624 */ /* 0x000fe200078e00ff */
[----:B------:R-:W-:Y:S01]  /*08d0*/  YIELD ;  /* 0x0000000000007946 */ /* 0x000fe20003800000 */
[----:B------:R-:W-:Y:S03]  /*08e0*/  BSSY B0, `(.L_x_1421) ;  /* 0x0000016000007945 */ /* 0x000fe60003800000 */
[----:B------:R-:W-:-:S13]  /*08f0*/  ISETP.NE.AND P0, PT, R0, 0x1, PT ;  /* 0x000000010000780c */ /* 0x000fda0003f05270 */
[----:B---3--:R-:W-:Y:S01]  /*0900*/  @P0 IMAD.HI.U32 R0, R4, c[0x0][0x564], RZ ;  /* 0x0001590004000a27 */ /* 0x008fe200078e00ff */
[----:B--2---:R-:W-:-:S04]  /*0910*/  MOV R3, R4 ;  /* 0x0000000400037202 */ /* 0x004fc80000000f00 */
[----:B------:R-:W-:-:S04]  /*0920*/  @P0 SHF.R.U32.HI R3, RZ, c[0x0][0x568], R0 ;  /* 0x00015a00ff030a19 */ /* 0x000fc80000011600 */
[----:B------:R-:W-:Y:S01]  /*0930*/  ISETP.GE.AND P0, PT, R3, c[0x0][0x578], PT ;  /* 0x00015e0003007a0c */ /* 0x000fe20003f06270 */
[----:B------:R-:W-:-:S04]  /*0940*/  IMAD.MOV R2, RZ, RZ, -R3 ;  /* 0x000000ffff027224 */ /* 0x000fc800078e0a03 */
[----:B------:R-:W-:-:S08]  /*0950*/  IMAD R2, R2, c[0x0][0x560], R4 ;  /* 0x0001580002027a24 */ /* 0x000fd000078e0204 */
[----:B------:R-:W-:Y:S05]  /*0960*/  @!P0 BRA `(.L_x_1422) ;  /* 0x0000007000008947 */ /* 0x000fea0003800000 */
[----:B------:R-:W-:-:S04]  /*0970*/  MOV R0, c[0x0][0x56c] ;  /* 0x00015b0000007a02 */ /* 0x000fc80000000f00 */
[----:B------:R-:W-:Y:S02]  /*0980*/  ISETP.NE.AND P0, PT, R0, 0x1, PT ;  /* 0x000000010000780c */ /* 0x000fe40003f05270 */
[----:B------:R-:W-:-:S11]  /*0990*/  MOV R0, R2 ;  /* 0x0000000200007202 */ /* 0x000fd60000000f00 */
[----:B------:R-:W-:-:S05]  /*09a0*/  @P0 IMAD.HI.U32 R4, R2, c[0x0][0x570], RZ ;  /* 0x00015c0002040a27 */ /* 0x000fca00078e00ff */
[----:B------:R-:W-:-:S05]  /*09b0*/  @P0 SHF.R.U32.HI R0, RZ, c[0x0][0x574], R4 ;  /* 0x00015d00ff000a19 */ /* 0x000fca0000011604 */
[----:B------:R-:W-:Y:S01]  /*09c0*/  IMAD R4, R0, c[0x0][0x56c], RZ ;  /* 0x00015b0000047a24 */ /* 0x000fe200078e02ff */
[----:B------:R-:W-:Y:S05]  /*09d0*/  BRA `(.L_x_1423) ;  /* 0x0000006000007947 */ /* 0x000fea0003800000 */
.L_x_1422:
[----:B------:R-:W-:-:S04]  /*09e0*/  MOV R0, c[0x0][0x554] ;  /* 0x0001550000007a02 */ /* 0x000fc80000000f00 */
[----:B------:R-:W-:Y:S02]  /*09f0*/  ISETP.NE.AND P0, PT, R0, 0x1, PT ;  /* 0x000000010000780c */ /* 0x000fe40003f05270 */
[----:B------:R-:W-:-:S11]  /*0a00*/  MOV R0, R2 ;  /* 0x0000000200007202 */ /* 0x000fd60000000f00 */
[----:B------:R-:W-:-:S05]  /*0a10*/  @P0 IMAD.HI.U32 R4, R2, c[0x0][0x558], RZ ;  /* 0x0001560002040a27 */ /* 0x000fca00078e00ff */
[----:B------:R-:W-:-:S05]  /*0a20*/  @P0 SHF.R.U32.HI R0, RZ, c[0x0][0x55c], R4 ;  /* 0x00015700ff000a19 */ /* 0x000fca0000011604 */
[----:B------:R-:W-:Y:S02]  /*0a30*/  IMAD R4, R0, c[0x0][0x554], RZ ;  /* 0x0001550000047a24 */ /* 0x000fe400078e02ff */
.L_x_1423:
[----:B------:R-:W-:Y:S05]  /*0a40*/  BSYNC B0 ;  /* 0x0000000000007941 */ /* 0x000fea0003800000 */
.L_x_1421:
[----:B------:R-:W-:Y:S01]  /*0a50*/  IMAD.MOV.U32 R5, RZ, RZ, c[0x0][0x548] ;  /* 0x00015200ff057624 */ /* 0x000fe200078e00ff */
[----:B------:R-:W-:Y:S01]  /*0a60*/  ISETP.NE.U32.AND P0, PT, RZ, c[0x0][0x370], PT ;  /* 0x0000dc00ff007a0c */ /* 0x000fe20003f05070 */
[----:B------:R-:W-:Y:S02]  /*0a70*/  IMAD.IADD R4, R2, 0x1, -R4 ;  /* 0x0000000102047824 */ /* 0x000fe400078e0a04 */
[----:B------:R-:W-:Y:S01]  /*0a80*/  IMAD.MOV.U32 R221, RZ, RZ, RZ ;  /* 0x000000ffffdd7224 */ /* 0x000fe200078e00ff */
[----:B------:R-:W-:Y:S01]  /*0a90*/  ISETP.NE.AND P1, PT, R5, 0x1, PT ;  /* 0x000000010500780c */ /* 0x000fe20003f25270 */
[----:B------:R-:W-:Y:S01]  /*0aa0*/  IMAD R5, R3, c[0x0][0x554], R4 ;  /* 0x0001550003057a24 */ /* 0x000fe200078e0204 */
[----:B------:R-:W-:-:S04]  /*0ab0*/  ISETP.NE.AND.EX P0, PT, RZ, c[0x0][0x374], PT, P0 ;  /* 0x0000dd00ff007a0c */ /* 0x000fc80003f05300 */
[----:B------:R-:W-:-:S07]  /*0ac0*/  MOV R249, R5 ;  /* 0x0000000500f97202 */ /* 0x000fce0000000f00 */
[----:B------:R-:W-:-:S04]  /*0ad0*/  @P1 IMAD.HI.U32 R2, R5, c[0x0][0x54c], RZ ;  /* 0x0001530005021a27 */ /* 0x000fc800078e00ff */
[----:B------:R-:W-:Y:S01]  /*0ae0*/  @P0 IMAD.MOV.U32 R3, RZ, RZ, 0x4 ;  /* 0x00000004ff030424 */ /* 0x000fe200078e00ff */
[----:B------:R-:W-:-:S05]  /*0af0*/  @P1 SHF.R.U32.HI R249, RZ, c[0x0][0x550], R2 ;  /* 0x00015400fff91a19 */ /* 0x000fca0000011602 */
[----:B------:R-:W-:Y:S01]  /*0b00*/  @P0 IMAD.WIDE R2, R249, R3, c[0x0][0x370] ;  /* 0x0000dc00f9020625 */ /* 0x000fe200078e0203 */
[----:B------:R-:W-:-:S04]  /*0b10*/  LOP3.LUT R0, R0, 0x1ffffff, RZ, 0x3c, !PT ;  /* 0x01ffffff00007812 */ /* 0x000fc800078e3cff */
[----:B------:R1:W5:Y:S01]  /*0b20*/  @P0 LDG.E R221, [R2.64] ;  /* 0x0000000602dd0981 */ /* 0x000362000c1e1900 */
[----:B------:R-:W-:Y:S01]  /*0b30*/  IADD3 R0, R0, c[0x0][0x53c], RZ ;  /* 0x00014f0000007a10 */ /* 0x000fe20007ffe0ff */
[----:B------:R-:W-:Y:S01]  /*0b40*/  IMAD.MOV.U32 R4, RZ, RZ, 0x40 ;  /* 0x00000040ff047424 */ /* 0x000fe200078e00ff */
[----:B------:R-:W-:Y:S01]  /*0b50*/  CS2R R98, SRZ ;  /* 0x0000000000627805 */ /* 0x000fe2000001ff00 */
[----:B------:R-:W-:Y:S01]  /*0b60*/  CS2R R96, SRZ ;  /* 0x0000000000607805 */ /* 0x000fe2000001ff00 */
[----:B------:R-:W-:Y:S01]  /*0b70*/  CS2R R94, SRZ ;  /* 0x00000000005e7805 */ /* 0x000fe2000001ff00 */
[----:B------:R-:W-:Y:S01]  /*0b80*/  IMAD.SHL.U32 R252, R0, 0x80, RZ ;  /* 0x0000008000fc7824 */ /* 0x000fe200078e00ff */
[----:B------:R-:W-:Y:S01]  /*0b90*/  IADD3 R4, R4, -c[0x0][0x168], RZ ;  /* 0x80005a0004047a10 */ /* 0x000fe20007ffe0ff */
[----:B------:R-:W-:Y:S01]  /*0ba0*/  CS2R R92, SRZ ;  /* 0x00000000005c7805 */ /* 0x000fe2000001ff00 */
[----:B------:R-:W-:Y:S01]  /*0bb0*/  MOV R90, RZ ;  /* 0x000000ff005a7202 */ /* 0x000fe20000000f00 */
[----:B------:R-:W-:Y:S01]  /*0bc0*/  CS2R R88, SRZ ;  /* 0x0000000000587805 */ /* 0x000fe2000001ff00 */
[----:B------:R-:W-:Y:S01]  /*0bd0*/  IADD3 R0, R252, 0x7f, RZ ;  /* 0x0000007ffc007810 */ /* 0x000fe20007ffe0ff */
[----:B------:R-:W-:Y:S01]  /*0be0*/  IMAD.MOV.U32 R86, RZ, RZ, RZ ;  /* 0x000000ffff567224 */ /* 0x000fe200078e00ff */
[----:B------:R-:W-:Y:S01]  /*0bf0*/  CS2R R84, SRZ ;  /* 0x0000000000547805 */ /* 0x000fe2000001ff00 */
[----:B------:R-:W-:Y:S01]  /*0c00*/  CS2R R8, SRZ ;  /* 0x0000000000087805 */ /* 0x000fe2000001ff00 */
[----:B------:R-:W-:Y:S01]  /*0c10*/  IMAD.MOV.U32 R82, RZ, RZ, RZ ;  /* 0x000000ffff527224 */ /* 0x000fe200078e00ff */
[----:B------:R-:W-:Y:S01]  /*0c20*/  CS2R R10, SRZ ;  /* 0x00000000000a7805 */ /* 0x000fe2000001ff00 */
[----:B------:R-:W-:Y:S01]  /*0c30*/  MOV R80, RZ ;  /* 0x000000ff00507202 */ /* 0x000fe20000000f00 */
[----:B------:R-:W-:Y:S01]  /*0c40*/  IMAD.MOV.U32 R78, RZ, RZ, RZ ;  /* 0x000000ffff4e7224 */ /* 0x000fe200078e00ff */
[----:B------:R-:W-:Y:S01]  /*0c50*/  CS2R R12, SRZ ;  /* 0x00000000000c7805 */ /* 0x000fe2000001ff00 */
[----:B------:R-:W-:Y:S01]  /*0c60*/  IMAD.MOV.U32 R76, RZ, RZ, RZ ;  /* 0x000000ffff4c7224 */ /* 0x000fe200078e00ff */
[----:B------:R-:W-:Y:S01]  /*0c70*/  MOV R74, RZ ;  /* 0x000000ff004a7202 */ /* 0x000fe20000000f00 */
[----:B------:R-:W-:Y:S01]  /*0c80*/  CS2R R14, SRZ ;  /* 0x00000000000e7805 */ /* 0x000fe2000001ff00 */
[----:B------:R-:W-:Y:S01]  /*0c90*/  IMAD.MOV.U32 R72, RZ, RZ, RZ ;  /* 0x000000ffff487224 */ /* 0x000fe200078e00ff */
[----:B------:R-:W-:Y:S01]  /*0ca0*/  CS2R R16, SRZ ;  /* 0x0000000000107805 */ /* 0x000fe2000001ff00 */
[----:B-1----:R-:W-:Y:S01]  /*0cb0*/  MOV R2, c[0x0][0x2c4] ;  /* 0x0000b10000027a02 */ /* 0x002fe20000000f00 */
[----:B------:R-:W-:Y:S01]  /*0cc0*/  IMAD.MOV.U32 R70, RZ, RZ, RZ ;  /* 0x000000ffff467224 */ /* 0x000fe200078e00ff */
[----:B------:R-:W-:Y:S01]  /*0cd0*/  MOV R68, RZ ;  /* 0x000000ff00447202 */ /* 0x000fe20000000f00 */
[----:B------:R-:W-:Y:S01]  /*0ce0*/  IMAD.MOV.U32 R66, RZ, RZ, RZ ;  /* 0x000000ffff427224 */ /* 0x000fe200078e00ff */
[----:B------:R-:W-:Y:S01]  /*0cf0*/  ISETP.NE.AND P4, PT, R2, 0x1, PT ;  /* 0x000000010200780c */ /* 0x000fe20003f85270 */
[----:B------:R-:W-:Y:S01]  /*0d00*/  CS2R R18, SRZ ;  /* 0x0000000000127805 */ /* 0x000fe2000001ff00 */
[----:B------:R-:W-:Y:S01]  /*0d10*/  MOV R2, c[0x0][0x2ac] ;  /* 0x0000ab0000027a02 */ /* 0x000fe20000000f00 */
[----:B------:R-:W-:Y:S01]  /*0d20*/  IMAD.MOV.U32 R64, RZ, RZ, RZ ;  /* 0x000000ffff407224 */ /* 0x000fe200078e00ff */
[----:B------:R-:W-:Y:S01]  /*0d30*/  MOV R62, RZ ;  /* 0x000000ff003e7202 */ /* 0x000fe20000000f00 */
[----:B------:R-:W-:Y:S01]  /*0d40*/  CS2R R20, SRZ ;  /* 0x0000000000147805 */ /* 0x000fe2000001ff00 */
[----:B------:R-:W-:Y:S01]  /*0d50*/  IMAD.MOV.U32 R60, RZ, RZ, RZ ;  /* 0x000000ffff3c7224 */ /* 0x000fe200078e00ff */
[----:B------:R-:W-:Y:S01]  /*0d60*/  CS2R R22, SRZ ;  /* 0x0000000000167805 */ /* 0x000fe2000001ff00 */
[C---:B------:R-:W-:Y:S01]  /*0d70*/  IMAD R6, R2.reuse, c[0x0][0x1d0], RZ ;  /* 0x0000740002067a24 */ /* 0x040fe200078e02ff */
[----:B------:R-:W-:Y:S01]  /*0d80*/  MOV R56, RZ ;  /* 0x000000ff00387202 */ /* 0x000fe20000000f00 */
[----:B------:R-:W-:Y:S01]  /*0d90*/  IMAD R2, R2, c[0x0][0x1d0], R4 ;  /* 0x0000740002027a24 */ /* 0x000fe200078e0204 */
[----:B------:R-:W-:Y:S01]  /*0da0*/  CS2R R24, SRZ ;  /* 0x0000000000187805 */ /* 0x000fe2000001ff00 */
[----:B------:R-:W-:Y:S01]  /*0db0*/  IMAD.MOV.U32 R58, RZ, RZ, RZ ;  /* 0x000000ffff3a7224 */ /* 0x000fe200078e00ff */
[----:B------:R-:W-:Y:S01]  /*0dc0*/  MOV R50, RZ ;  /* 0x000000ff00327202 */ /* 0x000fe20000000f00 */
[----:B------:R-:W-:Y:S01]  /*0dd0*/  @P4 IMAD.HI.U32 R3, R0, c[0x0][0x2c8], RZ ;  /* 0x0000b20000034a27 */ /* 0x000fe200078e00ff */
[----:B------:R-:W-:Y:S01]  /*0de0*/  CS2R R26, SRZ ;  /* 0x00000000001a7805 */ /* 0x000fe2000001ff00 */
[----:B------:R-:W-:Y:S01]  /*0df0*/  CS2R R136, SRZ ;  /* 0x0000000000887805 */ /* 0x000fe2000001ff00 */
[----:B------:R-:W-:Y:S01]  /*0e00*/  CS2R R28, SRZ ;  /* 0x00000000001c7805 */ /* 0x000fe2000001ff00 */
[----:B------:R-:W-:Y:S01]  /*0e10*/  IMAD.MOV.U32 R54, RZ, RZ, RZ ;  /* 0x000000ffff367224 */ /* 0x000fe200078e00ff */
[----:B------:R-:W-:Y:S01]  /*0e20*/  @P4 SHF.R.U32.HI R0, RZ, c[0x0][0x2cc], R3 ;  /* 0x0000b300ff004a19 */ /* 0x000fe20000011603 */
[----:B------:R-:W-:Y:S01]  /*0e30*/  IMAD.MOV.U32 R52, RZ, RZ, RZ ;  /* 0x000000ffff347224 */ /* 0x000fe200078e00ff */
        /* <DEDUP_REMOVED lines=9> */
[----:B------:R-:W-:Y:S01]  /*0ed0*/  IMAD.MOV.U32 R122, RZ, RZ, RZ ;  /* 0x000000ffff7a7224 */ /* 0x000fe200078e00ff */
[----:B------:R-:W-:Y:S01]  /*0ee0*/  LEA.HI R2, R2, R3, RZ, 0x6 ;  /* 0x0000000302027211 */ /* 0x000fe200078f30ff */
[----:B------:R-:W-:Y:S01]  /*0ef0*/  IMAD.MOV R3, RZ, RZ, -R249 ;  /* 0x000000ffff037224 */ /* 0x000fe200078e0af9 */
[----:B------:R-:W-:Y:S01]  /*0f00*/  LEA.HI R4, R4, R0, RZ, 0x6 ;  /* 0x0000000004047211 */ /* 0x000fe200078f30ff */
[----:B------:R-:W-:Y:S01]  /*0f10*/  CS2R R34, SRZ ;  /* 0x0000000000227805 */ /* 0x000fe2000001ff00 */
[----:B------:R-:W-:Y:S01]  /*0f20*/  SHF.R.S32.HI R0, RZ, 0x6, R2 ;  /* 0x00000006ff007819 */ /* 0x000fe20000011402 */
[----:B------:R-:W-:Y:S01]  /*0f30*/  IMAD R250, R3, c[0x0][0x548], R5 ;  /* 0x0001520003fa7a24 */ /* 0x000fe200078e0205 */
[----:B------:R-:W-:Y:S01]  /*0f40*/  SHF.R.S32.HI R2, RZ, 0x6, R4 ;  /* 0x00000006ff027819 */ /* 0x000fe20000011404 */
[----:B------:R-:W-:Y:S01]  /*0f50*/  IMAD.MOV.U32 R118, RZ, RZ, RZ ;  /* 0x000000ffff767224 */ /* 0x000fe200078e00ff */
[----:B------:R-:W-:Y:S01]  /*0f60*/  CS2R R4, SRZ ;  /* 0x0000000000047805 */ /* 0x000fe2000001ff00 */
[----:B------:R-:W-:Y:S01]  /*0f70*/  CS2R R116, SRZ ;  /* 0x0000000000747805 */ /* 0x000fe2000001ff00 */
[----:B------:R-:W-:Y:S01]  /*0f80*/  IMNMX R206, R0, R2, PT ;  /* 0x0000000200ce7217 */ /* 0x000fe20003800200 */
[----:B------:R-:W-:Y:S01]  /*0f90*/  IMAD.MOV.U32 R114, RZ, RZ, RZ ;  /* 0x000000ffff727224 */ /* 0x000fe200078e00ff */
[----:B------:R-:W-:Y:S01]  /*0fa0*/  PRMT R0, RZ, 0x7610, R0 ;  /* 0x00007610ff007816 */ /* 0x000fe20000000000 */
[----:B------:R-:W-:Y:S01]  /*0fb0*/  CS2R R112, SRZ ;  /* 0x0000000000707805 */ /* 0x000fe2000001ff00 */
[----:B------:R-:W-:Y:S01]  /*0fc0*/  ISETP.GE.AND P0, PT, R206, 0x1, PT ;  /* 0x00000001ce00780c */ /* 0x000fe20003f06270 */
[----:B------:R-:W-:Y:S01]  /*0fd0*/  CS2R R110, SRZ ;  /* 0x00000000006e7805 */ /* 0x000fe2000001ff00 */
[----:B------:R-:W-:Y:S01]  /*0fe0*/  MOV R37, RZ ;  /* 0x000000ff00257202 */ /* 0x000fe20000000f00 */
[----:B------:R-:W-:Y:S01]  /*0ff0*/  CS2R R108, SRZ ;  /* 0x00000000006c7805 */ /* 0x000fe2000001ff00 */
[----:B------:R-:W-:Y:S01]  /*1000*/  MOV R41, RZ ;  /* 0x000000ff00297202 */ /* 0x000fe20000000f00 */
[----:B------:R-:W-:Y:S01]  /*1010*/  IMAD.MOV.U32 R106, RZ, RZ, RZ ;  /* 0x000000ffff6a7224 */ /* 0x000fe200078e00ff */
[----:B------:R-:W-:Y:S01]  /*1020*/  CS2R R104, SRZ ;  /* 0x0000000000687805 */ /* 0x000fe2000001ff00 */
[----:B------:R-:W-:Y:S01]  /*1030*/  CS2R R102, SRZ ;  /* 0x0000000000667805 */ /* 0x000fe2000001ff00 */
[----:B------:R-:W-:Y:S01]  /*1040*/  CS2R R100, SRZ ;  /* 0x0000000000647805 */ /* 0x000fe2000001ff00 */
[----:B------:R-:W-:Y:S01]  /*1050*/  MOV R45, RZ ;  /* 0x000000ff002d7202 */ /* 0x000fe20000000f00 */
[----:B------:R-:W-:Y:S01]  /*1060*/  IMAD.MOV.U32 R134, RZ, RZ, RZ ;  /* 0x000000ffff867224 */ /* 0x000fe200078e00ff */
[----:B------:R-:W-:Y:S01]  /*1070*/  CS2R R132, SRZ ;  /* 0x0000000000847805 */ /* 0x000fe2000001ff00 */
[----:B------:R-:W-:Y:S01]  /*1080*/  CS2R R130, SRZ ;  /* 0x0000000000827805 */ /* 0x000fe2000001ff00 */
[----:B------:R-:W-:Y:S01]  /*1090*/  CS2R R128, SRZ ;  /* 0x0000000000807805 */ /* 0x000fe2000001ff00 */
[----:B------:R-:W-:Y:S01]  /*10a0*/  MOV R49, RZ ;  /* 0x000000ff00317202 */ /* 0x000fe20000000f00 */
[----:B------:R-:W-:Y:S05]  /*10b0*/  @!P0 BRA `(.L_x_1424) ;  /* 0x0000ad0000008947 */ /* 0x000fea0003800000 */
[----:B------:R-:W-:-:S04]  /*10c0*/  ISETP.NE.U32.AND P1, PT, RZ, c[0x0][0x340], PT ;  /* 0x0000d000ff007a0c */ /* 0x000fc80003f25070 */
[----:B------:R-:W-:-:S13]  /*10d0*/  ISETP.NE.AND.EX P1, PT, RZ, c[0x0][0x344], PT, P1 ;  /* 0x0000d100ff007a0c */ /* 0x000fda0003f25310 */
[----:B------:R-:W-:-:S05]  /*10e0*/  @P1 MOV R2, 0x4 ;  /* 0x0000000400021802 */ /* 0x000fca0000000f00 */
[----:B------:R-:W-:-:S05]  /*10f0*/  @P1 IMAD.WIDE R2, R249, R2, c[0x0][0x340] ;  /* 0x0000d000f9021625 */ /* 0x000fca00078e0202 */
[----:B------:R1:W5:Y:S01]  /*1100*/  @P1 LDG.E R12, [R2.64] ;  /* 0x00000006020c1981 */ /* 0x000362000c1e1900 */
[----:B------:R-:W-:Y:S02]  /*1110*/  SHF.R.S32.HI R14, RZ, 0x1f, R250 ;  /* 0x0000001fff0e7819 */ /* 0x000fe400000114fa */
[----:B------:R-:W-:Y:S02]  /*1120*/  IADD3 R4, R218, R252, RZ ;  /* 0x000000fcda047210 */ /* 0x000fe40007ffe0ff */
[----:B------:R-:W-:Y:S01]  /*1130*/  SHF.R.S32.HI R6, RZ, 0x1f, R249 ;  /* 0x0000001fff067819 */ /* 0x000fe200000114f9 */
[----:B------:R-:W-:Y:S01]  /*1140*/  IMAD R0, R14, c[0x0][0x1b8], RZ ;  /* 0x00006e000e007a24 */ /* 0x000fe200078e02ff */
[----:B------:R-:W-:Y:S01]  /*1150*/  ISETP.GE.AND P6, PT, R195, c[0x0][0x198], PT ;  /* 0x00006600c3007a0c */ /* 0x000fe20003fc6270 */
[----:B------:R-:W-:Y:S01]  /*1160*/  @P4 IMAD.HI.U32 R7, R4, c[0x0][0x2c8], RZ ;  /* 0x0000b20004074a27 */ /* 0x000fe200078e00ff */
[----:B------:R-:W-:Y:S02]  /*1170*/  ISETP.GE.AND P5, PT, R212, c[0x0][0x198], PT ;  /* 0x00006600d4007a0c */ /* 0x000fe40003fa6270 */
[----:B------:R-:W-:Y:S01]  /*1180*/  ISETP.GE.AND P3, PT, R213, c[0x0][0x198], PT ;  /* 0x00006600d5007a0c */ /* 0x000fe20003f66270 */
[----:B------:R-:W-:-:S02]  /*1190*/  IMAD R5, R250, c[0x0][0x1bc], R0 ;  /* 0x00006f00fa057a24 */ /* 0x000fc400078e0200 */
[----:B------:R-:W-:Y:S01]  /*11a0*/  IMAD.MOV.U32 R0, RZ, RZ, R4 ;  /* 0x000000ffff007224 */ /* 0x000fe200078e0004 */
[----:B------:R-:W-:-:S05]  /*11b0*/  @P4 SHF.R.U32.HI R0, RZ, c[0x0][0x2cc], R7 ;  /* 0x0000b300ff004a19 */ /* 0x000fca0000011607 */
[----:B------:R-:W-:-:S04]  /*11c0*/  IMAD.MOV R7, RZ, RZ, -R0 ;  /* 0x000000ffff077224 */ /* 0x000fc800078e0a00 */
[----:B------:R-:W-:Y:S02]  /*11d0*/  IMAD R4, R7, c[0x0][0x2c4], R4 ;  /* 0x0000b10007047a24 */ /* 0x000fe400078e0204 */
[----:B-1----:R-:W-:-:S05]  /*11e0*/  IMAD.WIDE.U32 R2, R250, c[0x0][0x1b8], RZ ;  /* 0x00006e00fa027a25 */ /* 0x002fca00078e00ff */
[----:B------:R-:W-:Y:S01]  /*11f0*/  IADD3 R3, R3, R5, RZ ;  /* 0x0000000503037210 */ /* 0x000fe20007ffe0ff */
[----:B------:R-:W-:Y:S01]  /*1200*/  IMAD R5, R6, c[0x0][0x1c0], RZ ;  /* 0x0000700006057a24 */ /* 0x000fe200078e02ff */
[----:B------:R-:W-:-:S03]  /*1210*/  SHF.R.S32.HI R6, RZ, 0x1f, R0 ;  /* 0x0000001fff067819 */ /* 0x000fc60000011400 */
[C---:B------:R-:W-:Y:S02]  /*1220*/  IMAD R5, R249.reuse, c[0x0][0x1c4], R5 ;  /* 0x00007100f9057a24 */ /* 0x040fe400078e0205 */
[----:B------:R-:W-:-:S05]  /*1230*/  IMAD.WIDE.U32 R2, R249, c[0x0][0x1c0], R2 ;  /* 0x00007000f9027a25 */ /* 0x000fca00078e0002 */
[----:B------:R-:W-:Y:S01]  /*1240*/  IADD3 R3, R3, R5, RZ ;  /* 0x0000000503037210 */ /* 0x000fe20007ffe0ff */
[----:B------:R-:W-:-:S04]  /*1250*/  IMAD R5, R6, c[0x0][0x1b0], RZ ;  /* 0x00006c0006057a24 */ /* 0x000fc800078e02ff */
[C---:B------:R-:W-:Y:S02]  /*1260*/  IMAD R5, R0.reuse, c[0x0][0x1b4], R5 ;  /* 0x00006d0000057a24 */ /* 0x040fe400078e0205 */
[----:B------:R-:W-:Y:S01]  /*1270*/  IMAD.WIDE.U32 R2, R0, c[0x0][0x1b0], R2 ;  /* 0x00006c0000027a25 */ /* 0x000fe200078e0002 */
[----:B------:R-:W-:-:S03]  /*1280*/  SHF.R.S32.HI R0, RZ, 0x1f, R4 ;  /* 0x0000001fff007819 */ /* 0x000fc60000011404 */
        /* <DEDUP_REMOVED lines=9> */
[----:B------:R1:W2:Y:S02]  /*1320*/  SHFL.IDX PT, R8, R9, RZ, 0x181f ;  /* 0x00181fff09087589 */ /* 0x0002a400000e0000 */
.L_x_1502:
[----:B------:R-:W-:Y:S05]  /*1330*/  BRA.DIV ~URZ, `(.L_x_1426) ;  /* 0x0000c9627f007947 */ /* 0x000fea000b800000 */
[----:B------:R3:W4:Y:S02]  /*1340*/  SHFL.IDX PT, R0, R11, RZ, 0x181f ;  /* 0x00181fff0b007589 */ /* 0x00072400000e0000 */
.L_x_1503:
[----:B------:R-:W-:Y:S01]  /*1350*/  MOV R13, c[0x0][0x2c4] ;  /* 0x0000b100000d7a02 */ /* 0x000fe20000000f00 */
[----:B------:R-:W-:Y:S01]  /*1360*/  BSSY B0, `(.L_x_1427) ;  /* 0x0000014000007945 */ /* 0x000fe20003800000 */
[----:B------:R-:W-:-:S03]  /*1370*/  IADD3 R10, R248, R252, RZ ;  /* 0x000000fcf80a7210 */ /* 0x000fc60007ffe0ff */
[----:B------:R-:W-:-:S05]  /*1380*/  IMAD R13, R13, c[0x0][0x168], RZ ;  /* 0x00005a000d0d7a24 */ /* 0x000fca00078e02ff */
[----:B------:R-:W-:-:S13]  /*1390*/  ISETP.GE.AND P0, PT, R10, R13, PT ;  /* 0x0000000d0a00720c */ /* 0x000fda0003f06270 */
[----:B------:R-:W-:Y:S05]  /*13a0*/  @P0 BRA `(.L_x_1428) ;  /* 0x000000f000000947 */ /* 0x000fea0003800000 */
[-C--:B----4-:R-:W-:Y:S02]  /*13b0*/  LEA R6, P2, R195, R0.reuse, 0x1 ;  /* 0x00000000c3067211 */ /* 0x090fe400078408ff */
[----:B------:R-:W-:Y:S02]  /*13c0*/  SHF.R.S32.HI R17, RZ, 0x1f, R195 ;  /* 0x0000001fff117819 */ /* 0x000fe400000114c3 */
[-C--:B------:R-:W-:Y:S02]  /*13d0*/  LEA R4, P1, R212, R0.reuse, 0x1 ;  /* 0x00000000d4047211 */ /* 0x080fe400078208ff */
[----:B------:R-:W-:Y:S02]  /*13e0*/  SHF.R.S32.HI R16, RZ, 0x1f, R212 ;  /* 0x0000001fff107819 */ /* 0x000fe400000114d4 */
[----:B------:R-:W-:Y:S02]  /*13f0*/  SHF.R.S32.HI R15, RZ, 0x1f, R213 ;  /* 0x0000001fff0f7819 */ /* 0x000fe400000114d5 */
[----:B------:R-:W-:-:S02]  /*1400*/  LEA R2, P0, R213, R0, 0x1 ;  /* 0x00000000d5027211 */ /* 0x000fc400078008ff */
        /* <DEDUP_REMOVED lines=9> */
.L_x_1428:
[----:B------:R-:W-:Y:S05]  /*14a0*/  BSYNC B0 ;  /* 0x0000000000007941 */ /* 0x000fea0003800000 */
.L_x_1427:
[----:B------:R-:W-:Y:S05]  /*14b0*/  BRA.DIV ~URZ, `(.L_x_1429) ;  /* 0x0000c8527f007947 */ /* 0x000fea000b800000 */
[----:B--2---:R2:W1:Y:S04]  /*14c0*/  SHFL.IDX PT, R8, R9, 0x1, 0x181f ;  /* 0x00381f0009087f89 */ /* 0x00446800000e0000 */
[----:B----4-:R2:W4:Y:S02]  /*14d0*/  SHFL.IDX PT, R0, R11, 0x1, 0x181f ;  /* 0x00381f000b007f89 */ /* 0x01052400000e0000 */
.L_x_1504:
[----:B------:R-:W-:Y:S01]  /*14e0*/  IADD3 R2, R10, 0x20, RZ ;  /* 0x000000200a027810 */ /* 0x000fe20007ffe0ff */
[----:B------:R-:W-:Y:S03]  /*14f0*/  BSSY B0, `(.L_x_1430) ;  /* 0x0000012000007945 */ /* 0x000fe60003800000 */
        /* <DEDUP_REMOVED lines=17> */
.L_x_1431:
[----:B------:R-:W-:Y:S05]  /*1610*/  BSYNC B0 ;  /* 0x0000000000007941 */ /* 0x000fea0003800000 */
.L_x_1430:
[----:B------:R-:W-:Y:S05]  /*1620*/  BRA.DIV ~URZ, `(.L_x_1432) ;  /* 0x0000c7b27f007947 */ /* 0x000fea000b800000 */
[----:B-1----:R1:W2:Y:S02]  /*1630*/  SHFL.IDX PT, R8, R9, 0x2, 0x181f ;  /* 0x00581f0009087f89 */ /* 0x0022a400000e0000 */
.L_x_1505:
[----:B------:R-:W-:Y:S05]  /*1640*/  BRA.DIV ~URZ, `(.L_x_1433) ;  /* 0x0000c8027f007947 */ /* 0x000fea000b800000 */
[----:B----4-:R4:W1:Y:S02]  /*1650*/  SHFL.IDX PT, R0, R11, 0x2, 0x181f ;  /* 0x00581f000b007f89 */ /* 0x01086400000e0000 */
.L_x_1506:
[----:B------:R-:W-:Y:S01]  /*1660*/  IADD3 R2, R10, 0x40, RZ ;  /* 0x000000400a027810 */ /* 0x000fe20007ffe0ff */
[----:B------:R-:W-:Y:S03]  /*1670*/  BSSY B0, `(.L_x_1434) ;  /* 0x0000012000007945 */ /* 0x000fe60003800000 */
[----:B------:R-:W-:-:S13]  /*1680*/  ISETP.GE.AND P0, PT, R2, R13, PT ;  /* 0x0000000d0200720c */ /* 0x000fda0003f06270 */
[----:B------:R-:W-:Y:S05]  /*1690*/  @P0 BRA `(.L_x_1435) ;  /* 0x000000f000000947 */ /* 0x000fea0003800000 */
[-C--:B-1----:R-:W-:Y:S02]  /*16a0*/  LEA R6, P2, R195, R0.reuse, 0x1 ;  /* 0x00000000c3067211 */ /* 0x082fe400078408ff */
        /* <DEDUP_REMOVED lines=14> */
.L_x_1435:
[----:B------:R-:W-:Y:S05]  /*1790*/  BSYNC B0 ;  /* 0x0000000000007941 */ /* 0x000fea0003800000 */
.L_x_1434:
[----:B------:R-:W-:Y:S05]  /*17a0*/  BRA.DIV ~URZ, `(.L_x_1436) ;  /* 0x0000c7127f007947 */ /* 0x000fea000b800000 */
[----:B--2---:R2:W3:Y:S04]  /*17b0*/  SHFL.IDX PT, R8, R9, 0x3, 0x181f ;  /* 0x00781f0009087f89 */ /* 0x0044e800000e0000 */
[----:B-1----:R2:W1:Y:S02]  /*17c0*/  SHFL.IDX PT, R0, R11, 0x3, 0x181f ;  /* 0x00781f000b007f89 */ /* 0x00246400000e0000 */
.L_x_1507:
[----:B------:R-:W-:Y:S01]  /*17d0*/  IADD3 R2, R10, 0x60, RZ ;  /* 0x000000600a027810 */ /* 0x000fe20007ffe0ff */
[----:B-----5:R-:W-:Y:S01]  /*17e0*/  IMAD.WIDE.U32 R224, R12, c[0x0][0x2b0], RZ ;  /* 0x0000ac000ce07a25 */ /* 0x020fe200078e00ff */
[----:B------:R-:W-:-:S02]  /*17f0*/  SHF.R.S32.HI R18, RZ, 0x1f, R195 ;  /* 0x0000001fff127819 */ /* 0x000fc400000114c3 */
[----:B------:R-:W-:Y:S02]  /*1800*/  ISETP.GE.AND P2, PT, R2, R13, PT ;  /* 0x0000000d0200720c */ /* 0x000fe40003f46270 */
[----:B------:R-:W-:Y:S02]  /*1810*/  SHF.R.S32.HI R16, RZ, 0x1f, R212 ;  /* 0x0000001fff107819 */ /* 0x000fe400000114d4 */
[----:B------:R-:W-:-:S09]  /*1820*/  SHF.R.S32.HI R20, RZ, 0x1f, R213 ;  /* 0x0000001fff147819 */ /* 0x000fd200000114d5 */
[CC--:B-1----:R-:W-:Y:S02]  /*1830*/  @!P2 LEA R6, P0, R195.reuse, R0.reuse, 0x1 ;  /* 0x00000000c306a211 */ /* 0x0c2fe400078008ff */
[C---:B------:R-:W-:Y:S02]  /*1840*/  @!P2 LEA R4, P1, R212.reuse, R0, 0x1 ;  /* 0x00000000d404a211 */ /* 0x040fe400078208ff */
[----:B---3--:R-:W-:Y:S02]  /*1850*/  @!P2 LEA.HI.X R7, R195, R8, R18, 0x1, P0 ;  /* 0x00000008c307a211 */ /* 0x008fe400000f0c12 */
[----:B------:R-:W-:Y:S02]  /*1860*/  @!P2 LEA R2, P0, R213, R0, 0x1 ;  /* 0x00000000d502a211 */ /* 0x000fe400078008ff */
[----:B------:R-:W-:Y:S01]  /*1870*/  SHF.R.S32.HI R0, RZ, 0x1f, R12 ;  /* 0x0000001fff007819 */ /* 0x000fe2000001140c */
[----:B------:R-:W-:Y:S01]  /*1880*/  @!PT LDS RZ, [RZ] ;  /* 0x00000000fffff984 */ /* 0x000fe20000000800 */
[----:B------:R-:W-:Y:S01]  /*1890*/  @!PT LDS RZ, [RZ] ;  /* 0x00000000fffff984 */ /* 0x000fe20000000800 */
[----:B------:R-:W-:Y:S01]  /*18a0*/  @!PT LDS RZ, [RZ] ;  /* 0x00000000fffff984 */ /* 0x000fe20000000800 */
[----:B------:R1:W-:Y:S01]  /*18b0*/  @!P2 LDGSTS.E.BYPASS.LTC128B.128 [R220+0x1b100], [R6.64], !P6 ;  /* 0x1b10000006dcafae */ /* 0x0003e2000f101d46 */
[----:B------:R-:W-:-:S02]  /*18c0*/  @!P2 LEA.HI.X R5, R212, R8, R16, 0x1, P1 ;  /* 0x00000008d405a211 */ /* 0x000fc400008f0c10 */
[----:B------:R-:W-:Y:S01]  /*18d0*/  @!P2 LEA.HI.X R3, R213, R8, R20, 0x1, P0 ;  /* 0x00000008d503a211 */ /* 0x000fe200000f0c14 */
[----:B------:R-:W-:Y:S02]  /*18e0*/  IMAD R0, R0, c[0x0][0x2b0], RZ ;  /* 0x0000ac0000007a24 */ /* 0x000fe400078e02ff */
[----:B------:R1:W-:Y:S02]  /*18f0*/  @!P2 LDGSTS.E.BYPASS.LTC128B.128 [R220+0x1f100], [R4.64], !P5 ;  /* 0x1f10000004dcafae */ /* 0x0003e4000e901d46 */
[----:B------:R-:W-:Y:S02]  /*1900*/  IMAD R0, R12, c[0x0][0x2b4], R0 ;  /* 0x0000ad000c007a24 */ /* 0x000fe400078e0200 */
[----:B------:R1:W-:Y:S02]  /*1910*/  @!P2 LDGSTS.E.BYPASS.LTC128B.128 [R220+0x23100], [R2.64], !P3 ;  /* 0x2310000002dcafae */ /* 0x0003e4000d901d46 */
[----:B------:R-:W-:Y:S02]  /*1920*/  IMAD.IADD R229, R225, 0x1, R0 ;  /* 0x00000001e1e57824 */ /* 0x000fe400078e0200 */
[----:B------:R-:W0:Y:S01]  /*1930*/  LDGDEPBAR ;  /* 0x00000000000079af */ /* 0x000e220000000000 */
[----:B------:R-:W-:Y:S03]  /*1940*/  WARPSYNC 0xffffffff ;  /* 0xffffffff00007948 */ /* 0x000fe60003800000 */
[----:B------:R-:W-:Y:S01]  /*1950*/  IMAD.MOV.U32 R0, RZ, RZ, c[0x0][0x2b8] ;  /* 0x0000ae00ff007624 */ /* 0x000fe200078e00ff */
[----:B------:R-:W-:Y:S01]  /*1960*/  BAR.SYNC.DEFER_BLOCKING 0x0 ;  /* 0x0000000000007b1d */ /* 0x000fe20000010000 */
[----:B------:R-:W-:-:S02]  /*1970*/  IMAD.MOV.U32 R15, RZ, RZ, c[0x0][0x2ac] ;  /* 0x0000ab00ff0f7624 */ /* 0x000fc400078e00ff */
[----:B-1----:R-:W-:Y:S01]  /*1980*/  IMAD R2, R206, 0x40, R218 ;  /* 0x00000040ce027824 */ /* 0x002fe200078e02da */
[----:B------:R-:W-:Y:S01]  /*1990*/  ISETP.NE.AND P3, PT, R0, 0x1, PT ;  /* 0x000000010000780c */ /* 0x000fe20003f65270 */
[----:B------:R-:W-:Y:S02]  /*19a0*/  IMAD R15, R15, c[0x0][0x1d0], RZ ;  /* 0x000074000f0f7a24 */ /* 0x000fe400078e02ff */
[----:B------:R-:W-:Y:S01]  /*19b0*/  IMAD.MOV.U32 R193, RZ, RZ, RZ ;  /* 0x000000ffffc17224 */ /* 0x000fe200078e00ff */
[----:B------:R-:W-:-:S04]  /*19c0*/  IADD3 R2, R2, -0x40, RZ ;  /* 0xffffffc002027810 */ /* 0x000fc80007ffe0ff */
[C---:B------:R-:W-:Y:S01]  /*19d0*/  ISETP.GE.AND P1, PT, R2.reuse, R15, PT ;  /* 0x0000000f0200720c */ /* 0x040fe20003f26270 */
[----:B------:R-:W-:-:S03]  /*19e0*/  IMAD.IADD R2, R2, 0x1, R221 ;  /* 0x0000000102027824 */ /* 0x000fc600078e02dd */
[----:B------:R-:W-:Y:S01]  /*19f0*/  ISETP.GT.OR P1, PT, R218, 0x3f, P1 ;  /* 0x0000003fda00780c */ /* 0x000fe20000f24670 */
[----:B------:R-:W-:-:S04]  /*1a00*/  @P3 IMAD.HI.U32 R3, R2, c[0x0][0x2bc], RZ ;  /* 0x0000af0002033a27 */ /* 0x000fc800078e00ff */
[----:B------:R-:W-:Y:S01]  /*1a10*/  IMAD.MOV.U32 R0, RZ, RZ, R2 ;  /* 0x000000ffff007224 */ /* 0x000fe200078e0002 */
[----:B------:R-:W-:-:S07]  /*1a20*/  @P3 SHF.R.U32.HI R0, RZ, c[0x0][0x2c0], R3 ;  /* 0x0000b000ff003a19 */ /* 0x000fce0000011603 */
[----:B------:R-:W-:-:S04]  /*1a30*/  @!P1 IADD3 R3, P0, R0, R224, RZ ;  /* 0x000000e000039210 */ /* 0x000fc80007f1e0ff */
[----:B------:R-:W-:Y:S02]  /*1a40*/  @!P1 LEA.HI.X.SX32 R5, R0, R229, 0x1, P0 ;  /* 0x000000e500059211 */ /* 0x000fe400000f0eff */
[----:B------:R-:W-:-:S04]  /*1a50*/  @!P1 LEA R4, P0, R3, c[0x0][0x2a0], 0x2 ;  /* 0x0000a80003049a11 */ /* 0x000fc800078010ff */
[----:B------:R-:W-:-:S05]  /*1a60*/  @!P1 LEA.HI.X R5, R3, c[0x0][0x2a4], R5, 0x2, P0 ;  /* 0x0000a90003059a11 */ /* 0x000fca00000f1405 */
[----:B------:R1:W3:Y:S01]  /*1a70*/  @!P1 LDG.E R193, [R4.64] ;  /* 0x0000000604c19981 */ /* 0x0002e2000c1e1900 */
[----:B------:R-:W-:Y:S01]  /*1a80*/  IMAD.MOV R0, RZ, RZ, -R0 ;  /* 0x000000ffff007224 */ /* 0x000fe200078e0a00 */
[----:B------:R-:W-:Y:S01]  /*1a90*/  BSSY B0, `(.L_x_1437) ;  /* 0x00000b2000007945 */ /* 0x000fe20003800000 */
[----:B------:R-:W-:-:S04]  /*1aa0*/  IMAD.WIDE.U32 R222, R250, c[0x0][0x1e8], RZ ;  /* 0x00007a00fade7a25 */ /* 0x000fc800078e00ff */
[----:B------:R-:W-:Y:S02]  /*1ab0*/  IMAD R194, R0, c[0x0][0x2b8], R2 ;  /* 0x0000ae0000c27a24 */ /* 0x000fe400078e0202 */
[----:B------:R-:W-:-:S03]  /*1ac0*/  IMAD.WIDE.U32 R226, R250, c[0x0][0x210], RZ ;  /* 0x00008400fae27a25 */ /* 0x000fc600078e00ff */
[----:B------:R-:W-:Y:S01]  /*1ad0*/  SHF.R.S32.HI R6, RZ, 0x1f, R194 ;  /* 0x0000001fff067819 */ /* 0x000fe200000114c2 */
[----:B------:R-:W-:-:S04]  /*1ae0*/  IMAD.WIDE.U32 R2, R194, c[0x0][0x1e0], RZ ;  /* 0x00007800c2027a25 */ /* 0x000fc800078e00ff */
[----:B------:R-:W-:Y:S02]  /*1af0*/  IMAD R0, R6, c[0x0][0x1e0], RZ ;  /* 0x0000780006007a24 */ /* 0x000fe400078e02ff */
[----:B------:R-:W-:Y:S02]  /*1b00*/  IMAD.SHL.U32 R17, R195, 0x2, RZ ;  /* 0x00000002c3117824 */ /* 0x000fe400078e00ff */
[----:B------:R-:W-:Y:S02]  /*1b10*/  IMAD R0, R194, c[0x0][0x1e4], R0 ;  /* 0x00007900c2007a24 */ /* 0x000fe400078e0200 */
[----:B------:R-:W-:Y:S02]  /*1b20*/  IMAD.SHL.U32 R19, R213, 0x2, RZ ;  /* 0x00000002d5137824 */ /* 0x000fe400078e00ff */
[----:B------:R-:W-:Y:S01]  /*1b30*/  IMAD.IADD R3, R3, 0x1, R0 ;  /* 0x0000000103037824 */ /* 0x000fe200078e0200 */
[----:B-1----:R-:W-:Y:S01]  /*1b40*/  LEA R5, R206, 0xffffffc0, 0x6 ;  /* 0xffffffc0ce057811 */ /* 0x002fe200078e30ff */
[----:B------:R-:W-:-:S04]  /*1b50*/  IMAD R0, R14, c[0x0][0x1e8], RZ ;  /* 0x00007a000e007a24 */ /* 0x000fc800078e02ff */
[----:B------:R-:W-:Y:S02]  /*1b60*/  IMAD R0, R250, c[0x0][0x1ec], R0 ;  /* 0x00007b00fa007a24 */ /* 0x000fe400078e0200 */
[----:B------:R-:W-:Y:S02]  /*1b70*/  IMAD.IADD R100, R15, 0x1, -R5 ;  /* 0x000000010f647824 */ /* 0x000fe400078e0a05 */
[----:B------:R-:W-:Y:S02]  /*1b80*/  IMAD.IADD R228, R223, 0x1, R0 ;  /* 0x00000001dfe47824 */ /* 0x000fe400078e0200 */
[----:B------:R-:W-:-:S05]  /*1b90*/  IMAD.IADD R13, R100, 0x1, -R248 ;  /* 0x00000001640d7824 */ /* 0x000fca00078e0af8 */
[----:B------:R-:W-:-:S13]  /*1ba0*/  ISETP.GE.AND P6, PT, R13, 0x1, PT ;  /* 0x000000010d00780c */ /* 0x000fda0003fc6270 */
[----:B------:R-:W-:Y:S02]  /*1bb0*/  @P6 ISETP.GE.AND P1, PT, R195, c[0x0][0x1d4], PT ;  /* 0x00007500c3006a0c */ /* 0x000fe40003f26270 */
[----:B------:R-:W-:Y:S02]  /*1bc0*/  @P6 ISETP.GE.AND P5, PT, R212, c[0x0][0x1d4], PT ;  /* 0x00007500d4006a0c */ /* 0x000fe40003fa6270 */
[----:B------:R-:W-:Y:S02]  /*1bd0*/  @P6 ISETP.GE.AND P2, PT, R213, c[0x0][0x1d4], PT ;  /* 0x00007500d5006a0c */ /* 0x000fe40003f46270 */
[----:B--234-:R-:W-:Y:S01]  /*1be0*/  SHF.R.S32.HI R11, RZ, 0x1f, R193 ;  /* 0x0000001fff0b7819 */ /* 0x01cfe200000114c1 */
[----:B------:R-:W-:-:S04]  /*1bf0*/  IMAD.WIDE.U32 R2, R193, c[0x0][0x1f0], R2 ;  /* 0x00007c00c1027a25 */ /* 0x000fc800078e0002 */
[C---:B------:R-:W-:Y:S01]  /*1c00*/  IMAD R4, R11.reuse, c[0x0][0x1f0], RZ ;  /* 0x00007c000b047a24 */ /* 0x040fe200078e02ff */
[----:B------:R-:W-:Y:S01]  /*1c10*/  IADD3 R0, P0, R2, R222, RZ ;  /* 0x000000de02007210 */ /* 0x000fe20007f1e0ff */
[----:B------:R-:W-:Y:S02]  /*1c20*/  IMAD R11, R11, c[0x0][0x218], RZ ;  /* 0x000086000b0b7a24 */ /* 0x000fe400078e02ff */
[C---:B------:R-:W-:Y:S02]  /*1c30*/  IMAD R4, R193.reuse, c[0x0][0x1f4], R4 ;  /* 0x00007d00c1047a24 */ /* 0x040fe400078e0204 */
[----:B------:R-:W-:-:S03]  /*1c40*/  IMAD R11, R193, c[0x0][0x21c], R11 ;  /* 0x00008700c10b7a24 */ /* 0x000fc600078e020b */
[----:B------:R-:W-:Y:S01]  /*1c50*/  IADD3.X R2, R228, R3, R4, P0, !PT ;  /* 0x00000003e4027210 */ /* 0x000fe200007fe404 */
[----:B------:R-:W-:Y:S01]  /*1c60*/  IMAD R4, R6, c[0x0][0x208], RZ ;  /* 0x0000820006047a24 */ /* 0x000fe200078e02ff */
[----:B------:R-:W-:Y:S01]  /*1c70*/  LEA R9, P0, R0, c[0x0][0x1c8], 0x1 ;  /* 0x0000720000097a11 */ /* 0x000fe200078008ff */
[----:B------:R-:W-:Y:S01]  /*1c80*/  IMAD R6, R14, c[0x0][0x210], RZ ;  /* 0x000084000e067a24 */ /* 0x000fe200078e02ff */
[----:B------:R-:W-:Y:S01]  /*1c90*/  SHF.L.U64.HI R14, R195, 0x1, R18 ;  /* 0x00000001c30e7819 */ /* 0x000fe20000010212 */
[----:B------:R-:W-:Y:S01]  /*1ca0*/  IMAD R5, R194, c[0x0][0x20c], R4 ;  /* 0x00008300c2057a24 */ /* 0x000fe200078e0204 */
[----:B------:R-:W-:Y:S01]  /*1cb0*/  LEA.HI.X R10, R0, c[0x0][0x1cc], R2, 0x1, P0 ;  /* 0x00007300000a7a11 */ /* 0x000fe200000f0c02 */
[----:B------:R-:W-:Y:S01]  /*1cc0*/  IMAD.WIDE.U32 R2, R194, c[0x0][0x208], RZ ;  /* 0x00008200c2027a25 */ /* 0x000fe200078e00ff */
[----:B------:R-:W1:Y:S03]  /*1cd0*/  SHFL.IDX PT, R0, R9, RZ, 0x181f ;  /* 0x00181fff09007589 */ /* 0x000e6600000e0000 */
[----:B------:R-:W-:Y:S01]  /*1ce0*/  IMAD.IADD R3, R3, 0x1, R5 ;  /* 0x0000000103037824 */ /* 0x000fe200078e0205 */
[----:B------:R-:W2:Y:S01]  /*1cf0*/  SHFL.IDX PT, R8, R10, RZ, 0x181f ;  /* 0x00181fff0a087589 */ /* 0x000ea200000e0000 */
[----:B------:R-:W-:-:S02]  /*1d00*/  IMAD R6, R250, c[0x0][0x214], R6 ;  /* 0x00008500fa067a24 */ /* 0x000fc400078e0206 */
[----:B------:R-:W-:Y:S01]  /*1d10*/  IMAD.WIDE.U32 R2, R193, c[0x0][0x218], R2 ;  /* 0x00008600c1027a25 */ /* 0x000fe200078e0002 */
[----:B------:R-:W3:Y:S03]  /*1d20*/  SHFL.IDX PT, R9, R9, 0x1, 0x181f ;  /* 0x00381f0009097f89 */ /* 0x000ee600000e0000 */
[----:B------:R-:W-:Y:S01]  /*1d30*/  IMAD.IADD R230, R227, 0x1, R6 ;  /* 0x00000001e3e67824 */ /* 0x000fe200078e0206 */
[----:B------:R-:W4:Y:S01]  /*1d40*/  SHFL.IDX PT, R10, R10, 0x1, 0x181f ;  /* 0x00381f000a0a7f89 */ /* 0x000f2200000e0000 */
[----:B-1----:R-:W-:-:S04]  /*1d50*/  @P6 LEA R4, P0, R195, R0, 0x1 ;  /* 0x00000000c3046211 */ /* 0x002fc800078008ff */
[----:B--2---:R-:W-:Y:S02]  /*1d60*/  @P6 LEA.HI.X R5, R195, R8, R18, 0x1, P0 ;  /* 0x00000008c3056211 */ /* 0x004fe400000f0c12 */
[----:B------:R-:W-:-:S03]  /*1d70*/  @P6 LEA R6, P0, R212, R0, 0x1 ;  /* 0x00000000d4066211 */ /* 0x000fc600078008ff */
[----:B------:R1:W-:Y:S01]  /*1d80*/  @P6 LDGSTS.E.BYPASS.LTC128B.128 [R220+0xc100], [R4.64], !P1 ;  /* 0x0c10000004dc6fae */ /* 0x0003e2000c901d46 */
[----:B------:R-:W-:-:S05]  /*1d90*/  @P6 LEA.HI.X R7, R212, R8, R16, 0x1, P0 ;  /* 0x00000008d4076211 */ /* 0x000fca00000f0c10 */
[----:B------:R3:W-:Y:S01]  /*1da0*/  @P6 LDGSTS.E.BYPASS.LTC128B.128 [R220+0xe100], [R6.64], !P5 ;  /* 0x0e10000006dc6fae */ /* 0x0007e2000e901d46 */
[C---:B-1----:R-:W-:Y:S02]  /*1db0*/  @P6 LEA R4, P1, R213.reuse, R0, 0x1 ;  /* 0x00000000d5046211 */ /* 0x042fe400078208ff */
[----:B------:R-:W-:Y:S02]  /*1dc0*/  IADD3 R0, P0, R2, R226, RZ ;  /* 0x000000e202007210 */ /* 0x000fe40007f1e0ff */
[----:B------:R-:W-:Y:S02]  /*1dd0*/  @P6 LEA.HI.X R5, R213, R8, R20, 0x1, P1 ;  /* 0x00000008d5056211 */ /* 0x000fe400008f0c14 */
[----:B------:R-:W-:Y:S02]  /*1de0*/  ISETP.GE.AND P1, PT, R13, 0x21, PT ;  /* 0x000000210d00780c */ /* 0x000fe40003f26270 */
[----:B------:R-:W-:Y:S01]  /*1df0*/  IADD3.X R2, R230, R3, R11, P0, !PT ;  /* 0x00000003e6027210 */ /* 0x000fe200007fe40b */
[----:B------:R1:W-:Y:S01]  /*1e00*/  @P6 LDGSTS.E.BYPASS.LTC128B.128 [R220+0x10100], [R4.64], !P2 ;  /* 0x1010000004dc6fae */ /* 0x0003e2000d101d46 */
[----:B------:R-:W-:-:S04]  /*1e10*/  LEA R12, P0, R0, c[0x0][0x1f8], 0x1 ;  /* 0x00007e00000c7a11 */ /* 0x000fc800078008ff */
[----:B------:R-:W-:Y:S01]  /*1e20*/  LEA.HI.X R15, R0, c[0x0][0x1fc], R2, 0x1, P0 ;  /* 0x00007f00000f7a11 */ /* 0x000fe200000f0c02 */
[----:B------:R-:W2:Y:S04]  /*1e30*/  SHFL.IDX PT, R8, R12, RZ, 0x181f ;  /* 0x00181fff0c087589 */ /* 0x000ea800000e0000 */
[C---:B---3--:R-:W-:Y:S01]  /*1e40*/  @P1 LEA R6, P0, R195.reuse, R9, 0x1 ;  /* 0x00000009c3061211 */ /* 0x048fe200078008ff */
[----:B------:R-:W3:Y:S01]  /*1e50*/  SHFL.IDX PT, R11, R15, RZ, 0x181f ;  /* 0x00181fff0f0b7589 */ /* 0x000ee200000e0000 */
[C---:B------:R-:W-:Y:S02]  /*1e60*/  @P1 ISETP.GE.AND P5, PT, R195.reuse, c[0x0][0x1d4], PT ;  /* 0x00007500c3001a0c */ /* 0x040fe40003fa6270 */
[C---:B------:R-:W-:Y:S01]  /*1e70*/  @P1 ISETP.GE.AND P2, PT, R212.reuse, c[0x0][0x1d4], PT ;  /* 0x00007500d4001a0c */ /* 0x040fe20003f46270 */
[----:B------:R-:W5:Y:S01]  /*1e80*/  SHFL.IDX PT, R0, R12, 0x1, 0x181f ;  /* 0x00381f000c007f89 */ /* 0x000f6200000e0000 */
[----:B----4-:R-:W-:Y:S01]  /*1e90*/  @P1 LEA.HI.X R7, R195, R10, R18, 0x1, P0 ;  /* 0x0000000ac3071211 */ /* 0x010fe200000f0c12 */
[----:B------:R-:W-:Y:S01]  /*1ea0*/  IMAD.SHL.U32 R18, R212, 0x2, RZ ;  /* 0x00000002d4127824 */ /* 0x000fe200078e00ff */
[----:B------:R-:W-:-:S07]  /*1eb0*/  @P1 ISETP.GE.AND P0, PT, R213, c[0x0][0x1d4], PT ;  /* 0x00007500d5001a0c */ /* 0x000fce0003f06270 */
[----:B------:R5:W-:Y:S01]  /*1ec0*/  @P1 LDGSTS.E.BYPASS.LTC128B.128 [R220+0xd100], [R6.64], !P5 ;  /* 0x0d10000006dc1fae */ /* 0x000be2000e901d46 */
[----:B------:R-:W-:Y:S02]  /*1ed0*/  ISETP.GE.AND P5, PT, R195, c[0x0][0x1d4], PT ;  /* 0x00007500c3007a0c */ /* 0x000fe40003fa6270 */
[----:B-1----:R-:W-:-:S04]  /*1ee0*/  @P1 LEA R4, P6, R212, R9, 0x1 ;  /* 0x00000009d4041211 */ /* 0x002fc800078c08ff */
[CCC-:B------:R-:W-:Y:S02]  /*1ef0*/  @P1 LEA.HI.X R5, R212.reuse, R10.reuse, R16.reuse, 0x1, P6 ;  /* 0x0000000ad4051211 */ /* 0x1c0fe400030f0c10 */
[C---:B------:R-:W-:Y:S02]  /*1f00*/  @P1 LEA R2, P6, R213.reuse, R9, 0x1 ;  /* 0x00000009d5021211 */ /* 0x040fe400078c08ff */
[C---:B------:R-:W-:Y:S01]  /*1f10*/  SHF.L.U64.HI R16, R212.reuse, 0x1, R16 ;  /* 0x00000001d4107819 */ /* 0x040fe20000010210 */
[----:B------:R2:W-:Y:S01]  /*1f20*/  @P1 LDGSTS.E.BYPASS.LTC128B.128 [R220+0xf100], [R4.64], !P2 ;  /* 0x0f10000004dc1fae */ /* 0x0005e2000d101d46 */
[----:B------:R-:W-:Y:S02]  /*1f30*/  @P1 LEA.HI.X R3, R213, R10, R20, 0x1, P6 ;  /* 0x0000000ad5031211 */ /* 0x000fe400030f0c14 */
[----:B------:R-:W-:Y:S01]  /*1f40*/  ISETP.GE.AND P2, PT, R212, c[0x0][0x1d4], PT ;  /* 0x00007500d4007a0c */ /* 0x000fe20003f46270 */
[----:B------:R1:W4:Y:S01]  /*1f50*/  SHFL.IDX PT, R10, R15, 0x1, 0x181f ;  /* 0x00381f000f0a7f89 */ /* 0x00032200000e0000 */
[----:B------:R-:W-:-:S02]  /*1f60*/  ISETP.LT.OR P6, PT, R13, 0x1, P5 ;  /* 0x000000010d00780c */ /* 0x000fc40002fc1670 */
[C---:B------:R-:W-:Y:S01]  /*1f70*/  ISETP.LT.OR P5, PT, R13.reuse, 0x21, P5 ;  /* 0x000000210d00780c */ /* 0x040fe20002fa1670 */
[----:B------:R4:W-:Y:S01]  /*1f80*/  @P1 LDGSTS.E.BYPASS.LTC128B.128 [R220+0x11100], [R2.64], !P0 ;  /* 0x1110000002dc1fae */ /* 0x0009e2000c101d46 */
[C---:B------:R-:W-:Y:S02]  /*1f90*/  ISETP.LT.OR P1, PT, R13.reuse, 0x1, P2 ;  /* 0x000000010d00780c */ /* 0x040fe40001721670 */
[----:B------:R-:W-:Y:S01]  /*1fa0*/  ISETP.LT.OR P2, PT, R13, 0x21, P2 ;  /* 0x000000210d00780c */ /* 0x000fe20001741670 */
[----:B------:R-:W0:Y:S01]  /*1fb0*/  LDGDEPBAR ;  /* 0x00000000000079af */ /* 0x000e220000000000 */
[----:B--2---:R-:W-:Y:S02]  /*1fc0*/  IADD3 R4, P0, R8, R17, RZ ;  /* 0x0000001108047210 */ /* 0x004fe40007f1e0ff */
[----:B-1----:R-:W-:-:S03]  /*1fd0*/  SHF.L.U64.HI R15, R213, 0x1, R20 ;  /* 0x00000001d50f7819 */ /* 0x002fc60000010214 */
[----:B---3--:R-:W-:Y:S01]  /*1fe0*/  IMAD.X R5, R11, 0x1, R14, P0 ;  /* 0x000000010b057824 */ /* 0x008fe200000e060e */
[----:B----4-:R-:W-:-:S04]  /*1ff0*/  IADD3 R2, P0, R8, R18, RZ ;  /* 0x0000001208027210 */ /* 0x010fc80007f1e0ff */
[----:B------:R1:W-:Y:S01]  /*2000*/  LDGSTS.E.BYPASS.LTC128B.128 [R220+0x100], [R4.64], !P6 ;  /* 0x0010000004dc7fae */ /* 0x0003e2000f101d46 */
[----:B------:R-:W-:Y:S01]  /*2010*/  IADD3 R8, P6, R8, R19, RZ ;  /* 0x0000001308087210 */ /* 0x000fe20007fde0ff */
[----:B------:R-:W-:Y:S01]  /*2020*/  IMAD.X R3, R11, 0x1, R16, P0 ;  /* 0x000000010b037824 */ /* 0x000fe200000e0610 */
[----:B-----5:R-:W-:-:S03]  /*2030*/  IADD3 R6, P0, R0, R17, RZ ;  /* 0x0000001100067210 */ /* 0x020fc60007f1e0ff */
[----:B------:R-:W-:Y:S01]  /*2040*/  IMAD.X R9, R11, 0x1, R15, P6 ;  /* 0x000000010b097824 */ /* 0x000fe200030e060f */
[----:B------:R2:W-:Y:S01]  /*2050*/  LDGSTS.E.BYPASS.LTC128B.128 [R220+0x2100], [R2.64], !P1 ;  /* 0x0210000002dc7fae */ /* 0x0005e2000c901d46 */
[----:B------:R-:W-:Y:S01]  /*2060*/  ISETP.GE.AND P1, PT, R213, c[0x0][0x1d4], PT ;  /* 0x00007500d5007a0c */ /* 0x000fe20003f26270 */
[----:B------:R-:W-:-:S03]  /*2070*/  IMAD.X R7, R10, 0x1, R14, P0 ;  /* 0x000000010a077824 */ /* 0x000fc600000e060e */
[C---:B------:R-:W-:Y:S02]  /*2080*/  ISETP.LT.OR P6, PT, R13.reuse, 0x1, P1 ;  /* 0x000000010d00780c */ /* 0x040fe40000fc1670 */
[----:B------:R-:W-:-:S11]  /*2090*/  ISETP.LT.OR P1, PT, R13, 0x21, P1 ;  /* 0x000000210d00780c */ /* 0x000fd60000f21670 */
[----:B------:R3:W-:Y:S01]  /*20a0*/  LDGSTS.E.BYPASS.LTC128B.128 [R220+0x4100], [R8.64], !P6 ;  /* 0x0410000008dc7fae */ /* 0x0007e2000f101d46 */
[----:B-1----:R-:W-:-:S03]  /*20b0*/  IADD3 R4, P0, R0, R18, RZ ;  /* 0x0000001200047210 */ /* 0x002fc60007f1e0ff */
[----:B------:R3:W-:Y:S02]  /*20c0*/  LDGSTS.E.BYPASS.LTC128B.128 [R220+0x1100], [R6.64], !P5 ;  /* 0x0110000006dc7fae */ /* 0x0007e4000e901d46 */
[----:B------:R-:W-:Y:S01]  /*20d0*/  IMAD.X R5, R10, 0x1, R16, P0 ;  /* 0x000000010a057824 */ /* 0x000fe200000e0610 */
[----:B--2---:R-:W-:-:S04]  /*20e0*/  IADD3 R2, P0, R0, R19, RZ ;  /* 0x0000001300027210 */ /* 0x004fc80007f1e0ff */
[----:B------:R3:W-:Y:S01]  /*20f0*/  LDGSTS.E.BYPASS.LTC128B.128 [R220+0x3100], [R4.64], !P2 ;  /* 0x0310000004dc7fae */ /* 0x0007e2000d101d46 */
[----:B------:R-:W-:Y:S01]  /*2100*/  ISETP.GT.AND P2, PT, R218, 0x3f, PT ;  /* 0x0000003fda00780c */ /* 0x000fe20003f44270 */
[----:B------:R-:W-:-:S05]  /*2110*/  IMAD.X R3, R10, 0x1, R15, P0 ;  /* 0x000000010a037824 */ /* 0x000fca00000e060f */
[----:B------:R3:W-:Y:S01]  /*2120*/  LDGSTS.E.BYPASS.LTC128B.128 [R220+0x5100], [R2.64], !P1 ;  /* 0x0510000002dc7fae */ /* 0x0007e2000c901d46 */
[----:B------:R-:W-:-:S03]  /*2130*/  ISETP.GE.AND P1, PT, R206, 0x2, PT ;  /* 0x00000002ce00780c */ /* 0x000fc60003f26270 */
[----:B------:R-:W0:Y:S10]  /*2140*/  LDGDEPBAR ;  /* 0x00000000000079af */ /* 0x000e340000000000 */
[----:B------:R-:W-:Y:S05]  /*2150*/  @!P1 BRA `(.L_x_1438) ;  /* 0x0000045000009947 */ /* 0x000fea0003800000 */
[----:B---3--:R-:W-:Y:S01]  /*2160*/  IMAD R2, R206, 0x40, R221 ;  /* 0x00000040ce027824 */ /* 0x008fe200078e02dd */
        /* <DEDUP_REMOVED lines=27> */
.L_x_1508:
[----:B------:R-:W-:Y:S05]  /*2320*/  BRA.DIV ~URZ, `(.L_x_1440) ;  /* 0x0000bcd27f007947 */ /* 0x000fea000b800000 */
[----:B------:R-:W3:Y:S01]  /*2330*/  SHFL.IDX PT, R0, R12, RZ, 0x181f ;  /* 0x00181fff0c007589 */ /* 0x000ee200000e0000 */
[----:B------:R-:W-:-:S04]  /*2340*/  ISETP.GE.AND P6, PT, R195, c[0x0][0x1d4], PT ;  /* 0x00007500c3007a0c */ /* 0x000fc80003fc6270 */
[----:B------:R-:W-:Y:S02]  /*2350*/  SEL R11, RZ, 0x10, P6 ;  /* 0x00000010ff0b7807 */ /* 0x000fe40003000000 */
[C---:B---3--:R-:W-:Y:S02]  /*2360*/  IADD3 R6, P0, R0.reuse, R17, RZ ;  /* 0x0000001100067210 */ /* 0x048fe40007f1e0ff */
[----:B------:R-:W-:-:S03]  /*2370*/  IADD3 R4, P5, R0, R18, RZ ;  /* 0x0000001200047210 */ /* 0x000fc60007fbe0ff */
[----:B--2---:R-:W-:Y:S01]  /*2380*/  IMAD.X R7, R8, 0x1, R14, P0 ;  /* 0x0000000108077824 */ /* 0x004fe200000e060e */
[----:B------:R-:W-:Y:S01]  /*2390*/  IADD3 R2, P0, R0, R19, RZ ;  /* 0x0000001300027210 */ /* 0x000fe20007f1e0ff */
[----:B------:R-:W-:Y:S01]  /*23a0*/  IMAD.X R5, R8, 0x1, R16, P5 ;  /* 0x0000000108057824 */ /* 0x000fe200028e0610 */
[----:B------:R-:W-:Y:S01]  /*23b0*/  ISETP.GE.AND P5, PT, R212, c[0x0][0x1d4], PT ;  /* 0x00007500d4007a0c */ /* 0x000fe20003fa6270 */
[----:B------:R-:W2:Y:S02]  /*23c0*/  SHFL.IDX PT, R0, R12, 0x1, 0x181f ;  /* 0x00381f000c007f89 */ /* 0x000ea400000e0000 */
[----:B------:R-:W-:Y:S01]  /*23d0*/  IMAD.X R3, R8, 0x1, R15, P0 ;  /* 0x0000000108037824 */ /* 0x000fe200000e060f */
[----:B------:R-:W-:Y:S01]  /*23e0*/  ISETP.GE.AND P0, PT, R213, c[0x0][0x1d4], PT ;  /* 0x00007500d5007a0c */ /* 0x000fe20003f06270 */
[----:B------:R-:W-:Y:S01]  /*23f0*/  @!PT LDS RZ, [RZ] ;  /* 0x00000000fffff984 */ /* 0x000fe20000000800 */
[----:B------:R3:W-:Y:S01]  /*2400*/  LDGSTS.E.BYPASS.LTC128B.128 [R220+0x12100], [R6.64], !P6 ;  /* 0x1210000006dc7fae */ /* 0x0007e2000f101d46 */
[----:B------:R-:W-:-:S03]  /*2410*/  SEL R10, RZ, 0x10, P5 ;  /* 0x00000010ff0a7807 */ /* 0x000fc60002800000 */
[----:B------:R4:W1:Y:S04]  /*2420*/  SHFL.IDX PT, R8, R9, 0x1, 0x181f ;  /* 0x00381f0009087f89 */ /* 0x00086800000e0000 */
[----:B------:R3:W-:Y:S04]  /*2430*/  LDGSTS.E.BYPASS.LTC128B.128 [R220+0x14100], [R4.64], !P5 ;  /* 0x1410000004dc7fae */ /* 0x0007e8000e901d46 */
[----:B------:R3:W-:Y:S01]  /*2440*/  LDGSTS.E.BYPASS.LTC128B.128 [R220+0x16100], [R2.64], !P0 ;  /* 0x1610000002dc7fae */ /* 0x0007e2000c101d46 */
[----:B-1--4-:R-:W-:-:S03]  /*2450*/  SEL R9, RZ, 0x10, P0 ;  /* 0x00000010ff097807 */ /* 0x012fc60000000000 */
.L_x_1509:
[----:B--23--:R-:W-:Y:S02]  /*2460*/  IADD3 R6, -R11, 0x10, RZ ;  /* 0x000000100b067810 */ /* 0x00cfe40007ffe1ff */
[----:B------:R-:W-:-:S02]  /*2470*/  IADD3 R4, -R10, 0x10, RZ ;  /* 0x000000100a047810 */ /* 0x000fc40007ffe1ff */
[----:B------:R-:W-:Y:S02]  /*2480*/  LOP3.LUT R6, R6, 0xf, RZ, 0xc0, !PT ;  /* 0x0000000f06067812 */ /* 0x000fe400078ec0ff */
[----:B------:R-:W-:Y:S02]  /*2490*/  LOP3.LUT R4, R4, 0xf, RZ, 0xc0, !PT ;  /* 0x0000000f04047812 */ /* 0x000fe400078ec0ff */
[----:B------:R-:W-:Y:S02]  /*24a0*/  IADD3 R6, P5, P0, R6, R0, R17 ;  /* 0x0000000006067210 */ /* 0x000fe400078be011 */
[----:B------:R-:W-:Y:S02]  /*24b0*/  IADD3 R2, -R9, 0x10, RZ ;  /* 0x0000001009027810 */ /* 0x000fe40007ffe1ff */
[----:B------:R-:W-:Y:S02]  /*24c0*/  IADD3.X R7, RZ, R8, R14, P5, P0 ;  /* 0x00000008ff077210 */ /* 0x000fe40002fe040e */
[----:B------:R-:W-:-:S02]  /*24d0*/  IADD3 R4, P5, P0, R4, R0, R18 ;  /* 0x0000000004047210 */ /* 0x000fc400078be012 */
[----:B------:R-:W-:Y:S02]  /*24e0*/  LOP3.LUT R2, R2, 0xf, RZ, 0xc0, !PT ;  /* 0x0000000f02027812 */ /* 0x000fe400078ec0ff */
[----:B------:R-:W-:Y:S02]  /*24f0*/  IADD3.X R5, RZ, R8, R16, P5, P0 ;  /* 0x00000008ff057210 */ /* 0x000fe40002fe0410 */
[----:B------:R-:W-:Y:S02]  /*2500*/  IADD3 R2, P5, P0, R2, R0, R19 ;  /* 0x0000000002027210 */ /* 0x000fe400078be013 */
[----:B------:R-:W-:Y:S02]  /*2510*/  ISETP.NE.U32.AND P6, PT, R11, RZ, PT ;  /* 0x000000ff0b00720c */ /* 0x000fe40003fc5070 */
[----:B------:R-:W-:Y:S02]  /*2520*/  IADD3.X R3, RZ, R8, R15, P5, P0 ;  /* 0x00000008ff037210 */ /* 0x000fe40002fe040f */
[----:B------:R-:W-:-:S02]  /*2530*/  ISETP.NE.U32.AND P5, PT, R10, RZ, PT ;  /* 0x000000ff0a00720c */ /* 0x000fc40003fa5070 */
[----:B------:R-:W-:-:S07]  /*2540*/  ISETP.NE.U32.AND P0, PT, R9, RZ, PT ;  /* 0x000000ff0900720c */ /* 0x000fce0003f05070 */
[----:B------:R-:W-:Y:S01]  /*2550*/  @!PT LDS RZ, [RZ] ;  /* 0x00000000fffff984 */ /* 0x000fe20000000800 */
[----:B------:R-:W-:Y:S01]  /*2560*/  @!PT LDS RZ, [RZ] ;  /* 0x00000000fffff984 */ /* 0x000fe20000000800 */
[----:B------:R-:W-:Y:S01]  /*2570*/  @!PT LDS RZ, [RZ] ;  /* 0x00000000fffff984 */ /* 0x000fe20000000800 */
[----:B------:R1:W-:Y:S04]  /*2580*/  LDGSTS.E.BYPASS.LTC128B.128.ZFILL [R220+0x13100], [R6.64], P6 ;  /* 0x1310000006dc7fae */ /* 0x0003e8000b141d46 */
[----:B------:R1:W-:Y:S04]  /*2590*/  LDGSTS.E.BYPASS.LTC128B.128.ZFILL [R220+0x15100], [R4.64], P5 ;  /* 0x1510000004dc7fae */ /* 0x0003e8000a941d46 */
[----:B------:R1:W-:Y:S02]  /*25a0*/  LDGSTS.E.BYPASS.LTC128B.128.ZFILL [R220+0x17100], [R2.64], P0 ;  /* 0x1710000002dc7fae */ /* 0x0003e40008141d46 */
.L_x_1438:
[----:B------:R-:W-:Y:S05]  /*25b0*/  BSYNC B0 ;  /* 0x0000000000007941 */ /* 0x000fea0003800000 */
.L_x_1437:
[----:B------:R-:W0:Y:S01]  /*25c0*/  LDGDEPBAR ;  /* 0x00000000000079af */ /* 0x000e220000000000 */
[----:B------:R-:W-:Y:S01]  /*25d0*/  IMAD.MOV.U32 R188, RZ, RZ, 0x20 ;  /* 0x00000020ffbc7424 */ /* 0x000fe200078e00ff */
[----:B------:R-:W-:-:S04]  /*25e0*/  LOP3.LUT P0, RZ, R216, 0x2, RZ, 0xc0, !PT ;  /* 0x00000002d8ff7812 */ /* 0x000fc8000780c0ff */
[----:B------:R-:W-:-:S05]  /*25f0*/  SEL R188, R188, 0xffffffe0, !P0 ;  /* 0xffffffe0bcbc7807 */ /* 0x000fca0004000000 */
[----:B------:R-:W-:Y:S01]  /*2600*/  IMAD.IADD R20, R190, 0x1, R188 ;  /* 0x00000001be147824 */ /* 0x000fe200078e02bc */
[----:B------:R-:W-:-:S04]  /*2610*/  DEPBAR.LE SB0, 0x3 ;  /* 0x000080c00000791a */ /* 0x000fc80000000000 */
[----:B------:R-:W-:-:S04]  /*2620*/  DEPBAR.LE SB0, 0x2 ;  /* 0x000080800000791a */ /* 0x000fc80000000000 */
[----:B------:R-:W-:Y:S01]  /*2630*/  WARPSYNC 0xffffffff ;  /* 0xffffffff00007948 */ /* 0x000fe20003800000 */
[----:B------:R-:W-:Y:S06]  /*2640*/  BAR.SYNC.DEFER_BLOCKING 0x0 ;  /* 0x0000000000007b1d */ /* 0x000fec0000010000 */
[----:B------:R-:W-:Y:S01]  /*2650*/  BSSY B0, `(.L_x_1441) ;  /* 0x000004e000007945 */ /* 0x000fe20003800000 */
[----:B---3--:R2:W3:Y:S04]  /*2660*/  LDSM.16.M88.4 R8, [R183] ;  /* 0x00000000b708783b */ /* 0x0084e80000000200 */
[----:B------:R2:W4:Y:S04]  /*2670*/  LDSM.16.M88.4 R40, [R190] ;  /* 0x00000000be28783b */ /* 0x0005280000000200 */
[----:B------:R2:W1:Y:S04]  /*2680*/  LDSM.16.M88.4 R32, [R190+0x800] ;  /* 0x00080000be20783b */ /* 0x0004680000000200 */
[----:B------:R2:W1:Y:S04]  /*2690*/  LDSM.16.M88.4 R48, [R190+0x1000] ;  /* 0x00100000be30783b */ /* 0x0004680000000200 */
[----:B------:R2:W1:Y:S04]  /*26a0*/  LDSM.16.M88.4 R52, [R190+0x1800] ;  /* 0x00180000be34783b */ /* 0x0004680000000200 */
[----:B-1----:R2:W1:Y:S04]  /*26b0*/  LDSM.16.M88.4 R4, [R184] ;  /* 0x00000000b804783b */ /* 0x0024680000000200 */
[----:B------:R2:W1:Y:S04]  /*26c0*/  LDSM.16.M88.4 R56, [R20] ;  /* 0x000000001438783b */ /* 0x0004680000000200 */
[----:B------:R2:W1:Y:S04]  /*26d0*/  LDSM.16.M88.4 R60, [R20+0x800] ;  /* 0x00080000143c783b */ /* 0x0004680000000200 */
[----:B------:R2:W1:Y:S04]  /*26e0*/  LDSM.16.M88.4 R64, [R20+0x1000] ;  /* 0x001000001440783b */ /* 0x0004680000000200 */
[----:B------:R2:W1:Y:S01]  /*26f0*/  LDSM.16.M88.4 R72, [R20+0x1800] ;  /* 0x001800001448783b */ /* 0x0004620000000200 */
[----:B------:R-:W-:Y:S05]  /*2700*/  @!P1 BRA `(.L_x_1442) ;  /* 0x0000042000009947 */ /* 0x000fea0003800000 */
[----:B------:R-:W-:Y:S01]  /*2710*/  SHF.R.S32.HI R0, RZ, 0x1f, R194 ;  /* 0x0000001fff007819 */ /* 0x000fe200000114c2 */
[----:B------:R-:W-:Y:S01]  /*2720*/  IMAD.WIDE.U32 R2, R194, c[0x0][0x208], RZ ;  /* 0x00008200c2027a25 */ /* 0x000fe200078e00ff */
[----:B------:R-:W-:-:S02]  /*2730*/  SHF.R.S32.HI R12, RZ, 0x1f, R193 ;  /* 0x0000001fff0c7819 */ /* 0x000fc400000114c1 */
[----:B------:R-:W-:Y:S01]  /*2740*/  SHF.R.S32.HI R13, RZ, 0x1f, R213 ;  /* 0x0000001fff0d7819 */ /* 0x000fe200000114d5 */
[----:B------:R-:W-:Y:S01]  /*2750*/  IMAD R0, R0, c[0x0][0x208], RZ ;  /* 0x0000820000007a24 */ /* 0x000fe200078e02ff */
[----:B------:R-:W-:Y:S01]  /*2760*/  SHF.R.S32.HI R15, RZ, 0x1f, R212 ;  /* 0x0000001fff0f7819 */ /* 0x000fe200000114d4 */
[C---:B------:R-:W-:Y:S01]  /*2770*/  IMAD.SHL.U32 R27, R213.reuse, 0x2, RZ ;  /* 0x00000002d51b7824 */ /* 0x040fe200078e00ff */
[----:B------:R-:W-:Y:S01]  /*2780*/  SHF.R.S32.HI R14, RZ, 0x1f, R195 ;  /* 0x0000001fff0e7819 */ /* 0x000fe200000114c3 */
[----:B------:R-:W-:Y:S01]  /*2790*/  IMAD R0, R194, c[0x0][0x20c], R0 ;  /* 0x00008300c2007a24 */ /* 0x000fe200078e0200 */
[----:B------:R-:W-:Y:S01]  /*27a0*/  SHF.L.U64.HI R24, R213, 0x1, R13 ;  /* 0x00000001d5187819 */ /* 0x000fe2000001020d */
[C---:B------:R-:W-:Y:S01]  /*27b0*/  IMAD.SHL.U32 R26, R212.reuse, 0x2, RZ ;  /* 0x00000002d41a7824 */ /* 0x040fe200078e00ff */
[----:B------:R-:W-:Y:S01]  /*27c0*/  SHF.L.U64.HI R23, R212, 0x1, R15 ;  /* 0x00000001d4177819 */ /* 0x000fe2000001020f */
[----:B------:R-:W-:Y:S01]  /*27d0*/  IMAD.IADD R3, R3, 0x1, R0 ;  /* 0x0000000103037824 */ /* 0x000fe200078e0200 */
[----:B------:R-:W-:Y:S01]  /*27e0*/  SHF.L.U64.HI R22, R195, 0x1, R14 ;  /* 0x00000001c3167819 */ /* 0x000fe2000001020e */
[----:B------:R-:W-:-:S02]  /*27f0*/  IMAD R0, R12, c[0x0][0x218], RZ ;  /* 0x000086000c007a24 */ /* 0x000fc400078e02ff */
[----:B------:R-:W-:-:S04]  /*2800*/  IMAD.WIDE.U32 R2, R193, c[0x0][0x218], R2 ;  /* 0x00008600c1027a25 */ /* 0x000fc800078e0002 */
[----:B------:R-:W-:Y:S01]  /*2810*/  IMAD R12, R193, c[0x0][0x21c], R0 ;  /* 0x00008700c10c7a24 */ /* 0x000fe200078e0200 */
[----:B------:R-:W-:Y:S01]  /*2820*/  IADD3 R0, P0, R226, R2, RZ ;  /* 0x00000002e2007210 */ /* 0x000fe20007f1e0ff */
[----:B------:R-:W-:-:S03]  /*2830*/  IMAD.SHL.U32 R25, R195, 0x2, RZ ;  /* 0x00000002c3197824 */ /* 0x000fc600078e00ff */
[----:B------:R-:W-:Y:S02]  /*2840*/  IADD3.X R2, R230, R3, R12, P0, !PT ;  /* 0x00000003e6027210 */ /* 0x000fe400007fe40c */
[----:B------:R-:W-:-:S04]  /*2850*/  LEA R21, P0, R0, c[0x0][0x1f8], 0x1 ;  /* 0x00007e0000157a11 */ /* 0x000fc800078008ff */
[----:B------:R-:W-:Y:S01]  /*2860*/  LEA.HI.X R13, R0, c[0x0][0x1fc], R2, 0x1, P0 ;  /* 0x00007f00000d7a11 */ /* 0x000fe200000f0c02 */
[----:B------:R-:W-:Y:S06]  /*2870*/  BRA.DIV ~URZ, `(.L_x_1443) ;  /* 0x0000b9c27f007947 */ /* 0x000fec000b800000 */
[----:B------:R2:W4:Y:S02]  /*2880*/  SHFL.IDX PT, R12, R13, RZ, 0x181f ;  /* 0x00181fff0d0c7589 */ /* 0x00052400000e0000 */
.L_x_1510:
[----:B------:R-:W-:Y:S05]  /*2890*/  BRA.DIV ~URZ, `(.L_x_1444) ;  /* 0x0000ba127f007947 */ /* 0x000fea000b800000 */
[----:B------:R-:W5:Y:S01]  /*28a0*/  SHFL.IDX PT, R0, R21, RZ, 0x181f ;  /* 0x00181fff15007589 */ /* 0x000f6200000e0000 */
[----:B------:R-:W-:Y:S02]  /*28b0*/  ISETP.GE.AND P5, PT, R195, c[0x0][0x1d4], PT ;  /* 0x00007500c3007a0c */ /* 0x000fe40003fa6270 */
[----:B------:R-:W-:Y:S02]  /*28c0*/  ISETP.GE.AND P1, PT, R212, c[0x0][0x1d4], PT ;  /* 0x00007500d4007a0c */ /* 0x000fe40003f26270 */
[----:B------:R-:W-:Y:S02]  /*28d0*/  SEL R19, RZ, 0x10, P5 ;  /* 0x00000010ff137807 */ /* 0x000fe40002800000 */
[----:B------:R-:W-:Y:S02]  /*28e0*/  SEL R18, RZ, 0x10, P1 ;  /* 0x00000010ff127807 */ /* 0x000fe40000800000 */
[----:B-----5:R-:W-:-:S02]  /*28f0*/  IADD3 R14, P0, R0, R25, RZ ;  /* 0x00000019000e7210 */ /* 0x020fc40007f1e0ff */
[----:B------:R-:W-:-:S03]  /*2900*/  IADD3 R2, P6, R0, R26, RZ ;  /* 0x0000001a00027210 */ /* 0x000fc60007fde0ff */
[C---:B----4-:R-:W-:Y:S01]  /*2910*/  IMAD.X R15, R12.reuse, 0x1, R22, P0 ;  /* 0x000000010c0f7824 */ /* 0x050fe200000e0616 */
[----:B------:R-:W-:Y:S01]  /*2920*/  ISETP.GE.AND P0, PT, R213, c[0x0][0x1d4], PT ;  /* 0x00007500d5007a0c */ /* 0x000fe20003f06270 */
[----:B------:R-:W-:Y:S01]  /*2930*/  IMAD.X R3, R12, 0x1, R23, P6 ;  /* 0x000000010c037824 */ /* 0x000fe200030e0617 */
[----:B------:R-:W-:Y:S02]  /*2940*/  IADD3 R16, P6, R0, R27, RZ ;  /* 0x0000001b00107210 */ /* 0x000fe40007fde0ff */
[----:B------:R-:W-:Y:S01]  /*2950*/  @!PT LDS RZ, [RZ] ;  /* 0x00000000fffff984 */ /* 0x000fe20000000800 */
[----:B------:R-:W-:Y:S01]  /*2960*/  @!PT LDS RZ, [RZ] ;  /* 0x00000000fffff984 */ /* 0x000fe20000000800 */
[----:B------:R4:W-:Y:S03]  /*2970*/  LDGSTS.E.BYPASS.LTC128B.128 [R220+0x6100], [R14.64], !P5 ;  /* 0x061000000edc7fae */ /* 0x0009e6000e901d46 */
[----:B------:R-:W-:Y:S01]  /*2980*/  IMAD.X R17, R12, 0x1, R24, P6 ;  /* 0x000000010c117824 */ /* 0x000fe200030e0618 */
[----:B------:R4:W-:Y:S04]  /*2990*/  LDGSTS.E.BYPASS.LTC128B.128 [R220+0x8100], [R2.64], !P1 ;  /* 0x0810000002dc7fae */ /* 0x0009e8000c901d46 */
[----:B------:R-:W2:Y:S04]  /*29a0*/  SHFL.IDX PT, R0, R21, 0x1, 0x181f ;  /* 0x00381f0015007f89 */ /* 0x000ea800000e0000 */
[----:B------:R4:W-:Y:S04]  /*29b0*/  LDGSTS.E.BYPASS.LTC128B.128 [R220+0xa100], [R16.64], !P0 ;  /* 0x0a10000010dc7fae */ /* 0x0009e8000c101d46 */
[----:B------:R5:W3:Y:S02]  /*29c0*/  SHFL.IDX PT, R12, R13, 0x1, 0x181f ;  /* 0x00381f000d0c7f89 */ /* 0x000ae400000e0000 */
[----:B--2--5:R-:W-:-:S02]  /*29d0*/  SEL R13, RZ, 0x10, P0 ;  /* 0x00000010ff0d7807 */ /* 0x024fc40000000000 */
.L_x_1511:
[----:B----4-:R-:W-:Y:S02]  /*29e0*/  IADD3 R2, -R19, 0x10, RZ ;  /* 0x0000001013027810 */ /* 0x010fe40007ffe1ff */
[----:B------:R-:W-:-:S02]  /*29f0*/  IADD3 R3, -R18, 0x10, RZ ;  /* 0x0000001012037810 */ /* 0x000fc40007ffe1ff */
[----:B------:R-:W-:Y:S02]  /*2a00*/  LOP3.LUT R2, R2, 0xf, RZ, 0xc0, !PT ;  /* 0x0000000f02027812 */ /* 0x000fe400078ec0ff */
[----:B------:R-:W-:Y:S02]  /*2a10*/  IADD3 R14, -R13, 0x10, RZ ;  /* 0x000000100d0e7810 */ /* 0x000fe40007ffe1ff */
[----:B------:R-:W-:Y:S02]  /*2a20*/  LOP3.LUT R3, R3, 0xf, RZ, 0xc0, !PT ;  /* 0x0000000f03037812 */ /* 0x000fe400078ec0ff */
[-C--:B------:R-:W-:Y:S02]  /*2a30*/  IADD3 R16, P1, P0, R2, R0.reuse, R25 ;  /* 0x0000000002107210 */ /* 0x080fe4000783e019 */
[----:B------:R-:W-:Y:S02]  /*2a40*/  LOP3.LUT R2, R14, 0xf, RZ, 0xc0, !PT ;  /* 0x0000000f0e027812 */ /* 0x000fe400078ec0ff */
[----:B------:R-:W-:-:S02]  /*2a50*/  IADD3 R14, P6, P5, R3, R0, R26 ;  /* 0x00000000030e7210 */ /* 0x000fc40007dde01a */
[----:B---3--:R-:W-:Y:S02]  /*2a60*/  IADD3.X R17, RZ, R12, R22, P1, P0 ;  /* 0x0000000cff117210 */ /* 0x008fe40000fe0416 */
[----:B------:R-:W-:Y:S02]  /*2a70*/  IADD3 R2, P1, P0, R2, R0, R27 ;  /* 0x0000000002027210 */ /* 0x000fe4000783e01b */
[-C--:B------:R-:W-:Y:S02]  /*2a80*/  IADD3.X R15, RZ, R12.reuse, R23, P6, P5 ;  /* 0x0000000cff0f7210 */ /* 0x080fe400037ea417 */
[----:B------:R-:W-:Y:S02]  /*2a90*/  ISETP.NE.U32.AND P6, PT, R19, RZ, PT ;  /* 0x000000ff1300720c */ /* 0x000fe40003fc5070 */
[----:B------:R-:W-:Y:S02]  /*2aa0*/  ISETP.NE.U32.AND P5, PT, R18, RZ, PT ;  /* 0x000000ff1200720c */ /* 0x000fe40003fa5070 */
[----:B------:R-:W-:-:S02]  /*2ab0*/  IADD3.X R3, RZ, R12, R24, P1, P0 ;  /* 0x0000000cff037210 */ /* 0x000fc40000fe0418 */
[----:B------:R-:W-:-:S07]  /*2ac0*/  ISETP.NE.U32.AND P0, PT, R13, RZ, PT ;  /* 0x000000ff0d00720c */ /* 0x000fce0003f05070 */
[----:B------:R-:W-:Y:S01]  /*2ad0*/  @!PT LDS RZ, [RZ] ;  /* 0x00000000fffff984 */ /* 0x000fe20000000800 */
[----:B------:R-:W-:Y:S01]  /*2ae0*/  @!PT LDS RZ, [RZ] ;  /* 0x00000000fffff984 */ /* 0x000fe20000000800 */
[----:B------:R-:W-:Y:S01]  /*2af0*/  @!PT LDS RZ, [RZ] ;  /* 0x00000000fffff984 */ /* 0x000fe20000000800 */
[----:B------:R2:W-:Y:S04]  /*2b00*/  LDGSTS.E.BYPASS.LTC128B.128.ZFILL [R220+0x7100], [R16.64], P6 ;  /* 0x0710000010dc7fae */ /* 0x0005e8000b141d46 */
[----:B------:R2:W-:Y:S04]  /*2b10*/  LDGSTS.E.BYPASS.LTC128B.128.ZFILL [R220+0x9100], [R14.64], P5 ;  /* 0x091000000edc7fae */ /* 0x0005e8000a941d46 */
[----:B------:R2:W-:Y:S02]  /*2b20*/  LDGSTS.E.BYPASS.LTC128B.128.ZFILL [R220+0xb100], [R2.64], P0 ;  /* 0x0b10000002dc7fae */ /* 0x0005e40008141d46 */
.L_x_1442:
[----:B------:R-:W-:Y:S05]  /*2b30*/  BSYNC B0 ;  /* 0x0000000000007941 */ /* 0x000fea0003800000 */
.L_x_1441:
[----:B--2---:R-:W2:Y:S01]  /*2b40*/  LDL R3, [R1+0x28] ;  /* 0x0000280001037983 */ /* 0x004ea20000100800 */
[----:B------:R-:W-:Y:S01]  /*2b50*/  IMAD.MOV.U32 R0, RZ, RZ, 0x40 ;  /* 0x00000040ff007424 */ /* 0x000fe200078e00ff */
[----:B------:R-:W-:-:S02]  /*2b60*/  LOP3.LUT P0, RZ, R216, 0x4, RZ, 0xc0, !PT ;  /* 0x00000004d8ff7812 */ /* 0x000fc4000780c0ff */
[----:B------:R-:W0:Y:S01]  /*2b70*/  LDGDEPBAR ;  /* 0x00000000000079af */ /* 0x000e220000000000 */
[----:B------:R-:W-:Y:S01]  /*2b80*/  WARPSYNC 0xffffffff ;  /* 0xffffffff00007948 */ /* 0x000fe20003800000 */
[C---:B---34-:R-:W-:Y:S01]  /*2b90*/  HMMA.16816.F32.BF16 R44, R8.reuse, R40, RZ ;  /* 0x00000028082c723c */ /* 0x058fe200000418ff */
[----:B------:R-:W-:Y:S01]  /*2ba0*/  SEL R187, R0, 0xffffffc0, !P0 ;  /* 0xffffffc000bb7807 */ /* 0x000fe20004000000 */
[----:B------:R-:W-:Y:S03]  /*2bb0*/  LDSM.16.M88.4 R16, [R186] ;  /* 0x00000000ba10783b */ /* 0x000fe60000000200 */
[----:B------:R-:W-:Y:S01]  /*2bc0*/  IADD3 R0, R187, R190, R188 ;  /* 0x000000bebb007210 */ /* 0x000fe20007ffe0bc */
[----:B------:R-:W-:Y:S01]  /*2bd0*/  IMAD.IADD R2, R190, 0x1, R187 ;  /* 0x00000001be027824 */ /* 0x000fe200078e02bb */
[----:B------:R-:W-:Y:S01]  /*2be0*/  LDSM.16.M88.4 R88, [R190+0x2000] ;  /* 0x00200000be58783b */ /* 0x000fe20000000200 */
[C---:B------:R-:W-:Y:S03]  /*2bf0*/  HMMA.16816.F32.BF16 R40, R8.reuse, R42, RZ ;  /* 0x0000002a0828723c */ /* 0x040fe600000418ff */
[----:B------:R-:W3:Y:S04]  /*2c00*/  LDSM.16.M88.4 R68, [R2] ;  /* 0x000000000244783b */ /* 0x000ee80000000200 */
[----:B------:R-:W4:Y:S01]  /*2c10*/  LDSM.16.M88.4 R80, [R2+0x1000] ;  /* 0x001000000250783b */ /* 0x000f220000000200 */
[C---:B------:R-:W-:Y:S03]  /*2c20*/  HMMA.16816.F32.BF16 R36, R8.reuse, R32, RZ ;  /* 0x000000200824723c */ /* 0x040fe600000418ff */
[----:B------:R-:W5:Y:S04]  /*2c30*/  LDSM.16.M88.4 R76, [R2+0x800] ;  /* 0x00080000024c783b */ /* 0x000f680000000200 */
[----:B------:R-:W-:Y:S01]  /*2c40*/  LDSM.16.M88.4 R92, [R0+0x800] ;  /* 0x00080000005c783b */ /* 0x000fe20000000200 */
[C---:B------:R-:W-:Y:S03]  /*2c50*/  HMMA.16816.F32.BF16 R32, R8.reuse, R34, RZ ;  /* 0x000000220820723c */ /* 0x040fe600000418ff */
[----:B------:R-:W-:Y:S04]  /*2c60*/  LDSM.16.M88.4 R84, [R190+0x2800] ;  /* 0x00280000be54783b */ /* 0x000fe80000000200 */
[----:B------:R-:W-:Y:S01]  /*2c70*/  LDSM.16.M88.4 R96, [R190+0x3800] ;  /* 0x00380000be60783b */ /* 0x000fe20000000200 */
[C---:B------:R-:W-:Y:S03]  /*2c80*/  HMMA.16816.F32.BF16 R28, R8.reuse, R48, RZ ;  /* 0x00000030081c723c */ /* 0x040fe600000418ff */
[----:B------:R-:W2:Y:S05]  /*2c90*/  LDL R112, [R1+0x24] ;  /* 0x0000240001707983 */ /* 0x000eaa0000100800 */
[C---:B------:R-:W-:Y:S08]  /*2ca0*/  HMMA.16816.F32.BF16 R24, R8.reuse, R50, RZ ;  /* 0x000000320818723c */ /* 0x040ff000000418ff */
[C---:B------:R-:W-:Y:S08]  /*2cb0*/  HMMA.16816.F32.BF16 R12, R8.reuse, R52, RZ ;  /* 0x00000034080c723c */ /* 0x040ff000000418ff */
[----:B------:R-:W-:Y:S08]  /*2cc0*/  HMMA.16816.F32.BF16 R8, R8, R54, RZ ;  /* 0x000000360808723c */ /* 0x000ff000000418ff */
[C---:B-1----:R-:W-:Y:S08]  /*2cd0*/  HMMA.16816.F32.BF16 R52, R4.reuse, R56, R44 ;  /* 0x000000380434723c */ /* 0x042ff0000004182c */
[C---:B------:R-:W-:Y:S08]  /*2ce0*/  HMMA.16816.F32.BF16 R44, R4.reuse, R58, R40 ;  /* 0x0000003a042c723c */ /* 0x040ff00000041828 */
[C---:B------:R-:W-:Y:S08]  /*2cf0*/  HMMA.16816.F32.BF16 R36, R4.reuse, R60, R36 ;  /* 0x0000003c0424723c */ /* 0x040ff00000041824 */
[C---:B------:R-:W-:Y:S08]  /*2d00*/  HMMA.16816.F32.BF16 R40, R4.reuse, R62, R32 ;  /* 0x0000003e0428723c */ /* 0x040ff00000041820 */
[C---:B------:R-:W-:Y:S08]  /*2d10*/  HMMA.16816.F32.BF16 R48, R4.reuse, R64, R28 ;  /* 0x000000400430723c */ /* 0x040ff0000004181c */
[C---:B------:R-:W-:Y:S01]  /*2d20*/  HMMA.16816.F32.BF16 R60, R4.reuse, R66, R24 ;  /* 0x00000042043c723c */ /* 0x040fe20000041818 */
[----:B------:R-:W1:Y:S07]  /*2d30*/  LDSM.16.M88.4 R64, [R2+0x1800] ;  /* 0x001800000240783b */ /* 0x000e6e0000000200 */
[C---:B------:R-:W-:Y:S01]  /*2d40*/  HMMA.16816.F32.BF16 R56, R4.reuse, R72, R12 ;  /* 0x000000480438723c */ /* 0x040fe2000004180c */
[----:B------:R-:W-:Y:S07]  /*2d50*/  LDSM.16.M88.4 R12, [R185] ;  /* 0x00000000b90c783b */ /* 0x000fee0000000200 */
[----:B------:R-:W-:Y:S01]  /*2d60*/  HMMA.16816.F32.BF16 R32, R4, R74, R8 ;  /* 0x0000004a0420723c */ /* 0x000fe20000041808 */
[----:B------:R-:W1:Y:S04]  /*2d70*/  LDSM.16.M88.4 R72, [R0] ;  /* 0x000000000048783b */ /* 0x000e680000000200 */
[----:B------:R-:W-:Y:S03]  /*2d80*/  LDSM.16.M88.4 R8, [R183+0x4000] ;  /* 0x00400000b708783b */ /* 0x000fe60000000200 */
[C---:B---3--:R-:W-:Y:S01]  /*2d90*/  HMMA.16816.F32.BF16 R28, R16.reuse, R68, R52 ;  /* 0x00000044101c723c */ /* 0x048fe20000041834 */
[----:B------:R-:W3:Y:S07]  /*2da0*/  LDSM.16.M88.4 R52, [R0+0x1000] ;  /* 0x001000000034783b */ /* 0x000eee0000000200 */
[C---:B----4-:R-:W-:Y:S08]  /*2db0*/  HMMA.16816.F32.BF16 R48, R16.reuse, R80, R48 ;  /* 0x000000501030723c */ /* 0x050ff00000041830 */
[C---:B------:R-:W-:Y:S01]  /*2dc0*/  HMMA.16816.F32.BF16 R60, R16.reuse, R82, R60 ;  /* 0x00000052103c723c */ /* 0x040fe2000004183c */
[----:B------:R-:W4:Y:S07]  /*2dd0*/  LDSM.16.M88.4 R80, [R0+0x1800] ;  /* 0x001800000050783b */ /* 0x000f2e0000000200 */
[C---:B------:R-:W-:Y:S08]  /*2de0*/  HMMA.16816.F32.BF16 R24, R16.reuse, R70, R44 ;  /* 0x000000461018723c */ /* 0x040ff0000004182c */
[C---:B-----5:R-:W-:Y:S08]  /*2df0*/  HMMA.16816.F32.BF16 R40, R16.reuse, R78, R40 ;  /* 0x0000004e1028723c */ /* 0x060ff00000041828 */
[C---:B------:R-:W-:Y:S01]  /*2e00*/  HMMA.16816.F32.BF16 R4, R16.reuse, R76, R36 ;  /* 0x0000004c1004723c */ /* 0x040fe20000041824 */
[----:B------:R-:W5:Y:S07]  /*2e10*/  LDSM.16.M88.4 R76, [R190+0x3000] ;  /* 0x00300000be4c783b */ /* 0x000f6e0000000200 */
[C---:B-1----:R-:W-:Y:S08]  /*2e20*/  HMMA.16816.F32.BF16 R68, R16.reuse, R64, R56 ;  /* 0x000000401044723c */ /* 0x042ff00000041838 */
[----:B------:R-:W-:Y:S08]  /*2e30*/  HMMA.16816.F32.BF16 R64, R16, R66, R32 ;  /* 0x000000421040723c */ /* 0x000ff00000041820 */
[C---:B------:R-:W-:Y:S08]  /*2e40*/  HMMA.16816.F32.BF16 R44, R12.reuse, R74, R24 ;  /* 0x0000004a0c2c723c */ /* 0x040ff00000041818 */
[C---:B------:R-:W-:Y:S01]  /*2e50*/  HMMA.16816.F32.BF16 R56, R12.reuse, R72, R28 ;  /* 0x000000480c38723c */ /* 0x040fe2000004181c */
[----:B------:R-:W-:Y:S07]  /*2e60*/  LDSM.16.M88.4 R72, [R20+0x3000] ;  /* 0x003000001448783b */ /* 0x000fee0000000200 */
[C---:B------:R-:W-:Y:S08]  /*2e70*/  HMMA.16816.F32.BF16 R32, R12.reuse, R94, R40 ;  /* 0x0000005e0c20723c */ /* 0x040ff00000041828 */
[C---:B------:R-:W-:Y:S01]  /*2e80*/  HMMA.16816.F32.BF16 R36, R12.reuse, R92, R4 ;  /* 0x0000005c0c24723c */ /* 0x040fe20000041804 */
[----:B------:R-:W-:Y:S04]  /*2e90*/  LDSM.16.M88.4 R4, [R184+0x4000] ;  /* 0x00400000b804783b */ /* 0x000fe80000000200 */
[----:B------:R-:W1:Y:S03]  /*2ea0*/  LDSM.16.M88.4 R92, [R20+0x2000] ;  /* 0x00200000145c783b */ /* 0x000e660000000200 */
[C---:B---3--:R-:W-:Y:S08]  /*2eb0*/  HMMA.16816.F32.BF16 R28, R12.reuse, R52, R48 ;  /* 0x000000340c1c723c */ /* 0x048ff00000041830 */
[C---:B------:R-:W-:Y:S01]  /*2ec0*/  HMMA.16816.F32.BF16 R24, R12.reuse, R54, R60 ;  /* 0x000000360c18723c */ /* 0x040fe2000004183c */
[----:B------:R-:W3:Y:S07]  /*2ed0*/  LDSM.16.M88.4 R60, [R20+0x2800] ;  /* 0x00280000143c783b */ /* 0x000eee0000000200 */
[C---:B----4-:R-:W-:Y:S01]  /*2ee0*/  HMMA.16816.F32.BF16 R16, R12.reuse, R80, R68 ;  /* 0x000000500c10723c */ /* 0x050fe20000041844 */
[----:B------:R-:W-:Y:S07]  /*2ef0*/  LDSM.16.M88.4 R68, [R2+0x3000] ;  /* 0x003000000244783b */ /* 0x000fee0000000200 */
[----:B------:R-:W-:Y:S01]  /*2f00*/  HMMA.16816.F32.BF16 R64, R12, R82, R64 ;  /* 0x000000520c40723c */ /* 0x000fe20000041840 */
[----:B------:R-:W-:Y:S07]  /*2f10*/  LDSM.16.M88.4 R80, [R2+0x3800] ;  /* 0x003800000250783b */ /* 0x000fee0000000200 */
[C---:B------:R-:W-:Y:S08]  /*2f20*/  HMMA.16816.F32.BF16 R52, R8.reuse, R90, R44 ;  /* 0x0000005a0834723c */ /* 0x040ff0000004182c */
[C---:B------:R-:W-:Y:S01]  /*2f30*/  HMMA.16816.F32.BF16 R12, R8.reuse, R88, R56 ;  /* 0x00000058080c723c */ /* 0x040fe20000041838 */
[----:B------:R-:W-:Y:S07]  /*2f40*/  LDSM.16.M88.4 R88, [R190+0x5800] ;  /* 0x00580000be58783b */ /* 0x000fee0000000200 */
[C---:B------:R-:W-:Y:S01]  /*2f50*/  HMMA.16816.F32.BF16 R44, R8.reuse, R86, R32 ;  /* 0x00000056082c723c */ /* 0x040fe20000041820 */
[----:B------:R-:W4:Y:S07]  /*2f60*/  LDSM.16.M88.4 R32, [R20+0x3800] ;  /* 0x003800001420783b */ /* 0x000f2e0000000200 */
[C---:B------:R-:W-:Y:S01]  /*2f70*/  HMMA.16816.F32.BF16 R48, R8.reuse, R84, R36 ;  /* 0x000000540830723c */ /* 0x040fe20000041824 */
[----:B------:R-:W-:Y:S07]  /*2f80*/  LDSM.16.M88.4 R84, [R2+0x2800] ;  /* 0x002800000254783b */ /* 0x000fee0000000200 */
[----:B-----5:R-:W-:Y:S01]  /*2f90*/  HMMA.16816.F32.BF16 R40, R8, R76, R28 ;  /* 0x0000004c0828723c */ /* 0x020fe2000004181c */
[----:B--2---:R-:W-:-:S07]  /*2fa0*/  IMAD.IADD R217, R3, 0x1, R252 ;  /* 0x0000000103d97824 */ /* 0x004fce00078e02fc */
[C---:B------:R-:W-:Y:S01]  /*2fb0*/  HMMA.16816.F32.BF16 R36, R8.reuse, R78, R24 ;  /* 0x0000004e0824723c */ /* 0x040fe20000041818 */
[----:B------:R-:W-:Y:S07]  /*2fc0*/  LDSM.16.M88.4 R76, [R2+0x2000] ;  /* 0x00200000024c783b */ /* 0x000fee0000000200 */
[C---:B------:R-:W-:Y:S01]  /*2fd0*/  HMMA.16816.F32.BF16 R28, R8.reuse, R96, R16 ;  /* 0x00000060081c723c */ /* 0x040fe20000041810 */
[----:B------:R-:W2:Y:S07]  /*2fe0*/  LDSM.16.M88.4 R16, [R186+0x4000] ;  /* 0x00400000ba10783b */ /* 0x000eae0000000200 */
[----:B------:R-:W-:Y:S08]  /*2ff0*/  HMMA.16816.F32.BF16 R24, R8, R98, R64 ;  /* 0x000000620818723c */ /* 0x000ff00000041840 */
[C---:B-1----:R-:W-:Y:S08]  /*3000*/  HMMA.16816.F32.BF16 R12, R4.reuse, R92, R12 ;  /* 0x0000005c040c723c */ /* 0x042ff0000004180c */
[C---:B------:R-:W-:Y:S08]  /*3010*/  HMMA.16816.F32.BF16 R8, R4.reuse, R94, R52 ;  /* 0x0000005e0408723c */ /* 0x040ff00000041834 */
[C---:B---3--:R-:W-:Y:S08]  /*3020*/  HMMA.16816.F32.BF16 R56, R4.reuse, R60, R48 ;  /* 0x0000003c0438723c */ /* 0x048ff00000041830 */
[C---:B------:R-:W-:Y:S08]  /*3030*/  HMMA.16816.F32.BF16 R64, R4.reuse, R62, R44 ;  /* 0x0000003e0440723c */ /* 0x040ff0000004182c */
[C---:B------:R-:W-:Y:S08]  /*3040*/  HMMA.16816.F32.BF16 R60, R4.reuse, R72, R40 ;  /* 0x00000048043c723c */ /* 0x040ff00000041828 */
[C---:B------:R-:W-:Y:S01]  /*3050*/  HMMA.16816.F32.BF16 R52, R4.reuse, R74, R36 ;  /* 0x0000004a0434723c */ /* 0x040fe20000041824 */
[----:B------:R-:W-:Y:S07]  /*3060*/  LDSM.16.M88.4 R72, [R0+0x3000] ;  /* 0x003000000048783b */ /* 0x000fee0000000200 */
[C---:B----4-:R-:W-:Y:S01]  /*3070*/  HMMA.16816.F32.BF16 R48, R4.reuse, R32, R28 ;  /* 0x000000200430723c */ /* 0x050fe2000004181c */
[----:B------:R-:W-:Y:S07]  /*3080*/  LDSM.16.M88.4 R28, [R0+0x2000] ;  /* 0x00200000001c783b */ /* 0x000fee0000000200 */
[----:B------:R-:W-:Y:S01]  /*3090*/  HMMA.16816.F32.BF16 R44, R4, R34, R24 ;  /* 0x00000022042c723c */ /* 0x000fe20000041818 */
[----:B------:R-:W1:Y:S04]  /*30a0*/  LDSM.16.M88.4 R4, [R185+0x4000] ;  /* 0x00400000b904783b */ /* 0x000e680000000200 */
[----:B------:R-:W3:Y:S03]  /*30b0*/  LDSM.16.M88.4 R32, [R0+0x2800] ;  /* 0x002800000020783b */ /* 0x000ee60000000200 */
[C---:B--2---:R-:W-:Y:S01]  /*30c0*/  HMMA.16816.F32.BF16 R36, R16.reuse, R76, R12 ;  /* 0x0000004c1024723c */ /* 0x044fe2000004180c */
[----:B------:R-:W-:Y:S07]  /*30d0*/  LDSM.16.M88.4 R12, [R183+0x8000] ;  /* 0x00800000b70c783b */ /* 0x000fee0000000200 */
[C---:B------:R-:W-:Y:S01]  /*30e0*/  HMMA.16816.F32.BF16 R24, R16.reuse, R78, R8 ;  /* 0x0000004e1018723c */ /* 0x040fe20000041808 */
[----:B------:R-:W2:Y:S07]  /*30f0*/  LDSM.16.M88.4 R76, [R0+0x3800] ;  /* 0x00380000004c783b */ /* 0x000eae0000000200 */
[C---:B------:R-:W-:Y:S08]  /*3100*/  HMMA.16816.F32.BF16 R8, R16.reuse, R84, R56 ;  /* 0x000000541008723c */ /* 0x040ff00000041838 */
[C---:B------:R-:W-:Y:S01]  /*3110*/  HMMA.16816.F32.BF16 R40, R16.reuse, R86, R64 ;  /* 0x000000561028723c */ /* 0x040fe20000041840 */
[----:B------:R-:W4:Y:S04]  /*3120*/  LDSM.16.M88.4 R64, [R190+0x4000] ;  /* 0x00400000be40783b */ /* 0x000f280000000200 */
[----:B------:R-:W5:Y:S03]  /*3130*/  LDSM.16.M88.4 R84, [R190+0x4800] ;  /* 0x00480000be54783b */ /* 0x000f660000000200 */
[C---:B------:R-:W-:Y:S08]  /*3140*/  HMMA.16816.F32.BF16 R60, R16.reuse, R68, R60 ;  /* 0x00000044103c723c */ /* 0x040ff0000004183c */
[C---:B------:R-:W-:Y:S01]  /*3150*/  HMMA.16816.F32.BF16 R56, R16.reuse, R70, R52 ;  /* 0x000000461038723c */ /* 0x040fe20000041834 */
[----:B------:R-:W-:Y:S07]  /*3160*/  LDSM.16.M88.4 R68, [R20+0x4800] ;  /* 0x004800001444783b */ /* 0x000fee0000000200 */
[C---:B------:R-:W-:Y:S08]  /*3170*/  HMMA.16816.F32.BF16 R52, R16.reuse, R80, R48 ;  /* 0x000000501034723c */ /* 0x040ff00000041830 */
[----:B------:R-:W-:Y:S01]  /*3180*/  HMMA.16816.F32.BF16 R48, R16, R82, R44 ;  /* 0x000000521030723c */ /* 0x000fe2000004182c */
[----:B------:R-:W2:Y:S07]  /*3190*/  LDSM.16.M88.4 R80, [R190+0x5000] ;  /* 0x00500000be50783b */ /* 0x000eae0000000200 */
[C---:B-1----:R-:W-:Y:S08]  /*31a0*/  HMMA.16816.F32.BF16 R44, R4.reuse, R28, R36 ;  /* 0x0000001c042c723c */ /* 0x042ff00000041824 */
[C---:B------:R-:W-:Y:S08]  /*31b0*/  HMMA.16816.F32.BF16 R36, R4.reuse, R30, R24 ;  /* 0x0000001e0424723c */ /* 0x040ff00000041818 */
[C---:B---3--:R-:W-:Y:S01]  /*31c0*/  HMMA.16816.F32.BF16 R28, R4.reuse, R32, R8 ;  /* 0x00000020041c723c */ /* 0x048fe20000041808 */
[----:B------:R-:W-:Y:S07]  /*31d0*/  LDSM.16.M88.4 R8, [R184+0x8000] ;  /* 0x00800000b808783b */ /* 0x000fee0000000200 */
[C---:B------:R-:W-:Y:S08]  /*31e0*/  HMMA.16816.F32.BF16 R24, R4.reuse, R34, R40 ;  /* 0x000000220418723c */ /* 0x040ff00000041828 */
[C---:B------:R-:W-:Y:S01]  /*31f0*/  HMMA.16816.F32.BF16 R16, R4.reuse, R72, R60 ;  /* 0x000000480410723c */ /* 0x040fe2000004183c */
[----:B------:R-:W1:Y:S07]  /*3200*/  LDSM.16.M88.4 R60, [R20+0x4000] ;  /* 0x00400000143c783b */ /* 0x000e6e0000000200 */
[C---:B------:R-:W-:Y:S01]  /*3210*/  HMMA.16816.F32.BF16 R32, R4.reuse, R74, R56 ;  /* 0x0000004a0420723c */ /* 0x040fe20000041838 */
[----:B------:R-:W3:Y:S07]  /*3220*/  LDSM.16.M88.4 R72, [R20+0x5000] ;  /* 0x005000001448783b */ /* 0x000eee0000000200 */
[C---:B--2---:R-:W-:Y:S08]  /*3230*/  HMMA.16816.F32.BF16 R52, R4.reuse, R76, R52 ;  /* 0x0000004c0434723c */ /* 0x044ff00000041834 */
[----:B------:R-:W-:Y:S01]  /*3240*/  HMMA.16816.F32.BF16 R48, R4, R78, R48 ;  /* 0x0000004e0430723c */ /* 0x000fe20000041830 */
[----:B------:R2:W1:Y:S04]  /*3250*/  LDSM.16.M88.4 R76, [R20+0x5800] ;  /* 0x00580000144c783b */ /* 0x0004680000000200 */
[----:B------:R-:W-:Y:S03]  /*3260*/  LDSM.16.M88.4 R4, [R186+0x8000] ;  /* 0x00800000ba04783b */ /* 0x000fe60000000200 */
[C---:B----4-:R-:W-:Y:S08]  /*3270*/  HMMA.16816.F32.BF16 R40, R12.reuse, R66, R36 ;  /* 0x000000420c28723c */ /* 0x050ff00000041824 */
[C---:B-----5:R-:W-:Y:S08]  /*3280*/  HMMA.16816.F32.BF16 R36, R12.reuse, R84, R28 ;  /* 0x000000540c24723c */ /* 0x060ff0000004181c */
[C---:B------:R-:W-:Y:S08]  /*3290*/  HMMA.16816.F32.BF16 R28, R12.reuse, R86, R24 ;  /* 0x000000560c1c723c */ /* 0x040ff00000041818 */
[C---:B------:R-:W-:Y:S01]  /*32a0*/  HMMA.16816.F32.BF16 R44, R12.reuse, R64, R44 ;  /* 0x000000400c2c723c */ /* 0x040fe2000004182c */
[----:B------:R-:W-:Y:S07]  /*32b0*/  LDSM.16.M88.4 R64, [R2+0x4800] ;  /* 0x004800000240783b */ /* 0x000fee0000000200 */
[C---:B------:R-:W-:Y:S08]  /*32c0*/  HMMA.16816.F32.BF16 R24, R12.reuse, R80, R16 ;  /* 0x000000500c18723c */ /* 0x040ff00000041810 */
[C---:B--2---:R-:W-:Y:S01]  /*32d0*/  HMMA.16816.F32.BF16 R20, R12.reuse, R82, R32 ;  /* 0x000000520c14723c */ /* 0x044fe20000041820 */
[----:B------:R-:W2:Y:S04]  /*32e0*/  LDSM.16.M88.4 R80, [R2+0x4000] ;  /* 0x004000000250783b */ /* 0x000ea80000000200 */
[----:B------:R-:W4:Y:S03]  /*32f0*/  LDSM.16.M88.4 R32, [R2+0x5000] ;  /* 0x005000000220783b */ /* 0x000f260000000200 */
[C---:B------:R-:W-:Y:S08]  /*3300*/  HMMA.16816.F32.BF16 R16, R12.reuse, R88, R52 ;  /* 0x000000580c10723c */ /* 0x040ff00000041834 */
[----:B------:R-:W-:Y:S08]  /*3310*/  HMMA.16816.F32.BF16 R12, R12, R90, R48 ;  /* 0x0000005a0c0c723c */ /* 0x000ff00000041830 */
[C---:B-1----:R-:W-:Y:S08]  /*3320*/  HMMA.16816.F32.BF16 R52, R8.reuse, R62, R40 ;  /* 0x0000003e0834723c */ /* 0x042ff00000041828 */
[C---:B------:R-:W-:Y:S01]  /*3330*/  HMMA.16816.F32.BF16 R56, R8.reuse, R60, R44 ;  /* 0x0000003c0838723c */ /* 0x040fe2000004182c */
[----:B------:R-:W-:Y:S07]  /*3340*/  LDSM.16.M88.4 R60, [R0+0x4000] ;  /* 0x00400000003c783b */ /* 0x000fee0000000200 */
[C---:B------:R-:W-:Y:S08]  /*3350*/  HMMA.16816.F32.BF16 R48, R8.reuse, R68, R36 ;  /* 0x000000440830723c */ /* 0x040ff00000041824 */
[C---:B------:R-:W-:Y:S01]  /*3360*/  HMMA.16816.F32.BF16 R44, R8.reuse, R70, R28 ;  /* 0x00000046082c723c */ /* 0x040fe2000004181c */
[----:B------:R-:W-:Y:S07]  /*3370*/  LDSM.16.M88.4 R68, [R0+0x5000] ;  /* 0x005000000044783b */ /* 0x000fee0000000200 */
[C---:B---3--:R-:W-:Y:S08]  /*3380*/  HMMA.16816.F32.BF16 R40, R8.reuse, R72, R24 ;  /* 0x000000480828723c */ /* 0x048ff00000041818 */
[C---:B------:R-:W-:Y:S01]  /*3390*/  HMMA.16816.F32.BF16 R36, R8.reuse, R74, R20 ;  /* 0x0000004a0824723c */ /* 0x040fe20000041814 */
[----:B------:R1:W3:Y:S07]  /*33a0*/  LDSM.16.M88.4 R20, [R2+0x5800] ;  /* 0x005800000214783b */ /* 0x0002ee0000000200 */
[C---:B------:R-:W-:Y:S08]  /*33b0*/  HMMA.16816.F32.BF16 R28, R8.reuse, R76, R16 ;  /* 0x0000004c081c723c */ /* 0x040ff00000041810 */
[----:B------:R-:W-:Y:S01]  /*33c0*/  HMMA.16816.F32.BF16 R24, R8, R78, R12 ;  /* 0x0000004e0818723c */ /* 0x000fe2000004180c */
[----:B------:R-:W5:Y:S07]  /*33d0*/  LDSM.16.M88.4 R8, [R185+0x8000] ;  /* 0x00800000b908783b */ /* 0x000f6e0000000200 */
[----:B--2---:R-:W-:Y:S01]  /*33e0*/  HMMA.16816.F32.BF16 R12, R4, R82, R52 ;  /* 0x00000052040c723c */ /* 0x004fe20000041834 */
[----:B-1----:R-:W-:-:S07]  /*33f0*/  @P4 IMAD.HI.U32 R2, R217, c[0x0][0x2c8], RZ ;  /* 0x0000b200d9024a27 */ /* 0x002fce00078e00ff */
[C---:B------:R-:W-:Y:S01]  /*3400*/  HMMA.16816.F32.BF16 R16, R4.reuse, R80, R56 ;  /* 0x000000500410723c */ /* 0x040fe20000041838 */
[----:B------:R-:W1:Y:S07]  /*3410*/  LDSM.16.M88.4 R56, [R0+0x4800] ;  /* 0x004800000038783b */ /* 0x000e6e0000000200 */
[C---:B------:R-:W-:Y:S08]  /*3420*/  HMMA.16816.F32.BF16 R52, R4.reuse, R66, R44 ;  /* 0x000000420434723c */ /* 0x040ff0000004182c */
[C---:B----4-:R-:W-:Y:S08]  /*3430*/  HMMA.16816.F32.BF16 R44, R4.reuse, R32, R40 ;  /* 0x00000020042c723c */ /* 0x050ff00000041828 */
[C---:B------:R-:W-:Y:S08]  /*3440*/  HMMA.16816.F32.BF16 R40, R4.reuse, R34, R36 ;  /* 0x000000220428723c */ /* 0x040ff00000041824 */
[C---:B---3--:R-:W-:Y:S08]  /*3450*/  HMMA.16816.F32.BF16 R36, R4.reuse, R20, R28 ;  /* 0x000000140424723c */ /* 0x048ff0000004181c */
[----:B------:R-:W-:Y:S08]  /*3460*/  HMMA.16816.F32.BF16 R32, R4, R22, R24 ;  /* 0x000000160420723c */ /* 0x000ff00000041818 */
[----:B-----5:R-:W-:Y:S01]  /*3470*/  HMMA.16816.F32.BF16 R20, R8, R62, R12 ;  /* 0x0000003e0814723c */ /* 0x020fe2000004180c */
[----:B------:R2:W-:Y:S01]  /*3480*/  LDSM.16.M88.4 R12, [R0+0x5800] ;  /* 0x00580000000c783b */ /* 0x0005e20000000200 */
[----:B------:R-:W-:Y:S01]  /*3490*/  IMAD.MOV.U32 R3, RZ, RZ, c[0x0][0x2ac] ;  /* 0x0000ab00ff037624 */ /* 0x000fe200078e00ff */
[----:B------:R-:W-:-:S05]  /*34a0*/  DEPBAR.LE SB0, 0x2 ;  /* 0x000080800000791a */ /* 0x000fca0000000000 */
[----:B------:R-:W-:Y:S08]  /*34b0*/  HMMA.16816.F32.BF16 R48, R4, R64, R48 ;  /* 0x000000400430723c */ /* 0x000ff00000041830 */
[----:B------:R-:W-:Y:S01]  /*34c0*/  HMMA.16816.F32.BF16 R24, R8, R60, R16 ;  /* 0x0000003c0818723c */ /* 0x000fe20000041810 */
[----:B--2---:R-:W-:Y:S01]  /*34d0*/  IMAD.MOV.U32 R0, RZ, RZ, R217 ;  /* 0x000000ffff007224 */ /* 0x004fe200078e00d9 */
[----:B------:R-:W-:-:S05]  /*34e0*/  @P4 SHF.R.U32.HI R0, RZ, c[0x0][0x2cc], R2 ;  /* 0x0000b300ff004a19 */ /* 0x000fca0000011602 */
[----:B------:R-:W2:Y:S04]  /*34f0*/  SHFL.IDX PT, R4, R0, RZ, 0x1c1f ;  /* 0x001c1fff00047589 */ /* 0x000ea800000e0000 */
[----:B------:R3:W4:Y:S05]  /*3500*/  SHFL.IDX PT, R2, R0, 0x1, 0x1c1f ;  /* 0x003c1f0000027f89 */ /* 0x00072a00000e0000 */
[----:B-1----:R-:W-:Y:S01]  /*3510*/  HMMA.16816.F32.BF16 R16, R8, R56, R48 ;  /* 0x000000380810723c */ /* 0x002fe20000041830 */
[----:B---3--:R-:W-:-:S04]  /*3520*/  IMAD.MOV.U32 R0, RZ, RZ, -0x40 ;  /* 0xffffffc0ff007424 */ /* 0x008fc800078e00ff */
[----:B------:R-:W-:-:S04]  /*3530*/  IMAD R0, R206, R0, 0x41 ;  /* 0x00000041ce007424 */ /* 0x000fc800078e0200 */
[----:B------:R-:W-:-:S05]  /*3540*/  IMAD R0, R3, c[0x0][0x1d0], R0 ;  /* 0x0000740003007a24 */ /* 0x000fca00078e0200 */
[--C-:B------:R-:W-:Y:S01]  /*3550*/  IADD3 R0, R0, -c[0x0][0x168], -R251.reuse ;  /* 0x80005a0000007a10 */ /* 0x100fe20007ffe8fb */
[----:B------:R-:W-:-:S04]  /*3560*/  IMAD.IADD R3, R100, 0x1, -R251 ;  /* 0x0000000164037824 */ /* 0x000fc800078e0afb */
[C---:B--2---:R-:W-:Y:S02]  /*3570*/  IMAD.IADD R4, R0.reuse, 0x1, R4 ;  /* 0x0000000100047824 */ /* 0x044fe400078e0204 */
[----:B----4-:R-:W-:-:S03]  /*3580*/  IMAD.IADD R0, R0, 0x1, R2 ;  /* 0x0000000100007824 */ /* 0x010fc600078e0202 */
[C---:B------:R-:W-:Y:S02]  /*3590*/  IMNMX R2, R3.reuse, R4, PT ;  /* 0x0000000403027217 */ /* 0x040fe40003800200 */
[----:B------:R-:W-:Y:S01]  /*35a0*/  IMNMX R0, R3, R0, PT ;  /* 0x0000000003007217 */ /* 0x000fe20003800200 */
[C---:B------:R-:W-:Y:S01]  /*35b0*/  HMMA.16816.F32.BF16 R28, R8.reuse, R58, R52 ;  /* 0x0000003a081c723c */ /* 0x040fe20000041834 */
[C---:B------:R-:W-:Y:S02]  /*35c0*/  ISETP.GT.AND P5, PT, R2.reuse, RZ, PT ;  /* 0x000000ff0200720c */ /* 0x040fe40003fa4270 */
[----:B------:R-:W-:Y:S02]  /*35d0*/  ISETP.GT.AND P6, PT, R2, 0x1, PT ;  /* 0x000000010200780c */ /* 0x000fe40003fc4270 */
[----:B------:R-:W-:Y:S02]  /*35e0*/  ISETP.GT.AND P0, PT, R0, 0x1, PT ;  /* 0x000000010000780c */ /* 0x000fe40003f04270 */
[----:B------:R-:W-:Y:S01]  /*35f0*/  FSEL R5, R24, -INF , P5 ;  /* 0xff80000018057808 */ /* 0x000fe20002800000 */
[----:B------:R-:W-:Y:S01]  /*3600*/  HMMA.16816.F32.BF16 R44, R8, R68, R44 ;  /* 0x00000044082c723c */ /* 0x000fe2000004182c */
[----:B------:R-:W-:-:S02]  /*3610*/  ISETP.GT.AND P5, PT, R2, 0x8, PT ;  /* 0x000000080200780c */ /* 0x000fc40003fa4270 */
[----:B------:R-:W-:-:S05]  /*3620*/  FSEL R6, R25, -INF , P6 ;  /* 0xff80000019067808 */ /* 0x000fca0003000000 */
[----:B------:R-:W-:Y:S01]  /*3630*/  HMMA.16816.F32.BF16 R48, R8, R70, R40 ;  /* 0x000000460830723c */ /* 0x000fe20000041828 */
[----:B------:R-:W-:Y:S02]  /*3640*/  ISETP.GT.AND P1, PT, R0, RZ, PT ;  /* 0x000000ff0000720c */ /* 0x000fe40003f24270 */
[----:B------:R-:W-:-:S05]  /*3650*/  FSEL R7, R20, -INF , P5 ;  /* 0xff80000014077808 */ /* 0x000fca0002800000 */
[----:B------:R-:W-:Y:S01]  /*3660*/  HMMA.16816.F32.BF16 R36, R8, R12, R36 ;  /* 0x0000000c0824723c */ /* 0x000fe20000041824 */
[----:B------:R-:W-:-:S07]  /*3670*/  FMNMX.FTZ R3, R5, R6, !PT ;  /* 0x0000000605037209 */ /* 0x000fce0007810000 */
[----:B------:R-:W-:Y:S07]  /*3680*/  HMMA.16816.F32.BF16 R32, R8, R14, R32 ;  /* 0x0000000e0820723c */ /* 0x000fee0000041820 */
[----:B------:R-:W-:Y:S02]  /*3690*/  FSEL R9, R27, -INF , P0 ;  /* 0xff8000001b097808 */ /* 0x000fe40000000000 */
[----:B------:R-:W-:Y:S02]  /*36a0*/  ISETP.GT.AND P0, PT, R2, 0x9, PT ;  /* 0x000000090200780c */ /* 0x000fe40003f04270 */
[----:B------:R-:W-:Y:S01]  /*36b0*/  FSEL R10, R26, -INF , P1 ;  /* 0xff8000001a0a7808 */ /* 0x000fe20000800000 */
[----:B------:R-:W-:Y:S01]  /*36c0*/  BAR.SYNC.DEFER_BLOCKING 0x0 ;  /* 0x0000000000007b1d */ /* 0x000fe20000010000 */
[----:B------:R-:W-:-:S02]  /*36d0*/  FSEL R8, R21, -INF , P0 ;  /* 0xff80000015087808 */ /* 0x000fc40000000000 */
[----:B------:R-:W-:Y:S02]  /*36e0*/  ISETP.GT.AND P0, PT, R0, 0x8, PT ;  /* 0x000000080000780c */ /* 0x000fe40003f04270 */
[----:B------:R-:W-:Y:S02]  /*36f0*/  ISETP.GT.AND P1, PT, R2, 0x10, PT ;  /* 0x000000100200780c */ /* 0x000fe40003f24270 */
[----:B------:R-:W-:Y:S02]  /*3700*/  FMNMX.FTZ R3, R7, R3, !PT ;  /* 0x0000000307037209 */ /* 0x000fe40007810000 */
[----:B------:R-:W-:Y:S02]  /*3710*/  FSEL R11, R22, -INF , P0 ;  /* 0xff800000160b7808 */ /* 0x000fe40000000000 */
[----:B------:R-:W-:Y:S02]  /*3720*/  ISETP.GT.AND P0, PT, R0, 0x11, PT ;  /* 0x000000110000780c */ /* 0x000fe40003f04270 */
[----:B------:R-:W-:-:S02]  /*3730*/  ISETP.GT.AND P6, PT, R2, 0x11, PT ;  /* 0x000000110200780c */ /* 0x000fc40003fc4270 */
[----:B------:R-:W-:Y:S02]  /*3740*/  FSEL R41, R16, -INF , P1 ;  /* 0xff80000010297808 */ /* 0x000fe40000800000 */
[----:B------:R-:W-:Y:S02]  /*3750*/  FMNMX.FTZ R3, R8, R3, !PT ;  /* 0x0000000308037209 */ /* 0x000fe40007810000 */
[C---:B------:R-:W-:Y:S02]  /*3760*/  ISETP.GT.AND P1, PT, R0.reuse, 0x10, PT ;  /* 0x000000100000780c */ /* 0x040fe40003f24270 */
[----:B------:R-:W-:Y:S02]  /*3770*/  ISETP.GT.AND P5, PT, R0, 0x9, PT ;  /* 0x000000090000780c */ /* 0x000fe40003fa4270 */
[----:B------:R-:W-:Y:S01]  /*3780*/  FSEL R56, R19, -INF , P0 ;  /* 0xff80000013387808 */ /* 0x000fe20000000000 */
[----:B------:R-:W-:Y:S01]  /*3790*/  IMAD.IADD R176, R189, 0x1, R191 ;  /* 0x00000001bdb07824 */ /* 0x000fe200078e02bf */
[----:B------:R-:W-:Y:S01]  /*37a0*/  FSEL R40, R17, -INF , P6 ;  /* 0xff80000011287808 */ /* 0x000fe20003000000 */
[----:B------:R-:W-:Y:S01]  /*37b0*/  IMAD.IADD R148, R189, 0x1, R192 ;  /* 0x00000001bd947824 */ /* 0x000fe200078e02c0 */
[----:B------:R-:W-:Y:S01]  /*37c0*/  ISETP.GT.AND P0, PT, R2, 0x18, PT ;  /* 0x000000180200780c */ /* 0x000fe20003f04270 */
[----:B------:R-:W-:Y:S01]  /*37d0*/  LDSM.16.MT88.4 R24, [R192+0x2000] ;  /* 0x00200000c018783b */ /* 0x000fe20000004200 */
[----:B------:R-:W-:-:S02]  /*37e0*/  FMNMX.FTZ R3, R41, R3, !PT ;  /* 0x0000000329037209 */ /* 0x000fc40007810000 */
[----:B------:R-:W-:Y:S02]  /*37f0*/  FSEL R57, R18, -INF , P1 ;  /* 0xff80000012397808 */ /* 0x000fe40000800000 */
[----:B------:R-:W-:Y:S01]  /*3800*/  FSEL R12, R23, -INF , P5 ;  /* 0xff800000170c7808 */ /* 0x000fe20002800000 */
[----:B------:R-:W-:Y:S01]  /*3810*/  LDSM.16.MT88.4 R16, [R112] ;  /* 0x000000007010783b */ /* 0x000fe20000004200 */
[----:B------:R-:W-:Y:S02]  /*3820*/  ISETP.GT.AND P1, PT, R0, 0x18, PT ;  /* 0x000000180000780c */ /* 0x000fe40003f24270 */
[----:B------:R-:W-:Y:S01]  /*3830*/  ISETP.GT.AND P5, PT, R2, 0x19, PT ;  /* 0x000000190200780c */ /* 0x000fe20003fa4270 */
[----:B------:R-:W-:Y:S01]  /*3840*/  LDSM.16.MT88.4 R20, [R192] ;  /* 0x00000000c014783b */ /* 0x000fe20000004200 */
[----:B------:R-:W-:Y:S02]  /*3850*/  FSEL R42, R28, -INF , P0 ;  /* 0xff8000001c2a7808 */ /* 0x000fe40000000000 */
[----:B------:R-:W-:-:S02]  /*3860*/  FMNMX.FTZ R3, R40, R3, !PT ;  /* 0x0000000328037209 */ /* 0x000fc40007810000 */
[----:B------:R-:W-:Y:S02]  /*3870*/  FMNMX.FTZ R4, R10, R9, !PT ;  /* 0x000000090a047209 */ /* 0x000fe40007810000 */
[----:B------:R-:W-:Y:S02]  /*3880*/  ISETP.GT.AND P0, PT, R0, 0x19, PT ;  /* 0x000000190000780c */ /* 0x000fe40003f04270 */
[----:B------:R-:W-:Y:S02]  /*3890*/  FSEL R58, R30, -INF , P1 ;  /* 0xff8000001e3a7808 */ /* 0x000fe40000800000 */
[----:B------:R-:W-:Y:S02]  /*38a0*/  FSEL R43, R29, -INF , P5 ;  /* 0xff8000001d2b7808 */ /* 0x000fe40002800000 */
[----:B------:R-:W-:Y:S02]  /*38b0*/  ISETP.GT.AND P1, PT, R2, 0x20, PT ;  /* 0x000000200200780c */ /* 0x000fe40003f24270 */
[----:B------:R-:W-:-:S02]  /*38c0*/  FMNMX.FTZ R3, R42, R3, !PT ;  /* 0x000000032a037209 */ /* 0x000fc40007810000 */
[----:B------:R-:W-:Y:S02]  /*38d0*/  FMNMX.FTZ R4, R11, R4, !PT ;  /* 0x000000040b047209 */ /* 0x000fe40007810000 */
[----:B------:R-:W-:Y:S02]  /*38e0*/  FSEL R59, R31, -INF , P0 ;  /* 0xff8000001f3b7808 */ /* 0x000fe40000000000 */
[----:B------:R-:W-:Y:S01]  /*38f0*/  ISETP.GT.AND P0, PT, R2, 0x21, PT ;  /* 0x000000210200780c */ /* 0x000fe20003f04270 */
[----:B------:R-:W-:Y:S01]  /*3900*/  LDSM.16.MT88.4 R28, [R176] ;  /* 0x00000000b01c783b */ /* 0x000fe20000004200 */
[----:B------:R-:W-:Y:S02]  /*3910*/  FSEL R117, R44, -INF , P1 ;  /* 0xff8000002c757808 */ /* 0x000fe40000800000 */
[----:B------:R-:W-:Y:S02]  /*3920*/  FMNMX.FTZ R3, R43, R3, !PT ;  /* 0x000000032b037209 */ /* 0x000fe40007810000 */
[----:B------:R-:W-:-:S02]  /*3930*/  FMNMX.FTZ R4, R12, R4, !PT ;  /* 0x000000040c047209 */ /* 0x000fc40007810000 */
[C---:B------:R-:W-:Y:S02]  /*3940*/  ISETP.GT.AND P5, PT, R2.reuse, 0x28, PT ;  /* 0x000000280200780c */ /* 0x040fe40003fa4270 */
[----:B------:R-:W-:Y:S02]  /*3950*/  FSEL R116, R45, -INF , P0 ;  /* 0xff8000002d747808 */ /* 0x000fe40000000000 */
[----:B------:R-:W-:Y:S02]  /*3960*/  FMNMX.FTZ R3, R117, R3, !PT ;  /* 0x0000000375037209 */ /* 0x000fe40007810000 */
[----:B------:R-:W-:Y:S02]  /*3970*/  ISETP.GT.AND P1, PT, R2, 0x29, PT ;  /* 0x000000290200780c */ /* 0x000fe40003f24270 */
[----:B------:R-:W-:Y:S02]  /*3980*/  FMNMX.FTZ R4, R57, R4, !PT ;  /* 0x0000000439047209 */ /* 0x000fe40007810000 */
[----:B------:R-:W-:-:S02]  /*3990*/  FSEL R118, R48, -INF , P5 ;  /* 0xff80000030767808 */ /* 0x000fc40002800000 */
[----:B------:R-:W-:Y:S02]  /*39a0*/  FMNMX.FTZ R3, R116, R3, !PT ;  /* 0x0000000374037209 */ /* 0x000fe40007810000 */
[----:B------:R-:W-:Y:S02]  /*39b0*/  FSEL R132, R49, -INF , P1 ;  /* 0xff80000031847808 */ /* 0x000fe40000800000 */
[----:B------:R-:W-:Y:S02]  /*39c0*/  FMNMX.FTZ R4, R56, R4, !PT ;  /* 0x0000000438047209 */ /* 0x000fe40007810000 */
[----:B------:R-:W-:Y:S02]  /*39d0*/  ISETP.GT.AND P1, PT, R0, 0x20, PT ;  /* 0x000000200000780c */ /* 0x000fe40003f24270 */
[----:B------:R-:W-:Y:S02]  /*39e0*/  ISETP.GT.AND P0, PT, R2, 0x30, PT ;  /* 0x000000300200780c */ /* 0x000fe40003f04270 */
[----:B------:R-:W-:-:S02]  /*39f0*/  FMNMX.FTZ R3, R118, R3, !PT ;  /* 0x0000000376037209 */ /* 0x000fc40007810000 */
[----:B------:R-:W-:Y:S02]  /*3a00*/  FMNMX.FTZ R4, R58, R4, !PT ;  /* 0x000000043a047209 */ /* 0x000fe40007810000 */
[----:B------:R-:W-:Y:S02]  /*3a10*/  FSEL R119, R46, -INF , P1 ;  /* 0xff8000002e777808 */ /* 0x000fe40000800000 */
[C---:B------:R-:W-:Y:S02]  /*3a20*/  ISETP.GT.AND P6, PT, R2.reuse, 0x31, PT ;  /* 0x000000310200780c */ /* 0x040fe40003fc4270 */
[----:B------:R-:W-:Y:S02]  /*3a30*/  ISETP.GT.AND P5, PT, R2, 0x38, PT ;  /* 0x000000380200780c */ /* 0x000fe40003fa4270 */
[----:B------:R-:W-:Y:S02]  /*3a40*/  FSEL R135, R36, -INF , P0 ;  /* 0xff80000024877808 */ /* 0x000fe40000000000 */
[----:B------:R-:W-:-:S02]  /*3a50*/  ISETP.GT.AND P1, PT, R2, 0x39, PT ;  /* 0x000000390200780c */ /* 0x000fc40003f24270 */
        /* <DEDUP_REMOVED lines=8> */
[----:B------:R-:W-:Y:S02]  /*3ae0*/  FSEL R207, R32, -INF , P5 ;  /* 0xff80000020cf7808 */ /* 0x000fe40002800000 */
[----:B------:R-:W-:Y:S02]  /*3af0*/  FMNMX.FTZ R125, R134, R2, !PT ;  /* 0x00000002867d7209 */ /* 0x000fe40007810000 */
[----:B------:R-:W-:Y:S02]  /*3b00*/  ISETP.GT.AND P5, PT, R0, 0x29, PT ;  /* 0x000000290000780c */ /* 0x000fe40003fa4270 */
[----:B------:R-:W-:-:S02]  /*3b10*/  FSEL R126, R50, -INF , P0 ;  /* 0xff800000327e7808 */ /* 0x000fc40000000000 */
[----:B------:R-:W-:Y:S02]  /*3b20*/  FMNMX.FTZ R2, R127, R3, !PT ;  /* 0x000000037f027209 */ /* 0x000fe40007810000 */
[----:B------:R-:W-:Y:S02]  /*3b30*/  FSEL R209, R33, -INF , P1 ;  /* 0xff80000021d17808 */ /* 0x000fe40000800000 */
        /* <DEDUP_REMOVED lines=10> */
[----:B------:R-:W-:Y:S01]  /*3be0*/  FMNMX.FTZ R2, R208, R2, !PT ;  /* 0x00000002d0027209 */ /* 0x000fe20007810000 */
[----:B------:R-:W1:Y:S01]  /*3bf0*/  SHFL.BFLY PT, R3, R125, 0x2, 0x1f ;  /* 0x0c401f007d037f89 */ /* 0x000e6200000e0000 */
[----:B------:R-:W-:Y:S02]  /*3c00*/  ISETP.GT.AND P0, PT, R0, 0x39, PT ;  /* 0x000000390000780c */ /* 0x000fe40003f04270 */
[----:B------:R-:W-:Y:S01]  /*3c10*/  FSEL R210, R34, -INF , P1 ;  /* 0xff80000022d27808 */ /* 0x000fe20000800000 */
[----:B------:R-:W-:Y:S01]  /*3c20*/  LDSM.16.MT88.4 R36, [R148+0x2000] ;  /* 0x002000009424783b */ /* 0x000fe20000004200 */
[----:B------:R-:W-:Y:S02]  /*3c30*/  FMNMX.FTZ R0, R211, R2, !PT ;  /* 0x00000002d3007209 */ /* 0x000fe40007810000 */
[----:B------:R-:W-:Y:S02]  /*3c40*/  FSEL R215, R35, -INF , P0 ;  /* 0xff80000023d77808 */ /* 0x000fe40000000000 */
[----:B------:R-:W-:Y:S01]  /*3c50*/  FMNMX.FTZ R0, R210, R0, !PT ;  /* 0x00000000d2007209 */ /* 0x000fe20007810000 */
[----:B------:R-:W-:Y:S03]  /*3c60*/  LDSM.16.MT88.4 R32, [R191] ;  /* 0x00000000bf20783b */ /* 0x000fe60000004200 */
[----:B------:R-:W-:-:S05]  /*3c70*/  FMNMX.FTZ R0, R215, R0, !PT ;  /* 0x00000000d7007209 */ /* 0x000fca0007810000 */
[----:B------:R-:W2:Y:S01]  /*3c80*/  SHFL.BFLY PT, R2, R0, 0x2, 0x1f ;  /* 0x0c401f0000027f89 */ /* 0x000ea200000e0000 */
[----:B-1----:R-:W-:-:S05]  /*3c90*/  FMNMX.FTZ R125, R125, R3, !PT ;  /* 0x000000037d7d7209 */ /* 0x002fca0007810000 */
        /* <DEDUP_REMOVED lines=9> */
[----:B------:R-:W-:Y:S02]  /*3d30*/  FFMA.FTZ R0, R6, c[0x0][0x2d0], -R2 ;  /* 0x0000b40006007a23 */ /* 0x000fe40000010802 */
[----:B------:R1:W-:Y:S01]  /*3d40*/  MUFU.EX2 R247, R3 ;  /* 0x0000000300f77308 */ /* 0x0003e20000000800 */
[----:B------:R-:W-:-:S07]  /*3d50*/  FSETP.NEU.FTZ.AND P0, PT, R124, -INF , PT ;  /* 0xff8000007c00780b */ /* 0x000fce0003f1d000 */
[----:B------:R2:W3:Y:S01]  /*3d60*/  MUFU.EX2 R245, R0 ;  /* 0x0000000000f57308 */ /* 0x0004e20000000800 */
[----:B-1----:R-:W-:-:S07]  /*3d70*/  FFMA.FTZ R3, R7, c[0x0][0x2d0], -R2 ;  /* 0x0000b40007037a23 */ /* 0x002fce0000010802 */
[----:B------:R1:W-:Y:S01]  /*3d80*/  MUFU.EX2 R244, R3 ;  /* 0x0000000300f47308 */ /* 0x0003e20000000800 */
[----:B--2---:R-:W-:-:S05]  /*3d90*/  FMUL.FTZ R0, R124, c[0x0][0x2d0] ;  /* 0x0000b4007c007a20 */ /* 0x004fca0000410000 */
[----:B------:R-:W-:Y:S01]  /*3da0*/  FSEL R0, R0, RZ, P0 ;  /* 0x000000ff00007208 */ /* 0x000fe20000000000 */
[----:B-1----:R-:W-:-:S04]  /*3db0*/  FFMA.FTZ R3, R8, c[0x0][0x2d0], -R2 ;  /* 0x0000b40008037a23 */ /* 0x002fc80000010802 */
[----:B------:R1:W2:Y:S02]  /*3dc0*/  MUFU.EX2 R246, R3 ;  /* 0x0000000300f67308 */ /* 0x0002a40000000800 */
[----:B-1----:R-:W-:-:S06]  /*3dd0*/  FFMA.FTZ R3, R10, c[0x0][0x2d0], -R0 ;  /* 0x0000b4000a037a23 */ /* 0x002fcc0000010800 */
[----:B------:R1:W-:Y:S02]  /*3de0*/  MUFU.EX2 R242, R3 ;  /* 0x0000000300f27308 */ /* 0x0003e40000000800 */
[----:B-1----:R-:W-:-:S06]  /*3df0*/  FFMA.FTZ R3, R9, c[0x0][0x2d0], -R0 ;  /* 0x0000b40009037a23 */ /* 0x002fcc0000010800 */
[----:B------:R1:W4:Y:S02]  /*3e00*/  MUFU.EX2 R241, R3 ;  /* 0x0000000300f17308 */ /* 0x0003240000000800 */
[--C-:B-1----:R-:W-:Y:S02]  /*3e10*/  FFMA.FTZ R3, R11, c[0x0][0x2d0], -R0.reuse ;  /* 0x0000b4000b037a23 */ /* 0x102fe40000010800 */
[----:B------:R-:W-:Y:S04]  /*3e20*/  LDSM.16.MT88.4 R8, [R176+0x2000] ;  /* 0x00200000b008783b */ /* 0x000fe80000004200 */
[----:B------:R1:W-:Y:S02]  /*3e30*/  MUFU.EX2 R240, R3 ;  /* 0x0000000300f07308 */ /* 0x0003e40000000800 */
[----:B-1----:R-:W-:-:S02]  /*3e40*/  FFMA.FTZ R3, R12, c[0x0][0x2d0], -R0 ;  /* 0x0000b4000c037a23 */ /* 0x002fc40000010800 */
[----:B------:R-:W1:Y:S04]  /*3e50*/  LDSM.16.MT88.4 R12, [R191+0x2000] ;  /* 0x00200000bf0c783b */ /* 0x000e680000004200 */
[----:B------:R-:W5:Y:S01]  /*3e60*/  MUFU.EX2 R243, R3 ;  /* 0x0000000300f37308 */ /* 0x000f620000000800 */
[----:B---3--:R-:W-:Y:S02]  /*3e70*/  F2FP.BF16.PACK_AB R4, R245, R247 ;  /* 0x000000f7f504723e */ /* 0x008fe400000010ff */
[----:B--2---:R-:W-:Y:S02]  /*3e80*/  F2FP.BF16.PACK_AB R6, R246, R244 ;  /* 0x000000f4f606723e */ /* 0x004fe400000010ff */
[----:B----4-:R-:W-:Y:S02]  /*3e90*/  F2FP.BF16.PACK_AB R5, R241, R242 ;  /* 0x000000f2f105723e */ /* 0x010fe400000010ff */
[----:B-----5:R-:W-:-:S07]  /*3ea0*/  F2FP.BF16.PACK_AB R7, R243, R240 ;  /* 0x000000f0f307723e */ /* 0x020fce00000010ff */
[C---:B------:R-:W-:Y:S08]  /*3eb0*/  HMMA.16816.F32.BF16 R84, R4.reuse, R16, RZ ;  /* 0x000000100454723c */ /* 0x040ff000000418ff */
[C---:B------:R-:W-:Y:S01]  /*3ec0*/  HMMA.16816.F32.BF16 R80, R4.reuse, R18, RZ ;  /* 0x000000120450723c */ /* 0x040fe200000418ff */
[----:B------:R-:W-:Y:S07]  /*3ed0*/  LDSM.16.MT88.4 R16, [R176+0x4000] ;  /* 0x00400000b010783b */ /* 0x000fee0000004200 */
[C---:B-1----:R-:W-:Y:S08]  /*3ee0*/  HMMA.16816.F32.BF16 R76, R4.reuse, R12, RZ ;  /* 0x0000000c044c723c */ /* 0x042ff000000418ff */
[C---:B------:R-:W-:Y:S01]  /*3ef0*/  HMMA.16816.F32.BF16 R72, R4.reuse, R14, RZ ;  /* 0x0000000e0448723c */ /* 0x040fe200000418ff */
[----:B------:R-:W1:Y:S07]  /*3f00*/  LDSM.16.MT88.4 R12, [R192+0x4000] ;  /* 0x00400000c00c783b */ /* 0x000e6e0000004200 */
[C---:B------:R-:W-:Y:S08]  /*3f10*/  HMMA.16816.F32.BF16 R92, R4.reuse, R20, RZ ;  /* 0x00000014045c723c */ /* 0x040ff000000418ff */
[C---:B------:R-:W-:Y:S01]  /*3f20*/  HMMA.16816.F32.BF16 R88, R4.reuse, R22, RZ ;  /* 0x000000160458723c */ /* 0x040fe200000418ff */
[----:B------:R-:W2:Y:S07]  /*3f30*/  LDSM.16.MT88.4 R20, [R191+0x4000] ;  /* 0x00400000bf14783b */ /* 0x000eae0000004200 */
[C---:B------:R-:W-:Y:S08]  /*3f40*/  HMMA.16816.F32.BF16 R64, R4.reuse, R8, RZ ;  /* 0x000000080440723c */ /* 0x040ff000000418ff */
[----:B------:R-:W-:Y:S01]  /*3f50*/  HMMA.16816.F32.BF16 R68, R4, R10, RZ ;  /* 0x0000000a0444723c */ /* 0x000fe200000418ff */
[----:B------:R2:W3:Y:S01]  /*3f60*/  LDSM.16.MT88.4 R8, [R112+0x4000] ;  /* 0x004000007008783b */ /* 0x0004e20000004200 */
[----:B------:R-:W-:-:S04]  /*3f70*/  FFMA.FTZ R3, R41, c[0x0][0x2d0], -R2 ;  /* 0x0000b40029037a23 */ /* 0x000fc80000010802 */
[----:B------:R4:W-:Y:S02]  /*3f80*/  MUFU.EX2 R237, R3 ;  /* 0x0000000300ed7308 */ /* 0x0009e40000000800 */
[----:B----4-:R-:W-:-:S06]  /*3f90*/  FFMA.FTZ R3, R40, c[0x0][0x2d0], -R2 ;  /* 0x0000b40028037a23 */ /* 0x010fcc0000010802 */
[----:B------:R4:W5:Y:S01]  /*3fa0*/  MUFU.EX2 R239, R3 ;  /* 0x0000000300ef7308 */ /* 0x0009620000000800 */
[----:B------:R-:W-:Y:S01]  /*3fb0*/  HMMA.16816.F32.BF16 R60, R4, R24, RZ ;  /* 0x00000018043c723c */ /* 0x000fe200000418ff */
[----:B----4-:R-:W-:-:S06]  /*3fc0*/  FFMA.FTZ R3, R42, c[0x0][0x2d0], -R2 ;  /* 0x0000b4002a037a23 */ /* 0x010fcc0000010802 */
[----:B------:R4:W-:Y:S01]  /*3fd0*/  MUFU.EX2 R236, R3 ;  /* 0x0000000300ec7308 */ /* 0x0009e20000000800 */
[----:B------:R-:W-:Y:S01]  /*3fe0*/  HMMA.16816.F32.BF16 R52, R4, R26, RZ ;  /* 0x0000001a0434723c */ /* 0x000fe200000418ff */
[----:B------:R-:W-:Y:S01]  /*3ff0*/  LDSM.16.MT88.4 R24, [R191+0x2800] ;  /* 0x00280000bf18783b */ /* 0x000fe20000004200 */
[----:B----4-:R-:W-:-:S06]  /*4000*/  FFMA.FTZ R3, R43, c[0x0][0x2d0], -R2 ;  /* 0x0000b4002b037a23 */ /* 0x010fcc0000010802 */
[C---:B-1----:R-:W-:Y:S01]  /*4010*/  HMMA.16816.F32.BF16 R140, R4.reuse, R12, RZ ;  /* 0x0000000c048c723c */ /* 0x042fe200000418ff */
[----:B------:R-:W1:Y:S01]  /*4020*/  LDSM.16.MT88.4 R40, [R176+0x800] ;  /* 0x00080000b028783b */ /* 0x000e620000004200 */
[----:B------:R4:W-:Y:S06]  /*4030*/  MUFU.EX2 R238, R3 ;  /* 0x0000000300ee7308 */ /* 0x0009ec0000000800 */
[----:B------:R-:W-:Y:S01]  /*4040*/  HMMA.16816.F32.BF16 R144, R4, R14, RZ ;  /* 0x0000000e0490723c */ /* 0x000fe200000418ff */
[----:B------:R-:W1:Y:S01]  /*4050*/  LDSM.16.MT88.4 R12, [R192+0x2800] ;  /* 0x00280000c00c783b */ /* 0x000e620000004200 */
[----:B----4-:R-:W-:-:S06]  /*4060*/  FFMA.FTZ R3, R57, c[0x0][0x2d0], -R0 ;  /* 0x0000b40039037a23 */ /* 0x010fcc0000010800 */
[C---:B------:R-:W-:Y:S01]  /*4070*/  HMMA.16816.F32.BF16 R128, R4.reuse, R16, RZ ;  /* 0x000000100480723c */ /* 0x040fe200000418ff */
[----:B------:R4:W-:Y:S07]  /*4080*/  MUFU.EX2 R233, R3 ;  /* 0x0000000300e97308 */ /* 0x0009ee0000000800 */
[C---:B------:R-:W-:Y:S01]  /*4090*/  HMMA.16816.F32.BF16 R136, R4.reuse, R18, RZ ;  /* 0x000000120488723c */ /* 0x040fe200000418ff */
[----:B------:R-:W1:Y:S07]  /*40a0*/  LDSM.16.MT88.4 R16, [R191+0x4800] ;  /* 0x00480000bf10783b */ /* 0x000e6e0000004200 */
[----:B------:R-:W-:Y:S01]  /*40b0*/  HMMA.16816.F32.BF16 R44, R4, R36, RZ ;  /* 0x00000024042c723c */ /* 0x000fe200000418ff */
[----:B----4-:R-:W-:-:S07]  /*40c0*/  FFMA.FTZ R3, R56, c[0x0][0x2d0], -R0 ;  /* 0x0000b40038037a23 */ /* 0x010fce0000010800 */
[C---:B------:R-:W-:Y:S01]  /*40d0*/  HMMA.16816.F32.BF16 R48, R4.reuse, R38, RZ ;  /* 0x000000260430723c */ /* 0x040fe200000418ff */
[----:B------:R-:W4:Y:S01]  /*40e0*/  LDSM.16.MT88.4 R36, [R191+0x800] ;  /* 0x00080000bf24783b */ /* 0x000f220000004200 */
[----:B------:R2:W1:Y:S06]  /*40f0*/  MUFU.EX2 R235, R3 ;  /* 0x0000000300eb7308 */ /* 0x00046c0000000800 */
[C---:B------:R-:W-:Y:S08]  /*4100*/  HMMA.16816.F32.BF16 R108, R4.reuse, R32, RZ ;  /* 0x00000020046c723c */ /* 0x040ff000000418ff */
[----:B------:R-:W-:Y:S01]  /*4110*/  HMMA.16816.F32.BF16 R104, R4, R34, RZ ;  /* 0x000000220468723c */ /* 0x000fe200000418ff */
[----:B------:R-:W1:Y:S01]  /*4120*/  LDSM.16.MT88.4 R32, [R192+0x800] ;  /* 0x00080000c020783b */ /* 0x000e620000004200 */
[----:B--2---:R-:W-:-:S06]  /*4130*/  FFMA.FTZ R3, R58, c[0x0][0x2d0], -R0 ;  /* 0x0000b4003a037a23 */ /* 0x004fcc0000010800 */
[C---:B------:R-:W-:Y:S01]  /*4140*/  HMMA.16816.F32.BF16 R96, R4.reuse, R28, RZ ;  /* 0x0000001c0460723c */ /* 0x040fe200000418ff */
[----:B------:R2:W-:Y:S07]  /*4150*/  MUFU.EX2 R219, R3 ;  /* 0x0000000300db7308 */ /* 0x0005ee0000000800 */
[C---:B------:R-:W-:Y:S01]  /*4160*/  HMMA.16816.F32.BF16 R100, R4.reuse, R30, RZ ;  /* 0x0000001e0464723c */ /* 0x040fe200000418ff */
[----:B------:R-:W1:Y:S07]  /*4170*/  LDSM.16.MT88.4 R28, [R148+0x800] ;  /* 0x00080000941c783b */ /* 0x000e6e0000004200 */
[----:B------:R-:W-:Y:S01]  /*4180*/  HMMA.16816.F32.BF16 R112, R4, R20, RZ ;  /* 0x000000140470723c */ /* 0x000fe200000418ff */
[----:B--2---:R-:W-:-:S07]  /*4190*/  FFMA.FTZ R3, R59, c[0x0][0x2d0], -R0 ;  /* 0x0000b4003b037a23 */ /* 0x004fce0000010800 */
[C---:B------:R-:W-:Y:S01]  /*41a0*/  HMMA.16816.F32.BF16 R120, R4.reuse, R22, RZ ;  /* 0x000000160478723c */ /* 0x040fe200000418ff */
[----:B------:R-:W2:Y:S07]  /*41b0*/  LDSM.16.MT88.4 R20, [R176+0x2800] ;  /* 0x00280000b014783b */ /* 0x000eae0000004200 */
[C---:B---3--:R-:W-:Y:S08]  /*41c0*/  HMMA.16816.F32.BF16 R152, R4.reuse, R8, RZ ;  /* 0x000000080498723c */ /* 0x048ff000000418ff */
[----:B------:R-:W-:Y:S01]  /*41d0*/  HMMA.16816.F32.BF16 R160, R4, R10, RZ ;  /* 0x0000000a04a0723c */ /* 0x000fe200000418ff */
[----:B------:R3:W2:Y:S01]  /*41e0*/  LDSM.16.MT88.4 R8, [R148+0x2800] ;  /* 0x002800009408783b */ /* 0x0006a20000004200 */
[----:B------:R-:W4:Y:S05]  /*41f0*/  MUFU.EX2 R234, R3 ;  /* 0x0000000300ea7308 */ /* 0x000f2a0000000800 */
[----:B-----5:R-:W-:-:S02]  /*4200*/  F2FP.BF16.PACK_AB R4, R239, R237 ;  /* 0x000000edef04723e */ /* 0x020fc400000010ff */
[----:B-1----:R-:W-:Y:S02]  /*4210*/  F2FP.BF16.PACK_AB R5, R235, R233 ;  /* 0x000000e9eb05723e */ /* 0x002fe400000010ff */
[----:B------:R-:W-:Y:S02]  /*4220*/  F2FP.BF16.PACK_AB R6, R238, R236 ;  /* 0x000000ecee06723e */ /* 0x000fe400000010ff */
[----:B----4-:R-:W-:-:S07]  /*4230*/  F2FP.BF16.PACK_AB R7, R234, R219 ;  /* 0x000000dbea07723e */ /* 0x010fce00000010ff */
[C---:B------:R-:W-:Y:S08]  /*4240*/  HMMA.16816.F32.BF16 R164, R4.reuse, R40, R96 ;  /* 0x0000002804a4723c */ /* 0x040ff00000041860 */
[----:B------:R-:W-:Y:S01]  /*4250*/  HMMA.16816.F32.BF16 R96, R4, R24, R76 ;  /* 0x000000180460723c */ /* 0x000fe2000004184c */
[----:B------:R-:W-:-:S07]  /*4260*/  FFMA.FTZ R3, R117, c[0x0][0x2d0], -R2 ;  /* 0x0000b40075037a23 */ /* 0x000fce0000010802 */
[C---:B------:R-:W-:Y:S08]  /*4270*/  HMMA.16816.F32.BF16 R76, R4.reuse, R14, R52 ;  /* 0x0000000e044c723c */ /* 0x040ff00000041834 */
[C---:B------:R-:W-:Y:S07]  /*4280*/  HMMA.16816.F32.BF16 R52, R4.reuse, R16, R112 ;  /* 0x000000100434723c */ /* 0x040fee0000041870 */
[----:B------:R-:W-:Y:S01]  /*4290*/  IMAD.IADD R115, R189, 0x1, R192 ;  /* 0x00000001bd737824 */ /* 0x000fe200078e02c0 */
[C---:B------:R-:W-:Y:S08]  /*42a0*/  HMMA.16816.F32.BF16 R168, R4.reuse, R38, R104 ;  /* 0x0000002604a8723c */ /* 0x040ff00000041868 */
[C---:B------:R-:W-:Y:S01]  /*42b0*/  HMMA.16816.F32.BF16 R156, R4.reuse, R42, R100 ;  /* 0x0000002a049c723c */ /* 0x040fe20000041864 */
[----:B------:R1:W-:Y:S07]  /*42c0*/  MUFU.EX2 R205, R3 ;  /* 0x0000000300cd7308 */ /* 0x0003ee0000000800 */
[C---:B---3--:R-:W-:Y:S08]  /*42d0*/  HMMA.16816.F32.BF16 R148, R4.reuse, R32, R92 ;  /* 0x000000200494723c */ /* 0x048ff0000004185c */
[C---:B------:R-:W-:Y:S08]  /*42e0*/  HMMA.16816.F32.BF16 R104, R4.reuse, R28, R84 ;  /* 0x0000001c0468723c */ /* 0x040ff00000041854 */
[C---:B------:R-:W-:Y:S01]  /*42f0*/  HMMA.16816.F32.BF16 R100, R4.reuse, R30, R80 ;  /* 0x0000001e0464723c */ /* 0x040fe20000041850 */
[--C-:B-1----:R-:W-:Y:S01]  /*4300*/  FFMA.FTZ R3, R116, c[0x0][0x2d0], -R2.reuse ;  /* 0x0000b40074037a23 */ /* 0x102fe20000010802 */
[----:B------:R-:W-:Y:S06]  /*4310*/  LDSM.16.MT88.4 R28, [R191+0x5000] ;  /* 0x00500000bf1c783b */ /* 0x000fec0000004200 */
[C---:B------:R-:W-:Y:S01]  /*4320*/  HMMA.16816.F32.BF16 R92, R4.reuse, R26, R72 ;  /* 0x0000001a045c723c */ /* 0x040fe20000041848 */
[----:B------:R-:W1:Y:S07]  /*4330*/  LDSM.16.MT88.4 R24, [R176+0x4800] ;  /* 0x00480000b018783b */ /* 0x000e6e0000004200 */
[C---:B--2---:R-:W-:Y:S08]  /*4340*/  HMMA.16816.F32.BF16 R84, R4.reuse, R22, R68 ;  /* 0x000000160454723c */ /* 0x044ff00000041844 */
[C---:B------:R-:W-:Y:S01]  /*4350*/  HMMA.16816.F32.BF16 R80, R4.reuse, R12, R60 ;  /* 0x0000000c0450723c */ /* 0x040fe2000004183c */
[----:B------:R2:W3:Y:S01]  /*4360*/  MUFU.EX2 R204, R3 ;  /* 0x0000000300cc7308 */ /* 0x0004e20000000800 */
[----:B------:R-:W-:Y:S06]  /*4370*/  LDSM.16.MT88.4 R12, [R192+0x4800] ;  /* 0x00480000c00c783b */ /* 0x000fec0000004200 */
[C---:B------:R-:W-:Y:S08]  /*4380*/  HMMA.16816.F32.BF16 R68, R4.reuse, R8, R44 ;  /* 0x000000080444723c */ /* 0x040ff0000004182c */
[----:B------:R-:W-:Y:S01]  /*4390*/  HMMA.16816.F32.BF16 R60, R4, R10, R48 ;  /* 0x0000000a043c723c */ /* 0x000fe20000041830 */
[----:B------:R-:W4:Y:S01]  /*43a0*/  LDSM.16.MT88.4 R8, [R115+0x4800] ;  /* 0x004800007308783b */ /* 0x000f220000004200 */
[----:B--2---:R-:W-:-:S04]  /*43b0*/  FFMA.FTZ R3, R118, c[0x0][0x2d0], -R2 ;  /* 0x0000b40076037a23 */ /* 0x004fc80000010802 */
[----:B------:R2:W-:Y:S02]  /*43c0*/  MUFU.EX2 R182, R3 ;  /* 0x0000000300b67308 */ /* 0x0005e40000000800 */
[----:B------:R-:W-:Y:S01]  /*43d0*/  HMMA.16816.F32.BF16 R56, R4, R18, R120 ;  /* 0x000000120438723c */ /* 0x000fe20000041878 */
[----:B------:R-:W5:Y:S01]  /*43e0*/  LDSM.16.MT88.4 R16, [R191+0x1000] ;  /* 0x00100000bf10783b */ /* 0x000f620000004200 */
[----:B--2---:R-:W-:-:S04]  /*43f0*/  FFMA.FTZ R3, R132, c[0x0][0x2d0], -R2 ;  /* 0x0000b40084037a23 */ /* 0x004fc80000010802 */
[----:B------:R2:W-:Y:S02]  /*4400*/  MUFU.EX2 R214, R3 ;  /* 0x0000000300d67308 */ /* 0x0005e40000000800 */
[----:B------:R-:W-:Y:S01]  /*4410*/  HMMA.16816.F32.BF16 R172, R4, R36, R108 ;  /* 0x0000002404ac723c */ /* 0x000fe2000004186c */
[----:B--2---:R-:W-:-:S05]  /*4420*/  FFMA.FTZ R3, R119, c[0x0][0x2d0], -R0 ;  /* 0x0000b40077037a23 */ /* 0x004fca0000010800 */
[----:B------:R2:W-:Y:S02]  /*4430*/  MUFU.EX2 R181, R3 ;  /* 0x0000000300b57308 */ /* 0x0005e40000000800 */
[----:B------:R-:W-:Y:S01]  /*4440*/  HMMA.16816.F32.BF16 R108, R4, R34, R88 ;  /* 0x00000022046c723c */ /* 0x000fe20000041858 */
[----:B------:R-:W3:Y:S01]  /*4450*/  LDSM.16.MT88.4 R32, [R192+0x1000] ;  /* 0x00100000c020783b */ /* 0x000ee20000004200 */
[----:B--2---:R-:W-:-:S04]  /*4460*/  FFMA.FTZ R3, R127, c[0x0][0x2d0], -R0 ;  /* 0x0000b4007f037a23 */ /* 0x004fc80000010800 */
[----:B------:R2:W1:Y:S02]  /*4470*/  MUFU.EX2 R180, R3 ;  /* 0x0000000300b47308 */ /* 0x0004640000000800 */
[----:B------:R-:W-:Y:S01]  /*4480*/  HMMA.16816.F32.BF16 R88, R4, R20, R64 ;  /* 0x000000140458723c */ /* 0x000fe20000041840 */
[----:B------:R-:W-:Y:S01]  /*4490*/  LDSM.16.MT88.4 R20, [R176+0x3000] ;  /* 0x00300000b014783b */ /* 0x000fe20000004200 */
[----:B--2---:R-:W-:-:S04]  /*44a0*/  FFMA.FTZ R3, R126, c[0x0][0x2d0], -R0 ;  /* 0x0000b4007e037a23 */ /* 0x004fc80000010800 */
[----:B------:R2:W-:Y:S02]  /*44b0*/  MUFU.EX2 R127, R3 ;  /* 0x00000003007f7308 */ /* 0x0005e40000000800 */
[C---:B-1----:R-:W-:Y:S08]  /*44c0*/  HMMA.16816.F32.BF16 R48, R4.reuse, R24, R128 ;  /* 0x000000180430723c */ /* 0x042ff00000041880 */
[----:B------:R-:W-:Y:S01]  /*44d0*/  HMMA.16816.F32.BF16 R40, R4, R26, R136 ;  /* 0x0000001a0428723c */ /* 0x000fe20000041888 */
[----:B------:R-:W1:Y:S01]  /*44e0*/  LDSM.16.MT88.4 R24, [R176+0x1000] ;  /* 0x00100000b018783b */ /* 0x000e620000004200 */
[----:B--2---:R-:W-:-:S06]  /*44f0*/  FFMA.FTZ R3, R133, c[0x0][0x2d0], -R0 ;  /* 0x0000b40085037a23 */ /* 0x004fcc0000010800 */
[C---:B----4-:R-:W-:Y:S01]  /*4500*/  HMMA.16816.F32.BF16 R72, R4.reuse, R8, R152 ;  /* 0x000000080448723c */ /* 0x050fe20000041898 */
[----:B------:R-:W2:Y:S07]  /*4510*/  MUFU.EX2 R126, R3 ;  /* 0x00000003007e7308 */ /* 0x000eae0000000800 */
[C---:B------:R-:W-:Y:S01]  /*4520*/  HMMA.16816.F32.BF16 R64, R4.reuse, R10, R160 ;  /* 0x0000000a0440723c */ /* 0x040fe200000418a0 */
[----:B------:R-:W4:Y:S07]  /*4530*/  LDSM.16.MT88.4 R8, [R191+0x3000] ;  /* 0x00300000bf08783b */ /* 0x000f2e0000004200 */
[C---:B------:R-:W-:Y:S08]  /*4540*/  HMMA.16816.F32.BF16 R36, R4.reuse, R12, R140 ;  /* 0x0000000c0424723c */ /* 0x040ff0000004188c */
[----:B------:R-:W-:Y:S01]  /*4550*/  HMMA.16816.F32.BF16 R44, R4, R14, R144 ;  /* 0x0000000e042c723c */ /* 0x000fe20000041890 */
[----:B------:R-:W-:Y:S06]  /*4560*/  LDSM.16.MT88.4 R12, [R115+0x1000] ;  /* 0x00100000730c783b */ /* 0x000fec0000004200 */
[----:B---3--:R-:W-:-:S02]  /*4570*/  F2FP.BF16.PACK_AB R4, R204, R205 ;  /* 0x000000cdcc04723e */ /* 0x008fc400000010ff */
[----:B------:R-:W-:Y:S02]  /*4580*/  F2FP.BF16.PACK_AB R5, R180, R181 ;  /* 0x000000b5b405723e */ /* 0x000fe400000010ff */
[----:B------:R-:W-:Y:S02]  /*4590*/  F2FP.BF16.PACK_AB R6, R214, R182 ;  /* 0x000000b6d606723e */ /* 0x000fe400000010ff */
[----:B--2---:R-:W-:-:S07]  /*45a0*/  F2FP.BF16.PACK_AB R7, R126, R127 ;  /* 0x0000007f7e07723e */ /* 0x004fce00000010ff */
[C---:B-----5:R-:W-:Y:S08]  /*45b0*/  HMMA.16816.F32.BF16 R128, R4.reuse, R16, R172 ;  /* 0x000000100480723c */ /* 0x060ff000000418ac */
[C---:B------:R-:W-:Y:S01]  /*45c0*/  HMMA.16816.F32.BF16 R196, R4.reuse, R18, R168 ;  /* 0x0000001204c4723c */ /* 0x040fe200000418a8 */
[----:B------:R-:W2:Y:S07]  /*45d0*/  LDSM.16.MT88.4 R16, [R192+0x3000] ;  /* 0x00300000c010783b */ /* 0x000eae0000004200 */
[C---:B------:R-:W-:Y:S07]  /*45e0*/  HMMA.16816.F32.BF16 R168, R4.reuse, R34, R108 ;  /* 0x0000002204a8723c */ /* 0x040fee000004186c */
[----:B------:R-:W-:Y:S01]  /*45f0*/  IMAD.IADD R111, R189, 0x1, R191 ;  /* 0x00000001bd6f7824 */ /* 0x000fe200078e02bf */
[C---:B-1----:R-:W-:Y:S08]  /*4600*/  HMMA.16816.F32.BF16 R200, R4.reuse, R24, R164 ;  /* 0x0000001804c8723c */ /* 0x042ff000000418a4 */
[C---:B------:R-:W-:Y:S01]  /*4610*/  HMMA.16816.F32.BF16 R176, R4.reuse, R26, R156 ;  /* 0x0000001a04b0723c */ /* 0x040fe2000004189c */
[----:B------:R-:W1:Y:S07]  /*4620*/  LDSM.16.MT88.4 R24, [R115+0x3000] ;  /* 0x003000007318783b */ /* 0x000e6e0000004200 */
[C---:B----4-:R-:W-:Y:S08]  /*4630*/  HMMA.16816.F32.BF16 R160, R4.reuse, R8, R96 ;  /* 0x0000000804a0723c */ /* 0x050ff00000041860 */
[----:B------:R-:W-:Y:S01]  /*4640*/  HMMA.16816.F32.BF16 R152, R4, R10, R92 ;  /* 0x0000000a0498723c */ /* 0x000fe2000004185c */
[----:B------:R-:W3:Y:S01]  /*4650*/  LDSM.16.MT88.4 R8, [R111+0x5000] ;  /* 0x005000006f08783b */ /* 0x000ee20000004200 */
[----:B------:R-:W-:-:S06]  /*4660*/  FFMA.FTZ R3, R135, c[0x0][0x2d0], -R2 ;  /* 0x0000b40087037a23 */ /* 0x000fcc0000010802 */
[C---:B--2---:R-:W-:Y:S01]  /*4670*/  HMMA.16816.F32.BF16 R144, R4.reuse, R16, R80 ;  /* 0x000000100490723c */ /* 0x044fe20000041850 */
[----:B------:R-:W-:Y:S07]  /*4680*/  LDSM.16.MT88.4 R80, [R111+0x5800] ;  /* 0x005800006f50783b */ /* 0x000fee0000004200 */
[C---:B------:R-:W-:Y:S01]  /*4690*/  HMMA.16816.F32.BF16 R140, R4.reuse, R18, R76 ;  /* 0x00000012048c723c */ /* 0x040fe2000004184c */
[----:B------:R-:W2:Y:S04]  /*46a0*/  LDSM.16.MT88.4 R16, [R115+0x5000] ;  /* 0x005000007310783b */ /* 0x000ea80000004200 */
[----:B------:R-:W-:Y:S03]  /*46b0*/  LDSM.16.MT88.4 R112, [R192+0x1800] ;  /* 0x00180000c070783b */ /* 0x000fe60000004200 */
[C---:B------:R-:W-:Y:S01]  /*46c0*/  HMMA.16816.F32.BF16 R116, R4.reuse, R12, R104 ;  /* 0x0000000c0474723c */ /* 0x040fe20000041868 */
[----:B------:R-:W-:Y:S07]  /*46d0*/  LDSM.16.MT88.4 R104, [R111+0x1800] ;  /* 0x001800006f68783b */ /* 0x000fee0000004200 */
[C---:B------:R-:W-:Y:S01]  /*46e0*/  HMMA.16816.F32.BF16 R164, R4.reuse, R14, R100 ;  /* 0x0000000e04a4723c */ /* 0x040fe20000041864 */
[----:B------:R-:W4:Y:S07]  /*46f0*/  LDSM.16.MT88.4 R12, [R192+0x5000] ;  /* 0x00500000c00c783b */ /* 0x000f2e0000004200 */
[C---:B------:R-:W-:Y:S08]  /*4700*/  HMMA.16816.F32.BF16 R172, R4.reuse, R32, R148 ;  /* 0x0000002004ac723c */ /* 0x040ff00000041894 */
[C---:B------:R-:W-:Y:S01]  /*4710*/  HMMA.16816.F32.BF16 R148, R4.reuse, R22, R84 ;  /* 0x000000160494723c */ /* 0x040fe20000041854 */
[----:B------:R5:W-:Y:S07]  /*4720*/  MUFU.EX2 R23, R3 ;  /* 0x0000000300177308 */ /* 0x000bee0000000800 */
[----:B------:R-:W-:Y:S01]  /*4730*/  HMMA.16816.F32.BF16 R156, R4, R20, R88 ;  /* 0x00000014049c723c */ /* 0x000fe20000041858 */
[----:B------:R-:W-:Y:S01]  /*4740*/  LDSM.16.MT88.4 R88, [R192+0x5800] ;  /* 0x00580000c058783b */ /* 0x000fe20000004200 */
[----:B-----5:R-:W-:-:S06]  /*4750*/  FFMA.FTZ R3, R134, c[0x0][0x2d0], -R2 ;  /* 0x0000b40086037a23 */ /* 0x020fcc0000010802 */
[C---:B-1----:R-:W-:Y:S01]  /*4760*/  HMMA.16816.F32.BF16 R136, R4.reuse, R24, R68 ;  /* 0x000000180488723c */ /* 0x042fe20000041844 */
[----:B------:R-:W1:Y:S01]  /*4770*/  LDSM.16.MT88.4 R132, [R191+0x1800] ;  /* 0x00180000bf84783b */ /* 0x000e620000004200 */
[----:B------:R5:W1:Y:S06]  /*4780*/  MUFU.EX2 R22, R3 ;  /* 0x0000000300167308 */ /* 0x000a6c0000000800 */
[----:B------:R-:W-:Y:S01]  /*4790*/  HMMA.16816.F32.BF16 R32, R4, R26, R60 ;  /* 0x0000001a0420723c */ /* 0x000fe2000004183c */
[--C-:B-----5:R-:W-:Y:S02]  /*47a0*/  FFMA.FTZ R3, R207, c[0x0][0x2d0], -R2.reuse ;  /* 0x0000b400cf037a23 */ /* 0x120fe40000010802 */
[----:B------:R-:W-:-:S04]  /*47b0*/  FFMA.FTZ R2, R209, c[0x0][0x2d0], -R2 ;  /* 0x0000b400d1027a23 */ /* 0x000fc80000010802 */
[----:B------:R5:W-:Y:S01]  /*47c0*/  MUFU.EX2 R20, R2 ;  /* 0x0000000200147308 */ /* 0x000be20000000800 */
[C---:B---3--:R-:W-:Y:S08]  /*47d0*/  HMMA.16816.F32.BF16 R24, R4.reuse, R10, R40 ;  /* 0x0000000a0418723c */ /* 0x048ff00000041828 */
[----:B------:R-:W-:Y:S01]  /*47e0*/  HMMA.16816.F32.BF16 R76, R4, R8, R48 ;  /* 0x00000008044c723c */ /* 0x000fe20000041830 */
[----:B------:R-:W-:Y:S01]  /*47f0*/  MUFU.EX2 R21, R3 ;  /* 0x0000000300157308 */ /* 0x000fe20000000800 */
[----:B------:R-:W-:Y:S01]  /*4800*/  IMAD.IADD R207, R189, 0x1, R192 ;  /* 0x00000001bdcf7824 */ /* 0x000fe200078e02c0 */
[----:B------:R-:W-:Y:S01]  /*4810*/  LDSM.16.MT88.4 R40, [R191+0x3800] ;  /* 0x00380000bf28783b */ /* 0x000fe20000004200 */
[----:B-----5:R-:W-:-:S04]  /*4820*/  FFMA.FTZ R2, R208, c[0x0][0x2d0], -R0 ;  /* 0x0000b400d0027a23 */ /* 0x020fc80000010800 */
[----:B------:R-:W-:Y:S01]  /*4830*/  HMMA.16816.F32.BF16 R68, R4, R28, R52 ;  /* 0x0000001c0444723c */ /* 0x000fe20000041834 */
[----:B------:R-:W3:Y:S01]  /*4840*/  LDSM.16.MT88.4 R120, [R207+0x1800] ;  /* 0x00180000cf78783b */ /* 0x000ee20000004200 */
[----:B------:R5:W-:Y:S03]  /*4850*/  MUFU.EX2 R10, R2 ;  /* 0x00000002000a7308 */ /* 0x000be60000000800 */
[----:B------:R1:W1:Y:S01]  /*4860*/  LDSM.16.MT88.4 R48, [R111+0x3800] ;  /* 0x003800006f30783b */ /* 0x0002620000004200 */
[----:B-----5:R-:W-:-:S04]  /*4870*/  FFMA.FTZ R2, R211, c[0x0][0x2d0], -R0 ;  /* 0x0000b400d3027a23 */ /* 0x020fc80000010800 */
[----:B------:R5:W1:Y:S01]  /*4880*/  MUFU.EX2 R9, R2 ;  /* 0x0000000200097308 */ /* 0x000a620000000800 */
[----:B--2---:R-:W-:Y:S01]  /*4890*/  HMMA.16816.F32.BF16 R92, R4, R16, R72 ;  /* 0x00000010045c723c */ /* 0x004fe20000041848 */
[----:B------:R-:W-:Y:S01]  /*48a0*/  LDSM.16.MT88.4 R72, [R191+0x5800] ;  /* 0x00580000bf48783b */ /* 0x000fe20000004200 */
[--C-:B-----5:R-:W-:Y:S02]  /*48b0*/  FFMA.FTZ R2, R210, c[0x0][0x2d0], -R0.reuse ;  /* 0x0000b400d2027a23 */ /* 0x120fe40000010800 */
[----:B------:R-:W-:-:S03]  /*48c0*/  FFMA.FTZ R0, R215, c[0x0][0x2d0], -R0 ;  /* 0x0000b400d7007a23 */ /* 0x000fc60000010800 */
[----:B------:R2:W-:Y:S08]  /*48d0*/  MUFU.EX2 R8, R2 ;  /* 0x0000000200087308 */ /* 0x0005f00000000800 */
[----:B------:R5:W1:Y:S01]  /*48e0*/  MUFU.EX2 R3, R0 ;  /* 0x0000000000037308 */ /* 0x000a620000000800 */
[----:B--2---:R-:W-:-:S04]  /*48f0*/  FADD.FTZ R2, R247, R245 ;  /* 0x000000f5f7027221 */ /* 0x004fc80000010000 */
[----:B------:R-:W-:Y:S02]  /*4900*/  FADD.FTZ R2, R244, R2 ;  /* 0x00000002f4027221 */ /* 0x000fe40000010000 */
[----:B-----5:R-:W-:-:S04]  /*4910*/  FADD.FTZ R0, R242, R241 ;  /* 0x000000f1f2007221 */ /* 0x020fc80000010000 */
[----:B------:R-:W-:Y:S02]  /*4920*/  FADD.FTZ R0, R240, R0 ;  /* 0x00000000f0007221 */ /* 0x000fe40000010000 */
[----:B------:R-:W-:Y:S02]  /*4930*/  FADD.FTZ R2, R246, R2 ;  /* 0x00000002f6027221 */ /* 0x000fe40000010000 */
[----:B------:R-:W-:Y:S01]  /*4940*/  FADD.FTZ R0, R243, R0 ;  /* 0x00000000f3007221 */ /* 0x000fe20000010000 */
[----:B------:R-:W-:Y:S01]  /*4950*/  HMMA.16816.F32.BF16 R28, R4, R30, R56 ;  /* 0x0000001e041c723c */ /* 0x000fe20000041838 */
[----:B------:R-:W2:Y:S01]  /*4960*/  LDSM.16.MT88.4 R56, [R192+0x3800] ;  /* 0x00380000c038783b */ /* 0x000ea20000004200 */
[----:B------:R-:W-:Y:S02]  /*4970*/  FADD.FTZ R2, R237, R2 ;  /* 0x00000002ed027221 */ /* 0x000fe40000010000 */
[----:B------:R-:W-:-:S04]  /*4980*/  FADD.FTZ R0, R233, R0 ;  /* 0x00000000e9007221 */ /* 0x000fc80000010000 */
[----:B----4-:R-:W-:Y:S01]  /*4990*/  HMMA.16816.F32.BF16 R84, R4, R12, R36 ;  /* 0x0000000c0454723c */ /* 0x010fe20000041824 */
[----:B------:R-:W-:-:S07]  /*49a0*/  FADD.FTZ R2, R239, R2 ;  /* 0x00000002ef027221 */ /* 0x000fce0000010000 */
[----:B------:R-:W-:Y:S01]  /*49b0*/  HMMA.16816.F32.BF16 R16, R4, R18, R64 ;  /* 0x000000120410723c */ /* 0x000fe20000041840 */
[----:B------:R-:W4:Y:S01]  /*49c0*/  LDSM.16.MT88.4 R64, [R207+0x3800] ;  /* 0x00380000cf40783b */ /* 0x000f220000004200 */
[----:B------:R-:W-:-:S06]  /*49d0*/  FADD.FTZ R0, R235, R0 ;  /* 0x00000000eb007221 */ /* 0x000fcc0000010000 */
[----:B------:R-:W-:Y:S01]  /*49e0*/  HMMA.16816.F32.BF16 R12, R4, R14, R44 ;  /* 0x0000000e040c723c */ /* 0x000fe2000004182c */
[----:B------:R-:W5:Y:S01]  /*49f0*/  LDSM.16.MT88.4 R4, [R207+0x5800] ;  /* 0x00580000cf04783b */ /* 0x000f620000004200 */
[----:B------:R-:W-:Y:S02]  /*4a00*/  FADD.FTZ R2, R236, R2 ;  /* 0x00000002ec027221 */ /* 0x000fe40000010000 */
[----:B------:R-:W-:Y:S02]  /*4a10*/  FADD.FTZ R0, R219, R0 ;  /* 0x00000000db007221 */ /* 0x000fe40000010000 */
[----:B------:R-:W-:Y:S02]  /*4a20*/  FADD.FTZ R2, R238, R2 ;  /* 0x00000002ee027221 */ /* 0x000fe40000010000 */
[----:B------:R-:W-:Y:S02]  /*4a30*/  FADD.FTZ R0, R234, R0 ;  /* 0x00000000ea007221 */ /* 0x000fe40000010000 */
[----:B------:R-:W-:-:S02]  /*4a40*/  FADD.FTZ R2, R205, R2 ;  /* 0x00000002cd027221 */ /* 0x000fc40000010000 */
[----:B------:R-:W-:Y:S02]  /*4a50*/  FADD.FTZ R0, R181, R0 ;  /* 0x00000000b5007221 */ /* 0x000fe40000010000 */
[----:B------:R-:W-:Y:S02]  /*4a60*/  FADD.FTZ R2, R204, R2 ;  /* 0x00000002cc027221 */ /* 0x000fe40000010000 */
[----:B------:R-:W-:Y:S02]  /*4a70*/  FADD.FTZ R0, R180, R0 ;  /* 0x00000000b4007221 */ /* 0x000fe40000010000 */
[----:B------:R-:W-:Y:S02]  /*4a80*/  FADD.FTZ R2, R182, R2 ;  /* 0x00000002b6027221 */ /* 0x000fe40000010000 */
[----:B------:R-:W-:Y:S01]  /*4a90*/  FADD.FTZ R0, R127, R0 ;  /* 0x000000007f007221 */ /* 0x000fe20000010000 */
[----:B------:R-:W-:Y:S01]  /*4aa0*/  ISETP.GE.AND P0, PT, R206, 0x3, PT ;  /* 0x00000003ce00780c */ /* 0x000fe20003f06270 */
[----:B------:R-:W-:-:S02]  /*4ab0*/  FADD.FTZ R214, R214, R2 ;  /* 0x00000002d6d67221 */ /* 0x000fc40000010000 */
[----:B------:R-:W-:Y:S01]  /*4ac0*/  FADD.FTZ R215, R126, R0 ;  /* 0x000000007ed77221 */ /* 0x000fe20000010000 */
[----:B-1----:R-:W-:Y:S01]  /*4ad0*/  F2FP.BF16.PACK_AB R96, R22, R23 ;  /* 0x000000171660723e */ /* 0x002fe200000010ff */
[----:B------:R-:W-:Y:S01]  /*4ae0*/  FADD.FTZ R214, R23, R214 ;  /* 0x000000d617d67221 */ /* 0x000fe20000010000 */
[----:B------:R-:W-:Y:S01]  /*4af0*/  F2FP.BF16.PACK_AB R97, R9, R10 ;  /* 0x0000000a0961723e */ /* 0x000fe200000010ff */
[----:B------:R-:W-:Y:S01]  /*4b00*/  FADD.FTZ R215, R10, R215 ;  /* 0x000000d70ad77221 */ /* 0x000fe20000010000 */
[----:B------:R-:W-:Y:S02]  /*4b10*/  F2FP.BF16.PACK_AB R98, R20, R21 ;  /* 0x000000151462723e */ /* 0x000fe400000010ff */
[----:B------:R-:W-:Y:S01]  /*4b20*/  F2FP.BF16.PACK_AB R99, R3, R8 ;  /* 0x000000080363723e */ /* 0x000fe200000010ff */
[----:B------:R-:W-:Y:S02]  /*4b30*/  FADD.FTZ R214, R22, R214 ;  /* 0x000000d616d67221 */ /* 0x000fe40000010000 */
[----:B------:R-:W-:Y:S01]  /*4b40*/  FADD.FTZ R215, R9, R215 ;  /* 0x000000d709d77221 */ /* 0x000fe20000010000 */
[----:B------:R-:W-:Y:S01]  /*4b50*/  BSSY B0, `(.L_x_1445) ;  /* 0x000006e000007945 */ /* 0x000fe20003800000 */
[----:B------:R-:W-:-:S02]  /*4b60*/  FADD.FTZ R214, R21, R214 ;  /* 0x000000d615d67221 */ /* 0x000fc40000010000 */
[----:B------:R-:W-:Y:S01]  /*4b70*/  HMMA.16816.F32.BF16 R128, R96, R132, R128 ;  /* 0x000000846080723c */ /* 0x000fe20000041880 */
[----:B------:R-:W-:Y:S02]  /*4b80*/  FADD.FTZ R215, R8, R215 ;  /* 0x000000d708d77221 */ /* 0x000fe40000010000 */
[----:B------:R-:W-:-:S05]  /*4b90*/  FADD.FTZ R214, R20, R214 ;  /* 0x000000d614d67221 */ /* 0x000fca0000010000 */
[----:B------:R-:W-:Y:S01]  /*4ba0*/  HMMA.16816.F32.BF16 R100, R96, R104, R200 ;  /* 0x000000686064723c */ /* 0x000fe200000418c8 */
[----:B------:R-:W-:-:S07]  /*4bb0*/  FADD.FTZ R215, R3, R215 ;  /* 0x000000d703d77221 */ /* 0x000fce0000010000 */
[C---:B------:R-:W-:Y:S08]  /*4bc0*/  HMMA.16816.F32.BF16 R108, R96.reuse, R112, R172 ;  /* 0x00000070606c723c */ /* 0x040ff000000418ac */
[C---:B---3--:R-:W-:Y:S08]  /*4bd0*/  HMMA.16816.F32.BF16 R116, R96.reuse, R120, R116 ;  /* 0x000000786074723c */ /* 0x048ff00000041874 */
[C---:B------:R-:W-:Y:S08]  /*4be0*/  HMMA.16816.F32.BF16 R36, R96.reuse, R40, R160 ;  /* 0x000000286024723c */ /* 0x040ff000000418a0 */
[C---:B------:R-:W-:Y:S08]  /*4bf0*/  HMMA.16816.F32.BF16 R44, R96.reuse, R48, R156 ;  /* 0x00000030602c723c */ /* 0x040ff0000004189c */
[C---:B--2---:R-:W-:Y:S08]  /*4c00*/  HMMA.16816.F32.BF16 R52, R96.reuse, R56, R144 ;  /* 0x000000386034723c */ /* 0x044ff00000041890 */
        /* <DEDUP_REMOVED lines=15> */
[C---:B-----5:R-:W-:Y:S08]  /*4d00*/  HMMA.16816.F32.BF16 R92, R96.reuse, R4, R92 ;  /* 0x00000004605c723c */ /* 0x060ff0000004185c */
[----:B------:R-:W-:Y:S01]  /*4d10*/  HMMA.16816.F32.BF16 R96, R96, R6, R16 ;  /* 0x000000066060723c */ /* 0x000fe20000041810 */
[----:B------:R-:W-:Y:S07]  /*4d20*/  @!UPT UIADD3 URZ, URZ, URZ, URZ ;  /* 0x0000003f3f3ff290 */ /* 0x000fee000fffe03f */
[----:B------:R-:W-:Y:S11]  /*4d30*/  @!P0 BRA `(.L_x_1446) ;  /* 0x000004f000008947 */ /* 0x000ff60003800000 */
[----:B------:R-:W-:Y:S02]  /*4d40*/  IMAD R194, R206, 0x40, R221 ;  /* 0x00000040cec27824 */ /* 0x000fe400078e02dd */
[----:B------:R-:W-:-:S03]  /*4d50*/  IMAD.MOV.U32 R193, RZ, RZ, RZ ;  /* 0x000000ffffc17224 */ /* 0x000fc600078e00ff */
        /* <DEDUP_REMOVED lines=8> */
[----:B------:R1:W2:Y:S01]  /*4de0*/  @!P2 LDG.E R193, [R2.64] ;  /* 0x0000000602c1a981 */ /* 0x0002a2000c1e1900 */
[----:B------:R-:W-:Y:S01]  /*4df0*/  IMAD.MOV R0, RZ, RZ, -R0 ;  /* 0x000000ffff007224 */ /* 0x000fe200078e0a00 */
[----:B------:R-:W-:Y:S01]  /*4e00*/  SHF.R.S32.HI R11, RZ, 0x1f, R213 ;  /* 0x0000001fff0b7819 */ /* 0x000fe200000114d5 */
[C---:B------:R-:W-:Y:S01]  /*4e10*/  IMAD.SHL.U32 R18, R213.reuse, 0x2, RZ ;  /* 0x00000002d5127824 */ /* 0x040fe200078e00ff */
[----:B------:R-:W-:Y:S01]  /*4e20*/  SHF.R.S32.HI R28, RZ, 0x1f, R212 ;  /* 0x0000001fff1c7819 */ /* 0x000fe200000114d4 */
[----:B------:R-:W-:Y:S01]  /*4e30*/  IMAD R194, R0, c[0x0][0x2b8], R194 ;  /* 0x0000ae0000c27a24 */ /* 0x000fe200078e02c2 */
[----:B------:R-:W-:Y:S01]  /*4e40*/  SHF.L.U64.HI R15, R213, 0x1, R11 ;  /* 0x00000001d50f7819 */ /* 0x000fe2000001020b */
[----:B------:R-:W-:Y:S01]  /*4e50*/  IMAD.SHL.U32 R17, R212, 0x2, RZ ;  /* 0x00000002d4117824 */ /* 0x000fe200078e00ff */
[----:B------:R-:W-:Y:S01]  /*4e60*/  SHF.R.S32.HI R11, RZ, 0x1f, R195 ;  /* 0x0000001fff0b7819 */ /* 0x000fe200000114c3 */
[----:B------:R-:W-:Y:S01]  /*4e70*/  IMAD.SHL.U32 R16, R195, 0x2, RZ ;  /* 0x00000002c3107824 */ /* 0x000fe200078e00ff */
[----:B------:R-:W-:-:S02]  /*4e80*/  SHF.R.S32.HI R0, RZ, 0x1f, R194 ;  /* 0x0000001fff007819 */ /* 0x000fc400000114c2 */
[----:B------:R-:W-:Y:S02]  /*4e90*/  SHF.L.U64.HI R14, R212, 0x1, R28 ;  /* 0x00000001d40e7819 */ /* 0x000fe4000001021c */
[----:B------:R-:W-:Y:S01]  /*4ea0*/  SHF.L.U64.HI R13, R195, 0x1, R11 ;  /* 0x00000001c30d7819 */ /* 0x000fe2000001020b */
[----:B------:R-:W-:-:S04]  /*4eb0*/  IMAD R0, R0, c[0x0][0x1e0], RZ ;  /* 0x0000780000007a24 */ /* 0x000fc800078e02ff */
[C---:B------:R-:W-:Y:S02]  /*4ec0*/  IMAD R0, R194.reuse, c[0x0][0x1e4], R0 ;  /* 0x00007900c2007a24 */ /* 0x040fe400078e0200 */
[----:B-1----:R-:W-:-:S04]  /*4ed0*/  IMAD.WIDE.U32 R2, R194, c[0x0][0x1e0], RZ ;  /* 0x00007800c2027a25 */ /* 0x002fc800078e00ff */
[----:B------:R-:W-:Y:S01]  /*4ee0*/  IMAD.IADD R3, R3, 0x1, R0 ;  /* 0x0000000103037824 */ /* 0x000fe200078e0200 */
[----:B--2---:R-:W-:-:S03]  /*4ef0*/  SHF.R.S32.HI R5, RZ, 0x1f, R193 ;  /* 0x0000001fff057819 */ /* 0x004fc600000114c1 */
[----:B------:R-:W-:-:S04]  /*4f00*/  IMAD.WIDE.U32 R2, R193, c[0x0][0x1f0], R2 ;  /* 0x00007c00c1027a25 */ /* 0x000fc800078e0002 */
[----:B------:R-:W-:Y:S01]  /*4f10*/  IMAD R5, R5, c[0x0][0x1f0], RZ ;  /* 0x00007c0005057a24 */ /* 0x000fe200078e02ff */
[----:B------:R-:W-:-:S03]  /*4f20*/  IADD3 R0, P0, R222, R2, RZ ;  /* 0x00000002de007210 */ /* 0x000fc60007f1e0ff */
[----:B------:R-:W-:-:S05]  /*4f30*/  IMAD R5, R193, c[0x0][0x1f4], R5 ;  /* 0x00007d00c1057a24 */ /* 0x000fca00078e0205 */
[----:B------:R-:W-:Y:S02]  /*4f40*/  IADD3.X R5, R228, R3, R5, P0, !PT ;  /* 0x00000003e4057210 */ /* 0x000fe400007fe405 */
[----:B------:R-:W-:-:S04]  /*4f50*/  LEA R12, P0, R0, c[0x0][0x1c8], 0x1 ;  /* 0x00007200000c7a11 */ /* 0x000fc800078008ff */
[----:B------:R-:W-:Y:S01]  /*4f60*/  LEA.HI.X R5, R0, c[0x0][0x1cc], R5, 0x1, P0 ;  /* 0x0000730000057a11 */ /* 0x000fe200000f0c05 */
[----:B------:R-:W-:Y:S06]  /*4f70*/  BRA.DIV ~URZ, `(.L_x_1447) ;  /* 0x000095727f007947 */ /* 0x000fec000b800000 */
[----:B------:R1:W2:Y:S02]  /*4f80*/  SHFL.IDX PT, R4, R5, RZ, 0x181f ;  /* 0x00181fff05047589 */ /* 0x0002a400000e0000 */
.L_x_1512:
[----:B------:R-:W-:Y:S05]  /*4f90*/  BRA.DIV ~URZ, `(.L_x_1448) ;  /* 0x000095c27f007947 */ /* 0x000fea000b800000 */
[----:B------:R-:W3:Y:S01]  /*4fa0*/  SHFL.IDX PT, R0, R12, RZ, 0x181f ;  /* 0x00181fff0c007589 */ /* 0x000ee200000e0000 */
[----:B------:R-:W-:Y:S02]  /*4fb0*/  ISETP.GE.AND P5, PT, R195, c[0x0][0x1d4], PT ;  /* 0x00007500c3007a0c */ /* 0x000fe40003fa6270 */
[----:B------:R-:W-:Y:S02]  /*4fc0*/  ISETP.GE.AND P1, PT, R212, c[0x0][0x1d4], PT ;  /* 0x00007500d4007a0c */ /* 0x000fe40003f26270 */
[----:B------:R-:W-:Y:S02]  /*4fd0*/  SEL R11, RZ, 0x10, P5 ;  /* 0x00000010ff0b7807 */ /* 0x000fe40002800000 */
[----:B------:R-:W-:Y:S02]  /*4fe0*/  SEL R10, RZ, 0x10, P1 ;  /* 0x00000010ff0a7807 */ /* 0x000fe40000800000 */
[----:B---3--:R-:W-:-:S02]  /*4ff0*/  IADD3 R6, P0, R0, R16, RZ ;  /* 0x0000001000067210 */ /* 0x008fc40007f1e0ff */
[----:B------:R-:W-:-:S03]  /*5000*/  IADD3 R2, P6, R0, R17, RZ ;  /* 0x0000001100027210 */ /* 0x000fc60007fde0ff */
[C---:B--2---:R-:W-:Y:S01]  /*5010*/  IMAD.X R7, R4.reuse, 0x1, R13, P0 ;  /* 0x0000000104077824 */ /* 0x044fe200000e060d */
        /* <DEDUP_REMOVED lines=8> */
[----:B------:R-:W3:Y:S04]  /*50a0*/  SHFL.IDX PT, R0, R12, 0x1, 0x181f ;  /* 0x00381f000c007f89 */ /* 0x000ee800000e0000 */
[----:B------:R2:W-:Y:S04]  /*50b0*/  LDGSTS.E.BYPASS.LTC128B.128 [R220+0x10100], [R8.64], !P0 ;  /* 0x1010000008dc7fae */ /* 0x0005e8000c101d46 */
[----:B------:R4:W1:Y:S02]  /*50c0*/  SHFL.IDX PT, R4, R5, 0x1, 0x181f ;  /* 0x00381f0005047f89 */ /* 0x00086400000e0000 */
[----:B-1--4-:R-:W-:-:S02]  /*50d0*/  SEL R5, RZ, 0x10, P0 ;  /* 0x00000010ff057807 */ /* 0x012fc40000000000 */
.L_x_1513:
[----:B--23--:R-:W-:Y:S02]  /*50e0*/  IADD3 R8, -R11, 0x10, RZ ;  /* 0x000000100b087810 */ /* 0x00cfe40007ffe1ff */
[----:B------:R-:W-:-:S02]  /*50f0*/  IADD3 R2, -R10, 0x10, RZ ;  /* 0x000000100a027810 */ /* 0x000fc40007ffe1ff */
[----:B------:R-:W-:Y:S02]  /*5100*/  LOP3.LUT R8, R8, 0xf, RZ, 0xc0, !PT ;  /* 0x0000000f08087812 */ /* 0x000fe400078ec0ff */
[----:B------:R-:W-:Y:S02]  /*5110*/  IADD3 R3, -R5, 0x10, RZ ;  /* 0x0000001005037810 */ /* 0x000fe40007ffe1ff */
[----:B------:R-:W-:Y:S02]  /*5120*/  LOP3.LUT R6, R2, 0xf, RZ, 0xc0, !PT ;  /* 0x0000000f02067812 */ /* 0x000fe400078ec0ff */
[-C--:B------:R-:W-:Y:S02]  /*5130*/  IADD3 R8, P1, P0, R8, R0.reuse, R16 ;  /* 0x0000000008087210 */ /* 0x080fe4000783e010 */
[----:B------:R-:W-:Y:S02]  /*5140*/  LOP3.LUT R2, R3, 0xf, RZ, 0xc0, !PT ;  /* 0x0000000f03027812 */ /* 0x000fe400078ec0ff */
[----:B------:R-:W-:-:S02]  /*5150*/  IADD3 R6, P6, P5, R6, R0, R17 ;  /* 0x0000000006067210 */ /* 0x000fc40007dde011 */
[----:B------:R-:W-:Y:S02]  /*5160*/  IADD3.X R9, RZ, R4, R13, P1, P0 ;  /* 0x00000004ff097210 */ /* 0x000fe40000fe040d */
        /* <DEDUP_REMOVED lines=12> */
.L_x_1446:
[----:B------:R-:W-:Y:S05]  /*5230*/  BSYNC B0 ;  /* 0x0000000000007941 */ /* 0x000fea0003800000 */
.L_x_1445:
[----:B-1----:R-:W-:Y:S01]  /*5240*/  IMAD.MOV.U32 R3, RZ, RZ, c[0x0][0x2ac] ;  /* 0x0000ab00ff037624 */ /* 0x002fe200078e00ff */
[----:B------:R-:W-:Y:S01]  /*5250*/  IADD3 R178, R206, -0x2, RZ ;  /* 0xfffffffeceb27810 */ /* 0x000fe20007ffe0ff */
[----:B------:R-:W-:Y:S01]  /*5260*/  @P4 IMAD.HI.U32 R2, R252, c[0x0][0x2c8], RZ ;  /* 0x0000b200fc024a27 */ /* 0x000fe200078e00ff */
[----:B------:R-:W0:Y:S03]  /*5270*/  LDGDEPBAR ;  /* 0x00000000000079af */ /* 0x000e260000000000 */
[----:B------:R-:W-:-:S02]  /*5280*/  IMAD R3, R3, c[0x0][0x1d0], RZ ;  /* 0x0000740003037a24 */ /* 0x000fc400078e02ff */
[----:B------:R-:W-:Y:S01]  /*5290*/  IMAD.MOV.U32 R0, RZ, RZ, R252 ;  /* 0x000000ffff007224 */ /* 0x000fe200078e00fc */
[----:B------:R-:W-:Y:S01]  /*52a0*/  @P4 SHF.R.U32.HI R0, RZ, c[0x0][0x2cc], R2 ;  /* 0x0000b300ff004a19 */ /* 0x000fe20000011602 */
[----:B------:R-:W-:Y:S02]  /*52b0*/  IMAD.MOV.U32 R210, RZ, RZ, RZ ;  /* 0x000000ffffd27224 */ /* 0x000fe400078e00ff */
[----:B------:R-:W-:Y:S01]  /*52c0*/  IMAD.MOV.U32 R182, RZ, RZ, 0x1 ;  /* 0x00000001ffb67424 */ /* 0x000fe200078e00ff */
[----:B------:R-:W-:-:S04]  /*52d0*/  IADD3 R0, R0, -c[0x0][0x168], R3 ;  /* 0x80005a0000007a10 */ /* 0x000fc80007ffe003 */
[----:B------:R-:W-:-:S04]  /*52e0*/  SHF.R.S32.HI R2, RZ, 0x1f, R0 ;  /* 0x0000001fff027819 */ /* 0x000fc80000011400 */
[----:B------:R-:W-:-:S04]  /*52f0*/  LEA.HI R0, R2, R0, RZ, 0x6 ;  /* 0x0000000002007211 */ /* 0x000fc800078f30ff */
[----:B------:R-:W-:-:S04]  /*5300*/  SHF.R.S32.HI R0, RZ, 0x6, R0 ;  /* 0x00000006ff007819 */ /* 0x000fc80000011400 */
[----:B------:R-:W-:-:S04]  /*5310*/  IMNMX R219, RZ, R0, !PT ;  /* 0x00000000ffdb7217 */ /* 0x000fc80007800200 */
[----:B------:R-:W-:-:S13]  /*5320*/  ISETP.GE.AND P0, PT, R178, R219, PT ;  /* 0x000000dbb200720c */ /* 0x000fda0003f06270 */
[----:B------:R-:W-:Y:S05]  /*5330*/  @!P0 BRA `(.L_x_1449) ;  /* 0x000033e000008947 */ /* 0x000fea0003800000 */
[----:B------:R-:W-:Y:S01]  /*5340*/  MOV R127, R124 ;  /* 0x0000007c007f7202 */ /* 0x000fe20000000f00 */
[----:B------:R-:W-:Y:S01]  /*5350*/  IMAD.MOV.U32 R201, RZ, RZ, R178 ;  /* 0x000000ffffc97224 */ /* 0x000fe200078e00b2 */
[----:B------:R-:W-:Y:S01]  /*5360*/  MOV R126, R125 ;  /* 0x0000007d007e7202 */ /* 0x000fe20000000f00 */
[----:B------:R-:W-:Y:S01]  /*5370*/  IMAD.MOV.U32 R182, RZ, RZ, 0x1 ;  /* 0x00000001ffb67424 */ /* 0x000fe200078e00ff */
[----:B------:R-:W-:Y:S02]  /*5380*/  MOV R210, RZ ;  /* 0x000000ff00d27202 */ /* 0x000fe40000000f00 */
.L_x_1458:
[----:B------:R-:W-:Y:S04]  /*5390*/  DEPBAR.LE SB0, 0x2 ;  /* 0x000080800000791a */ /* 0x000fe80000000000 */
[----:B------:R-:W-:Y:S01]  /*53a0*/  WARPSYNC 0xffffffff ;  /* 0xffffffff00007948 */ /* 0x000fe20003800000 */
[----:B------:R-:W-:Y:S01]  /*53b0*/  BAR.SYNC.DEFER_BLOCKING 0x0 ;  /* 0x0000000000007b1d */ /* 0x000fe20000010000 */
[----:B------:R-:W-:Y:S01]  /*53c0*/  IMAD R181, R182, 0x6000, RZ ;  /* 0x00006000b6b57824 */ /* 0x000fe200078e02ff */
[----:B------:R-:W-:Y:S04]  /*53d0*/  ISETP.GE.AND P0, PT, R201, 0x1, PT ;  /* 0x00000001c900780c */ /* 0x000fe80003f06270 */
[----:B------:R-:W-:Y:S04]  /*53e0*/  IADD3 R0, R190, R181, RZ ;  /* 0x000000b5be007210 */ /* 0x000fe80007ffe0ff */
[----:B------:R-:W-:Y:S01]  /*53f0*/  IADD3 R125, R188, R0, RZ ;  /* 0x00000000bc7d7210 */ /* 0x000fe20007ffe0ff */
        /* <DEDUP_REMOVED lines=12> */
[----:B------:R-:W-:Y:S01]  /*54c0*/  IMAD.SHL.U32 R31, R213, 0x2, RZ ;  /* 0x00000002d51f7824 */ /* 0x000fe200078e00ff */
[----:B------:R-:W-:Y:S01]  /*54d0*/  SHF.R.S32.HI R2, RZ, 0x1f, R194 ;  /* 0x0000001fff027819 */ /* 0x000fe200000114c2 */
[----:B------:R-:W-:Y:S01]  /*54e0*/  IMAD.SHL.U32 R30, R212, 0x2, RZ ;  /* 0x00000002d41e7824 */ /* 0x000fe200078e00ff */
[----:B------:R-:W-:Y:S01]  /*54f0*/  SHF.R.S32.HI R20, RZ, 0x1f, R193 ;  /* 0x0000001fff147819 */ /* 0x000fe200000114c1 */
[----:B------:R-:W-:Y:S01]  /*5500*/  IMAD.SHL.U32 R29, R195, 0x2, RZ ;  /* 0x00000002c31d7824 */ /* 0x000fe200078e00ff */
[----:B------:R-:W-:Y:S01]  /*5510*/  SHF.R.S32.HI R5, RZ, 0x1f, R213 ;  /* 0x0000001fff057819 */ /* 0x000fe200000114d5 */
[----:B------:R-:W-:Y:S01]  /*5520*/  IMAD R4, R2, c[0x0][0x208], RZ ;  /* 0x0000820002047a24 */ /* 0x000fe200078e02ff */
[----:B------:R-:W-:Y:S01]  /*5530*/  SHF.R.S32.HI R6, RZ, 0x1f, R212 ;  /* 0x0000001fff067819 */ /* 0x000fe200000114d4 */
[C---:B------:R-:W-:Y:S01]  /*5540*/  IMAD.WIDE.U32 R2, R194.reuse, c[0x0][0x208], RZ ;  /* 0x00008200c2027a25 */ /* 0x040fe200078e00ff */
[----:B------:R-:W-:Y:S02]  /*5550*/  SHF.L.U64.HI R28, R213, 0x1, R5 ;  /* 0x00000001d51c7819 */ /* 0x000fe40000010205 */
[----:B------:R-:W-:Y:S01]  /*5560*/  SHF.R.S32.HI R5, RZ, 0x1f, R195 ;  /* 0x0000001fff057819 */ /* 0x000fe200000114c3 */
[----:B------:R-:W-:Y:S01]  /*5570*/  IMAD R4, R194, c[0x0][0x20c], R4 ;  /* 0x00008300c2047a24 */ /* 0x000fe200078e0204 */
[----:B------:R-:W-:Y:S01]  /*5580*/  SHF.L.U64.HI R23, R212, 0x1, R6 ;  /* 0x00000001d4177819 */ /* 0x000fe20000010206 */
[----:B------:R-:W-:Y:S01]  /*5590*/  IMAD R20, R20, c[0x0][0x218], RZ ;  /* 0x0000860014147a24 */ /* 0x000fe200078e02ff */
[----:B------:R-:W-:Y:S01]  /*55a0*/  SHF.L.U64.HI R22, R195, 0x1, R5 ;  /* 0x00000001c3167819 */ /* 0x000fe20000010205 */
[----:B------:R-:W-:Y:S02]  /*55b0*/  IMAD.IADD R3, R3, 0x1, R4 ;  /* 0x0000000103037824 */ /* 0x000fe400078e0204 */
[C---:B------:R-:W-:Y:S02]  /*55c0*/  IMAD R20, R193.reuse, c[0x0][0x21c], R20 ;  /* 0x00008700c1147a24 */ /* 0x040fe400078e0214 */
[----:B------:R-:W-:Y:S05]  /*55d0*/  IMAD.WIDE.U32 R2, R193, c[0x0][0x218], R2 ;  /* 0x00008600c1027a25 */ /* 0x000fea00078e0002 */
[----:B------:R-:W-:Y:S04]  /*55e0*/  IADD3 R2, P0, R226, R2, RZ ;  /* 0x00000002e2027210 */ /* 0x000fe80007f1e0ff */
[----:B------:R-:W-:Y:S02]  /*55f0*/  IADD3.X R20, R230, R3, R20, P0, !PT ;  /* 0x00000003e6147210 */ /* 0x000fe400007fe414 */
[C---:B------:R-:W-:Y:S04]  /*5600*/  LEA R21, P0, R2.reuse, c[0x0][0x1f8], 0x1 ;  /* 0x00007e0002157a11 */ /* 0x040fe800078008ff */
[----:B------:R-:W-:Y:S01]  /*5610*/  LEA.HI.X R20, R2, c[0x0][0x1fc], R20, 0x1, P0 ;  /* 0x00007f0002147a11 */ /* 0x000fe200000f0c14 */
[----:B------:R-:W-:-:S06]  /*5620*/  BRA.DIV ~URZ, `(.L_x_1452) ;  /* 0x000091727f007947 */ /* 0x000fcc000b800000 */
[----:B------:R4:W3:Y:S02]  /*5630*/  SHFL.IDX PT, R5, R20, RZ, 0x181f ;  /* 0x00181fff14057589 */ /* 0x0008e400000e0000 */
.L_x_1514:
[----:B------:R-:W-:-:S05]  /*5640*/  BRA.DIV ~URZ, `(.L_x_1453) ;  /* 0x000091c27f007947 */ /* 0x000fca000b800000 */
[----:B------:R-:W5:Y:S01]  /*5650*/  SHFL.IDX PT, R2, R21, RZ, 0x181f ;  /* 0x00181fff15027589 */ /* 0x000f6200000e0000 */
[----:B------:R-:W-:Y:S01]  /*5660*/  ISETP.GE.AND P5, PT, R195, c[0x0][0x1d4], PT ;  /* 0x00007500c3007a0c */ /* 0x000fe20003fa6270 */
[----:B------:R-:W-:Y:S01]  /*5670*/  IMAD R4, R210, 0x6000, R231 ;  /* 0x00006000d2047824 */ /* 0x000fe200078e02e7 */
[----:B------:R-:W-:Y:S02]  /*5680*/  ISETP.GE.AND P1, PT, R212, c[0x0][0x1d4], PT ;  /* 0x00007500d4007a0c */ /* 0x000fe40003f26270 */
[C---:B-----5:R-:W-:Y:S02]  /*5690*/  IADD3 R12, P0, R2.reuse, R29, RZ ;  /* 0x0000001d020c7210 */ /* 0x060fe40007f1e0ff */
[C---:B------:R-:W-:Y:S03]  /*56a0*/  IADD3 R6, P6, R2.reuse, R30, RZ ;  /* 0x0000001e02067210 */ /* 0x040fe60007fde0ff */
[----:B---3--:R-:W-:Y:S01]  /*56b0*/  IMAD.X R13, R5, 0x1, R22, P0 ;  /* 0x00000001050d7824 */ /* 0x008fe200000e0616 */
[----:B------:R-:W-:Y:S01]  /*56c0*/  ISETP.GE.AND P0, PT, R213, c[0x0][0x1d4], PT ;  /* 0x00007500d5007a0c */ /* 0x000fe20003f06270 */
[C---:B------:R-:W-:Y:S01]  /*56d0*/  IMAD.X R7, R5.reuse, 0x1, R23, P6 ;  /* 0x0000000105077824 */ /* 0x040fe200030e0617 */
[----:B------:R-:W-:Y:S02]  /*56e0*/  IADD3 R14, P6, R2, R31, RZ ;  /* 0x0000001f020e7210 */ /* 0x000fe40007fde0ff */
[----:B------:R-:W-:Y:S01]  /*56f0*/  @!PT LDS RZ, [RZ] ;  /* 0x00000000fffff984 */ /* 0x000fe20000000800 */
[----:B------:R-:W-:Y:S01]  /*5700*/  @!PT LDS RZ, [RZ] ;  /* 0x00000000fffff984 */ /* 0x000fe20000000800 */
[----:B------:R3:W-:Y:S03]  /*5710*/  LDGSTS.E.BYPASS.LTC128B.128 [R4], [R12.64], !P5 ;  /* 0x000000000c047fae */ /* 0x0007e6000e901d46 */
[----:B------:R-:W-:Y:S01]  /*5720*/  IMAD.X R15, R5, 0x1, R28, P6 ;  /* 0x00000001050f7824 */ /* 0x000fe200030e061c */
[----:B------:R3:W-:Y:S04]  /*5730*/  LDGSTS.E.BYPASS.LTC128B.128 [R4+0x2000], [R6.64], !P1 ;  /* 0x0200000006047fae */ /* 0x0007e8000c901d46 */
[----:B------:R5:W4:Y:S04]  /*5740*/  SHFL.IDX PT, R5, R20, 0x1, 0x181f ;  /* 0x00381f0014057f89 */ /* 0x000b2800000e0000 */
[----:B------:R2:W-:Y:S04]  /*5750*/  LDGSTS.E.BYPASS.LTC128B.128 [R4+0x4000], [R14.64], !P0 ;  /* 0x040000000e047fae */ /* 0x0005e8000c101d46 */
[----:B------:R3:W1:Y:S01]  /*5760*/  SHFL.IDX PT, R2, R21, 0x1, 0x181f ;  /* 0x00381f0015027f89 */ /* 0x00066200000e0000 */
[----:B----45:R-:W-:Y:S02]  /*5770*/  SEL R20, RZ, 0x10, P5 ;  /* 0x00000010ff147807 */ /* 0x030fe40002800000 */
[----:B--2---:R-:W-:Y:S02]  /*5780*/  SEL R15, RZ, 0x10, P1 ;  /* 0x00000010ff0f7807 */ /* 0x004fe40000800000 */
[----:B------:R-:W-:Y:S02]  /*5790*/  SEL R14, RZ, 0x10, P0 ;  /* 0x00000010ff0e7807 */ /* 0x000fe40000000000 */
.L_x_1515:
[----:B-1-3--:R-:W-:Y:S02]  /*57a0*/  IADD3 R3, -R15, 0x10, RZ ;  /* 0x000000100f037810 */ /* 0x00afe40007ffe1ff */
[----:B------:R-:W-:Y:S02]  /*57b0*/  IADD3 R12, -R20, 0x10, RZ ;  /* 0x00000010140c7810 */ /* 0x000fe40007ffe1ff */
[----:B------:R-:W-:Y:S02]  /*57c0*/  IADD3 R6, -R14, 0x10, RZ ;  /* 0x000000100e067810 */ /* 0x000fe40007ffe1ff */
[----:B------:R-:W-:Y:S02]  /*57d0*/  LOP3.LUT R7, R3, 0xf, RZ, 0xc0, !PT ;  /* 0x0000000f03077812 */ /* 0x000fe400078ec0ff */
[----:B------:R-:W-:Y:S02]  /*57e0*/  LOP3.LUT R12, R12, 0xf, RZ, 0xc0, !PT ;  /* 0x0000000f0c0c7812 */ /* 0x000fe400078ec0ff */
[----:B------:R-:W-:Y:S02]  /*57f0*/  LOP3.LUT R3, R6, 0xf, RZ, 0xc0, !PT ;  /* 0x0000000f06037812 */ /* 0x000fe400078ec0ff */
[-C--:B------:R-:W-:Y:S02]  /*5800*/  IADD3 R6, P6, P5, R7, R2.reuse, R30 ;  /* 0x0000000207067210 */ /* 0x080fe40007dde01e */
[-C--:B------:R-:W-:Y:S02]  /*5810*/  IADD3 R12, P1, P0, R12, R2.reuse, R29 ;  /* 0x000000020c0c7210 */ /* 0x080fe4000783e01d */
        /* <DEDUP_REMOVED lines=13> */
.L_x_1451:
[----:B------:R-:W-:Y:S05]  /*58f0*/  BSYNC B0 ;  /* 0x0000000000007941 */ /* 0x000fea0003800000 */
.L_x_1450:
[----:B------:R-:W0:Y:S01]  /*5900*/  LDGDEPBAR ;  /* 0x00000000000079af */ /* 0x000e220000000000 */
[----:B------:R-:W-:Y:S01]  /*5910*/  WARPSYNC 0xffffffff ;  /* 0xffffffff00007948 */ /* 0x000fe20003800000 */
[C---:B-123--:R-:W-:Y:S01]  /*5920*/  HMMA.16816.F32.BF16 R4, R32.reuse, R8, RZ ;  /* 0x000000082004723c */ /* 0x04efe200000418ff */
[----:B------:R-:W-:Y:S03]  /*5930*/  BSSY B0, `(.L_x_1454) ;  /* 0x00002d4000007945 */ /* 0x000fe60003800000 */
[CC--:B------:R-:W-:Y:S02]  /*5940*/  IADD3 R2, R187.reuse, R0.reuse, RZ ;  /* 0x00000000bb027210 */ /* 0x0c0fe40007ffe0ff */
[----:B------:R-:W-:Y:S01]  /*5950*/  LDSM.16.M88.4 R160, [R186] ;  /* 0x00000000baa0783b */ /* 0x000fe20000000200 */
[----:B------:R-:W-:Y:S01]  /*5960*/  IADD3 R180, R187, R125, RZ ;  /* 0x0000007dbbb47210 */ /* 0x000fe20007ffe0ff */
[C---:B------:R-:W-:Y:S01]  /*5970*/  HMMA.16816.F32.BF16 R8, R32.reuse, R10, RZ ;  /* 0x0000000a2008723c */ /* 0x040fe200000418ff */
[CC--:B------:R-:W-:Y:S03]  /*5980*/  IADD3 R124, R188.reuse, R0.reuse, RZ ;  /* 0x00000000bc7c7210 */ /* 0x0c0fe60007ffe0ff */
[----:B------:R-:W-:Y:S02]  /*5990*/  IADD3 R3, R188, R0, R187 ;  /* 0x00000000bc037210 */ /* 0x000fe40007ffe0bb */
[----:B------:R-:W1:Y:S01]  /*59a0*/  LDSM.16.M88.4 R164, [R2] ;  /* 0x0000000002a4783b */ /* 0x000e620000000200 */
[----:B------:R-:W-:Y:S01]  /*59b0*/  SHF.L.U32 R211, R201, 0x6, RZ ;  /* 0x00000006c9d37819 */ /* 0x000fe200000006ff */
[C---:B----4-:R-:W-:Y:S06]  /*59c0*/  HMMA.16816.F32.BF16 R12, R32.reuse, R16, RZ ;  /* 0x00000010200c723c */ /* 0x050fec00000418ff */
[----:B------:R-:W2:Y:S02]  /*59d0*/  LDSM.16.M88.4 R168, [R2+0x800] ;  /* 0x0008000002a8783b */ /* 0x000ea40000000200 */
[C---:B------:R-:W-:Y:S06]  /*59e0*/  HMMA.16816.F32.BF16 R16, R32.reuse, R18, RZ ;  /* 0x000000122010723c */ /* 0x040fec00000418ff */
[----:B------:R-:W3:Y:S02]  /*59f0*/  LDSM.16.M88.4 R172, [R2+0x1000] ;  /* 0x0010000002ac783b */ /* 0x000ee40000000200 */
[C---:B------:R-:W-:Y:S06]  /*5a00*/  HMMA.16816.F32.BF16 R20, R32.reuse, R24, RZ ;  /* 0x000000182014723c */ /* 0x040fec00000418ff */
[----:B------:R-:W-:Y:S02]  /*5a10*/  LDSM.16.M88.4 R176, [R180+0x1000] ;  /* 0x00100000b4b0783b */ /* 0x000fe40000000200 */
[C---:B------:R-:W-:Y:S08]  /*5a20*/  HMMA.16816.F32.BF16 R24, R32.reuse, R26, RZ ;  /* 0x0000001a2018723c */ /* 0x040ff000000418ff */
[C---:B------:R-:W-:Y:S08]  /*5a30*/  HMMA.16816.F32.BF16 R28, R32.reuse, R136, RZ ;  /* 0x00000088201c723c */ /* 0x040ff000000418ff */
[----:B------:R-:W-:Y:S01]  /*5a40*/  HMMA.16816.F32.BF16 R32, R32, R138, RZ ;  /* 0x0000008a2020723c */ /* 0x000fe200000418ff */
[----:B------:R-:W4:Y:S07]  /*5a50*/  LDSM.16.M88.4 R136, [R2+0x1800] ;  /* 0x001800000288783b */ /* 0x000f2e0000000200 */
[C---:B------:R-:W-:Y:S08]  /*5a60*/  HMMA.16816.F32.BF16 R4, R140.reuse, R144, R4 ;  /* 0x000000908c04723c */ /* 0x040ff00000041804 */
[C---:B------:R-:W-:Y:S01]  /*5a70*/  HMMA.16816.F32.BF16 R8, R140.reuse, R146, R8 ;  /* 0x000000928c08723c */ /* 0x040fe20000041808 */
[----:B------:R-:W-:Y:S07]  /*5a80*/  LDSM.16.M88.4 R144, [R185] ;  /* 0x00000000b990783b */ /* 0x000fee0000000200 */
        /* <DEDUP_REMOVED lines=8> */
[----:B------:R-:W4:Y:S07]  /*5b10*/  LDSM.16.M88.4 R140, [R180+0x1800] ;  /* 0x00180000b48c783b */ /* 0x000f2e0000000200 */
[C---:B-1----:R-:W-:Y:S01]  /*5b20*/  HMMA.16816.F32.BF16 R4, R160.reuse, R164, R4 ;  /* 0x000000a4a004723c */ /* 0x042fe20000041804 */
[----:B------:R-:W-:Y:S07]  /*5b30*/  LDSM.16.M88.4 R156, [R183+0x4000] ;  /* 0x00400000b79c783b */ /* 0x000fee0000000200 */
[C---:B------:R-:W-:Y:S01]  /*5b40*/  HMMA.16816.F32.BF16 R8, R160.reuse, R166, R8 ;  /* 0x000000a6a008723c */ /* 0x040fe20000041808 */
[----:B------:R-:W1:Y:S07]  /*5b50*/  LDSM.16.M88.4 R164, [R0+0x2000] ;  /* 0x0020000000a4783b */ /* 0x000e6e0000000200 */
[C---:B--2---:R-:W-:Y:S08]  /*5b60*/  HMMA.16816.F32.BF16 R12, R160.reuse, R168, R12 ;  /* 0x000000a8a00c723c */ /* 0x044ff0000004180c */
[C---:B------:R-:W-:Y:S01]  /*5b70*/  HMMA.16816.F32.BF16 R16, R160.reuse, R170, R16 ;  /* 0x000000aaa010723c */ /* 0x040fe20000041810 */
[----:B------:R-:W-:Y:S07]  /*5b80*/  LDSM.16.M88.4 R168, [R2+0x2000] ;  /* 0x0020000002a8783b */ /* 0x000fee0000000200 */
[C---:B---3--:R-:W-:Y:S08]  /*5b90*/  HMMA.16816.F32.BF16 R20, R160.reuse, R172, R20 ;  /* 0x000000aca014723c */ /* 0x048ff00000041814 */
[C---:B------:R-:W-:Y:S08]  /*5ba0*/  HMMA.16816.F32.BF16 R24, R160.reuse, R174, R24 ;  /* 0x000000aea018723c */ /* 0x040ff00000041818 */
[C---:B----4-:R-:W-:Y:S08]  /*5bb0*/  HMMA.16816.F32.BF16 R28, R160.reuse, R136, R28 ;  /* 0x00000088a01c723c */ /* 0x050ff0000004181c */
[----:B------:R-:W-:Y:S01]  /*5bc0*/  HMMA.16816.F32.BF16 R32, R160, R138, R32 ;  /* 0x0000008aa020723c */ /* 0x000fe20000041820 */
[----:B------:R-:W2:Y:S07]  /*5bd0*/  LDSM.16.M88.4 R136, [R0+0x2800] ;  /* 0x002800000088783b */ /* 0x000eae0000000200 */
[C---:B-----5:R-:W-:Y:S01]  /*5be0*/  HMMA.16816.F32.BF16 R4, R144.reuse, R148, R4 ;  /* 0x000000949004723c */ /* 0x060fe20000041804 */
[----:B------:R-:W-:Y:S07]  /*5bf0*/  LDSM.16.M88.4 R160, [R124+0x2800] ;  /* 0x002800007ca0783b */ /* 0x000fee0000000200 */
[C---:B------:R-:W-:Y:S01]  /*5c00*/  HMMA.16816.F32.BF16 R8, R144.reuse, R150, R8 ;  /* 0x000000969008723c */ /* 0x040fe20000041808 */
[----:B------:R-:W3:Y:S07]  /*5c10*/  LDSM.16.M88.4 R148, [R0+0x3000] ;  /* 0x003000000094783b */ /* 0x000eee0000000200 */
[C---:B------:R-:W-:Y:S08]  /*5c20*/  HMMA.16816.F32.BF16 R12, R144.reuse, R152, R12 ;  /* 0x00000098900c723c */ /* 0x040ff0000004180c */
[C---:B------:R-:W-:Y:S01]  /*5c30*/  HMMA.16816.F32.BF16 R16, R144.reuse, R154, R16 ;  /* 0x0000009a9010723c */ /* 0x040fe20000041810 */
[----:B------:R-:W-:Y:S07]  /*5c40*/  LDSM.16.M88.4 R152, [R125+0x2000] ;  /* 0x002000007d98783b */ /* 0x000fee0000000200 */
[C---:B------:R-:W-:Y:S08]  /*5c50*/  HMMA.16816.F32.BF16 R20, R144.reuse, R176, R20 ;  /* 0x000000b09014723c */ /* 0x040ff00000041814 */
[C---:B------:R-:W-:Y:S08]  /*5c60*/  HMMA.16816.F32.BF16 R24, R144.reuse, R178, R24 ;  /* 0x000000b29018723c */ /* 0x040ff00000041818 */
[C---:B------:R-:W-:Y:S08]  /*5c70*/  HMMA.16816.F32.BF16 R28, R144.reuse, R140, R28 ;  /* 0x0000008c901c723c */ /* 0x040ff0000004181c */
[----:B------:R-:W-:Y:S01]  /*5c80*/  HMMA.16816.F32.BF16 R32, R144, R142, R32 ;  /* 0x0000008e9020723c */ /* 0x000fe20000041820 */
[----:B------:R-:W4:Y:S07]  /*5c90*/  LDSM.16.M88.4 R140, [R0+0x3800] ;  /* 0x00380000008c783b */ /* 0x000f2e0000000200 */
[C---:B-1----:R-:W-:Y:S01]  /*5ca0*/  HMMA.16816.F32.BF16 R4, R156.reuse, R164, R4 ;  /* 0x000000a49c04723c */ /* 0x042fe20000041804 */
[----:B------:R-:W1:Y:S07]  /*5cb0*/  LDSM.16.M88.4 R144, [R184+0x4000] ;  /* 0x00400000b890783b */ /* 0x000e6e0000000200 */
[C---:B------:R-:W-:Y:S01]  /*5cc0*/  HMMA.16816.F32.BF16 R8, R156.reuse, R166, R8 ;  /* 0x000000a69c08723c */ /* 0x040fe20000041808 */
[----:B------:R-:W5:Y:S07]  /*5cd0*/  LDSM.16.M88.4 R164, [R124+0x3000] ;  /* 0x003000007ca4783b */ /* 0x000f6e0000000200 */
[C---:B--2---:R-:W-:Y:S08]  /*5ce0*/  HMMA.16816.F32.BF16 R12, R156.reuse, R136, R12 ;  /* 0x000000889c0c723c */ /* 0x044ff0000004180c */
[C---:B------:R-:W-:Y:S01]  /*5cf0*/  HMMA.16816.F32.BF16 R16, R156.reuse, R138, R16 ;  /* 0x0000008a9c10723c */ /* 0x040fe20000041810 */
[----:B------:R-:W2:Y:S07]  /*5d00*/  LDSM.16.M88.4 R136, [R124+0x3800] ;  /* 0x003800007c88783b */ /* 0x000eae0000000200 */
[C---:B---3--:R-:W-:Y:S08]  /*5d10*/  HMMA.16816.F32.BF16 R20, R156.reuse, R148, R20 ;  /* 0x000000949c14723c */ /* 0x048ff00000041814 */
[C---:B------:R-:W-:Y:S01]  /*5d20*/  HMMA.16816.F32.BF16 R24, R156.reuse, R150, R24 ;  /* 0x000000969c18723c */ /* 0x040fe20000041818 */
[----:B------:R-:W3:Y:S07]  /*5d30*/  LDSM.16.M88.4 R148, [R186+0x4000] ;  /* 0x00400000ba94783b */ /* 0x000eee0000000200 */
[C---:B----4-:R-:W-:Y:S08]  /*5d40*/  HMMA.16816.F32.BF16 R28, R156.reuse, R140, R28 ;  /* 0x0000008c9c1c723c */ /* 0x050ff0000004181c */
[----:B------:R-:W-:Y:S01]  /*5d50*/  HMMA.16816.F32.BF16 R32, R156, R142, R32 ;  /* 0x0000008e9c20723c */ /* 0x000fe20000041820 */
[----:B------:R-:W4:Y:S07]  /*5d60*/  LDSM.16.M88.4 R140, [R2+0x2800] ;  /* 0x00280000028c783b */ /* 0x000f2e0000000200 */
[C---:B-1----:R-:W-:Y:S01]  /*5d70*/  HMMA.16816.F32.BF16 R4, R144.reuse, R152, R4 ;  /* 0x000000989004723c */ /* 0x042fe20000041804 */
[----:B------:R-:W-:Y:S07]  /*5d80*/  LDSM.16.M88.4 R156, [R2+0x3800] ;  /* 0x00380000029c783b */ /* 0x000fee0000000200 */
[C---:B------:R-:W-:Y:S01]  /*5d90*/  HMMA.16816.F32.BF16 R8, R144.reuse, R154, R8 ;  /* 0x0000009a9008723c */ /* 0x040fe20000041808 */
[----:B------:R-:W1:Y:S07]  /*5da0*/  LDSM.16.M88.4 R152, [R2+0x3000] ;  /* 0x003000000298783b */ /* 0x000e6e0000000200 */
[C---:B------:R-:W-:Y:S08]  /*5db0*/  HMMA.16816.F32.BF16 R12, R144.reuse, R160, R12 ;  /* 0x000000a0900c723c */ /* 0x040ff0000004180c */
[C---:B------:R-:W-:Y:S01]  /*5dc0*/  HMMA.16816.F32.BF16 R16, R144.reuse, R162, R16 ;  /* 0x000000a29010723c */ /* 0x040fe20000041810 */
[----:B------:R-:W-:Y:S07]  /*5dd0*/  LDSM.16.M88.4 R160, [R185+0x4000] ;  /* 0x00400000b9a0783b */ /* 0x000fee0000000200 */
[C---:B-----5:R-:W-:Y:S08]  /*5de0*/  HMMA.16816.F32.BF16 R20, R144.reuse, R164, R20 ;  /* 0x000000a49014723c */ /* 0x060ff00000041814 */
[C---:B------:R-:W-:Y:S01]  /*5df0*/  HMMA.16816.F32.BF16 R24, R144.reuse, R166, R24 ;  /* 0x000000a69018723c */ /* 0x040fe20000041818 */
[----:B------:R-:W5:Y:S07]  /*5e00*/  LDSM.16.M88.4 R164, [R180+0x2000] ;  /* 0x00200000b4a4783b */ /* 0x000f6e0000000200 */
[C---:B--2---:R-:W-:Y:S08]  /*5e10*/  HMMA.16816.F32.BF16 R28, R144.reuse, R136, R28 ;  /* 0x00000088901c723c */ /* 0x044ff0000004181c */
[----:B------:R-:W-:Y:S01]  /*5e20*/  HMMA.16816.F32.BF16 R32, R144, R138, R32 ;  /* 0x0000008a9020723c */ /* 0x000fe20000041820 */
[----:B------:R-:W2:Y:S07]  /*5e30*/  LDSM.16.M88.4 R136, [R3+0x2800] ;  /* 0x002800000388783b */ /* 0x000eae0000000200 */
[C---:B---3--:R-:W-:Y:S01]  /*5e40*/  HMMA.16816.F32.BF16 R4, R148.reuse, R168, R4 ;  /* 0x000000a89404723c */ /* 0x048fe20000041804 */
[----:B------:R-:W-:Y:S07]  /*5e50*/  LDSM.16.M88.4 R144, [R3+0x3800] ;  /* 0x003800000390783b */ /* 0x000fee0000000200 */
[C---:B------:R-:W-:Y:S01]  /*5e60*/  HMMA.16816.F32.BF16 R8, R148.reuse, R170, R8 ;  /* 0x000000aa9408723c */ /* 0x040fe20000041808 */
[----:B------:R3:W-:Y:S07]  /*5e70*/  LDSM.16.M88.4 R168, [R125+0x4000] ;  /* 0x004000007da8783b */ /* 0x0007ee0000000200 */
[C---:B----4-:R-:W-:Y:S08]  /*5e80*/  HMMA.16816.F32.BF16 R12, R148.reuse, R140, R12 ;  /* 0x0000008c940c723c */ /* 0x050ff0000004180c */
[C---:B------:R-:W-:Y:S01]  /*5e90*/  HMMA.16816.F32.BF16 R16, R148.reuse, R142, R16 ;  /* 0x0000008e9410723c */ /* 0x040fe20000041810 */
[----:B------:R-:W4:Y:S07]  /*5ea0*/  LDSM.16.M88.4 R140, [R3+0x3000] ;  /* 0x00300000038c783b */ /* 0x000f2e0000000200 */
[C---:B-1----:R-:W-:Y:S01]  /*5eb0*/  HMMA.16816.F32.BF16 R20, R148.reuse, R152, R20 ;  /* 0x000000989414723c */ /* 0x042fe20000041814 */
[----:B---3--:R-:W-:Y:S07]  /*5ec0*/  MOV R125, c[0x0][0x2ac] ;  /* 0x0000ab00007d7a02 */ /* 0x008fee0000000f00 */
[C---:B------:R-:W-:Y:S01]  /*5ed0*/  HMMA.16816.F32.BF16 R24, R148.reuse, R154, R24 ;  /* 0x0000009a9418723c */ /* 0x040fe20000041818 */
[----:B------:R-:W-:Y:S07]  /*5ee0*/  LDSM.16.M88.4 R152, [R0+0x4000] ;  /* 0x004000000098783b */ /* 0x000fee0000000200 */
[C---:B------:R-:W-:Y:S08]  /*5ef0*/  HMMA.16816.F32.BF16 R28, R148.reuse, R156, R28 ;  /* 0x0000009c941c723c */ /* 0x040ff0000004181c */
[----:B------:R-:W-:Y:S01]  /*5f00*/  HMMA.16816.F32.BF16 R32, R148, R158, R32 ;  /* 0x0000009e9420723c */ /* 0x000fe20000041820 */
[----:B------:R-:W1:Y:S07]  /*5f10*/  LDSM.16.M88.4 R148, [R183+0x8000] ;  /* 0x00800000b794783b */ /* 0x000e6e0000000200 */
[C---:B-----5:R-:W-:Y:S01]  /*5f20*/  HMMA.16816.F32.BF16 R4, R160.reuse, R164, R4 ;  /* 0x000000a4a004723c */ /* 0x060fe20000041804 */
[----:B------:R-:W3:Y:S07]  /*5f30*/  LDSM.16.M88.4 R156, [R0+0x4800] ;  /* 0x00480000009c783b */ /* 0x000eee0000000200 */
[C---:B------:R-:W-:Y:S01]  /*5f40*/  HMMA.16816.F32.BF16 R8, R160.reuse, R166, R8 ;  /* 0x000000a6a008723c */ /* 0x040fe20000041808 */
[----:B------:R-:W5:Y:S07]  /*5f50*/  LDSM.16.M88.4 R164, [R0+0x5000] ;  /* 0x0050000000a4783b */ /* 0x000f6e0000000200 */
[C---:B--2---:R-:W-:Y:S08]  /*5f60*/  HMMA.16816.F32.BF16 R12, R160.reuse, R136, R12 ;  /* 0x00000088a00c723c */ /* 0x044ff0000004180c */
[C---:B------:R-:W-:Y:S01]  /*5f70*/  HMMA.16816.F32.BF16 R16, R160.reuse, R138, R16 ;  /* 0x0000008aa010723c */ /* 0x040fe20000041810 */
[----:B------:R2:W3:Y:S07]  /*5f80*/  LDSM.16.M88.4 R136, [R0+0x5800] ;  /* 0x005800000088783b */ /* 0x0004ee0000000200 */
[C---:B----4-:R-:W-:Y:S08]  /*5f90*/  HMMA.16816.F32.BF16 R20, R160.reuse, R140, R20 ;  /* 0x0000008ca014723c */ /* 0x050ff00000041814 */
[C---:B------:R-:W-:Y:S01]  /*5fa0*/  HMMA.16816.F32.BF16 R24, R160.reuse, R142, R24 ;  /* 0x0000008ea018723c */ /* 0x040fe20000041818 */
[----:B------:R-:W4:Y:S07]  /*5fb0*/  LDSM.16.M88.4 R140, [R184+0x8000] ;  /* 0x00800000b88c783b */ /* 0x000f2e0000000200 */
[C---:B------:R-:W-:Y:S04]  /*5fc0*/  HMMA.16816.F32.BF16 R28, R160.reuse, R144, R28 ;  /* 0x00000090a01c723c */ /* 0x040fe8000004181c */
[----:B--2---:R-:W-:Y:S04]  /*5fd0*/  MOV R0, R217 ;  /* 0x000000d900007202 */ /* 0x004fe80000000f00 */
[----:B------:R-:W-:Y:S01]  /*5fe0*/  HMMA.16816.F32.BF16 R32, R160, R146, R32 ;  /* 0x00000092a020723c */ /* 0x000fe20000041820 */
[----:B------:R-:W2:Y:S07]  /*5ff0*/  LDSM.16.M88.4 R144, [R124+0x4800] ;  /* 0x004800007c90783b */ /* 0x000eae0000000200 */
[C---:B-1----:R-:W-:Y:S01]  /*6000*/  HMMA.16816.F32.BF16 R4, R148.reuse, R152, R4 ;  /* 0x000000989404723c */ /* 0x042fe20000041804 */
[----:B------:R-:W-:Y:S07]  /*6010*/  LDSM.16.M88.4 R160, [R2+0x4800] ;  /* 0x0048000002a0783b */ /* 0x000fee0000000200 */
[C---:B------:R-:W-:Y:S01]  /*6020*/  HMMA.16816.F32.BF16 R8, R148.reuse, R154, R8 ;  /* 0x0000009a9408723c */ /* 0x040fe20000041808 */
[----:B------:R-:W1:Y:S07]  /*6030*/  LDSM.16.M88.4 R152, [R124+0x5000] ;  /* 0x005000007c98783b */ /* 0x000e6e0000000200 */
[C---:B---3--:R-:W-:Y:S08]  /*6040*/  HMMA.16816.F32.BF16 R12, R148.reuse, R156, R12 ;  /* 0x0000009c940c723c */ /* 0x048ff0000004180c */
[C---:B------:R-:W-:Y:S01]  /*6050*/  HMMA.16816.F32.BF16 R16, R148.reuse, R158, R16 ;  /* 0x0000009e9410723c */ /* 0x040fe20000041810 */
[----:B------:R-:W3:Y:S07]  /*6060*/  LDSM.16.M88.4 R156, [R124+0x5800] ;  /* 0x005800007c9c783b */ /* 0x000eee0000000200 */
[C---:B-----5:R-:W-:Y:S08]  /*6070*/  HMMA.16816.F32.BF16 R20, R148.reuse, R164, R20 ;  /* 0x000000a49414723c */ /* 0x060ff00000041814 */
[C---:B------:R-:W-:Y:S01]  /*6080*/  HMMA.16816.F32.BF16 R24, R148.reuse, R166, R24 ;  /* 0x000000a69418723c */ /* 0x040fe20000041818 */
[----:B------:R-:W-:Y:S07]  /*6090*/  LDSM.16.M88.4 R164, [R2+0x5000] ;  /* 0x0050000002a4783b */ /* 0x000fee0000000200 */
[C---:B------:R-:W-:Y:S08]  /*60a0*/  HMMA.16816.F32.BF16 R28, R148.reuse, R136, R28 ;  /* 0x00000088941c723c */ /* 0x040ff0000004181c */
[----:B------:R-:W-:Y:S01]  /*60b0*/  HMMA.16816.F32.BF16 R32, R148, R138, R32 ;  /* 0x0000008a9420723c */ /* 0x000fe20000041820 */
[----:B------:R-:W-:Y:S07]  /*60c0*/  LDSM.16.M88.4 R136, [R186+0x8000] ;  /* 0x00800000ba88783b */ /* 0x000fee0000000200 */
[C---:B----4-:R-:W-:Y:S01]  /*60d0*/  HMMA.16816.F32.BF16 R4, R140.reuse, R168, R4 ;  /* 0x000000a88c04723c */ /* 0x050fe20000041804 */
[----:B------:R-:W4:Y:S07]  /*60e0*/  LDSM.16.M88.4 R148, [R2+0x4000] ;  /* 0x004000000294783b */ /* 0x000f2e0000000200 */
[C---:B------:R-:W-:Y:S01]  /*60f0*/  HMMA.16816.F32.BF16 R8, R140.reuse, R170, R8 ;  /* 0x000000aa8c08723c */ /* 0x040fe20000041808 */
[----:B------:R-:W-:Y:S07]  /*6100*/  LDSM.16.M88.4 R168, [R180+0x4000] ;  /* 0x00400000b4a8783b */ /* 0x000fee0000000200 */
[C---:B--2---:R-:W-:Y:S08]  /*6110*/  HMMA.16816.F32.BF16 R12, R140.reuse, R144, R12 ;  /* 0x000000908c0c723c */ /* 0x044ff0000004180c */
[C---:B------:R-:W-:Y:S01]  /*6120*/  HMMA.16816.F32.BF16 R16, R140.reuse, R146, R16 ;  /* 0x000000928c10723c */ /* 0x040fe20000041810 */
[----:B------:R2:W5:Y:S07]  /*6130*/  LDSM.16.M88.4 R144, [R2+0x5800] ;  /* 0x005800000290783b */ /* 0x00056e0000000200 */
[C---:B-1----:R-:W-:Y:S08]  /*6140*/  HMMA.16816.F32.BF16 R20, R140.reuse, R152, R20 ;  /* 0x000000988c14723c */ /* 0x042ff00000041814 */
[C---:B------:R-:W-:Y:S01]  /*6150*/  HMMA.16816.F32.BF16 R24, R140.reuse, R154, R24 ;  /* 0x0000009a8c18723c */ /* 0x040fe20000041818 */
[----:B------:R-:W-:Y:S07]  /*6160*/  LDSM.16.M88.4 R152, [R185+0x8000] ;  /* 0x00800000b998783b */ /* 0x000fee0000000200 */
[C---:B---3--:R-:W-:Y:S04]  /*6170*/  HMMA.16816.F32.BF16 R28, R140.reuse, R156, R28 ;  /* 0x0000009c8c1c723c */ /* 0x048fe8000004181c */
[----:B--2---:R-:W-:Y:S03]  /*6180*/  @P4 IMAD.HI.U32 R2, R217, c[0x0][0x2c8], RZ ;  /* 0x0000b200d9024a27 */ /* 0x004fe600078e00ff */
[----:B------:R-:W-:Y:S01]  /*6190*/  IADD3 R156, R191, R181, RZ ;  /* 0x000000b5bf9c7210 */ /* 0x000fe20007ffe0ff */
[----:B------:R-:W-:Y:S01]  /*61a0*/  HMMA.16816.F32.BF16 R32, R140, R158, R32 ;  /* 0x0000009e8c20723c */ /* 0x000fe20000041820 */
[----:B------:R-:W-:Y:S03]  /*61b0*/  LDSM.16.M88.4 R140, [R3+0x4800] ;  /* 0x00480000038c783b */ /* 0x000fe60000000200 */
[----:B------:R-:W-:Y:S04]  /*61c0*/  @P4 SHF.R.U32.HI R0, RZ, c[0x0][0x2cc], R2 ;  /* 0x0000b300ff004a19 */ /* 0x000fe80000011602 */
[C---:B----4-:R-:W-:Y:S01]  /*61d0*/  HMMA.16816.F32.BF16 R4, R136.reuse, R148, R4 ;  /* 0x000000948804723c */ /* 0x050fe20000041804 */
[----:B------:R-:W1:Y:S07]  /*61e0*/  SHFL.IDX PT, R2, R0, RZ, 0x1c1f ;  /* 0x001c1fff00027589 */ /* 0x000e6e00000e0000 */
[C---:B------:R-:W-:Y:S01]  /*61f0*/  HMMA.16816.F32.BF16 R8, R136.reuse, R150, R8 ;  /* 0x000000968808723c */ /* 0x040fe20000041808 */
[----:B------:R2:W3:Y:S07]  /*6200*/  SHFL.IDX PT, R124, R0, 0x1, 0x1c1f ;  /* 0x003c1f00007c7f89 */ /* 0x0004ee00000e0000 */
[C---:B------:R-:W-:Y:S08]  /*6210*/  HMMA.16816.F32.BF16 R12, R136.reuse, R160, R12 ;  /* 0x000000a0880c723c */ /* 0x040ff0000004180c */
[C---:B------:R-:W-:Y:S08]  /*6220*/  HMMA.16816.F32.BF16 R16, R136.reuse, R162, R16 ;  /* 0x000000a28810723c */ /* 0x040ff00000041810 */
[C---:B------:R-:W-:Y:S04]  /*6230*/  HMMA.16816.F32.BF16 R20, R136.reuse, R164, R20 ;  /* 0x000000a48814723c */ /* 0x040fe80000041814 */
[----:B--2---:R-:W-:Y:S04]  /*6240*/  IADD3 R0, -R251, 0x1, -R211 ;  /* 0x00000001fb007810 */ /* 0x004fe80007ffe9d3 */
[C---:B------:R-:W-:Y:S04]  /*6250*/  HMMA.16816.F32.BF16 R24, R136.reuse, R166, R24 ;  /* 0x000000a68818723c */ /* 0x040fe80000041818 */
[----:B------:R-:W-:Y:S04]  /*6260*/  IMAD R0, R125, c[0x0][0x1d0], R0 ;  /* 0x000074007d007a24 */ /* 0x000fe800078e0200 */
[C---:B-----5:R-:W-:Y:S04]  /*6270*/  HMMA.16816.F32.BF16 R28, R136.reuse, R144, R28 ;  /* 0x00000090881c723c */ /* 0x060fe8000004181c */
[----:B------:R-:W-:Y:S04]  /*6280*/  IADD3 R0, R0, -c[0x0][0x168], RZ ;  /* 0x80005a0000007a10 */ /* 0x000fe80007ffe0ff */
[----:B------:R-:W-:Y:S01]  /*6290*/  HMMA.16816.F32.BF16 R32, R136, R146, R32 ;  /* 0x000000928820723c */ /* 0x000fe20000041820 */
[----:B------:R-:W2:Y:S03]  /*62a0*/  LDSM.16.M88.4 R136, [R3+0x5000] ;  /* 0x005000000388783b */ /* 0x000ea60000000200 */
[C---:B-1----:R-:W-:Y:S02]  /*62b0*/  IADD3 R2, R0.reuse, R2, RZ ;  /* 0x0000000200027210 */ /* 0x042fe40007ffe0ff */
[----:B---3--:R-:W-:Y:S02]  /*62c0*/  IADD3 R0, R0, R124, RZ ;  /* 0x0000007c00007210 */ /* 0x008fe40007ffe0ff */
[C---:B------:R-:W-:Y:S01]  /*62d0*/  HMMA.16816.F32.BF16 R4, R152.reuse, R168, R4 ;  /* 0x000000a89804723c */ /* 0x040fe20000041804 */
[----:B------:R1:W3:Y:S01]  /*62e0*/  LDSM.16.M88.4 R144, [R3+0x5800] ;  /* 0x005800000390783b */ /* 0x0002e20000000200 */
[----:B------:R-:W-:Y:S07]  /*62f0*/  DEPBAR.LE SB0, 0x2 ;  /* 0x000080800000791a */ /* 0x000fee0000000000 */
[----:B------:R-:W-:Y:S01]  /*6300*/  BAR.SYNC.DEFER_BLOCKING 0x0 ;  /* 0x0000000000007b1d */ /* 0x000fe20000010000 */
[C---:B------:R-:W-:Y:S05]  /*6310*/  HMMA.16816.F32.BF16 R8, R152.reuse, R170, R8 ;  /* 0x000000aa9808723c */ /* 0x040fea0000041808 */
[C---:B------:R-:W-:Y:S02]  /*6320*/  ISETP.GT.AND P6, PT, R2.reuse, RZ, PT ;  /* 0x000000ff0200720c */ /* 0x040fe40003fc4270 */
[----:B------:R-:W-:Y:S01]  /*6330*/  ISETP.GT.AND P5, PT, R2, 0x1, PT ;  /* 0x000000010200780c */ /* 0x000fe20003fa4270 */
[C---:B------:R-:W-:Y:S03]  /*6340*/  HMMA.16816.F32.BF16 R12, R152.reuse, R140, R12 ;  /* 0x0000008c980c723c */ /* 0x040fe6000004180c */
[C---:B------:R-:W-:Y:S02]  /*6350*/  ISETP.GT.AND P1, PT, R0.reuse, RZ, PT ;  /* 0x000000ff0000720c */ /* 0x040fe40003f24270 */
[----:B------:R-:W-:Y:S02]  /*6360*/  ISETP.GT.AND P0, PT, R0, 0x1, PT ;  /* 0x000000010000780c */ /* 0x000fe40003f04270 */
[----:B------:R-:W-:Y:S01]  /*6370*/  FSEL R4, R4, -INF , P6 ;  /* 0xff80000004047808 */ /* 0x000fe20003000000 */
[C---:B------:R-:W-:Y:S03]  /*6380*/  HMMA.16816.F32.BF16 R16, R152.reuse, R142, R16 ;  /* 0x0000008e9810723c */ /* 0x040fe60000041810 */
[----:B------:R-:W-:Y:S02]  /*6390*/  ISETP.GT.AND P6, PT, R2, 0x8, PT ;  /* 0x000000080200780c */ /* 0x000fe40003fc4270 */
[----:B------:R-:W-:Y:S02]  /*63a0*/  FSEL R5, R5, -INF , P5 ;  /* 0xff80000005057808 */ /* 0x000fe40002800000 */
[----:B-1----:R-:W-:Y:S01]  /*63b0*/  FMNMX.FTZ R3, R4, R126, !PT ;  /* 0x0000007e04037209 */ /* 0x002fe20007810000 */
[C---:B--2---:R-:W-:Y:S03]  /*63c0*/  HMMA.16816.F32.BF16 R20, R152.reuse, R136, R20 ;  /* 0x000000889814723c */ /* 0x044fe60000041814 */
[----:B------:R-:W-:Y:S02]  /*63d0*/  ISETP.GT.AND P5, PT, R2, 0x9, PT ;  /* 0x000000090200780c */ /* 0x000fe40003fa4270 */
[----:B------:R-:W-:Y:S02]  /*63e0*/  FSEL R8, R8, -INF , P6 ;  /* 0xff80000008087808 */ /* 0x000fe40003000000 */
[----:B------:R-:W-:Y:S01]  /*63f0*/  FMNMX.FTZ R3, R5, R3, !PT ;  /* 0x0000000305037209 */ /* 0x000fe20007810000 */
[C---:B------:R-:W-:Y:S03]  /*6400*/  HMMA.16816.F32.BF16 R24, R152.reuse, R138, R24 ;  /* 0x0000008a9818723c */ /* 0x040fe60000041818 */
[----:B------:R-:W-:Y:S02]  /*6410*/  ISETP.GT.AND P6, PT, R2, 0x10, PT ;  /* 0x000000100200780c */ /* 0x000fe40003fc4270 */
[----:B------:R-:W-:Y:S02]  /*6420*/  FSEL R9, R9, -INF , P5 ;  /* 0xff80000009097808 */ /* 0x000fe40002800000 */
[----:B------:R-:W-:Y:S01]  /*6430*/  FMNMX.FTZ R3, R8, R3, !PT ;  /* 0x0000000308037209 */ /* 0x000fe20007810000 */
[C---:B---3--:R-:W-:Y:S03]  /*6440*/  HMMA.16816.F32.BF16 R28, R152.reuse, R144, R28 ;  /* 0x00000090981c723c */ /* 0x048fe6000004181c */
[----:B------:R-:W-:Y:S02]  /*6450*/  ISETP.GT.AND P5, PT, R2, 0x11, PT ;  /* 0x000000110200780c */ /* 0x000fe40003fa4270 */
[----:B------:R-:W-:Y:S02]  /*6460*/  FSEL R140, R12, -INF , P6 ;  /* 0xff8000000c8c7808 */ /* 0x000fe40003000000 */
[----:B------:R-:W-:Y:S01]  /*6470*/  FSEL R6, R6, -INF , P1 ;  /* 0xff80000006067808 */ /* 0x000fe20000800000 */
[----:B------:R-:W-:Y:S03]  /*6480*/  HMMA.16816.F32.BF16 R32, R152, R146, R32 ;  /* 0x000000929820723c */ /* 0x000fe60000041820 */
[----:B------:R-:W-:Y:S02]  /*6490*/  ISETP.GT.AND P1, PT, R0, 0x8, PT ;  /* 0x000000080000780c */ /* 0x000fe40003f24270 */
[----:B------:R-:W-:Y:S02]  /*64a0*/  FMNMX.FTZ R3, R9, R3, !PT ;  /* 0x0000000309037209 */ /* 0x000fe40007810000 */
[----:B------:R-:W-:Y:S02]  /*64b0*/  FSEL R7, R7, -INF , P0 ;  /* 0xff80000007077808 */ /* 0x000fe40000000000 */
[----:B------:R-:W-:Y:S02]  /*64c0*/  FMNMX.FTZ R125, R140, R3, !PT ;  /* 0x000000038c7d7209 */ /* 0x000fe40007810000 */
[----:B------:R-:W-:Y:S02]  /*64d0*/  ISETP.GT.AND P6, PT, R2, 0x18, PT ;  /* 0x000000180200780c */ /* 0x000fe40003fc4270 */
[----:B------:R-:W-:Y:S02]  /*64e0*/  FMNMX.FTZ R3, R6, R127, !PT ;  /* 0x0000007f06037209 */ /* 0x000fe40007810000 */
[----:B------:R-:W-:Y:S02]  /*64f0*/  FSEL R141, R13, -INF , P5 ;  /* 0xff8000000d8d7808 */ /* 0x000fe40002800000 */
[----:B------:R-:W-:Y:S02]  /*6500*/  FSEL R10, R10, -INF , P1 ;  /* 0xff8000000a0a7808 */ /* 0x000fe40000800000 */
[C---:B------:R-:W-:Y:S02]  /*6510*/  ISETP.GT.AND P1, PT, R0.reuse, 0x10, PT ;  /* 0x000000100000780c */ /* 0x040fe40003f24270 */
[----:B------:R-:W-:Y:S02]  /*6520*/  ISETP.GT.AND P0, PT, R0, 0x9, PT ;  /* 0x000000090000780c */ /* 0x000fe40003f04270 */
[----:B------:R-:W-:Y:S02]  /*6530*/  FMNMX.FTZ R3, R7, R3, !PT ;  /* 0x0000000307037209 */ /* 0x000fe40007810000 */
[----:B------:R-:W-:Y:S02]  /*6540*/  FSEL R142, R14, -INF , P1 ;  /* 0xff8000000e8e7808 */ /* 0x000fe40000800000 */
[----:B------:R-:W-:Y:S02]  /*6550*/  FSEL R148, R16, -INF , P6 ;  /* 0xff80000010947808 */ /* 0x000fe40003000000 */
[----:B------:R-:W-:Y:S02]  /*6560*/  FMNMX.FTZ R125, R141, R125, !PT ;  /* 0x0000007d8d7d7209 */ /* 0x000fe40007810000 */
[----:B------:R-:W-:Y:S02]  /*6570*/  FSEL R11, R11, -INF , P0 ;  /* 0xff8000000b0b7808 */ /* 0x000fe40000000000 */
[----:B------:R-:W-:Y:S02]  /*6580*/  ISETP.GT.AND P0, PT, R0, 0x11, PT ;  /* 0x000000110000780c */ /* 0x000fe40003f04270 */
[----:B------:R-:W-:Y:S02]  /*6590*/  ISETP.GT.AND P5, PT, R2, 0x19, PT ;  /* 0x000000190200780c */ /* 0x000fe40003fa4270 */
[----:B------:R-:W-:Y:S02]  /*65a0*/  ISETP.GT.AND P1, PT, R0, 0x18, PT ;  /* 0x000000180000780c */ /* 0x000fe40003f24270 */
[----:B------:R-:W-:Y:S02]  /*65b0*/  FMNMX.FTZ R3, R10, R3, !PT ;  /* 0x000000030a037209 */ /* 0x000fe40007810000 */
[----:B------:R-:W-:Y:S02]  /*65c0*/  FSEL R143, R15, -INF , P0 ;  /* 0xff8000000f8f7808 */ /* 0x000fe40000000000 */
[----:B------:R-:W-:Y:S01]  /*65d0*/  FSEL R149, R17, -INF , P5 ;  /* 0xff80000011957808 */ /* 0x000fe20002800000 */
[----:B------:R-:W-:Y:S01]  /*65e0*/  LDSM.16.MT88.4 R12, [R156] ;  /* 0x000000009c0c783b */ /* 0x000fe20000004200 */
[----:B------:R-:W-:Y:S02]  /*65f0*/  FSEL R150, R18, -INF , P1 ;  /* 0xff80000012967808 */ /* 0x000fe40000800000 */
[----:B------:R-:W-:Y:S02]  /*6600*/  FMNMX.FTZ R125, R148, R125, !PT ;  /* 0x0000007d947d7209 */ /* 0x000fe40007810000 */
[----:B------:R-:W-:Y:S02]  /*6610*/  ISETP.GT.AND P0, PT, R0, 0x19, PT ;  /* 0x000000190000780c */ /* 0x000fe40003f04270 */
[----:B------:R-:W-:Y:S02]  /*6620*/  ISETP.GT.AND P1, PT, R2, 0x20, PT ;  /* 0x000000200200780c */ /* 0x000fe40003f24270 */
[----:B------:R-:W-:Y:S02]  /*6630*/  FMNMX.FTZ R3, R11, R3, !PT ;  /* 0x000000030b037209 */ /* 0x000fe40007810000 */
[----:B------:R-:W-:Y:S02]  /*6640*/  FSEL R151, R19, -INF , P0 ;  /* 0xff80000013977808 */ /* 0x000fe40000000000 */
[----:B------:R-:W-:Y:S02]  /*6650*/  FSEL R146, R20, -INF , P1 ;  /* 0xff80000014927808 */ /* 0x000fe40000800000 */
[----:B------:R-:W-:Y:S02]  /*6660*/  FMNMX.FTZ R125, R149, R125, !PT ;  /* 0x0000007d957d7209 */ /* 0x000fe40007810000 */
[----:B------:R-:W-:Y:S02]  /*6670*/  ISETP.GT.AND P0, PT, R2, 0x21, PT ;  /* 0x000000210200780c */ /* 0x000fe40003f04270 */
[----:B------:R-:W-:Y:S02]  /*6680*/  FMNMX.FTZ R3, R142, R3, !PT ;  /* 0x000000038e037209 */ /* 0x000fe40007810000 */
[----:B------:R-:W-:Y:S02]  /*6690*/  ISETP.GT.AND P6, PT, R0, 0x20, PT ;  /* 0x000000200000780c */ /* 0x000fe40003fc4270 */
[C---:B------:R-:W-:Y:S02]  /*66a0*/  ISETP.GT.AND P5, PT, R2.reuse, 0x28, PT ;  /* 0x000000280200780c */ /* 0x040fe40003fa4270 */
[----:B------:R-:W-:Y:S02]  /*66b0*/  ISETP.GT.AND P1, PT, R2, 0x29, PT ;  /* 0x000000290200780c */ /* 0x000fe40003f24270 */
[----:B------:R-:W-:Y:S02]  /*66c0*/  FSEL R152, R21, -INF , P0 ;  /* 0xff80000015987808 */ /* 0x000fe40000000000 */
[----:B------:R-:W-:Y:S02]  /*66d0*/  FMNMX.FTZ R125, R146, R125, !PT ;  /* 0x0000007d927d7209 */ /* 0x000fe40007810000 */
[----:B------:R-:W-:Y:S02]  /*66e0*/  FSEL R153, R22, -INF , P6 ;  /* 0xff80000016997808 */ /* 0x000fe40003000000 */
[----:B------:R-:W-:Y:S02]  /*66f0*/  FSEL R155, R24, -INF , P5 ;  /* 0xff800000189b7808 */ /* 0x000fe40002800000 */
[----:B------:R-:W-:Y:S02]  /*6700*/  FSEL R157, R25, -INF , P1 ;  /* 0xff800000199d7808 */ /* 0x000fe40000800000 */
[C---:B------:R-:W-:Y:S02]  /*6710*/  ISETP.GT.AND P0, PT, R2.reuse, 0x30, PT ;  /* 0x000000300200780c */ /* 0x040fe40003f04270 */
[C---:B------:R-:W-:Y:S02]  /*6720*/  ISETP.GT.AND P6, PT, R2.reuse, 0x31, PT ;  /* 0x000000310200780c */ /* 0x040fe40003fc4270 */
[C---:B------:R-:W-:Y:S02]  /*6730*/  ISETP.GT.AND P5, PT, R2.reuse, 0x38, PT ;  /* 0x000000380200780c */ /* 0x040fe40003fa4270 */
[----:B------:R-:W-:Y:S02]  /*6740*/  ISETP.GT.AND P1, PT, R2, 0x39, PT ;  /* 0x000000390200780c */ /* 0x000fe40003f24270 */
[----:B------:R-:W-:Y:S02]  /*6750*/  FMNMX.FTZ R2, R143, R3, !PT ;  /* 0x000000038f027209 */ /* 0x000fe40007810000 */
[----:B------:R-:W-:Y:S02]  /*6760*/  FMNMX.FTZ R125, R152, R125, !PT ;  /* 0x0000007d987d7209 */ /* 0x000fe40007810000 */
[----:B------:R-:W-:Y:S02]  /*6770*/  FMNMX.FTZ R2, R150, R2, !PT ;  /* 0x0000000296027209 */ /* 0x000fe40007810000 */
[----:B------:R-:W-:Y:S02]  /*6780*/  FMNMX.FTZ R125, R155, R125, !PT ;  /* 0x0000007d9b7d7209 */ /* 0x000fe40007810000 */
[----:B------:R-:W-:Y:S02]  /*6790*/  FSEL R160, R28, -INF , P0 ;  /* 0xff8000001ca07808 */ /* 0x000fe40000000000 */
[----:B------:R-:W-:Y:S02]  /*67a0*/  FMNMX.FTZ R2, R151, R2, !PT ;  /* 0x0000000297027209 */ /* 0x000fe40007810000 */
[C---:B------:R-:W-:Y:S02]  /*67b0*/  ISETP.GT.AND P0, PT, R0.reuse, 0x21, PT ;  /* 0x000000210000780c */ /* 0x040fe40003f04270 */
[----:B------:R-:W-:Y:S02]  /*67c0*/  FMNMX.FTZ R125, R157, R125, !PT ;  /* 0x0000007d9d7d7209 */ /* 0x000fe40007810000 */
[----:B------:R-:W-:Y:S02]  /*67d0*/  FSEL R147, R23, -INF , P0 ;  /* 0xff80000017937808 */ /* 0x000fe40000000000 */
[----:B------:R-:W-:Y:S02]  /*67e0*/  FMNMX.FTZ R2, R153, R2, !PT ;  /* 0x0000000299027209 */ /* 0x000fe40007810000 */
[----:B------:R-:W-:Y:S02]  /*67f0*/  ISETP.GT.AND P0, PT, R0, 0x28, PT ;  /* 0x000000280000780c */ /* 0x000fe40003f04270 */
[----:B------:R-:W-:Y:S02]  /*6800*/  FSEL R161, R29, -INF , P6 ;  /* 0xff8000001da17808 */ /* 0x000fe40003000000 */
[----:B------:R-:W-:Y:S02]  /*6810*/  FMNMX.FTZ R125, R160, R125, !PT ;  /* 0x0000007da07d7209 */ /* 0x000fe40007810000 */
[----:B------:R-:W-:Y:S02]  /*6820*/  FSEL R154, R26, -INF , P0 ;  /* 0xff8000001a9a7808 */ /* 0x000fe40000000000 */
[----:B------:R-:W-:Y:S02]  /*6830*/  FMNMX.FTZ R2, R147, R2, !PT ;  /* 0x0000000293027209 */ /* 0x000fe40007810000 */
[----:B------:R-:W-:Y:S02]  /*6840*/  FSEL R199, R33, -INF , P1 ;  /* 0xff80000021c77808 */ /* 0x000fe40000800000 */
[----:B------:R-:W-:Y:S02]  /*6850*/  ISETP.GT.AND P1, PT, R0, 0x29, PT ;  /* 0x000000290000780c */ /* 0x000fe40003f24270 */
[----:B------:R-:W-:Y:S02]  /*6860*/  FSEL R163, R32, -INF , P5 ;  /* 0xff80000020a37808 */ /* 0x000fe40002800000 */
[----:B------:R-:W-:Y:S02]  /*6870*/  FMNMX.FTZ R125, R161, R125, !PT ;  /* 0x0000007da17d7209 */ /* 0x000fe40007810000 */
[----:B------:R-:W-:Y:S02]  /*6880*/  FSEL R158, R27, -INF , P1 ;  /* 0xff8000001b9e7808 */ /* 0x000fe40000800000 */
[----:B------:R-:W-:Y:S02]  /*6890*/  FMNMX.FTZ R2, R154, R2, !PT ;  /* 0x000000029a027209 */ /* 0x000fe40007810000 */
[----:B------:R-:W-:Y:S02]  /*68a0*/  ISETP.GT.AND P1, PT, R0, 0x30, PT ;  /* 0x000000300000780c */ /* 0x000fe40003f24270 */
[----:B------:R-:W-:Y:S02]  /*68b0*/  FMNMX.FTZ R125, R163, R125, !PT ;  /* 0x0000007da37d7209 */ /* 0x000fe40007810000 */
[----:B------:R-:W-:Y:S02]  /*68c0*/  FSEL R159, R30, -INF , P1 ;  /* 0xff8000001e9f7808 */ /* 0x000fe40000800000 */
[----:B------:R-:W-:Y:S02]  /*68d0*/  FMNMX.FTZ R2, R158, R2, !PT ;  /* 0x000000029e027209 */ /* 0x000fe40007810000 */
[C---:B------:R-:W-:Y:S02]  /*68e0*/  ISETP.GT.AND P0, PT, R0.reuse, 0x31, PT ;  /* 0x000000310000780c */ /* 0x040fe40003f04270 */
[----:B------:R-:W-:Y:S02]  /*68f0*/  FMNMX.FTZ R125, R199, R125, !PT ;  /* 0x0000007dc77d7209 */ /* 0x000fe40007810000 */
[----:B------:R-:W-:Y:S02]  /*6900*/  FSEL R162, R31, -INF , P0 ;  /* 0xff8000001fa27808 */ /* 0x000fe40000000000 */
[----:B------:R-:W-:Y:S01]  /*6910*/  FMNMX.FTZ R2, R159, R2, !PT ;  /* 0x000000029f027209 */ /* 0x000fe20007810000 */
[----:B------:R-:W1:Y:S01]  /*6920*/  SHFL.BFLY PT, R3, R125, 0x2, 0x1f ;  /* 0x0c401f007d037f89 */ /* 0x000e6200000e0000 */
[C---:B------:R-:W-:Y:S02]  /*6930*/  ISETP.GT.AND P1, PT, R0.reuse, 0x38, PT ;  /* 0x000000380000780c */ /* 0x040fe40003f24270 */
[----:B------:R-:W-:Y:S02]  /*6940*/  ISETP.GT.AND P0, PT, R0, 0x39, PT ;  /* 0x000000390000780c */ /* 0x000fe40003f04270 */
[----:B------:R-:W-:Y:S02]  /*6950*/  FSEL R198, R34, -INF , P1 ;  /* 0xff80000022c67808 */ /* 0x000fe40000800000 */
[----:B------:R-:W-:Y:S02]  /*6960*/  FMNMX.FTZ R0, R162, R2, !PT ;  /* 0x00000002a2007209 */ /* 0x000fe40007810000 */
[----:B------:R-:W-:Y:S02]  /*6970*/  FSEL R200, R35, -INF , P0 ;  /* 0xff80000023c87808 */ /* 0x000fe40000000000 */
[----:B------:R-:W-:Y:S04]  /*6980*/  FMNMX.FTZ R0, R198, R0, !PT ;  /* 0x00000000c6007209 */ /* 0x000fe80007810000 */
        /* <DEDUP_REMOVED lines=10> */
[--C-:B------:R-:W-:Y:S04]  /*6a30*/  FFMA.FTZ R2, R4, c[0x0][0x2d0], -R144.reuse ;  /* 0x0000b40004027a23 */ /* 0x100fe80000010890 */
[----:B------:R1:W-:Y:S01]  /*6a40*/  MUFU.EX2 R209, R2 ;  /* 0x0000000200d17308 */ /* 0x0003e20000000800 */
[----:B--2---:R-:W-:Y:S01]  /*6a50*/  FMNMX.FTZ R124, R0, R124, !PT ;  /* 0x0000007c007c7209 */ /* 0x004fe20007810000 */
[--C-:B------:R-:W-:Y:S03]  /*6a60*/  FFMA.FTZ R0, R8, c[0x0][0x2d0], -R144.reuse ;  /* 0x0000b40008007a23 */ /* 0x100fe60000010890 */
[C---:B------:R-:W-:Y:S01]  /*6a70*/  FSETP.NEU.FTZ.AND P0, PT, R124.reuse, -INF , PT ;  /* 0xff8000007c00780b */ /* 0x040fe20003f1d000 */
[----:B------:R-:W-:Y:S04]  /*6a80*/  FMUL.FTZ R145, R124, c[0x0][0x2d0] ;  /* 0x0000b4007c917a20 */ /* 0x000fe80000410000 */
[----:B------:R2:W-:Y:S01]  /*6a90*/  MUFU.EX2 R207, R0 ;  /* 0x0000000000cf7308 */ /* 0x0005e20000000800 */
[----:B------:R-:W-:Y:S05]  /*6aa0*/  FSEL R145, R145, RZ, P0 ;  /* 0x000000ff91917208 */ /* 0x000fea0000000000 */
[--C-:B------:R-:W-:Y:S04]  /*6ab0*/  FFMA.FTZ R3, R11, c[0x0][0x2d0], -R145.reuse ;  /* 0x0000b4000b037a23 */ /* 0x100fe80000010891 */
[----:B------:R3:W-:Y:S01]  /*6ac0*/  MUFU.EX2 R202, R3 ;  /* 0x0000000300ca7308 */ /* 0x0007e20000000800 */
[--C-:B-1----:R-:W-:Y:S09]  /*6ad0*/  FFMA.FTZ R2, R5, c[0x0][0x2d0], -R144.reuse ;  /* 0x0000b40005027a23 */ /* 0x102ff20000010890 */
[----:B------:R1:W4:Y:S01]  /*6ae0*/  MUFU.EX2 R208, R2 ;  /* 0x0000000200d07308 */ /* 0x0003220000000800 */
[----:B--2---:R-:W-:Y:S09]  /*6af0*/  FFMA.FTZ R0, R9, c[0x0][0x2d0], -R144 ;  /* 0x0000b40009007a23 */ /* 0x004ff20000010890 */
[----:B------:R-:W2:Y:S01]  /*6b00*/  MUFU.EX2 R206, R0 ;  /* 0x0000000000ce7308 */ /* 0x000ea20000000800 */
[----:B---3--:R-:W-:Y:S05]  /*6b10*/  IADD3 R3, R192, R181, RZ ;  /* 0x000000b5c0037210 */ /* 0x008fea0007ffe0ff */
[----:B------:R-:W-:Y:S01]  /*6b20*/  LDSM.16.MT88.4 R28, [R3] ;  /* 0x00000000031c783b */ /* 0x000fe20000004200 */
[----:B-1----:R-:W-:Y:S02]  /*6b30*/  FSEL R2, R125, RZ, P1 ;  /* 0x000000ff7d027208 */ /* 0x002fe40000800000 */
[----:B----4-:R-:W-:Y:S02]  /*6b40*/  F2FP.BF16.PACK_AB R136, R208, R209 ;  /* 0x000000d1d088723e */ /* 0x010fe400000010ff */
[----:B------:R-:W-:Y:S01]  /*6b50*/  ISETP.GE.AND P1, PT, R210, 0x1, PT ;  /* 0x00000001d200780c */ /* 0x000fe20003f26270 */
[----:B------:R-:W-:Y:S01]  /*6b60*/  FADD.FTZ R2, -R2, R126 ;  /* 0x0000007e02027221 */ /* 0x000fe20000010100 */
[----:B------:R-:W-:Y:S03]  /*6b70*/  IADD3 R126, R189, R3, RZ ;  /* 0x00000003bd7e7210 */ /* 0x000fe60007ffe0ff */
[----:B------:R-:W-:Y:S01]  /*6b80*/  FMUL.FTZ R2, R2, c[0x0][0x2d0] ;  /* 0x0000b40002027a20 */ /* 0x000fe20000410000 */
[----:B--2---:R-:W-:Y:S01]  /*6b90*/  F2FP.BF16.PACK_AB R138, R206, R207 ;  /* 0x000000cfce8a723e */ /* 0x004fe200000010ff */
[--C-:B------:R-:W-:Y:S04]  /*6ba0*/  FFMA.FTZ R0, R6, c[0x0][0x2d0], -R145.reuse ;  /* 0x0000b40006007a23 */ /* 0x100fe80000010891 */
[----:B------:R1:W-:Y:S10]  /*6bb0*/  MUFU.EX2 R205, R0 ;  /* 0x0000000000cd7308 */ /* 0x0003f40000000800 */
[----:B------:R-:W2:Y:S01]  /*6bc0*/  MUFU.EX2 R2, R2 ;  /* 0x0000000200027308 */ /* 0x000ea20000000800 */
[--C-:B-1----:R-:W-:Y:S09]  /*6bd0*/  FFMA.FTZ R0, R7, c[0x0][0x2d0], -R145.reuse ;  /* 0x0000b40007007a23 */ /* 0x102ff20000010891 */
[----:B------:R1:W3:Y:S01]  /*6be0*/  MUFU.EX2 R204, R0 ;  /* 0x0000000000cc7308 */ /* 0x0002e20000000800 */
[C---:B--2---:R-:W-:Y:S02]  /*6bf0*/  FMUL.FTZ R4, R2.reuse, R128 ;  /* 0x0000008002047220 */ /* 0x044fe40000410000 */
[C---:B------:R-:W-:Y:S02]  /*6c00*/  FMUL.FTZ R5, R2.reuse, R129 ;  /* 0x0000008102057220 */ /* 0x040fe40000410000 */
[C---:B------:R-:W-:Y:S02]  /*6c10*/  FMUL.FTZ R8, R2.reuse, R132 ;  /* 0x0000008402087220 */ /* 0x040fe40000410000 */
[C---:B------:R-:W-:Y:S02]  /*6c20*/  FMUL.FTZ R9, R2.reuse, R133 ;  /* 0x0000008502097220 */ /* 0x040fe40000410000 */
[C---:B------:R-:W-:Y:S02]  /*6c30*/  FMUL.FTZ R16, R2.reuse, R104 ;  /* 0x0000006802107220 */ /* 0x040fe40000410000 */
[C---:B------:R-:W-:Y:S02]  /*6c40*/  FMUL.FTZ R17, R2.reuse, R105 ;  /* 0x0000006902117220 */ /* 0x040fe40000410000 */
[C---:B------:R-:W-:Y:S02]  /*6c50*/  FMUL.FTZ R24, R2.reuse, R112 ;  /* 0x0000007002187220 */ /* 0x040fe40000410000 */
[C---:B------:R-:W-:Y:S02]  /*6c60*/  FMUL.FTZ R25, R2.reuse, R113 ;  /* 0x0000007102197220 */ /* 0x040fe40000410000 */
[----:B------:R-:W-:Y:S02]  /*6c70*/  FMUL.FTZ R32, R2, R120 ;  /* 0x0000007802207220 */ /* 0x000fe40000410000 */
[----:B-1----:R-:W-:Y:S01]  /*6c80*/  FFMA.FTZ R0, R10, c[0x0][0x2d0], -R145 ;  /* 0x0000b4000a007a23 */ /* 0x002fe20000010891 */
[----:B---3--:R-:W-:Y:S01]  /*6c90*/  F2FP.BF16.PACK_AB R137, R204, R205 ;  /* 0x000000cdcc89723e */ /* 0x008fe200000010ff */
[C---:B------:R-:W-:Y:S02]  /*6ca0*/  FMUL.FTZ R33, R2.reuse, R121 ;  /* 0x0000007902217220 */ /* 0x040fe40000410000 */
[----:B------:R1:W2:Y:S01]  /*6cb0*/  MUFU.EX2 R203, R0 ;  /* 0x0000000000cb7308 */ /* 0x0002a20000000800 */
[C---:B------:R-:W-:Y:S02]  /*6cc0*/  FMUL.FTZ R36, R2.reuse, R36 ;  /* 0x0000002402247220 */ /* 0x040fe40000410000 */
        /* <DEDUP_REMOVED lines=10> */
[----:B------:R-:W-:Y:S01]  /*6d70*/  FMUL.FTZ R57, R2, R57 ;  /* 0x0000003902397220 */ /* 0x000fe20000410000 */
[----:B-1----:R-:W-:Y:S01]  /*6d80*/  FSEL R0, R124, RZ, P0 ;  /* 0x000000ff7c007208 */ /* 0x002fe20000000000 */
[----:B------:R-:W-:Y:S01]  /*6d90*/  FMUL.FTZ R60, R2, R60 ;  /* 0x0000003c023c7220 */ /* 0x000fe20000410000 */
[----:B--2---:R-:W-:Y:S01]  /*6da0*/  F2FP.BF16.PACK_AB R139, R202, R203 ;  /* 0x000000cbca8b723e */ /* 0x004fe200000010ff */
[----:B------:R-:W-:Y:S01]  /*6db0*/  FMUL.FTZ R61, R2, R61 ;  /* 0x0000003d023d7220 */ /* 0x000fe20000410000 */
[----:B------:R-:W-:Y:S01]  /*6dc0*/  ISETP.GE.AND P0, PT, R201, 0x2, PT ;  /* 0x00000002c900780c */ /* 0x000fe20003f06270 */
[----:B------:R-:W-:Y:S01]  /*6dd0*/  FADD.FTZ R0, -R0, R127 ;  /* 0x0000007f00007221 */ /* 0x000fe20000010100 */
[----:B------:R-:W-:Y:S01]  /*6de0*/  IADD3 R127, R189, R156, RZ ;  /* 0x0000009cbd7f7210 */ /* 0x000fe20007ffe0ff */
[----:B------:R-:W-:Y:S02]  /*6df0*/  FMUL.FTZ R64, R2, R64 ;  /* 0x0000004002407220 */ /* 0x000fe40000410000 */
[----:B------:R-:W-:Y:S02]  /*6e00*/  FMUL.FTZ R0, R0, c[0x0][0x2d0] ;  /* 0x0000b40000007a20 */ /* 0x000fe40000410000 */
[----:B------:R-:W1:Y:S01]  /*6e10*/  LDSM.16.MT88.4 R20, [R127] ;  /* 0x000000007f14783b */ /* 0x000e620000004200 */
[C---:B------:R-:W-:Y:S02]  /*6e20*/  FMUL.FTZ R65, R2.reuse, R65 ;  /* 0x0000004102417220 */ /* 0x040fe40000410000 */
[C---:B------:R-:W-:Y:S01]  /*6e30*/  FMUL.FTZ R68, R2.reuse, R68 ;  /* 0x0000004402447220 */ /* 0x040fe20000410000 */
[----:B------:R-:W2:Y:S01]  /*6e40*/  MUFU.EX2 R0, R0 ;  /* 0x0000000000007308 */ /* 0x000ea20000000800 */
        /* <DEDUP_REMOVED lines=12> */
[C---:B--2---:R-:W-:Y:S02]  /*6f10*/  FMUL.FTZ R6, R0.reuse, R130 ;  /* 0x0000008200067220 */ /* 0x044fe40000410000 */
[C---:B------:R-:W-:Y:S02]  /*6f20*/  FMUL.FTZ R7, R0.reuse, R131 ;  /* 0x0000008300077220 */ /* 0x040fe40000410000 */
[----:B------:R-:W-:Y:S01]  /*6f30*/  LDSM.16.MT88.4 R128, [R156+0x2800] ;  /* 0x002800009c80783b */ /* 0x000fe20000004200 */
[C---:B------:R-:W-:Y:S02]  /*6f40*/  FMUL.FTZ R10, R0.reuse, R134 ;  /* 0x00000086000a7220 */ /* 0x040fe40000410000 */
[C---:B------:R-:W-:Y:S02]  /*6f50*/  FMUL.FTZ R11, R0.reuse, R135 ;  /* 0x00000087000b7220 */ /* 0x040fe40000410000 */
[C---:B------:R-:W-:Y:S03]  /*6f60*/  HMMA.16816.F32.BF16 R4, R136.reuse, R12, R4 ;  /* 0x0000000c8804723c */ /* 0x040fe60000041804 */
[----:B------:R-:W-:Y:S02]  /*6f70*/  LDSM.16.MT88.4 R132, [R127+0x2800] ;  /* 0x002800007f84783b */ /* 0x000fe40000004200 */
[----:B------:R-:W-:Y:S02]  /*6f80*/  FMUL.FTZ R18, R0, R106 ;  /* 0x0000006a00127220 */ /* 0x000fe40000410000 */
[C---:B------:R-:W-:Y:S01]  /*6f90*/  FMUL.FTZ R12, R2.reuse, R100 ;  /* 0x00000064020c7220 */ /* 0x040fe20000410000 */
[C---:B------:R-:W-:Y:S04]  /*6fa0*/  HMMA.16816.F32.BF16 R8, R136.reuse, R14, R8 ;  /* 0x0000000e8808723c */ /* 0x040fe80000041808 */
[----:B------:R-:W-:Y:S02]  /*6fb0*/  FMUL.FTZ R13, R2, R101 ;  /* 0x00000065020d7220 */ /* 0x000fe40000410000 */
[C---:B------:R-:W-:Y:S02]  /*6fc0*/  FMUL.FTZ R19, R0.reuse, R107 ;  /* 0x0000006b00137220 */ /* 0x040fe40000410000 */
[C---:B------:R-:W-:Y:S01]  /*6fd0*/  FMUL.FTZ R14, R0.reuse, R102 ;  /* 0x00000066000e7220 */ /* 0x040fe20000410000 */
[----:B------:R-:W-:Y:S03]  /*6fe0*/  LDSM.16.MT88.4 R104, [R156+0x2000] ;  /* 0x002000009c68783b */ /* 0x000fe60000004200 */
[C---:B------:R-:W-:Y:S02]  /*6ff0*/  FMUL.FTZ R15, R0.reuse, R103 ;  /* 0x00000067000f7220 */ /* 0x040fe40000410000 */
[C---:B------:R-:W-:Y:S02]  /*7000*/  FMUL.FTZ R26, R0.reuse, R114 ;  /* 0x00000072001a7220 */ /* 0x040fe40000410000 */
[C---:B------:R-:W-:Y:S01]  /*7010*/  FMUL.FTZ R27, R0.reuse, R115 ;  /* 0x00000073001b7220 */ /* 0x040fe20000410000 */
[----:B------:R-:W2:Y:S01]  /*7020*/  LDSM.16.MT88.4 R100, [R126] ;  /* 0x000000007e64783b */ /* 0x000ea20000004200 */
[C---:B------:R-:W-:Y:S01]  /*7030*/  FMUL.FTZ R34, R0.reuse, R122 ;  /* 0x0000007a00227220 */ /* 0x040fe20000410000 */
[C---:B-1----:R-:W-:Y:S03]  /*7040*/  HMMA.16816.F32.BF16 R12, R136.reuse, R20, R12 ;  /* 0x00000014880c723c */ /* 0x042fe6000004180c */
[C---:B------:R-:W-:Y:S02]  /*7050*/  FMUL.FTZ R35, R0.reuse, R123 ;  /* 0x0000007b00237220 */ /* 0x040fe40000410000 */
[----:B------:R-:W-:Y:S01]  /*7060*/  FMUL.FTZ R38, R0, R38 ;  /* 0x0000002600267220 */ /* 0x000fe20000410000 */
[----:B------:R-:W-:Y:S01]  /*7070*/  LDSM.16.MT88.4 R112, [R156+0x800] ;  /* 0x000800009c70783b */ /* 0x000fe20000004200 */
[C---:B------:R-:W-:Y:S01]  /*7080*/  FMUL.FTZ R20, R2.reuse, R108 ;  /* 0x0000006c02147220 */ /* 0x040fe20000410000 */
[C---:B------:R-:W-:Y:S04]  /*7090*/  HMMA.16816.F32.BF16 R16, R136.reuse, R22, R16 ;  /* 0x000000168810723c */ /* 0x040fe80000041810 */
[----:B------:R-:W-:Y:S02]  /*70a0*/  FMUL.FTZ R21, R2, R109 ;  /* 0x0000006d02157220 */ /* 0x000fe40000410000 */
[C---:B------:R-:W-:Y:S01]  /*70b0*/  FMUL.FTZ R39, R0.reuse, R39 ;  /* 0x0000002700277220 */ /* 0x040fe20000410000 */
[----:B------:R-:W-:Y:S01]  /*70c0*/  LDSM.16.MT88.4 R120, [R126+0x800] ;  /* 0x000800007e78783b */ /* 0x000fe20000004200 */
[C---:B------:R-:W-:Y:S04]  /*70d0*/  FMUL.FTZ R22, R0.reuse, R110 ;  /* 0x0000006e00167220 */ /* 0x040fe80000410000 */
[C---:B------:R-:W-:Y:S02]  /*70e0*/  FMUL.FTZ R23, R0.reuse, R111 ;  /* 0x0000006f00177220 */ /* 0x040fe40000410000 */
[C---:B------:R-:W-:Y:S01]  /*70f0*/  FMUL.FTZ R42, R0.reuse, R42 ;  /* 0x0000002a002a7220 */ /* 0x040fe20000410000 */
[----:B------:R-:W1:Y:S01]  /*7100*/  LDSM.16.MT88.4 R108, [R127+0x2000] ;  /* 0x002000007f6c783b */ /* 0x000e620000004200 */
[C---:B------:R-:W-:Y:S02]  /*7110*/  FMUL.FTZ R43, R0.reuse, R43 ;  /* 0x0000002b002b7220 */ /* 0x040fe40000410000 */
[C---:B------:R-:W-:Y:S01]  /*7120*/  FMUL.FTZ R46, R0.reuse, R46 ;  /* 0x0000002e002e7220 */ /* 0x040fe20000410000 */
[C---:B------:R-:W-:Y:S03]  /*7130*/  HMMA.16816.F32.BF16 R20, R136.reuse, R28, R20 ;  /* 0x0000001c8814723c */ /* 0x040fe60000041814 */
[C---:B------:R-:W-:Y:S02]  /*7140*/  FMUL.FTZ R47, R0.reuse, R47 ;  /* 0x0000002f002f7220 */ /* 0x040fe40000410000 */
[----:B------:R-:W-:Y:S02]  /*7150*/  FMUL.FTZ R50, R0, R50 ;  /* 0x0000003200327220 */ /* 0x000fe40000410000 */
[C---:B------:R-:W-:Y:S01]  /*7160*/  FMUL.FTZ R28, R2.reuse, R116 ;  /* 0x00000074021c7220 */ /* 0x040fe20000410000 */
[C---:B------:R-:W-:Y:S04]  /*7170*/  HMMA.16816.F32.BF16 R24, R136.reuse, R30, R24 ;  /* 0x0000001e8818723c */ /* 0x040fe80000041818 */
[----:B------:R-:W-:Y:S02]  /*7180*/  FMUL.FTZ R29, R2, R117 ;  /* 0x00000075021d7220 */ /* 0x000fe40000410000 */
[C---:B------:R-:W-:Y:S02]  /*7190*/  FMUL.FTZ R51, R0.reuse, R51 ;  /* 0x0000003300337220 */ /* 0x040fe40000410000 */
[C---:B------:R-:W-:Y:S04]  /*71a0*/  FMUL.FTZ R30, R0.reuse, R118 ;  /* 0x00000076001e7220 */ /* 0x040fe80000410000 */
[C---:B------:R-:W-:Y:S02]  /*71b0*/  FMUL.FTZ R31, R0.reuse, R119 ;  /* 0x00000077001f7220 */ /* 0x040fe40000410000 */
[----:B------:R-:W-:Y:S01]  /*71c0*/  LDSM.16.MT88.4 R116, [R3+0x800] ;  /* 0x000800000374783b */ /* 0x000fe20000004200 */
[C---:B------:R-:W-:Y:S02]  /*71d0*/  FMUL.FTZ R54, R0.reuse, R54 ;  /* 0x0000003600367220 */ /* 0x040fe40000410000 */
[C---:B------:R-:W-:Y:S02]  /*71e0*/  FMUL.FTZ R55, R0.reuse, R55 ;  /* 0x0000003700377220 */ /* 0x040fe40000410000 */
        /* <DEDUP_REMOVED lines=22> */
[C---:B------:R-:W-:Y:S01]  /*7350*/  FMUL.FTZ R91, R0.reuse, R91 ;  /* 0x0000005b005b7220 */ /* 0x040fe20000410000 */
[C---:B--2---:R-:W-:Y:S03]  /*7360*/  HMMA.16816.F32.BF16 R52, R136.reuse, R100, R52 ;  /* 0x000000648834723c */ /* 0x044fe60000041834 */
[C---:B------:R-:W-:Y:S02]  /*7370*/  FMUL.FTZ R94, R0.reuse, R94 ;  /* 0x0000005e005e7220 */ /* 0x040fe40000410000 */
[----:B------:R-:W-:Y:S02]  /*7380*/  FMUL.FTZ R95, R0, R95 ;  /* 0x0000005f005f7220 */ /* 0x000fe40000410000 */
[--C-:B------:R-:W-:Y:S01]  /*7390*/  FFMA.FTZ R100, R140, c[0x0][0x2d0], -R144.reuse ;  /* 0x0000b4008c647a23 */ /* 0x100fe20000010890 */
[C---:B------:R-:W-:Y:S03]  /*73a0*/  HMMA.16816.F32.BF16 R56, R136.reuse, R102, R56 ;  /* 0x000000668838723c */ /* 0x040fe60000041838 */
[----:B------:R2:W4:Y:S01]  /*73b0*/  MUFU.EX2 R197, R100 ;  /* 0x0000006400c57308 */ /* 0x0005220000000800 */
[----:B------:R-:W-:Y:S02]  /*73c0*/  FMUL.FTZ R97, R2, R97 ;  /* 0x0000006102617220 */ /* 0x000fe40000410000 */
[C---:B------:R-:W-:Y:S02]  /*73d0*/  FMUL.FTZ R98, R0.reuse, R98 ;  /* 0x0000006200627220 */ /* 0x040fe40000410000 */
[C---:B---3--:R-:W-:Y:S04]  /*73e0*/  HMMA.16816.F32.BF16 R60, R136.reuse, R104, R60 ;  /* 0x00000068883c723c */ /* 0x048fe8000004183c */
[C---:B------:R-:W-:Y:S02]  /*73f0*/  FMUL.FTZ R99, R0.reuse, R99 ;  /* 0x0000006300637220 */ /* 0x040fe40000410000 */
[C---:B------:R-:W-:Y:S02]  /*7400*/  FMUL.FTZ R78, R0.reuse, R78 ;  /* 0x0000004e004e7220 */ /* 0x040fe40000410000 */
[C---:B------:R-:W-:Y:S04]  /*7410*/  HMMA.16816.F32.BF16 R64, R136.reuse, R106, R64 ;  /* 0x0000006a8840723c */ /* 0x040fe80000041840 */
[----:B------:R-:W-:Y:S02]  /*7420*/  FFMA.FTZ R104, R141, c[0x0][0x2d0], -R144 ;  /* 0x0000b4008d687a23 */ /* 0x000fe40000010890 */
[----:B------:R-:W-:Y:S02]  /*7430*/  FMUL.FTZ R79, R0, R79 ;  /* 0x0000004f004f7220 */ /* 0x000fe40000410000 */
[C---:B-1----:R-:W-:Y:S01]  /*7440*/  HMMA.16816.F32.BF16 R68, R136.reuse, R108, R68 ;  /* 0x0000006c8844723c */ /* 0x042fe20000041844 */
[----:B------:R1:W3:Y:S01]  /*7450*/  MUFU.EX2 R196, R104 ;  /* 0x0000006800c47308 */ /* 0x0002e20000000800 */
[----:B--2---:R-:W2:Y:S02]  /*7460*/  LDSM.16.MT88.4 R100, [R127+0x4000] ;  /* 0x004000007f64783b */ /* 0x004ea40000004200 */
[C---:B------:R-:W-:Y:S02]  /*7470*/  FMUL.FTZ R80, R2.reuse, R80 ;  /* 0x0000005002507220 */ /* 0x040fe40000410000 */
[----:B------:R-:W-:Y:S02]  /*7480*/  FMUL.FTZ R81, R2, R81 ;  /* 0x0000005102517220 */ /* 0x000fe40000410000 */
[C---:B------:R-:W-:Y:S04]  /*7490*/  HMMA.16816.F32.BF16 R72, R136.reuse, R110, R72 ;  /* 0x0000006e8848723c */ /* 0x040fe80000041848 */
[----:B------:R-:W-:Y:S02]  /*74a0*/  FFMA.FTZ R108, R143, c[0x0][0x2d0], -R145 ;  /* 0x0000b4008f6c7a23 */ /* 0x000fe40000010891 */
[C---:B------:R-:W-:Y:S02]  /*74b0*/  FMUL.FTZ R82, R0.reuse, R82 ;  /* 0x0000005200527220 */ /* 0x040fe40000410000 */
[----:B------:R5:W-:Y:S01]  /*74c0*/  MUFU.EX2 R180, R108 ;  /* 0x0000006c00b47308 */ /* 0x000be20000000800 */
[----:B------:R-:W-:Y:S03]  /*74d0*/  FMUL.FTZ R83, R0, R83 ;  /* 0x0000005300537220 */ /* 0x000fe60000410000 */
[----:B------:R-:W-:Y:S02]  /*74e0*/  FFMA.FTZ R2, R2, R214, R209 ;  /* 0x000000d602027223 */ /* 0x000fe400000100d1 */
[----:B------:R-:W-:Y:S02]  /*74f0*/  FFMA.FTZ R0, R0, R215, R205 ;  /* 0x000000d700007223 */ /* 0x000fe400000100cd */
[----:B------:R-:W-:Y:S02]  /*7500*/  FADD.FTZ R2, R208, R2 ;  /* 0x00000002d0027221 */ /* 0x000fe40000010000 */
[--C-:B-1----:R-:W-:Y:S02]  /*7510*/  FFMA.FTZ R104, R142, c[0x0][0x2d0], -R145.reuse ;  /* 0x0000b4008e687a23 */ /* 0x102fe40000010891 */
[----:B------:R-:W-:Y:S01]  /*7520*/  LDSM.16.MT88.4 R140, [R3+0x2800] ;  /* 0x00280000038c783b */ /* 0x000fe20000004200 */
[----:B------:R-:W-:Y:S01]  /*7530*/  FADD.FTZ R0, R204, R0 ;  /* 0x00000000cc007221 */ /* 0x000fe20000010000 */
[----:B------:R1:W1:Y:S01]  /*7540*/  MUFU.EX2 R181, R104 ;  /* 0x0000006800b57308 */ /* 0x0002620000000800 */
[----:B------:R-:W-:Y:S02]  /*7550*/  FADD.FTZ R2, R207, R2 ;  /* 0x00000002cf027221 */ /* 0x000fe40000010000 */
[----:B------:R-:W-:Y:S02]  /*7560*/  FADD.FTZ R0, R203, R0 ;  /* 0x00000000cb007221 */ /* 0x000fe40000010000 */
[----:B------:R-:W-:Y:S02]  /*7570*/  FADD.FTZ R2, R206, R2 ;  /* 0x00000002ce027221 */ /* 0x000fe40000010000 */
[----:B------:R-:W-:Y:S02]  /*7580*/  FADD.FTZ R0, R202, R0 ;  /* 0x00000000ca007221 */ /* 0x000fe40000010000 */
[----:B----4-:R-:W-:Y:S02]  /*7590*/  FADD.FTZ R2, R197, R2 ;  /* 0x00000002c5027221 */ /* 0x010fe40000010000 */
[----:B-----5:R-:W-:Y:S01]  /*75a0*/  FFMA.FTZ R108, R148, c[0x0][0x2d0], -R144 ;  /* 0x0000b400946c7a23 */ /* 0x020fe20000010890 */
[C---:B--2---:R-:W-:Y:S03]  /*75b0*/  HMMA.16816.F32.BF16 R76, R136.reuse, R100, R76 ;  /* 0x00000064884c723c */ /* 0x044fe6000004184c */
[----:B------:R2:W4:Y:S01]  /*75c0*/  MUFU.EX2 R179, R108 ;  /* 0x0000006c00b37308 */ /* 0x0005220000000800 */
[----:B---3--:R-:W-:Y:S03]  /*75d0*/  FADD.FTZ R2, R196, R2 ;  /* 0x00000002c4027221 */ /* 0x008fe60000010000 */
[----:B------:R-:W-:Y:S01]  /*75e0*/  FFMA.FTZ R100, R149, c[0x0][0x2d0], -R144 ;  /* 0x0000b40095647a23 */ /* 0x000fe20000010890 */
[C---:B------:R-:W-:Y:S01]  /*75f0*/  HMMA.16816.F32.BF16 R80, R136.reuse, R102, R80 ;  /* 0x000000668850723c */ /* 0x040fe20000041850 */
[----:B-1----:R-:W1:Y:S04]  /*7600*/  LDSM.16.MT88.4 R104, [R3+0x4000] ;  /* 0x004000000368783b */ /* 0x002e680000004200 */
[----:B------:R3:W5:Y:S01]  /*7610*/  MUFU.EX2 R178, R100 ;  /* 0x0000006400b27308 */ /* 0x0007620000000800 */
[C---:B------:R-:W-:Y:S01]  /*7620*/  F2FP.BF16.PACK_AB R101, R180.reuse, R181 ;  /* 0x000000b5b465723e */ /* 0x040fe200000010ff */
[----:B------:R-:W-:Y:S05]  /*7630*/  FADD.FTZ R0, R181, R0 ;  /* 0x00000000b5007221 */ /* 0x000fea0000010000 */
[----:B------:R-:W-:Y:S01]  /*7640*/  FADD.FTZ R0, R180, R0 ;  /* 0x00000000b4007221 */ /* 0x000fe20000010000 */
[----:B--2---:R-:W2:Y:S01]  /*7650*/  LDSM.16.MT88.4 R108, [R126+0x4000] ;  /* 0x004000007e6c783b */ /* 0x004ea20000004200 */
[----:B----4-:R-:W-:Y:S02]  /*7660*/  FADD.FTZ R2, R179, R2 ;  /* 0x00000002b3027221 */ /* 0x010fe40000010000 */
[--C-:B---3--:R-:W-:Y:S01]  /*7670*/  FFMA.FTZ R100, R150, c[0x0][0x2d0], -R145.reuse ;  /* 0x0000b40096647a23 */ /* 0x108fe20000010891 */
[C---:B-----5:R-:W-:Y:S01]  /*7680*/  F2FP.BF16.PACK_AB R102, R178.reuse, R179 ;  /* 0x000000b3b266723e */ /* 0x060fe200000010ff */
[----:B------:R-:W-:Y:S02]  /*7690*/  FADD.FTZ R2, R178, R2 ;  /* 0x00000002b2027221 */ /* 0x000fe40000010000 */
[----:B------:R3:W4:Y:S01]  /*76a0*/  MUFU.EX2 R177, R100 ;  /* 0x0000006400b17308 */ /* 0x0007220000000800 */
[C---:B-1----:R-:W-:Y:S08]  /*76b0*/  HMMA.16816.F32.BF16 R84, R136.reuse, R104, R84 ;  /* 0x000000688854723c */ /* 0x042ff00000041854 */
[C---:B------:R-:W-:Y:S01]  /*76c0*/  HMMA.16816.F32.BF16 R88, R136.reuse, R106, R88 ;  /* 0x0000006a8858723c */ /* 0x040fe20000041858 */
[----:B------:R-:W1:Y:S03]  /*76d0*/  LDSM.16.MT88.4 R104, [R127+0x800] ;  /* 0x000800007f68783b */ /* 0x000e660000004200 */
[--C-:B---3--:R-:W-:Y:S02]  /*76e0*/  FFMA.FTZ R100, R151, c[0x0][0x2d0], -R145.reuse ;  /* 0x0000b40097647a23 */ /* 0x108fe40000010891 */
[----:B----4-:R-:W-:Y:S02]  /*76f0*/  FADD.FTZ R0, R177, R0 ;  /* 0x00000000b1007221 */ /* 0x010fe40000010000 */
[C---:B--2---:R-:W-:Y:S01]  /*7700*/  HMMA.16816.F32.BF16 R92, R136.reuse, R108, R92 ;  /* 0x0000006c885c723c */ /* 0x044fe2000004185c */
[----:B------:R2:W3:Y:S01]  /*7710*/  MUFU.EX2 R176, R100 ;  /* 0x0000006400b07308 */ /* 0x0004e20000000800 */
[----:B------:R-:W-:Y:S06]  /*7720*/  LDSM.16.MT88.4 R148, [R3+0x3800] ;  /* 0x003800000394783b */ /* 0x000fec0000004200 */
[----:B------:R-:W-:Y:S02]  /*7730*/  HMMA.16816.F32.BF16 R96, R136, R110, R96 ;  /* 0x0000006e8860723c */ /* 0x000fe40000041860 */
[----:B------:R-:W4:Y:S02]  /*7740*/  LDSM.16.MT88.4 R108, [R126+0x2800] ;  /* 0x002800007e6c783b */ /* 0x000f240000004200 */
[----:B--2---:R-:W-:Y:S01]  /*7750*/  F2FP.BF16.PACK_AB R100, R196, R197 ;  /* 0x000000c5c464723e */ /* 0x004fe200000010ff */
[C---:B---3--:R-:W-:Y:S01]  /*7760*/  FADD.FTZ R0, R176.reuse, R0 ;  /* 0x00000000b0007221 */ /* 0x048fe20000010000 */
[----:B------:R-:W-:Y:S07]  /*7770*/  F2FP.BF16.PACK_AB R103, R176, R177 ;  /* 0x000000b1b067723e */ /* 0x000fee00000010ff */
[C---:B------:R-:W-:Y:S08]  /*7780*/  HMMA.16816.F32.BF16 R4, R100.reuse, R112, R4 ;  /* 0x000000706404723c */ /* 0x040ff00000041804 */
[C---:B------:R-:W-:Y:S01]  /*7790*/  HMMA.16816.F32.BF16 R8, R100.reuse, R114, R8 ;  /* 0x000000726408723c */ /* 0x040fe20000041808 */
[----:B------:R-:W-:Y:S07]  /*77a0*/  LDSM.16.MT88.4 R112, [R127+0x4800] ;  /* 0x004800007f70783b */ /* 0x000fee0000004200 */
[C---:B-1----:R-:W-:Y:S08]  /*77b0*/  HMMA.16816.F32.BF16 R12, R100.reuse, R104, R12 ;  /* 0x00000068640c723c */ /* 0x042ff0000004180c */
[C---:B------:R-:W-:Y:S01]  /*77c0*/  HMMA.16816.F32.BF16 R16, R100.reuse, R106, R16 ;  /* 0x0000006a6410723c */ /* 0x040fe20000041810 */
[----:B------:R-:W1:Y:S07]  /*77d0*/  LDSM.16.MT88.4 R104, [R156+0x4800] ;  /* 0x004800009c68783b */ /* 0x000e6e0000004200 */
[C---:B------:R-:W-:Y:S07]  /*77e0*/  HMMA.16816.F32.BF16 R20, R100.reuse, R116, R20 ;  /* 0x000000746414723c */ /* 0x040fee0000041814 */
[--C-:B------:R-:W-:Y:S01]  /*77f0*/  FFMA.FTZ R116, R146, c[0x0][0x2d0], -R144.reuse ;  /* 0x0000b40092747a23 */ /* 0x100fe20000010890 */
[C---:B------:R-:W-:Y:S03]  /*7800*/  HMMA.16816.F32.BF16 R24, R100.reuse, R118, R24 ;  /* 0x000000766418723c */ /* 0x040fe60000041818 */
[----:B------:R2:W3:Y:S05]  /*7810*/  MUFU.EX2 R175, R116 ;  /* 0x0000007400af7308 */ /* 0x0004ea0000000800 */
[C---:B------:R-:W-:Y:S08]  /*7820*/  HMMA.16816.F32.BF16 R28, R100.reuse, R120, R28 ;  /* 0x00000078641c723c */ /* 0x040ff0000004181c */
[C---:B------:R-:W-:Y:S01]  /*7830*/  HMMA.16816.F32.BF16 R32, R100.reuse, R122, R32 ;  /* 0x0000007a6420723c */ /* 0x040fe20000041820 */
[----:B------:R-:W-:Y:S07]  /*7840*/  LDSM.16.MT88.4 R120, [R127+0x1000] ;  /* 0x001000007f78783b */ /* 0x000fee0000004200 */
[C---:B------:R-:W-:Y:S04]  /*7850*/  HMMA.16816.F32.BF16 R36, R100.reuse, R128, R36 ;  /* 0x000000806424723c */ /* 0x040fe80000041824 */
[----:B--2---:R-:W-:Y:S02]  /*7860*/  FFMA.FTZ R116, R152, c[0x0][0x2d0], -R144 ;  /* 0x0000b40098747a23 */ /* 0x004fe40000010890 */
[----:B---3--:R-:W-:Y:S02]  /*7870*/  FADD.FTZ R2, R175, R2 ;  /* 0x00000002af027221 */ /* 0x008fe40000010000 */
[C---:B------:R-:W-:Y:S01]  /*7880*/  HMMA.16816.F32.BF16 R40, R100.reuse, R130, R40 ;  /* 0x000000826428723c */ /* 0x040fe20000041828 */
[----:B------:R2:W3:Y:S03]  /*7890*/  MUFU.EX2 R174, R116 ;  /* 0x0000007400ae7308 */ /* 0x0004e60000000800 */
[--C-:B------:R-:W-:Y:S04]  /*78a0*/  FFMA.FTZ R128, R158, c[0x0][0x2d0], -R145.reuse ;  /* 0x0000b4009e807a23 */ /* 0x100fe80000010891 */
[C---:B------:R-:W-:Y:S03]  /*78b0*/  HMMA.16816.F32.BF16 R44, R100.reuse, R132, R44 ;  /* 0x00000084642c723c */ /* 0x040fe6000004182c */
[----:B------:R5:W-:Y:S05]  /*78c0*/  MUFU.EX2 R168, R128 ;  /* 0x0000008000a87308 */ /* 0x000bea0000000800 */
[C---:B------:R-:W-:Y:S01]  /*78d0*/  HMMA.16816.F32.BF16 R48, R100.reuse, R134, R48 ;  /* 0x000000866430723c */ /* 0x040fe20000041830 */
[----:B------:R-:W-:Y:S07]  /*78e0*/  LDSM.16.MT88.4 R132, [R156+0x1800] ;  /* 0x001800009c84783b */ /* 0x000fee0000004200 */
[C---:B------:R-:W-:Y:S04]  /*78f0*/  HMMA.16816.F32.BF16 R52, R100.reuse, R140, R52 ;  /* 0x0000008c6434723c */ /* 0x040fe80000041834 */
[--C-:B--2---:R-:W-:Y:S02]  /*7900*/  FFMA.FTZ R116, R147, c[0x0][0x2d0], -R145.reuse ;  /* 0x0000b40093747a23 */ /* 0x104fe40000010891 */
[----:B---3--:R-:W-:Y:S02]  /*7910*/  FADD.FTZ R2, R174, R2 ;  /* 0x00000002ae027221 */ /* 0x008fe40000010000 */
[C---:B------:R-:W-:Y:S01]  /*7920*/  HMMA.16816.F32.BF16 R56, R100.reuse, R142, R56 ;  /* 0x0000008e6438723c */ /* 0x040fe20000041838 */
[----:B------:R-:W-:Y:S01]  /*7930*/  LDSM.16.MT88.4 R140, [R156+0x3800] ;  /* 0x003800009c8c783b */ /* 0x000fe20000004200 */
[----:B------:R2:W-:Y:S06]  /*7940*/  MUFU.EX2 R172, R116 ;  /* 0x0000007400ac7308 */ /* 0x0005ec0000000800 */
[C---:B----4-:R-:W-:Y:S01]  /*7950*/  HMMA.16816.F32.BF16 R60, R100.reuse, R108, R60 ;  /* 0x0000006c643c723c */ /* 0x050fe2000004183c */
[----:B-----5:R-:W-:Y:S06]  /*7960*/  LDSM.16.MT88.4 R128, [R126+0x1000] ;  /* 0x001000007e80783b */ /* 0x020fec0000004200 */
[--C-:B------:R-:W-:Y:S01]  /*7970*/  FFMA.FTZ R108, R153, c[0x0][0x2d0], -R145.reuse ;  /* 0x0000b400996c7a23 */ /* 0x100fe20000010891 */
[C---:B------:R-:W-:Y:S03]  /*7980*/  HMMA.16816.F32.BF16 R64, R100.reuse, R110, R64 ;  /* 0x0000006e6440723c */ /* 0x040fe60000041840 */
[----:B------:R3:W4:Y:S05]  /*7990*/  MUFU.EX2 R173, R108 ;  /* 0x0000006c00ad7308 */ /* 0x00072a0000000800 */
[C---:B-1----:R-:W-:Y:S01]  /*79a0*/  HMMA.16816.F32.BF16 R68, R100.reuse, R104, R68 ;  /* 0x000000686444723c */ /* 0x042fe20000041844 */
[----:B--2---:R-:W-:Y:S06]  /*79b0*/  LDSM.16.MT88.4 R116, [R126+0x4800] ;  /* 0x004800007e74783b */ /* 0x004fec0000004200 */
[----:B------:R-:W-:Y:S01]  /*79c0*/  FFMA.FTZ R104, R155, c[0x0][0x2d0], -R144 ;  /* 0x0000b4009b687a23 */ /* 0x000fe20000010890 */
[C---:B------:R-:W-:Y:S03]  /*79d0*/  HMMA.16816.F32.BF16 R72, R100.reuse, R106, R72 ;  /* 0x0000006a6448723c */ /* 0x040fe60000041848 */
[----:B------:R1:W2:Y:S05]  /*79e0*/  MUFU.EX2 R171, R104 ;  /* 0x0000006800ab7308 */ /* 0x0002aa0000000800 */
[C---:B------:R-:W-:Y:S01]  /*79f0*/  HMMA.16816.F32.BF16 R76, R100.reuse, R112, R76 ;  /* 0x00000070644c723c */ /* 0x040fe2000004184c */
[----:B---3--:R-:W3:Y:S03]  /*7a00*/  LDSM.16.MT88.4 R108, [R3+0x4800] ;  /* 0x00480000036c783b */ /* 0x008ee60000004200 */
[----:B----4-:R-:W-:Y:S04]  /*7a10*/  FADD.FTZ R0, R173, R0 ;  /* 0x00000000ad007221 */ /* 0x010fe80000010000 */
[C---:B------:R-:W-:Y:S01]  /*7a20*/  HMMA.16816.F32.BF16 R80, R100.reuse, R114, R80 ;  /* 0x000000726450723c */ /* 0x040fe20000041850 */
[----:B------:R-:W-:Y:S03]  /*7a30*/  LDSM.16.MT88.4 R112, [R3+0x1000] ;  /* 0x001000000370783b */ /* 0x000fe60000004200 */
[----:B------:R-:W-:Y:S02]  /*7a40*/  FADD.FTZ R0, R172, R0 ;  /* 0x00000000ac007221 */ /* 0x000fe40000010000 */
[----:B-1----:R-:W-:Y:S02]  /*7a50*/  FFMA.FTZ R104, R157, c[0x0][0x2d0], -R144 ;  /* 0x0000b4009d687a23 */ /* 0x002fe40000010890 */
[----:B--2---:R-:W-:Y:S02]  /*7a60*/  FADD.FTZ R2, R171, R2 ;  /* 0x00000002ab027221 */ /* 0x004fe40000010000 */
[----:B------:R1:W2:Y:S01]  /*7a70*/  MUFU.EX2 R170, R104 ;  /* 0x0000006800aa7308 */ /* 0x0002a20000000800 */
[C---:B---3--:R-:W-:Y:S03]  /*7a80*/  HMMA.16816.F32.BF16 R84, R100.reuse, R108, R84 ;  /* 0x0000006c6454723c */ /* 0x048fe60000041854 */
[--C-:B-1----:R-:W-:Y:S02]  /*7a90*/  FFMA.FTZ R104, R154, c[0x0][0x2d0], -R145.reuse ;  /* 0x0000b4009a687a23 */ /* 0x102fe40000010891 */
[----:B------:R-:W-:Y:S03]  /*7aa0*/  LDSM.16.MT88.4 R152, [R126+0x3800] ;  /* 0x003800007e98783b */ /* 0x000fe60000004200 */
[C---:B------:R-:W-:Y:S01]  /*7ab0*/  HMMA.16816.F32.BF16 R88, R100.reuse, R110, R88 ;  /* 0x0000006e6458723c */ /* 0x040fe20000041858 */
[----:B------:R1:W3:Y:S03]  /*7ac0*/  MUFU.EX2 R169, R104 ;  /* 0x0000006800a97308 */ /* 0x0002e60000000800 */
[----:B--2---:R-:W-:Y:S01]  /*7ad0*/  FADD.FTZ R2, R170, R2 ;  /* 0x00000002aa027221 */ /* 0x004fe20000010000 */
[----:B------:R-:W-:Y:S03]  /*7ae0*/  LDSM.16.MT88.4 R108, [R156+0x3000] ;  /* 0x003000009c6c783b */ /* 0x000fe60000004200 */
[C---:B------:R-:W-:Y:S08]  /*7af0*/  HMMA.16816.F32.BF16 R92, R100.reuse, R116, R92 ;  /* 0x00000074645c723c */ /* 0x040ff0000004185c */
[----:B------:R-:W-:Y:S01]  /*7b00*/  HMMA.16816.F32.BF16 R96, R100, R118, R96 ;  /* 0x000000766460723c */ /* 0x000fe20000041860 */
[----:B------:R-:W-:Y:S06]  /*7b10*/  LDSM.16.MT88.4 R116, [R127+0x3000] ;  /* 0x003000007f74783b */ /* 0x000fec0000004200 */
[----:B------:R-:W-:Y:S02]  /*7b20*/  F2FP.BF16.PACK_AB R100, R174, R175 ;  /* 0x000000afae64723e */ /* 0x000fe400000010ff */
[----:B-1----:R-:W1:Y:S03]  /*7b30*/  LDSM.16.MT88.4 R104, [R156+0x1000] ;  /* 0x001000009c68783b */ /* 0x002e660000004200 */
[----:B------:R-:W-:Y:S01]  /*7b40*/  F2FP.BF16.PACK_AB R101, R172, R173 ;  /* 0x000000adac65723e */ /* 0x000fe200000010ff */
[----:B---3--:R-:W-:Y:S01]  /*7b50*/  FADD.FTZ R0, R169, R0 ;  /* 0x00000000a9007221 */ /* 0x008fe20000010000 */
[----:B------:R-:W-:Y:S02]  /*7b60*/  F2FP.BF16.PACK_AB R102, R170, R171 ;  /* 0x000000abaa66723e */ /* 0x000fe400000010ff */
[----:B------:R-:W-:Y:S07]  /*7b70*/  F2FP.BF16.PACK_AB R103, R168, R169 ;  /* 0x000000a9a867723e */ /* 0x000fee00000010ff */
[C---:B-1----:R-:W-:Y:S08]  /*7b80*/  HMMA.16816.F32.BF16 R4, R100.reuse, R104, R4 ;  /* 0x000000686404723c */ /* 0x042ff00000041804 */
[C---:B------:R-:W-:Y:S01]  /*7b90*/  HMMA.16816.F32.BF16 R8, R100.reuse, R106, R8 ;  /* 0x0000006a6408723c */ /* 0x040fe20000041808 */
[----:B------:R-:W1:Y:S07]  /*7ba0*/  LDSM.16.MT88.4 R104, [R3+0x3000] ;  /* 0x003000000368783b */ /* 0x000e6e0000004200 */
[C---:B------:R-:W-:Y:S07]  /*7bb0*/  HMMA.16816.F32.BF16 R12, R100.reuse, R120, R12 ;  /* 0x00000078640c723c */ /* 0x040fee000004180c */
[--C-:B------:R-:W-:Y:S01]  /*7bc0*/  FFMA.FTZ R120, R161, c[0x0][0x2d0], -R144.reuse ;  /* 0x0000b400a1787a23 */ /* 0x100fe20000010890 */
[C---:B------:R-:W-:Y:S03]  /*7bd0*/  HMMA.16816.F32.BF16 R16, R100.reuse, R122, R16 ;  /* 0x0000007a6410723c */ /* 0x040fe60000041810 */
[----:B------:R2:W-:Y:S05]  /*7be0*/  MUFU.EX2 R166, R120 ;  /* 0x0000007800a67308 */ /* 0x0005ea0000000800 */
[C---:B------:R-:W-:Y:S08]  /*7bf0*/  HMMA.16816.F32.BF16 R20, R100.reuse, R112, R20 ;  /* 0x000000706414723c */ /* 0x040ff00000041814 */
[C---:B------:R-:W-:Y:S01]  /*7c00*/  HMMA.16816.F32.BF16 R24, R100.reuse, R114, R24 ;  /* 0x000000726418723c */ /* 0x040fe20000041818 */
[----:B------:R-:W3:Y:S07]  /*7c10*/  LDSM.16.MT88.4 R112, [R126+0x3000] ;  /* 0x003000007e70783b */ /* 0x000eee0000004200 */
[C---:B------:R-:W-:Y:S01]  /*7c20*/  HMMA.16816.F32.BF16 R28, R100.reuse, R128, R28 ;  /* 0x00000080641c723c */ /* 0x040fe2000004181c */
[----:B--2---:R-:W-:Y:S07]  /*7c30*/  LDSM.16.MT88.4 R120, [R126+0x1800] ;  /* 0x001800007e78783b */ /* 0x004fee0000004200 */
[C---:B------:R-:W-:Y:S08]  /*7c40*/  HMMA.16816.F32.BF16 R32, R100.reuse, R130, R32 ;  /* 0x000000826420723c */ /* 0x040ff00000041820 */
[C---:B------:R-:W-:Y:S08]  /*7c50*/  HMMA.16816.F32.BF16 R36, R100.reuse, R108, R36 ;  /* 0x0000006c6424723c */ /* 0x040ff00000041824 */
[C---:B------:R-:W-:Y:S01]  /*7c60*/  HMMA.16816.F32.BF16 R40, R100.reuse, R110, R40 ;  /* 0x0000006e6428723c */ /* 0x040fe20000041828 */
[----:B------:R-:W2:Y:S07]  /*7c70*/  LDSM.16.MT88.4 R108, [R156+0x5000] ;  /* 0x005000009c6c783b */ /* 0x000eae0000004200 */
[C---:B------:R-:W-:Y:S07]  /*7c80*/  HMMA.16816.F32.BF16 R44, R100.reuse, R116, R44 ;  /* 0x00000074642c723c */ /* 0x040fee000004182c */
[--C-:B------:R-:W-:Y:S01]  /*7c90*/  FFMA.FTZ R116, R160, c[0x0][0x2d0], -R144.reuse ;  /* 0x0000b400a0747a23 */ /* 0x100fe20000010890 */
[C---:B------:R-:W-:Y:S03]  /*7ca0*/  HMMA.16816.F32.BF16 R48, R100.reuse, R118, R48 ;  /* 0x000000766430723c */ /* 0x040fe60000041830 */
[----:B------:R4:W5:Y:S05]  /*7cb0*/  MUFU.EX2 R167, R116 ;  /* 0x0000007400a77308 */ /* 0x00096a0000000800 */
[C---:B-1----:R-:W-:Y:S07]  /*7cc0*/  HMMA.16816.F32.BF16 R52, R100.reuse, R104, R52 ;  /* 0x000000686434723c */ /* 0x042fee0000041834 */
[--C-:B------:R-:W-:Y:S01]  /*7cd0*/  FFMA.FTZ R104, R159, c[0x0][0x2d0], -R145.reuse ;  /* 0x0000b4009f687a23 */ /* 0x100fe20000010891 */
[C---:B------:R-:W-:Y:S01]  /*7ce0*/  HMMA.16816.F32.BF16 R56, R100.reuse, R106, R56 ;  /* 0x0000006a6438723c */ /* 0x040fe20000041838 */
[----:B------:R-:W-:Y:S02]  /*7cf0*/  LDSM.16.MT88.4 R156, [R156+0x5800] ;  /* 0x005800009c9c783b */ /* 0x000fe40000004200 */
[----:B------:R1:W-:Y:S05]  /*7d00*/  MUFU.EX2 R165, R104 ;  /* 0x0000006800a57308 */ /* 0x0003ea0000000800 */
[C---:B---3--:R-:W-:Y:S01]  /*7d10*/  HMMA.16816.F32.BF16 R60, R100.reuse, R112, R60 ;  /* 0x00000070643c723c */ /* 0x048fe2000004183c */
[----:B----4-:R-:W3:Y:S03]  /*7d20*/  LDSM.16.MT88.4 R116, [R127+0x5000] ;  /* 0x005000007f74783b */ /* 0x010ee60000004200 */
[----:B-----5:R-:W-:Y:S03]  /*7d30*/  F2FP.BF16.PACK_AB R136, R166, R167 ;  /* 0x000000a7a688723e */ /* 0x020fe600000010ff */
[--C-:B------:R-:W-:Y:S01]  /*7d40*/  FFMA.FTZ R112, R162, c[0x0][0x2d0], -R145.reuse ;  /* 0x0000b400a2707a23 */ /* 0x100fe20000010891 */
[C---:B------:R-:W-:Y:S03]  /*7d50*/  HMMA.16816.F32.BF16 R64, R100.reuse, R114, R64 ;  /* 0x000000726440723c */ /* 0x040fe60000041840 */
[----:B------:R4:W5:Y:S05]  /*7d60*/  MUFU.EX2 R164, R112 ;  /* 0x0000007000a47308 */ /* 0x00096a0000000800 */
[C---:B--2---:R-:W-:Y:S01]  /*7d70*/  HMMA.16816.F32.BF16 R68, R100.reuse, R108, R68 ;  /* 0x0000006c6444723c */ /* 0x044fe20000041844 */
[----:B-1----:R-:W1:Y:S06]  /*7d80*/  LDSM.16.MT88.4 R104, [R3+0x5000] ;  /* 0x005000000368783b */ /* 0x002e6c0000004200 */
[--C-:B------:R-:W-:Y:S01]  /*7d90*/  FFMA.FTZ R108, R198, c[0x0][0x2d0], -R145.reuse ;  /* 0x0000b400c66c7a23 */ /* 0x100fe20000010891 */
[C---:B------:R-:W-:Y:S03]  /*7da0*/  HMMA.16816.F32.BF16 R72, R100.reuse, R110, R72 ;  /* 0x0000006e6448723c */ /* 0x040fe60000041848 */
[----:B------:R2:W-:Y:S01]  /*7db0*/  MUFU.EX2 R161, R108 ;  /* 0x0000006c00a17308 */ /* 0x0005e20000000800 */
[----:B------:R-:W-:Y:S02]  /*7dc0*/  FFMA.FTZ R145, R200, c[0x0][0x2d0], -R145 ;  /* 0x0000b400c8917a23 */ /* 0x000fe40000010891 */
[--C-:B----4-:R-:W-:Y:S07]  /*7dd0*/  FFMA.FTZ R112, R163, c[0x0][0x2d0], -R144.reuse ;  /* 0x0000b400a3707a23 */ /* 0x110fee0000010890 */
[----:B------:R-:W4:Y:S01]  /*7de0*/  MUFU.EX2 R160, R145 ;  /* 0x0000009100a07308 */ /* 0x000f220000000800 */
[----:B------:R-:W-:Y:S01]  /*7df0*/  FFMA.FTZ R144, R199, c[0x0][0x2d0], -R144 ;  /* 0x0000b400c7907a23 */ /* 0x000fe20000010890 */
[----:B-----5:R-:W-:Y:S01]  /*7e00*/  F2FP.BF16.PACK_AB R137, R164, R165 ;  /* 0x000000a5a489723e */ /* 0x020fe200000010ff */
[C---:B---3--:R-:W-:Y:S07]  /*7e10*/  HMMA.16816.F32.BF16 R76, R100.reuse, R116, R76 ;  /* 0x00000074644c723c */ /* 0x048fee000004184c */
[----:B------:R3:W-:Y:S01]  /*7e20*/  MUFU.EX2 R163, R112 ;  /* 0x0000007000a37308 */ /* 0x0007e20000000800 */
[C---:B------:R-:W-:Y:S01]  /*7e30*/  HMMA.16816.F32.BF16 R80, R100.reuse, R118, R80 ;  /* 0x000000766450723c */ /* 0x040fe20000041850 */
[----:B--2---:R-:W-:Y:S08]  /*7e40*/  LDSM.16.MT88.4 R108, [R127+0x1800] ;  /* 0x001800007f6c783b */ /* 0x004ff00000004200 */
[----:B------:R2:W5:Y:S01]  /*7e50*/  MUFU.EX2 R162, R144 ;  /* 0x0000009000a27308 */ /* 0x0005620000000800 */
[C---:B-1----:R-:W-:Y:S01]  /*7e60*/  HMMA.16816.F32.BF16 R84, R100.reuse, R104, R84 ;  /* 0x000000686454723c */ /* 0x042fe20000041854 */
[----:B------:R-:W-:Y:S02]  /*7e70*/  LDSM.16.MT88.4 R116, [R3+0x1800] ;  /* 0x001800000374783b */ /* 0x000fe40000004200 */
[----:B----4-:R-:W-:Y:S05]  /*7e80*/  F2FP.BF16.PACK_AB R139, R160, R161 ;  /* 0x000000a1a08b723e */ /* 0x010fea00000010ff */
[C---:B------:R-:W-:Y:S01]  /*7e90*/  HMMA.16816.F32.BF16 R88, R100.reuse, R106, R88 ;  /* 0x0000006a6458723c */ /* 0x040fe20000041858 */
[----:B---3--:R-:W1:Y:S08]  /*7ea0*/  LDSM.16.MT88.4 R112, [R126+0x5000] ;  /* 0x005000007e70783b */ /* 0x008e700000004200 */
[----:B--2---:R-:W2:Y:S03]  /*7eb0*/  LDSM.16.MT88.4 R144, [R127+0x3800] ;  /* 0x003800007f90783b */ /* 0x004ea60000004200 */
[----:B-----5:R-:W-:Y:S01]  /*7ec0*/  F2FP.BF16.PACK_AB R138, R162, R163 ;  /* 0x000000a3a28a723e */ /* 0x020fe200000010ff */
[C---:B-1----:R-:W-:Y:S08]  /*7ed0*/  HMMA.16816.F32.BF16 R92, R100.reuse, R112, R92 ;  /* 0x00000070645c723c */ /* 0x042ff0000004185c */
[----:B------:R-:W-:Y:S08]  /*7ee0*/  HMMA.16816.F32.BF16 R96, R100, R114, R96 ;  /* 0x000000726460723c */ /* 0x000ff00000041860 */
[C---:B------:R-:W-:Y:S01]  /*7ef0*/  HMMA.16816.F32.BF16 R128, R136.reuse, R132, R4 ;  /* 0x000000848880723c */ /* 0x040fe20000041804 */
[----:B------:R-:W1:Y:S07]  /*7f00*/  LDSM.16.MT88.4 R4, [R127+0x5800] ;  /* 0x005800007f04783b */ /* 0x000e6e0000004200 */
[C---:B------:R-:W-:Y:S01]  /*7f10*/  HMMA.16816.F32.BF16 R132, R136.reuse, R134, R8 ;  /* 0x000000868884723c */ /* 0x040fe20000041808 */
[----:B------:R3:W4:Y:S07]  /*7f20*/  LDSM.16.MT88.4 R8, [R3+0x5800] ;  /* 0x005800000308783b */ /* 0x00072e0000004200 */
[C---:B------:R-:W-:Y:S01]  /*7f30*/  HMMA.16816.F32.BF16 R100, R136.reuse, R108, R12 ;  /* 0x0000006c8864723c */ /* 0x040fe2000004180c */
[----:B------:R-:W5:Y:S07]  /*7f40*/  LDSM.16.MT88.4 R12, [R126+0x5800] ;  /* 0x005800007e0c783b */ /* 0x000f6e0000004200 */
[C---:B------:R-:W-:Y:S08]  /*7f50*/  HMMA.16816.F32.BF16 R104, R136.reuse, R110, R16 ;  /* 0x0000006e8868723c */ /* 0x040ff00000041810 */
[C---:B------:R-:W-:Y:S04]  /*7f60*/  HMMA.16816.F32.BF16 R108, R136.reuse, R116, R20 ;  /* 0x00000074886c723c */ /* 0x040fe80000041814 */
[----:B---3--:R-:W-:Y:S02]  /*7f70*/  FADD.FTZ R3, R168, R0 ;  /* 0x00000000a8037221 */ /* 0x008fe40000010000 */
[----:B------:R-:W-:Y:S02]  /*7f80*/  FADD.FTZ R0, R167, R2 ;  /* 0x00000002a7007221 */ /* 0x000fe40000010000 */
[C---:B------:R-:W-:Y:S04]  /*7f90*/  HMMA.16816.F32.BF16 R112, R136.reuse, R118, R24 ;  /* 0x000000768870723c */ /* 0x040fe80000041818 */
[----:B------:R-:W-:Y:S02]  /*7fa0*/  FADD.FTZ R3, R165, R3 ;  /* 0x00000003a5037221 */ /* 0x000fe40000010000 */
[----:B------:R-:W-:Y:S02]  /*7fb0*/  FADD.FTZ R2, R166, R0 ;  /* 0x00000000a6027221 */ /* 0x000fe40000010000 */
[C---:B------:R-:W-:Y:S04]  /*7fc0*/  HMMA.16816.F32.BF16 R116, R136.reuse, R120, R28 ;  /* 0x000000788874723c */ /* 0x040fe8000004181c */
[----:B------:R-:W-:Y:S02]  /*7fd0*/  FADD.FTZ R0, R164, R3 ;  /* 0x00000003a4007221 */ /* 0x000fe40000010000 */
[----:B------:R-:W-:Y:S01]  /*7fe0*/  FADD.FTZ R3, R163, R2 ;  /* 0x00000002a3037221 */ /* 0x000fe20000010000 */
[----:B------:R-:W-:Y:S01]  /*7ff0*/  IADD3 R2, R210, 0x1, RZ ;  /* 0x00000001d2027810 */ /* 0x000fe20007ffe0ff */
[C---:B------:R-:W-:Y:S04]  /*8000*/  HMMA.16816.F32.BF16 R120, R136.reuse, R122, R32 ;  /* 0x0000007a8878723c */ /* 0x040fe80000041820 */
[----:B------:R-:W-:Y:S01]  /*8010*/  FADD.FTZ R0, R161, R0 ;  /* 0x00000000a1007221 */ /* 0x000fe20000010000 */
[----:B------:R-:W-:Y:S01]  /*8020*/  SEL R210, R2, RZ, !P1 ;  /* 0x000000ff02d27207 */ /* 0x000fe20004800000 */
[----:B------:R-:W-:Y:S02]  /*8030*/  FADD.FTZ R214, R162, R3 ;  /* 0x00000003a2d67221 */ /* 0x000fe40000010000 */
[C---:B------:R-:W-:Y:S04]  /*8040*/  HMMA.16816.F32.BF16 R36, R136.reuse, R140, R36 ;  /* 0x0000008c8824723c */ /* 0x040fe80000041824 */
[----:B------:R-:W-:Y:S04]  /*8050*/  FADD.FTZ R215, R160, R0 ;  /* 0x00000000a0d77221 */ /* 0x000fe80000010000 */
        /* <DEDUP_REMOVED lines=13> */
[C---:B-----5:R-:W-:Y:S08]  /*8130*/  HMMA.16816.F32.BF16 R92, R136.reuse, R12, R92 ;  /* 0x0000000c885c723c */ /* 0x060ff0000004185c */
[----:B------:R-:W-:Y:S01]  /*8140*/  HMMA.16816.F32.BF16 R96, R136, R14, R96 ;  /* 0x0000000e8860723c */ /* 0x000fe20000041860 */
[----:B------:R-:W-:Y:S07]  /*8150*/  @!UPT UIADD3 URZ, URZ, URZ, URZ ;  /* 0x0000003f3f3ff290 */ /* 0x000fee000fffe03f */
[----:B------:R-:W-:-:S11]  /*8160*/  @!P0 BRA `(.L_x_1455) ;  /* 0x0000050000008947 */ /* 0x000fd60003800000 */
[----:B------:R-:W-:Y:S01]  /*8170*/  IADD3 R2, R218, R211, R221 ;  /* 0x000000d3da027210 */ /* 0x000fe20007ffe0dd */
[----:B------:R-:W-:Y:S01]  /*8180*/  IMAD.MOV.U32 R193, RZ, RZ, RZ ;  /* 0x000000ffffc17224 */ /* 0x000fe200078e00ff */
[----:B------:R-:W-:Y:S01]  /*8190*/  SHF.R.S32.HI R233, RZ, 0x1f, R213 ;  /* 0x0000001fffe97819 */ /* 0x000fe200000114d5 */
[C---:B------:R-:W-:Y:S01]  /*81a0*/  IMAD.SHL.U32 R18, R213.reuse, 0x2, RZ ;  /* 0x00000002d5127824 */ /* 0x040fe200078e00ff */
[----:B------:R-:W-:Y:S01]  /*81b0*/  IADD3 R2, R2, -0x80, RZ ;  /* 0xffffff8002027810 */ /* 0x000fe20007ffe0ff */
[----:B------:R-:W-:Y:S01]  /*81c0*/  IMAD.SHL.U32 R17, R212, 0x2, RZ ;  /* 0x00000002d4117824 */ /* 0x000fe200078e00ff */
[----:B------:R-:W-:Y:S01]  /*81d0*/  SHF.L.U64.HI R15, R213, 0x1, R233 ;  /* 0x00000001d50f7819 */ /* 0x000fe200000102e9 */
[C---:B------:R-:W-:Y:S01]  /*81e0*/  IMAD.SHL.U32 R16, R195.reuse, 0x2, RZ ;  /* 0x00000002c3107824 */ /* 0x040fe200078e00ff */
[----:B------:R-:W-:Y:S01]  /*81f0*/  SHF.R.S32.HI R234, RZ, 0x1f, R212 ;  /* 0x0000001fffea7819 */ /* 0x000fe200000114d4 */
[----:B------:R-:W-:Y:S01]  /*8200*/  @P3 IMAD.HI.U32 R3, R2, c[0x0][0x2bc], RZ ;  /* 0x0000af0002033a27 */ /* 0x000fe200078e00ff */
[----:B------:R-:W-:Y:S02]  /*8210*/  SHF.R.S32.HI R233, RZ, 0x1f, R195 ;  /* 0x0000001fffe97819 */ /* 0x000fe400000114c3 */
[----:B------:R-:W-:Y:S01]  /*8220*/  SHF.L.U64.HI R14, R212, 0x1, R234 ;  /* 0x00000001d40e7819 */ /* 0x000fe200000102ea */
[----:B------:R-:W-:Y:S01]  /*8230*/  IMAD.MOV.U32 R0, RZ, RZ, R2 ;  /* 0x000000ffff007224 */ /* 0x000fe200078e0002 */
[----:B------:R-:W-:Y:S02]  /*8240*/  @P3 SHF.R.U32.HI R0, RZ, c[0x0][0x2c0], R3 ;  /* 0x0000b000ff003a19 */ /* 0x000fe40000011603 */
[----:B------:R-:W-:Y:S02]  /*8250*/  SHF.L.U64.HI R13, R195, 0x1, R233 ;  /* 0x00000001c30d7819 */ /* 0x000fe400000102e9 */
[C---:B------:R-:W-:Y:S04]  /*8260*/  @!P2 IADD3 R3, P0, R0.reuse, R224, RZ ;  /* 0x000000e00003a210 */ /* 0x040fe80007f1e0ff */
[----:B------:R-:W-:Y:S01]  /*8270*/  @!P2 LEA.HI.X.SX32 R5, R0, R229, 0x1, P0 ;  /* 0x000000e50005a211 */ /* 0x000fe200000f0eff */
        /* <DEDUP_REMOVED lines=20> */
.L_x_1516:
[----:B------:R-:W-:-:S05]  /*83c0*/  BRA.DIV ~URZ, `(.L_x_1457) ;  /* 0x000067027f007947 */ /* 0x000fca000b800000 */
[----:B------:R-:W3:Y:S01]  /*83d0*/  SHFL.IDX PT, R2, R12, RZ, 0x181f ;  /* 0x00181fff0c027589 */ /* 0x000ee200000e0000 */
[----:B------:R-:W-:Y:S01]  /*83e0*/  ISETP.GE.AND P5, PT, R195, c[0x0][0x1d4], PT ;  /* 0x00007500c3007a0c */ /* 0x000fe20003fa6270 */
[----:B------:R-:W-:Y:S01]  /*83f0*/  IMAD R0, R210, 0x6000, R232 ;  /* 0x00006000d2007824 */ /* 0x000fe200078e02e8 */
[----:B------:R-:W-:Y:S02]  /*8400*/  ISETP.GE.AND P1, PT, R212, c[0x0][0x1d4], PT ;  /* 0x00007500d4007a0c */ /* 0x000fe40003f26270 */
[C---:B---3--:R-:W-:Y:S02]  /*8410*/  IADD3 R8, P0, R2.reuse, R16, RZ ;  /* 0x0000001002087210 */ /* 0x048fe40007f1e0ff */
[----:B------:R-:W-:Y:S03]  /*8420*/  IADD3 R6, P6, R2, R17, RZ ;  /* 0x0000001102067210 */ /* 0x000fe60007fde0ff */
[C---:B--2---:R-:W-:Y:S01]  /*8430*/  IMAD.X R9, R4.reuse, 0x1, R13, P0 ;  /* 0x0000000104097824 */ /* 0x044fe200000e060d */
[----:B------:R-:W-:Y:S01]  /*8440*/  ISETP.GE.AND P0, PT, R213, c[0x0][0x1d4], PT ;  /* 0x00007500d5007a0c */ /* 0x000fe20003f06270 */
[----:B------:R-:W-:Y:S01]  /*8450*/  IMAD.X R7, R4, 0x1, R14, P6 ;  /* 0x0000000104077824 */ /* 0x000fe200030e060e */
        /* <DEDUP_REMOVED lines=8> */
[----:B------:R2:W1:Y:S02]  /*84e0*/  SHFL.IDX PT, R2, R12, 0x1, 0x181f ;  /* 0x00381f000c027f89 */ /* 0x00046400000e0000 */
[----:B-1-3--:R-:W-:Y:S02]  /*84f0*/  SEL R5, RZ, 0x10, P0 ;  /* 0x00000010ff057807 */ /* 0x00afe40000000000 */
[----:B-----5:R-:W-:Y:S02]  /*8500*/  SEL R11, RZ, 0x10, P5 ;  /* 0x00000010ff0b7807 */ /* 0x020fe40002800000 */
[----:B------:R-:W-:Y:S04]  /*8510*/  SEL R10, RZ, 0x10, P1 ;  /* 0x00000010ff0a7807 */ /* 0x000fe80000800000 */
.L_x_1517:
[----:B--2-4-:R-:W-:Y:S02]  /*8520*/  IADD3 R3, -R10, 0x10, RZ ;  /* 0x000000100a037810 */ /* 0x014fe40007ffe1ff */
[----:B------:R-:W-:Y:S02]  /*8530*/  IADD3 R8, -R11, 0x10, RZ ;  /* 0x000000100b087810 */ /* 0x000fe40007ffe1ff */
[----:B------:R-:W-:Y:S02]  /*8540*/  IADD3 R6, -R5, 0x10, RZ ;  /* 0x0000001005067810 */ /* 0x000fe40007ffe1ff */
[----:B------:R-:W-:Y:S02]  /*8550*/  LOP3.LUT R7, R3, 0xf, RZ, 0xc0, !PT ;  /* 0x0000000f03077812 */ /* 0x000fe400078ec0ff */
[----:B------:R-:W-:Y:S02]  /*8560*/  LOP3.LUT R8, R8, 0xf, RZ, 0xc0, !PT ;  /* 0x0000000f08087812 */ /* 0x000fe400078ec0ff */
[----:B------:R-:W-:Y:S02]  /*8570*/  LOP3.LUT R3, R6, 0xf, RZ, 0xc0, !PT ;  /* 0x0000000f06037812 */ /* 0x000fe400078ec0ff */
[-C--:B------:R-:W-:Y:S02]  /*8580*/  IADD3 R6, P6, P5, R7, R2.reuse, R17 ;  /* 0x0000000207067210 */ /* 0x080fe40007dde011 */
[----:B------:R-:W-:Y:S02]  /*8590*/  IADD3 R8, P1, P0, R8, R2, R16 ;  /* 0x0000000208087210 */ /* 0x000fe4000783e010 */
[-C--:B------:R-:W-:Y:S02]  /*85a0*/  IADD3.X R7, RZ, R4.reuse, R14, P6, P5 ;  /* 0x00000004ff077210 */ /* 0x080fe400037ea40e */
[----:B------:R-:W-:Y:S02]  /*85b0*/  ISETP.NE.U32.AND P6, PT, R11, RZ, PT ;  /* 0x000000ff0b00720c */ /* 0x000fe40003fc5070 */
[----:B------:R-:W-:Y:S02]  /*85c0*/  IADD3.X R9, RZ, R4, R13, P1, P0 ;  /* 0x00000004ff097210 */ /* 0x000fe40000fe040d */
        /* <DEDUP_REMOVED lines=10> */
.L_x_1455:
[----:B------:R-:W-:Y:S05]  /*8670*/  BSYNC B0 ;  /* 0x0000000000007941 */ /* 0x000fea0003800000 */
.L_x_1454:
[C---:B------:R-:W-:Y:S01]  /*8680*/  ISETP.GT.AND P0, PT, R201.reuse, R219, PT ;  /* 0x000000dbc900720c */ /* 0x040fe20003f04270 */
[----:B------:R-:W0:Y:S01]  /*8690*/  LDGDEPBAR ;  /* 0x00000000000079af */ /* 0x000e220000000000 */
[----:B------:R-:W-:Y:S01]  /*86a0*/  IADD3 R178, R201, -0x1, RZ ;  /* 0xffffffffc9b27810 */ /* 0x000fe20007ffe0ff */
[----:B------:R-:W-:Y:S01]  /*86b0*/  IMAD.MOV.U32 R127, RZ, RZ, R124 ;  /* 0x000000ffff7f7224 */ /* 0x000fe200078e007c */
[C---:B------:R-:W-:Y:S01]  /*86c0*/  ISETP.GE.AND P1, PT, R182.reuse, 0x1, PT ;  /* 0x00000001b600780c */ /* 0x040fe20003f26270 */
[----:B------:R-:W-:Y:S01]  /*86d0*/  IMAD.MOV.U32 R126, RZ, RZ, R125 ;  /* 0x000000ffff7e7224 */ /* 0x000fe200078e007d */
[----:B------:R-:W-:Y:S01]  /*86e0*/  IADD3 R182, R182, 0x1, RZ ;  /* 0x00000001b6b67810 */ /* 0x000fe20007ffe0ff */
[----:B------:R-:W-:Y:S03]  /*86f0*/  IMAD.MOV.U32 R201, RZ, RZ, R178 ;  /* 0x000000ffffc97224 */ /* 0x000fe600078e00b2 */
[----:B------:R-:W-:Y:S03]  /*8700*/  SEL R182, R182, RZ, !P1 ;  /* 0x000000ffb6b67207 */ /* 0x000fe60004800000 */
[----:B-1----:R-:W-:-:S05]  /*8710*/  @P0 BRA `(.L_x_1458) ;  /* 0xffffcc7000000947 */ /* 0x002fca000383ffff */
.L_x_1449:
[----:B------:R-:W-:Y:S01]  /*8720*/  ISETP.GE.AND P0, PT, R178, RZ, PT ;  /* 0x000000ffb200720c */ /* 0x000fe20003f06270 */
[----:B------:R-:W-:Y:S01]  /*8730*/  IMAD.MOV.U32 R200, RZ, RZ, 0x1f ;  /* 0x0000001fffc87424 */ /* 0x000fe200078e00ff */
[----:B------:R-:W-:-:S11]  /*8740*/  MOV R199, 0xffffffff ;  /* 0xffffffff00c77802 */ /* 0x000fd60000000f00 */
[----:B------:R-:W-:Y:S05]  /*8750*/  @!P0 BRA `(.L_x_1459) ;  /* 0x00002e8000008947 */ /* 0x000fea0003800000 */
[----:B------:R-:W-:Y:S02]  /*8760*/  MOV R126, R124 ;  /* 0x0000007c007e7202 */ /* 0x000fe40000000f00 */
[----:B------:R-:W-:Y:S02]  /*8770*/  MOV R0, R125 ;  /* 0x0000007d00007202 */ /* 0x000fe40000000f00 */
.L_x_1469:
[----:B------:R-:W-:Y:S04]  /*8780*/  DEPBAR.LE SB0, 0x2 ;  /* 0x000080800000791a */ /* 0x000fe80000000000 */
[----:B------:R-:W-:Y:S01]  /*8790*/  WARPSYNC 0xffffffff ;  /* 0xffffffff00007948 */ /* 0x000fe20003800000 */
[----:B------:R-:W-:Y:S01]  /*87a0*/  BAR.SYNC.DEFER_BLOCKING 0x0 ;  /* 0x0000000000007b1d */ /* 0x000fe20000010000 */
[----:B------:R-:W-:Y:S01]  /*87b0*/  IMAD R177, R182, 0x6000, RZ ;  /* 0x00006000b6b17824 */ /* 0x000fe200078e02ff */
[----:B------:R-:W-:Y:S04]  /*87c0*/  ISETP.NE.AND P0, PT, R178, RZ, PT ;  /* 0x000000ffb200720c */ /* 0x000fe80003f05270 */
        /* <DEDUP_REMOVED lines=38> */
.L_x_1518:
[----:B------:R-:W-:-:S05]  /*8a30*/  BRA.DIV ~URZ, `(.L_x_1463) ;  /* 0x000063527f007947 */ /* 0x000fca000b800000 */
[----:B------:R-:W5:Y:S01]  /*8a40*/  SHFL.IDX PT, R2, R21, RZ, 0x181f ;  /* 0x00181fff15027589 */ /* 0x000f6200000e0000 */
[----:B------:R-:W-:Y:S01]  /*8a50*/  ISETP.GE.AND P4, PT, R195, c[0x0][0x1d4], PT ;  /* 0x00007500c3007a0c */ /* 0x000fe20003f86270 */
[----:B------:R-:W-:Y:S01]  /*8a60*/  IMAD R4, R210, 0x6000, R231 ;  /* 0x00006000d2047824 */ /* 0x000fe200078e02e7 */
[----:B------:R-:W-:Y:S02]  /*8a70*/  ISETP.GE.AND P1, PT, R212, c[0x0][0x1d4], PT ;  /* 0x00007500d4007a0c */ /* 0x000fe40003f26270 */
[----:B------:R-:W-:Y:S02]  /*8a80*/  ISETP.GE.AND P0, PT, R213, c[0x0][0x1d4], PT ;  /* 0x00007500d5007a0c */ /* 0x000fe40003f06270 */
[C---:B-----5:R-:W-:Y:S02]  /*8a90*/  IADD3 R12, P5, R2.reuse, R29, RZ ;  /* 0x0000001d020c7210 */ /* 0x060fe40007fbe0ff */
[C---:B------:R-:W-:Y:S03]  /*8aa0*/  IADD3 R6, P6, R2.reuse, R30, RZ ;  /* 0x0000001e02067210 */ /* 0x040fe60007fde0ff */
[C---:B---3--:R-:W-:Y:S01]  /*8ab0*/  IMAD.X R13, R5.reuse, 0x1, R22, P5 ;  /* 0x00000001050d7824 */ /* 0x048fe200028e0616 */
[----:B------:R-:W-:Y:S01]  /*8ac0*/  IADD3 R14, P5, R2, R31, RZ ;  /* 0x0000001f020e7210 */ /* 0x000fe20007fbe0ff */
[C---:B------:R-:W-:Y:S01]  /*8ad0*/  IMAD.X R7, R5.reuse, 0x1, R23, P6 ;  /* 0x0000000105077824 */ /* 0x040fe200030e0617 */
[----:B------:R3:W4:Y:S03]  /*8ae0*/  SHFL.IDX PT, R2, R21, 0x1, 0x181f ;  /* 0x00381f0015027f89 */ /* 0x00072600000e0000 */
[----:B------:R-:W-:Y:S01]  /*8af0*/  IMAD.X R15, R5, 0x1, R28, P5 ;  /* 0x00000001050f7824 */ /* 0x000fe200028e061c */
[----:B------:R-:W-:Y:S01]  /*8b00*/  @!PT LDS RZ, [RZ] ;  /* 0x00000000fffff984 */ /* 0x000fe20000000800 */
[----:B------:R5:W-:Y:S04]  /*8b10*/  LDGSTS.E.BYPASS.LTC128B.128 [R4], [R12.64], !P4 ;  /* 0x000000000c047fae */ /* 0x000be8000e101d46 */
[----:B------:R2:W-:Y:S04]  /*8b20*/  LDGSTS.E.BYPASS.LTC128B.128 [R4+0x2000], [R6.64], !P1 ;  /* 0x0200000006047fae */ /* 0x0005e8000c901d46 */
[----:B------:R3:W1:Y:S04]  /*8b30*/  SHFL.IDX PT, R5, R20, 0x1, 0x181f ;  /* 0x00381f0014057f89 */ /* 0x00066800000e0000 */
[----:B------:R3:W-:Y:S01]  /*8b40*/  LDGSTS.E.BYPASS.LTC128B.128 [R4+0x4000], [R14.64], !P0 ;  /* 0x040000000e047fae */ /* 0x0007e2000c101d46 */
[----:B-----5:R-:W-:Y:S02]  /*8b50*/  SEL R12, RZ, 0x10, P4 ;  /* 0x00000010ff0c7807 */ /* 0x020fe40002000000 */
[----:B--2---:R-:W-:Y:S02]  /*8b60*/  SEL R7, RZ, 0x10, P1 ;  /* 0x00000010ff077807 */ /* 0x004fe40000800000 */
[----:B------:R-:W-:Y:S02]  /*8b70*/  SEL R6, RZ, 0x10, P0 ;  /* 0x00000010ff067807 */ /* 0x000fe40000000000 */
.L_x_1519:
[----:B-1-34-:R-:W-:Y:S02]  /*8b80*/  IADD3 R14, -R12, 0x10, RZ ;  /* 0x000000100c0e7810 */ /* 0x01afe40007ffe1ff */
[----:B------:R-:W-:Y:S02]  /*8b90*/  IADD3 R3, -R7, 0x10, RZ ;  /* 0x0000001007037810 */ /* 0x000fe40007ffe1ff */
[----:B------:R-:W-:Y:S02]  /*8ba0*/  LOP3.LUT R14, R14, 0xf, RZ, 0xc0, !PT ;  /* 0x0000000f0e0e7812 */ /* 0x000fe400078ec0ff */
[----:B------:R-:W-:Y:S02]  /*8bb0*/  ISETP.NE.U32.AND P6, PT, R12, RZ, PT ;  /* 0x000000ff0c00720c */ /* 0x000fe40003fc5070 */
[-C--:B------:R-:W-:Y:S02]  /*8bc0*/  IADD3 R14, P5, P4, R14, R2.reuse, R29 ;  /* 0x000000020e0e7210 */ /* 0x080fe40007cbe01d */
[----:B------:R-:W-:Y:S02]  /*8bd0*/  LOP3.LUT R3, R3, 0xf, RZ, 0xc0, !PT ;  /* 0x0000000f03037812 */ /* 0x000fe400078ec0ff */
[C---:B------:R-:W-:Y:S02]  /*8be0*/  IADD3 R13, -R6.reuse, 0x10, RZ ;  /* 0x00000010060d7810 */ /* 0x040fe40007ffe1ff */
[-C--:B------:R-:W-:Y:S02]  /*8bf0*/  IADD3.X R15, RZ, R5.reuse, R22, P5, P4 ;  /* 0x00000005ff0f7210 */ /* 0x080fe40002fe8416 */
[----:B------:R-:W-:Y:S02]  /*8c00*/  ISETP.NE.U32.AND P5, PT, R7, RZ, PT ;  /* 0x000000ff0700720c */ /* 0x000fe40003fa5070 */
[-C--:B------:R-:W-:Y:S01]  /*8c10*/  IADD3 R12, P1, P0, R3, R2.reuse, R30 ;  /* 0x00000002030c7210 */ /* 0x080fe2000783e01e */
[----:B------:R-:W-:Y:S01]  /*8c20*/  @!PT LDS RZ, [RZ] ;  /* 0x00000000fffff984 */ /* 0x000fe20000000800 */
[----:B------:R-:W-:Y:S01]  /*8c30*/  @!PT LDS RZ, [RZ] ;  /* 0x00000000fffff984 */ /* 0x000fe20000000800 */
[----:B------:R-:W-:Y:S01]  /*8c40*/  @!PT LDS RZ, [RZ] ;  /* 0x00000000fffff984 */ /* 0x000fe20000000800 */
[----:B------:R1:W-:Y:S01]  /*8c50*/  LDGSTS.E.BYPASS.LTC128B.128.ZFILL [R4+0x1000], [R14.64], P6 ;  /* 0x010000000e047fae */ /* 0x0003e2000b141d46 */
[----:B------:R-:W-:Y:S02]  /*8c60*/  LOP3.LUT R3, R13, 0xf, RZ, 0xc0, !PT ;  /* 0x0000000f0d037812 */ /* 0x000fe400078ec0ff */
[----:B------:R-:W-:Y:S02]  /*8c70*/  ISETP.NE.U32.AND P4, PT, R6, RZ, PT ;  /* 0x000000ff0600720c */ /* 0x000fe40003f85070 */
[-C--:B------:R-:W-:Y:S02]  /*8c80*/  IADD3.X R13, RZ, R5.reuse, R23, P1, P0 ;  /* 0x00000005ff0d7210 */ /* 0x080fe40000fe0417 */
[----:B------:R-:W-:Y:S03]  /*8c90*/  IADD3 R2, P1, P0, R3, R2, R31 ;  /* 0x0000000203027210 */ /* 0x000fe6000783e01f */
[----:B------:R1:W-:Y:S01]  /*8ca0*/  LDGSTS.E.BYPASS.LTC128B.128.ZFILL [R4+0x3000], [R12.64], P5 ;  /* 0x030000000c047fae */ /* 0x0003e2000a941d46 */
[----:B------:R-:W-:Y:S05]  /*8cb0*/  IADD3.X R3, RZ, R5, R28, P1, P0 ;  /* 0x00000005ff037210 */ /* 0x000fea0000fe041c */
[----:B------:R1:W-:Y:S04]  /*8cc0*/  LDGSTS.E.BYPASS.LTC128B.128.ZFILL [R4+0x5000], [R2.64], P4 ;  /* 0x0500000002047fae */ /* 0x0003e8000a141d46 */
.L_x_1461:
[----:B------:R-:W-:Y:S05]  /*8cd0*/  BSYNC B0 ;  /* 0x0000000000007941 */ /* 0x000fea0003800000 */
.L_x_1460:
[----:B------:R-:W0:Y:S01]  /*8ce0*/  LDGDEPBAR ;  /* 0x00000000000079af */ /* 0x000e220000000000 */
[----:B------:R-:W-:Y:S01]  /*8cf0*/  WARPSYNC 0xffffffff ;  /* 0xffffffff00007948 */ /* 0x000fe20003800000 */
[C---:B-123--:R-:W-:Y:S03]  /*8d00*/  HMMA.16816.F32.BF16 R4, R32.reuse, R8, RZ ;  /* 0x000000082004723c */ /* 0x04efe600000418ff */
[----:B------:R-:W-:Y:S01]  /*8d10*/  ISETP.GE.AND P0, PT, R210, 0x1, PT ;  /* 0x00000001d200780c */ /* 0x000fe20003f06270 */
[C-C-:B------:R-:W-:Y:S01]  /*8d20*/  IMAD.IADD R2, R187.reuse, 0x1, R124.reuse ;  /* 0x00000001bb027824 */ /* 0x140fe200078e027c */
[----:B------:R-:W-:Y:S01]  /*8d30*/  LDSM.16.M88.4 R164, [R185] ;  /* 0x00000000b9a4783b */ /* 0x000fe20000000200 */
[C---:B------:R-:W-:Y:S01]  /*8d40*/  IADD3 R3, R188.reuse, R124, R187 ;  /* 0x0000007cbc037210 */ /* 0x040fe20007ffe0bb */
[----:B------:R-:W-:Y:S01]  /*8d50*/  IMAD.IADD R176, R187, 0x1, R127 ;  /* 0x00000001bbb07824 */ /* 0x000fe200078e027f */
[C---:B------:R-:W-:Y:S01]  /*8d60*/  HMMA.16816.F32.BF16 R8, R32.reuse, R10, RZ ;  /* 0x0000000a2008723c */ /* 0x040fe200000418ff */
[----:B------:R-:W-:Y:S03]  /*8d70*/  IMAD.IADD R125, R188, 0x1, R124 ;  /* 0x00000001bc7d7824 */ /* 0x000fe600078e027c */
[----:B------:R-:W-:Y:S04]  /*8d80*/  LDSM.16.M88.4 R160, [R2+0x800] ;  /* 0x0008000002a0783b */ /* 0x000fe80000000200 */
[C---:B----4-:R-:W-:Y:S03]  /*8d90*/  HMMA.16816.F32.BF16 R12, R32.reuse, R16, RZ ;  /* 0x00000010200c723c */ /* 0x050fe600000418ff */
[----:B------:R-:W-:Y:S05]  /*8da0*/  LDSM.16.M88.4 R168, [R176] ;  /* 0x00000000b0a8783b */ /* 0x000fea0000000200 */
[C---:B------:R-:W-:Y:S02]  /*8db0*/  HMMA.16816.F32.BF16 R16, R32.reuse, R18, RZ ;  /* 0x000000122010723c */ /* 0x040fe400000418ff */
[----:B------:R-:W-:Y:S06]  /*8dc0*/  LDSM.16.M88.4 R172, [R176+0x800] ;  /* 0x00080000b0ac783b */ /* 0x000fec0000000200 */
[C---:B------:R-:W-:Y:S08]  /*8dd0*/  HMMA.16816.F32.BF16 R20, R32.reuse, R24, RZ ;  /* 0x000000182014723c */ /* 0x040ff000000418ff */
[C---:B------:R-:W-:Y:S08]  /*8de0*/  HMMA.16816.F32.BF16 R24, R32.reuse, R26, RZ ;  /* 0x0000001a2018723c */ /* 0x040ff000000418ff */
[C---:B------:R-:W-:Y:S08]  /*8df0*/  HMMA.16816.F32.BF16 R28, R32.reuse, R136, RZ ;  /* 0x00000088201c723c */ /* 0x040ff000000418ff */
[----:B------:R-:W-:Y:S01]  /*8e00*/  HMMA.16816.F32.BF16 R32, R32, R138, RZ ;  /* 0x0000008a2020723c */ /* 0x000fe200000418ff */
[----:B------:R-:W-:Y:S07]  /*8e10*/  LDSM.16.M88.4 R136, [R186] ;  /* 0x00000000ba88783b */ /* 0x000fee0000000200 */
[C---:B------:R-:W-:Y:S08]  /*8e20*/  HMMA.16816.F32.BF16 R4, R140.reuse, R144, R4 ;  /* 0x000000908c04723c */ /* 0x040ff00000041804 */
[C---:B------:R-:W-:Y:S01]  /*8e30*/  HMMA.16816.F32.BF16 R8, R140.reuse, R146, R8 ;  /* 0x000000928c08723c */ /* 0x040fe20000041808 */
        /* <DEDUP_REMOVED lines=22> */
[----:B------:R-:W1:Y:S07]  /*8fa0*/  LDSM.16.M88.4 R136, [R176+0x1800] ;  /* 0x00180000b088783b */ /* 0x000e6e0000000200 */
[C---:B------:R-:W-:Y:S01]  /*8fb0*/  HMMA.16816.F32.BF16 R4, R164.reuse, R168, R4 ;  /* 0x000000a8a404723c */ /* 0x040fe20000041804 */
[----:B------:R-:W2:Y:S07]  /*8fc0*/  LDSM.16.M88.4 R152, [R124+0x2800] ;  /* 0x002800007c98783b */ /* 0x000eae0000000200 */
[C---:B------:R-:W-:Y:S01]  /*8fd0*/  HMMA.16816.F32.BF16 R8, R164.reuse, R170, R8 ;  /* 0x000000aaa408723c */ /* 0x040fe20000041808 */
[----:B------:R-:W-:Y:S07]  /*8fe0*/  LDSM.16.M88.4 R168, [R127+0x2000] ;  /* 0x002000007fa8783b */ /* 0x000fee0000000200 */
[C---:B------:R-:W-:Y:S08]  /*8ff0*/  HMMA.16816.F32.BF16 R12, R164.reuse, R172, R12 ;  /* 0x000000aca40c723c */ /* 0x040ff0000004180c */
[C---:B------:R-:W-:Y:S01]  /*9000*/  HMMA.16816.F32.BF16 R16, R164.reuse, R174, R16 ;  /* 0x000000aea410723c */ /* 0x040fe20000041810 */
[----:B------:R-:W-:Y:S07]  /*9010*/  LDSM.16.M88.4 R172, [R125+0x3800] ;  /* 0x003800007dac783b */ /* 0x000fee0000000200 */
[C---:B----4-:R-:W-:Y:S08]  /*9020*/  HMMA.16816.F32.BF16 R20, R164.reuse, R140, R20 ;  /* 0x0000008ca414723c */ /* 0x050ff00000041814 */
[C---:B------:R-:W-:Y:S01]  /*9030*/  HMMA.16816.F32.BF16 R24, R164.reuse, R142, R24 ;  /* 0x0000008ea418723c */ /* 0x040fe20000041818 */
[----:B------:R-:W3:Y:S07]  /*9040*/  LDSM.16.M88.4 R140, [R184+0x4000] ;  /* 0x00400000b88c783b */ /* 0x000eee0000000200 */
[C---:B-1----:R-:W-:Y:S08]  /*9050*/  HMMA.16816.F32.BF16 R28, R164.reuse, R136, R28 ;  /* 0x00000088a41c723c */ /* 0x042ff0000004181c */
[----:B------:R-:W-:Y:S01]  /*9060*/  HMMA.16816.F32.BF16 R32, R164, R138, R32 ;  /* 0x0000008aa420723c */ /* 0x000fe20000041820 */
[----:B------:R-:W1:Y:S07]  /*9070*/  LDSM.16.M88.4 R136, [R125+0x2800] ;  /* 0x002800007d88783b */ /* 0x000e6e0000000200 */
[C---:B------:R-:W-:Y:S01]  /*9080*/  HMMA.16816.F32.BF16 R4, R144.reuse, R148, R4 ;  /* 0x000000949004723c */ /* 0x040fe20000041804 */
[----:B------:R-:W4:Y:S07]  /*9090*/  LDSM.16.M88.4 R164, [R125+0x3000] ;  /* 0x003000007da4783b */ /* 0x000f2e0000000200 */
[C---:B------:R-:W-:Y:S01]  /*90a0*/  HMMA.16816.F32.BF16 R8, R144.reuse, R150, R8 ;  /* 0x000000969008723c */ /* 0x040fe20000041808 */
[----:B------:R-:W-:Y:S07]  /*90b0*/  LDSM.16.M88.4 R148, [R186+0x4000] ;  /* 0x00400000ba94783b */ /* 0x000fee0000000200 */
[C---:B--2---:R-:W-:Y:S08]  /*90c0*/  HMMA.16816.F32.BF16 R12, R144.reuse, R152, R12 ;  /* 0x00000098900c723c */ /* 0x044ff0000004180c */
[C---:B------:R-:W-:Y:S01]  /*90d0*/  HMMA.16816.F32.BF16 R16, R144.reuse, R154, R16 ;  /* 0x0000009a9010723c */ /* 0x040fe20000041810 */
[----:B------:R-:W2:Y:S07]  /*90e0*/  LDSM.16.M88.4 R152, [R2+0x2000] ;  /* 0x002000000298783b */ /* 0x000eae0000000200 */
[C---:B------:R-:W-:Y:S08]  /*90f0*/  HMMA.16816.F32.BF16 R20, R144.reuse, R156, R20 ;  /* 0x0000009c9014723c */ /* 0x040ff00000041814 */
[C---:B------:R-:W-:Y:S01]  /*9100*/  HMMA.16816.F32.BF16 R24, R144.reuse, R158, R24 ;  /* 0x0000009e9018723c */ /* 0x040fe20000041818 */
[----:B------:R-:W-:Y:S07]  /*9110*/  LDSM.16.M88.4 R156, [R2+0x3000] ;  /* 0x00300000029c783b */ /* 0x000fee0000000200 */
[C---:B------:R-:W-:Y:S08]  /*9120*/  HMMA.16816.F32.BF16 R28, R144.reuse, R160, R28 ;  /* 0x000000a0901c723c */ /* 0x040ff0000004181c */
[----:B------:R-:W-:Y:S01]  /*9130*/  HMMA.16816.F32.BF16 R32, R144, R162, R32 ;  /* 0x000000a29020723c */ /* 0x000fe20000041820 */
[----:B------:R-:W5:Y:S07]  /*9140*/  LDSM.16.M88.4 R144, [R2+0x2800] ;  /* 0x002800000290783b */ /* 0x000f6e0000000200 */
[C---:B---3--:R-:W-:Y:S01]  /*9150*/  HMMA.16816.F32.BF16 R4, R140.reuse, R168, R4 ;  /* 0x000000a88c04723c */ /* 0x048fe20000041804 */
[----:B------:R-:W-:Y:S07]  /*9160*/  LDSM.16.M88.4 R160, [R185+0x4000] ;  /* 0x00400000b9a0783b */ /* 0x000fee0000000200 */
        /* <DEDUP_REMOVED lines=10> */
[----:B------:R-:W4:Y:S07]  /*9210*/  LDSM.16.M88.4 R140, [R3+0x2800] ;  /* 0x00280000038c783b */ /* 0x000f2e0000000200 */
[C---:B--2---:R-:W-:Y:S08]  /*9220*/  HMMA.16816.F32.BF16 R4, R148.reuse, R152, R4 ;  /* 0x000000989404723c */ /* 0x044ff00000041804 */
[C---:B------:R-:W-:Y:S01]  /*9230*/  HMMA.16816.F32.BF16 R8, R148.reuse, R154, R8 ;  /* 0x0000009a9408723c */ /* 0x040fe20000041808 */
[----:B------:R-:W-:Y:S07]  /*9240*/  LDSM.16.M88.4 R152, [R124+0x5000] ;  /* 0x005000007c98783b */ /* 0x000fee0000000200 */
[C---:B-----5:R-:W-:Y:S08]  /*9250*/  HMMA.16816.F32.BF16 R12, R148.reuse, R144, R12 ;  /* 0x00000090940c723c */ /* 0x060ff0000004180c */
[C---:B------:R-:W-:Y:S01]  /*9260*/  HMMA.16816.F32.BF16 R16, R148.reuse, R146, R16 ;  /* 0x000000929410723c */ /* 0x040fe20000041810 */
[----:B------:R-:W2:Y:S07]  /*9270*/  LDSM.16.M88.4 R144, [R3+0x3800] ;  /* 0x003800000390783b */ /* 0x000eae0000000200 */
[C---:B------:R-:W-:Y:S08]  /*9280*/  HMMA.16816.F32.BF16 R20, R148.reuse, R156, R20 ;  /* 0x0000009c9414723c */ /* 0x040ff00000041814 */
[C---:B------:R-:W-:Y:S01]  /*9290*/  HMMA.16816.F32.BF16 R24, R148.reuse, R158, R24 ;  /* 0x0000009e9418723c */ /* 0x040fe20000041818 */
[----:B------:R-:W-:Y:S07]  /*92a0*/  LDSM.16.M88.4 R156, [R124+0x5800] ;  /* 0x005800007c9c783b */ /* 0x000fee0000000200 */
[C---:B-1----:R-:W-:Y:S08]  /*92b0*/  HMMA.16816.F32.BF16 R28, R148.reuse, R136, R28 ;  /* 0x00000088941c723c */ /* 0x042ff0000004181c */
[----:B------:R-:W-:Y:S01]  /*92c0*/  HMMA.16816.F32.BF16 R32, R148, R138, R32 ;  /* 0x0000008a9420723c */ /* 0x000fe20000041820 */
[----:B------:R-:W-:Y:S07]  /*92d0*/  LDSM.16.M88.4 R136, [R183+0x8000] ;  /* 0x00800000b788783b */ /* 0x000fee0000000200 */
[C---:B---3--:R-:W-:Y:S01]  /*92e0*/  HMMA.16816.F32.BF16 R4, R160.reuse, R164, R4 ;  /* 0x000000a4a004723c */ /* 0x048fe20000041804 */
[----:B------:R-:W1:Y:S07]  /*92f0*/  LDSM.16.M88.4 R148, [R124+0x4000] ;  /* 0x004000007c94783b */ /* 0x000e6e0000000200 */
        /* <DEDUP_REMOVED lines=8> */
[C---:B--2---:R-:W-:Y:S08]  /*9380*/  HMMA.16816.F32.BF16 R28, R160.reuse, R144, R28 ;  /* 0x00000090a01c723c */ /* 0x044ff0000004181c */
[----:B------:R-:W-:Y:S01]  /*9390*/  HMMA.16816.F32.BF16 R32, R160, R146, R32 ;  /* 0x00000092a020723c */ /* 0x000fe20000041820 */
[----:B------:R-:W2:Y:S07]  /*93a0*/  LDSM.16.M88.4 R144, [R125+0x4800] ;  /* 0x004800007d90783b */ /* 0x000eae0000000200 */
[C---:B-1----:R-:W-:Y:S01]  /*93b0*/  HMMA.16816.F32.BF16 R4, R136.reuse, R148, R4 ;  /* 0x000000948804723c */ /* 0x042fe20000041804 */
[----:B------:R-:W1:Y:S07]  /*93c0*/  LDSM.16.M88.4 R160, [R125+0x5000] ;  /* 0x005000007da0783b */ /* 0x000e6e0000000200 */
[C---:B------:R-:W-:Y:S01]  /*93d0*/  HMMA.16816.F32.BF16 R8, R136.reuse, R150, R8 ;  /* 0x000000968808723c */ /* 0x040fe20000041808 */
[----:B------:R-:W-:Y:S07]  /*93e0*/  LDSM.16.M88.4 R148, [R2+0x4000] ;  /* 0x004000000294783b */ /* 0x000fee0000000200 */
        /* <DEDUP_REMOVED lines=8> */
[----:B------:R-:W3:Y:S07]  /*9470*/  LDSM.16.M88.4 R136, [R125+0x5800] ;  /* 0x005800007d88783b */ /* 0x000eee0000000200 */
[C---:B----4-:R-:W-:Y:S01]  /*9480*/  HMMA.16816.F32.BF16 R4, R164.reuse, R168, R4 ;  /* 0x000000a8a404723c */ /* 0x050fe20000041804 */
[----:B------:R-:W-:Y:S07]  /*9490*/  LDSM.16.M88.4 R156, [R2+0x5800] ;  /* 0x00580000029c783b */ /* 0x000fee0000000200 */
[C---:B------:R-:W-:Y:S01]  /*94a0*/  HMMA.16816.F32.BF16 R8, R164.reuse, R170, R8 ;  /* 0x000000aaa408723c */ /* 0x040fe20000041808 */
[----:B------:R-:W-:Y:S07]  /*94b0*/  LDSM.16.M88.4 R168, [R176+0x4000] ;  /* 0x00400000b0a8783b */ /* 0x000fee0000000200 */
[C---:B--2---:R-:W-:Y:S08]  /*94c0*/  HMMA.16816.F32.BF16 R12, R164.reuse, R144, R12 ;  /* 0x00000090a40c723c */ /* 0x044ff0000004180c */
[C---:B------:R-:W-:Y:S01]  /*94d0*/  HMMA.16816.F32.BF16 R16, R164.reuse, R146, R16 ;  /* 0x00000092a410723c */ /* 0x040fe20000041810 */
[----:B------:R-:W2:Y:S07]  /*94e0*/  LDSM.16.M88.4 R144, [R2+0x4800] ;  /* 0x004800000290783b */ /* 0x000eae0000000200 */
[C---:B-1----:R-:W-:Y:S08]  /*94f0*/  HMMA.16816.F32.BF16 R20, R164.reuse, R160, R20 ;  /* 0x000000a0a414723c */ /* 0x042ff00000041814 */
[C---:B------:R-:W-:Y:S01]  /*9500*/  HMMA.16816.F32.BF16 R24, R164.reuse, R162, R24 ;  /* 0x000000a2a418723c */ /* 0x040fe20000041818 */
[----:B------:R-:W1:Y:S07]  /*9510*/  LDSM.16.M88.4 R160, [R185+0x8000] ;  /* 0x00800000b9a0783b */ /* 0x000e6e0000000200 */
[C---:B---3--:R-:W-:Y:S08]  /*9520*/  HMMA.16816.F32.BF16 R28, R164.reuse, R136, R28 ;  /* 0x00000088a41c723c */ /* 0x048ff0000004181c */
[----:B------:R-:W-:Y:S01]  /*9530*/  HMMA.16816.F32.BF16 R32, R164, R138, R32 ;  /* 0x0000008aa420723c */ /* 0x000fe20000041820 */
[----:B------:R-:W3:Y:S07]  /*9540*/  LDSM.16.M88.4 R136, [R3+0x4800] ;  /* 0x004800000388783b */ /* 0x000eee0000000200 */
[C---:B------:R-:W-:Y:S08]  /*9550*/  HMMA.16816.F32.BF16 R4, R140.reuse, R148, R4 ;  /* 0x000000948c04723c */ /* 0x040ff00000041804 */
[C---:B------:R-:W-:Y:S08]  /*9560*/  HMMA.16816.F32.BF16 R8, R140.reuse, R150, R8 ;  /* 0x000000968c08723c */ /* 0x040ff00000041808 */
[C---:B--2---:R-:W-:Y:S08]  /*9570*/  HMMA.16816.F32.BF16 R12, R140.reuse, R144, R12 ;  /* 0x000000908c0c723c */ /* 0x044ff0000004180c */
[C---:B------:R-:W-:Y:S01]  /*9580*/  HMMA.16816.F32.BF16 R16, R140.reuse, R146, R16 ;  /* 0x000000928c10723c */ /* 0x040fe20000041810 */
[----:B------:R-:W2:Y:S07]  /*9590*/  LDSM.16.M88.4 R144, [R3+0x5000] ;  /* 0x005000000390783b */ /* 0x000eae0000000200 */
[C---:B------:R-:W-:Y:S08]  /*95a0*/  HMMA.16816.F32.BF16 R20, R140.reuse, R152, R20 ;  /* 0x000000988c14723c */ /* 0x040ff00000041814 */
[C---:B------:R-:W-:Y:S08]  /*95b0*/  HMMA.16816.F32.BF16 R24, R140.reuse, R154, R24 ;  /* 0x0000009a8c18723c */ /* 0x040ff00000041818 */
[C---:B------:R-:W-:Y:S08]  /*95c0*/  HMMA.16816.F32.BF16 R28, R140.reuse, R156, R28 ;  /* 0x0000009c8c1c723c */ /* 0x040ff0000004181c */
[----:B------:R-:W-:Y:S01]  /*95d0*/  HMMA.16816.F32.BF16 R32, R140, R158, R32 ;  /* 0x0000009e8c20723c */ /* 0x000fe20000041820 */
[----:B------:R4:W5:Y:S07]  /*95e0*/  LDSM.16.M88.4 R140, [R3+0x5800] ;  /* 0x00580000038c783b */ /* 0x00096e0000000200 */
[C---:B-1----:R-:W-:Y:S08]  /*95f0*/  HMMA.16816.F32.BF16 R4, R160.reuse, R168, R4 ;  /* 0x000000a8a004723c */ /* 0x042ff00000041804 */
[C---:B------:R-:W-:Y:S08]  /*9600*/  HMMA.16816.F32.BF16 R8, R160.reuse, R170, R8 ;  /* 0x000000aaa008723c */ /* 0x040ff00000041808 */
[C---:B---3--:R-:W-:Y:S08]  /*9610*/  HMMA.16816.F32.BF16 R12, R160.reuse, R136, R12 ;  /* 0x00000088a00c723c */ /* 0x048ff0000004180c */
[----:B----4-:R-:W-:Y:S01]  /*9620*/  FMNMX.FTZ R3, R4, R0, !PT ;  /* 0x0000000004037209 */ /* 0x010fe20007810000 */
[C---:B------:R-:W-:Y:S03]  /*9630*/  HMMA.16816.F32.BF16 R16, R160.reuse, R138, R16 ;  /* 0x0000008aa010723c */ /* 0x040fe60000041810 */
[----:B------:R-:W-:Y:S02]  /*9640*/  FMNMX.FTZ R2, R6, R126, !PT ;  /* 0x0000007e06027209 */ /* 0x000fe40007810000 */
[----:B------:R-:W-:Y:S02]  /*9650*/  FMNMX.FTZ R3, R5, R3, !PT ;  /* 0x0000000305037209 */ /* 0x000fe40007810000 */
[----:B------:R-:W-:Y:S01]  /*9660*/  FMNMX.FTZ R2, R7, R2, !PT ;  /* 0x0000000207027209 */ /* 0x000fe20007810000 */
[C---:B--2---:R-:W-:Y:S04]  /*9670*/  HMMA.16816.F32.BF16 R20, R160.reuse, R144, R20 ;  /* 0x00000090a014723c */ /* 0x044fe80000041814 */
[----:B------:R-:W-:Y:S02]  /*9680*/  FMNMX.FTZ R3, R8, R3, !PT ;  /* 0x0000000308037209 */ /* 0x000fe40007810000 */
[----:B------:R-:W-:Y:S02]  /*9690*/  FMNMX.FTZ R2, R10, R2, !PT ;  /* 0x000000020a027209 */ /* 0x000fe40007810000 */
[----:B------:R-:W-:Y:S01]  /*96a0*/  FMNMX.FTZ R3, R9, R3, !PT ;  /* 0x0000000309037209 */ /* 0x000fe20007810000 */
[C---:B------:R-:W-:Y:S03]  /*96b0*/  HMMA.16816.F32.BF16 R24, R160.reuse, R146, R24 ;  /* 0x00000092a018723c */ /* 0x040fe60000041818 */
[----:B------:R-:W-:Y:S02]  /*96c0*/  FMNMX.FTZ R2, R11, R2, !PT ;  /* 0x000000020b027209 */ /* 0x000fe40007810000 */
[----:B------:R-:W-:Y:S02]  /*96d0*/  FMNMX.FTZ R3, R12, R3, !PT ;  /* 0x000000030c037209 */ /* 0x000fe40007810000 */
[----:B------:R-:W-:Y:S01]  /*96e0*/  FMNMX.FTZ R2, R14, R2, !PT ;  /* 0x000000020e027209 */ /* 0x000fe20007810000 */
[C---:B-----5:R-:W-:Y:S04]  /*96f0*/  HMMA.16816.F32.BF16 R28, R160.reuse, R140, R28 ;  /* 0x0000008ca01c723c */ /* 0x060fe8000004181c */
        /* <DEDUP_REMOVED lines=19> */
[----:B------:R-:W-:Y:S02]  /*9830*/  IADD3 R2, R210, 0x1, RZ ;  /* 0x00000001d2027810 */ /* 0x000fe40007ffe0ff */
[----:B------:R-:W-:Y:S02]  /*9840*/  FMNMX.FTZ R125, R32, R125, !PT ;  /* 0x0000007d207d7209 */ /* 0x000fe40007810000 */
[----:B------:R-:W-:Y:S02]  /*9850*/  FMNMX.FTZ R124, R34, R124, !PT ;  /* 0x0000007c227c7209 */ /* 0x000fe40007810000 */
[----:B------:R-:W-:Y:S02]  /*9860*/  SEL R210, R2, RZ, !P0 ;  /* 0x000000ff02d27207 */ /* 0x000fe40004000000 */
[----:B------:R-:W-:Y:S02]  /*9870*/  FMNMX.FTZ R125, R33, R125, !PT ;  /* 0x0000007d217d7209 */ /* 0x000fe40007810000 */
[----:B------:R-:W-:Y:S01]  /*9880*/  FMNMX.FTZ R124, R35, R124, !PT ;  /* 0x0000007c237c7209 */ /* 0x000fe20007810000 */
[----:B------:R-:W-:-:S05]  /*9890*/  BRA.DIV ~URZ, `(.L_x_1464) ;  /* 0x000057427f007947 */ /* 0x000fca000b800000 */
[----:B------:R1:W2:Y:S02]  /*98a0*/  SHFL.BFLY PT, R2, R125, 0x2, 0x1f ;  /* 0x0c401f007d027f89 */ /* 0x0002a400000e0000 */
.L_x_1520:
[----:B-12---:R-:W-:Y:S01]  /*98b0*/  FMNMX.FTZ R125, R125, R2, !PT ;  /* 0x000000027d7d7209 */ /* 0x006fe20007810000 */
[----:B------:R-:W1:Y:S01]  /*98c0*/  SHFL.BFLY PT, R3, R124, 0x2, 0x1f ;  /* 0x0c401f007c037f89 */ /* 0x000e6200000e0000 */
[----:B------:R-:W-:Y:S07]  /*98d0*/  DEPBAR.LE SB0, 0x2 ;  /* 0x000080800000791a */ /* 0x000fee0000000000 */
[----:B------:R-:W-:Y:S01]  /*98e0*/  BAR.SYNC.DEFER_BLOCKING 0x0 ;  /* 0x0000000000007b1d */ /* 0x000fe20000010000 */
[----:B------:R-:W-:Y:S02]  /*98f0*/  ISETP.GE.AND P0, PT, R178, 0x2, PT ;  /* 0x00000002b200780c */ /* 0x000fe40003f06270 */
[----:B-1----:R-:W-:Y:S05]  /*9900*/  FMNMX.FTZ R124, R124, R3, !PT ;  /* 0x000000037c7c7209 */ /* 0x002fea0007810000 */
[----:B------:R-:W1:Y:S01]  /*9910*/  SHFL.BFLY PT, R2, R125, 0x1, 0x1f ;  /* 0x0c201f007d027f89 */ /* 0x000e6200000e0000 */
[----:B------:R-:W-:Y:S07]  /*9920*/  BSSY B0, `(.L_x_1465) ;  /* 0x00001c1000007945 */ /* 0x000fee0003800000 */
[----:B------:R-:W2:Y:S01]  /*9930*/  SHFL.BFLY PT, R3, R124, 0x1, 0x1f ;  /* 0x0c201f007c037f89 */ /* 0x000ea200000e0000 */
[----:B-1----:R-:W-:Y:S05]  /*9940*/  FMNMX.FTZ R125, R125, R2, !PT ;  /* 0x000000027d7d7209 */ /* 0x002fea0007810000 */
[C---:B------:R-:W-:Y:S02]  /*9950*/  FADD.FTZ R0, -R125.reuse, R0 ;  /* 0x000000007d007221 */ /* 0x040fe40000010100 */
[----:B------:R-:W-:Y:S01]  /*9960*/  FMUL.FTZ R161, R125, c[0x0][0x2d0] ;  /* 0x0000b4007da17a20 */ /* 0x000fe20000410000 */
[----:B--2---:R-:W-:Y:S01]  /*9970*/  FMNMX.FTZ R124, R124, R3, !PT ;  /* 0x000000037c7c7209 */ /* 0x004fe20007810000 */
[----:B------:R-:W-:Y:S01]  /*9980*/  FMUL.FTZ R0, R0, c[0x0][0x2d0] ;  /* 0x0000b40000007a20 */ /* 0x000fe20000410000 */
[----:B------:R-:W-:Y:S01]  /*9990*/  IADD3 R3, R191, R177, RZ ;  /* 0x000000b1bf037210 */ /* 0x000fe20007ffe0ff */
[--C-:B------:R-:W-:Y:S02]  /*99a0*/  FFMA.FTZ R4, R4, c[0x0][0x2d0], -R161.reuse ;  /* 0x0000b40004047a23 */ /* 0x100fe400000108a1 */
[----:B------:R1:W2:Y:S01]  /*99b0*/  MUFU.EX2 R2, R0 ;  /* 0x0000000000027308 */ /* 0x0002a20000000800 */
[----:B------:R-:W-:Y:S01]  /*99c0*/  FMUL.FTZ R162, R124, c[0x0][0x2d0] ;  /* 0x0000b4007ca27a20 */ /* 0x000fe20000410000 */
[----:B------:R-:W3:Y:S01]  /*99d0*/  LDSM.16.MT88.4 R140, [R3] ;  /* 0x00000000038c783b */ /* 0x000ee20000004200 */
[--C-:B------:R-:W-:Y:S01]  /*99e0*/  FFMA.FTZ R5, R5, c[0x0][0x2d0], -R161.reuse ;  /* 0x0000b40005057a23 */ /* 0x100fe200000108a1 */
[----:B------:R-:W-:Y:S01]  /*99f0*/  IADD3 R160, R189, R3, RZ ;  /* 0x00000003bda07210 */ /* 0x000fe20007ffe0ff */
[--C-:B------:R-:W-:Y:S02]  /*9a00*/  FFMA.FTZ R6, R6, c[0x0][0x2d0], -R162.reuse ;  /* 0x0000b40006067a23 */ /* 0x100fe400000108a2 */
[--C-:B------:R-:W-:Y:S02]  /*9a10*/  FFMA.FTZ R7, R7, c[0x0][0x2d0], -R162.reuse ;  /* 0x0000b40007077a23 */ /* 0x100fe400000108a2 */
[--C-:B------:R-:W-:Y:S01]  /*9a20*/  FFMA.FTZ R8, R8, c[0x0][0x2d0], -R161.reuse ;  /* 0x0000b40008087a23 */ /* 0x100fe200000108a1 */
[----:B------:R4:W-:Y:S01]  /*9a30*/  MUFU.EX2 R198, R4 ;  /* 0x0000000400c67308 */ /* 0x0009e20000000800 */
[--C-:B------:R-:W-:Y:S01]  /*9a40*/  FFMA.FTZ R9, R9, c[0x0][0x2d0], -R161.reuse ;  /* 0x0000b40009097a23 */ /* 0x100fe200000108a1 */
[----:B------:R-:W5:Y:S01]  /*9a50*/  LDSM.16.MT88.4 R144, [R160] ;  /* 0x00000000a090783b */ /* 0x000f620000004200 */
[--C-:B------:R-:W-:Y:S02]  /*9a60*/  FFMA.FTZ R10, R10, c[0x0][0x2d0], -R162.reuse ;  /* 0x0000b4000a0a7a23 */ /* 0x100fe400000108a2 */
[--C-:B------:R-:W-:Y:S02]  /*9a70*/  FFMA.FTZ R11, R11, c[0x0][0x2d0], -R162.reuse ;  /* 0x0000b4000b0b7a23 */ /* 0x100fe400000108a2 */
[--C-:B------:R-:W-:Y:S02]  /*9a80*/  FFMA.FTZ R16, R16, c[0x0][0x2d0], -R161.reuse ;  /* 0x0000b40010107a23 */ /* 0x100fe400000108a1 */
[--C-:B------:R-:W-:Y:S01]  /*9a90*/  FFMA.FTZ R17, R17, c[0x0][0x2d0], -R161.reuse ;  /* 0x0000b40011117a23 */ /* 0x100fe200000108a1 */
[----:B------:R-:W3:Y:S01]  /*9aa0*/  MUFU.EX2 R197, R5 ;  /* 0x0000000500c57308 */ /* 0x000ee20000000800 */
[----:B------:R-:W-:Y:S01]  /*9ab0*/  LDSM.16.MT88.4 R148, [R3+0x2800] ;  /* 0x002800000394783b */ /* 0x000fe20000004200 */
[----:B------:R-:W-:Y:S02]  /*9ac0*/  FFMA.FTZ R18, R18, c[0x0][0x2d0], -R162 ;  /* 0x0000b40012127a23 */ /* 0x000fe400000108a2 */
[----:B-1----:R-:W-:Y:S01]  /*9ad0*/  FADD.FTZ R0, -R124, R126 ;  /* 0x0000007e7c007221 */ /* 0x002fe20000010100 */
[----:B------:R-:W-:Y:S01]  /*9ae0*/  IADD3 R126, R192, R177, RZ ;  /* 0x000000b1c07e7210 */ /* 0x000fe20007ffe0ff */
[----:B--2---:R-:W-:Y:S02]  /*9af0*/  FMUL.FTZ R100, R2, R100 ;  /* 0x0000006402647220 */ /* 0x004fe40000410000 */
[----:B------:R-:W-:Y:S01]  /*9b00*/  FMUL.FTZ R0, R0, c[0x0][0x2d0] ;  /* 0x0000b40000007a20 */ /* 0x000fe20000410000 */
[----:B------:R-:W-:Y:S01]  /*9b10*/  IADD3 R127, R189, R126, RZ ;  /* 0x0000007ebd7f7210 */ /* 0x000fe20007ffe0ff */
[----:B------:R-:W-:Y:S01]  /*9b20*/  MUFU.EX2 R180, R6 ;  /* 0x0000000600b47308 */ /* 0x000fe20000000800 */
[C---:B------:R-:W-:Y:S01]  /*9b30*/  FMUL.FTZ R101, R2.reuse, R101 ;  /* 0x0000006502657220 */ /* 0x040fe20000410000 */
[----:B------:R-:W-:Y:S01]  /*9b40*/  LDSM.16.MT88.4 R152, [R160+0x2800] ;  /* 0x00280000a098783b */ /* 0x000fe20000004200 */
[C---:B------:R-:W-:Y:S02]  /*9b50*/  FMUL.FTZ R104, R2.reuse, R104 ;  /* 0x0000006802687220 */ /* 0x040fe40000410000 */
[C---:B----4-:R-:W-:Y:S02]  /*9b60*/  FMUL.FTZ R4, R2.reuse, R128 ;  /* 0x0000008002047220 */ /* 0x050fe40000410000 */
[C---:B------:R-:W-:Y:S02]  /*9b70*/  FMUL.FTZ R105, R2.reuse, R105 ;  /* 0x0000006902697220 */ /* 0x040fe40000410000 */
[C---:B------:R-:W-:Y:S01]  /*9b80*/  FMUL.FTZ R108, R2.reuse, R108 ;  /* 0x0000006c026c7220 */ /* 0x040fe20000410000 */
[----:B------:R-:W1:Y:S01]  /*9b90*/  MUFU.EX2 R0, R0 ;  /* 0x0000000000007308 */ /* 0x000e620000000800 */
[C---:B------:R-:W-:Y:S01]  /*9ba0*/  FMUL.FTZ R109, R2.reuse, R109 ;  /* 0x0000006d026d7220 */ /* 0x040fe20000410000 */
[----:B------:R-:W-:Y:S01]  /*9bb0*/  LDSM.16.MT88.4 R156, [R126+0x2800] ;  /* 0x002800007e9c783b */ /* 0x000fe20000004200 */
[--C-:B------:R-:W-:Y:S01]  /*9bc0*/  FFMA.FTZ R19, R19, c[0x0][0x2d0], -R162.reuse ;  /* 0x0000b40013137a23 */ /* 0x100fe200000108a2 */
[----:B---3--:R-:W-:Y:S01]  /*9bd0*/  F2FP.BF16.PACK_AB R136, R197, R198 ;  /* 0x000000c6c588723e */ /* 0x008fe200000010ff */
[----:B------:R-:W-:Y:S02]  /*9be0*/  FMUL.FTZ R5, R2, R129 ;  /* 0x0000008102057220 */ /* 0x000fe40000410000 */
        /* <DEDUP_REMOVED lines=8> */
[----:B------:R3:W-:Y:S01]  /*9c70*/  MUFU.EX2 R196, R8 ;  /* 0x0000000800c47308 */ /* 0x0007e20000000800 */
[--C-:B------:R-:W-:Y:S02]  /*9c80*/  FFMA.FTZ R27, R27, c[0x0][0x2d0], -R162.reuse ;  /* 0x0000b4001b1b7a23 */ /* 0x100fe400000108a2 */
[--C-:B------:R-:W-:Y:S02]  /*9c90*/  FFMA.FTZ R28, R28, c[0x0][0x2d0], -R161.reuse ;  /* 0x0000b4001c1c7a23 */ /* 0x100fe400000108a1 */
[C---:B-1----:R-:W-:Y:S02]  /*9ca0*/  FMUL.FTZ R6, R0.reuse, R130 ;  /* 0x0000008200067220 */ /* 0x042fe40000410000 */
[C---:B------:R-:W-:Y:S02]  /*9cb0*/  FMUL.FTZ R102, R0.reuse, R102 ;  /* 0x0000006600667220 */ /* 0x040fe40000410000 */
[C---:B------:R-:W-:Y:S01]  /*9cc0*/  FMUL.FTZ R103, R0.reuse, R103 ;  /* 0x0000006700677220 */ /* 0x040fe20000410000 */
[----:B------:R-:W1:Y:S01]  /*9cd0*/  MUFU.EX2 R181, R9 ;  /* 0x0000000900b57308 */ /* 0x000e620000000800 */
[C---:B------:R-:W-:Y:S02]  /*9ce0*/  FMUL.FTZ R106, R0.reuse, R106 ;  /* 0x0000006a006a7220 */ /* 0x040fe40000410000 */
[C---:B------:R-:W-:Y:S01]  /*9cf0*/  FMUL.FTZ R107, R0.reuse, R107 ;  /* 0x0000006b006b7220 */ /* 0x040fe20000410000 */
[----:B--2---:R-:W-:Y:S01]  /*9d00*/  F2FP.BF16.PACK_AB R137, R179, R180 ;  /* 0x000000b4b389723e */ /* 0x004fe200000010ff */
[C---:B------:R-:W-:Y:S02]  /*9d10*/  FMUL.FTZ R7, R0.reuse, R131 ;  /* 0x0000008300077220 */ /* 0x040fe40000410000 */
[----:B------:R-:W2:Y:S01]  /*9d20*/  LDSM.16.MT88.4 R128, [R126] ;  /* 0x000000007e80783b */ /* 0x000ea20000004200 */
[C---:B------:R-:W-:Y:S02]  /*9d30*/  FMUL.FTZ R110, R0.reuse, R110 ;  /* 0x0000006e006e7220 */ /* 0x040fe40000410000 */
[----:B------:R4:W-:Y:S01]  /*9d40*/  MUFU.EX2 R176, R10 ;  /* 0x0000000a00b07308 */ /* 0x0009e20000000800 */
[----:B------:R-:W-:Y:S02]  /*9d50*/  FMUL.FTZ R111, R0, R111 ;  /* 0x0000006f006f7220 */ /* 0x000fe40000410000 */
[--C-:B------:R-:W-:Y:S02]  /*9d60*/  FFMA.FTZ R29, R29, c[0x0][0x2d0], -R161.reuse ;  /* 0x0000b4001d1d7a23 */ /* 0x100fe400000108a1 */
[----:B---3--:R-:W-:Y:S02]  /*9d70*/  FMUL.FTZ R8, R2, R132 ;  /* 0x0000008402087220 */ /* 0x008fe40000410000 */
[--C-:B------:R-:W-:Y:S02]  /*9d80*/  FFMA.FTZ R30, R30, c[0x0][0x2d0], -R162.reuse ;  /* 0x0000b4001e1e7a23 */ /* 0x100fe400000108a2 */
[--C-:B------:R-:W-:Y:S01]  /*9d90*/  FFMA.FTZ R31, R31, c[0x0][0x2d0], -R162.reuse ;  /* 0x0000b4001f1f7a23 */ /* 0x100fe200000108a2 */
[----:B------:R-:W3:Y:S01]  /*9da0*/  MUFU.EX2 R175, R11 ;  /* 0x0000000b00af7308 */ /* 0x000ee20000000800 */
[--C-:B------:R-:W-:Y:S02]  /*9db0*/  FFMA.FTZ R32, R32, c[0x0][0x2d0], -R161.reuse ;  /* 0x0000b40020207a23 */ /* 0x100fe400000108a1 */
[--C-:B------:R-:W-:Y:S01]  /*9dc0*/  FFMA.FTZ R33, R33, c[0x0][0x2d0], -R161.reuse ;  /* 0x0000b40021217a23 */ /* 0x100fe200000108a1 */
[----:B-1----:R-:W-:Y:S01]  /*9dd0*/  F2FP.BF16.PACK_AB R138, R181, R196 ;  /* 0x000000c4b58a723e */ /* 0x002fe200000010ff */
[----:B------:R-:W-:Y:S02]  /*9de0*/  FMUL.FTZ R9, R2, R133 ;  /* 0x0000008502097220 */ /* 0x000fe40000410000 */
[--C-:B------:R-:W-:Y:S02]  /*9df0*/  FFMA.FTZ R34, R34, c[0x0][0x2d0], -R162.reuse ;  /* 0x0000b40022227a23 */ /* 0x100fe400000108a2 */
[--C-:B------:R-:W-:Y:S01]  /*9e00*/  FFMA.FTZ R35, R35, c[0x0][0x2d0], -R162.reuse ;  /* 0x0000b40023237a23 */ /* 0x100fe200000108a2 */
[----:B------:R-:W-:Y:S01]  /*9e10*/  MUFU.EX2 R172, R16 ;  /* 0x0000001000ac7308 */ /* 0x000fe20000000800 */
[C---:B------:R-:W-:Y:S02]  /*9e20*/  FMUL.FTZ R112, R2.reuse, R112 ;  /* 0x0000007002707220 */ /* 0x040fe40000410000 */
[----:B------:R-:W-:Y:S02]  /*9e30*/  FMUL.FTZ R113, R2, R113 ;  /* 0x0000007102717220 */ /* 0x000fe40000410000 */
[C---:B----4-:R-:W-:Y:S02]  /*9e40*/  FMUL.FTZ R10, R0.reuse, R134 ;  /* 0x00000086000a7220 */ /* 0x050fe40000410000 */
[C---:B------:R-:W-:Y:S02]  /*9e50*/  FMUL.FTZ R114, R0.reuse, R114 ;  /* 0x0000007200727220 */ /* 0x040fe40000410000 */
[----:B------:R-:W-:Y:S01]  /*9e60*/  FMUL.FTZ R115, R0, R115 ;  /* 0x0000007300737220 */ /* 0x000fe20000410000 */
[----:B------:R-:W-:Y:S01]  /*9e70*/  MUFU.EX2 R171, R17 ;  /* 0x0000001100ab7308 */ /* 0x000fe20000000800 */
[C---:B------:R-:W-:Y:S02]  /*9e80*/  FMUL.FTZ R116, R2.reuse, R116 ;  /* 0x0000007402747220 */ /* 0x040fe40000410000 */
[----:B------:R-:W-:Y:S01]  /*9e90*/  FMUL.FTZ R117, R2, R117 ;  /* 0x0000007502757220 */ /* 0x000fe20000410000 */
[----:B---3--:R-:W-:Y:S01]  /*9ea0*/  F2FP.BF16.PACK_AB R139, R175, R176 ;  /* 0x000000b0af8b723e */ /* 0x008fe200000010ff */
[C---:B------:R-:W-:Y:S02]  /*9eb0*/  FMUL.FTZ R11, R0.reuse, R135 ;  /* 0x00000087000b7220 */ /* 0x040fe40000410000 */
[----:B------:R-:W1:Y:S01]  /*9ec0*/  LDSM.16.MT88.4 R132, [R127] ;  /* 0x000000007f84783b */ /* 0x000e620000004200 */
[C---:B------:R-:W-:Y:S02]  /*9ed0*/  FMUL.FTZ R118, R0.reuse, R118 ;  /* 0x0000007600767220 */ /* 0x040fe40000410000 */
[----:B------:R-:W-:Y:S01]  /*9ee0*/  MUFU.EX2 R168, R18 ;  /* 0x0000001200a87308 */ /* 0x000fe20000000800 */
[C---:B------:R-:W-:Y:S05]  /*9ef0*/  HMMA.16816.F32.BF16 R4, R136.reuse, R140, R4 ;  /* 0x0000008c8804723c */ /* 0x040fea0000041804 */
[----:B------:R-:W-:Y:S02]  /*9f00*/  FMUL.FTZ R119, R0, R119 ;  /* 0x0000007700777220 */ /* 0x000fe40000410000 */
[C---:B------:R-:W-:Y:S01]  /*9f10*/  FMUL.FTZ R120, R2.reuse, R120 ;  /* 0x0000007802787220 */ /* 0x040fe20000410000 */
[C---:B------:R-:W-:Y:S01]  /*9f20*/  HMMA.16816.F32.BF16 R8, R136.reuse, R142, R8 ;  /* 0x0000008e8808723c */ /* 0x040fe20000041808 */
[----:B------:R-:W3:Y:S01]  /*9f30*/  LDSM.16.MT88.4 R140, [R3+0x2000] ;  /* 0x00200000038c783b */ /* 0x000ee20000004200 */
[----:B------:R4:W-:Y:S02]  /*9f40*/  MUFU.EX2 R167, R19 ;  /* 0x0000001300a77308 */ /* 0x0009e40000000800 */
[----:B------:R-:W-:Y:S02]  /*9f50*/  FMUL.FTZ R121, R2, R121 ;  /* 0x0000007902797220 */ /* 0x000fe40000410000 */
[C---:B------:R-:W-:Y:S02]  /*9f60*/  FMUL.FTZ R122, R0.reuse, R122 ;  /* 0x0000007a007a7220 */ /* 0x040fe40000410000 */
[C---:B-----5:R-:W-:Y:S04]  /*9f70*/  HMMA.16816.F32.BF16 R100, R136.reuse, R144, R100 ;  /* 0x000000908864723c */ /* 0x060fe80000041864 */
[----:B------:R-:W-:Y:S01]  /*9f80*/  MUFU.EX2 R166, R20 ;  /* 0x0000001400a67308 */ /* 0x000fe20000000800 */
[----:B------:R-:W-:Y:S02]  /*9f90*/  FMUL.FTZ R123, R0, R123 ;  /* 0x0000007b007b7220 */ /* 0x000fe40000410000 */
[C---:B------:R-:W-:Y:S01]  /*9fa0*/  FMUL.FTZ R36, R2.reuse, R36 ;  /* 0x0000002402247220 */ /* 0x040fe20000410000 */
[C---:B------:R-:W-:Y:S01]  /*9fb0*/  HMMA.16816.F32.BF16 R104, R136.reuse, R146, R104 ;  /* 0x000000928868723c */ /* 0x040fe20000041868 */
[----:B------:R-:W-:Y:S03]  /*9fc0*/  LDSM.16.MT88.4 R144, [R160+0x800] ;  /* 0x00080000a090783b */ /* 0x000fe60000004200 */
[----:B------:R-:W-:Y:S02]  /*9fd0*/  FMUL.FTZ R37, R2, R37 ;  /* 0x0000002502257220 */ /* 0x000fe40000410000 */
[----:B------:R-:W-:Y:S01]  /*9fe0*/  MUFU.EX2 R165, R21 ;  /* 0x0000001500a57308 */ /* 0x000fe20000000800 */
[C---:B------:R-:W-:Y:S01]  /*9ff0*/  FMUL.FTZ R38, R0.reuse, R38 ;  /* 0x0000002600267220 */ /* 0x040fe20000410000 */
[C---:B--2---:R-:W-:Y:S01]  /*a000*/  HMMA.16816.F32.BF16 R108, R136.reuse, R128, R108 ;  /* 0x00000080886c723c */ /* 0x044fe2000004186c */
[----:B----4-:R-:W-:Y:S03]  /*a010*/  LDSM.16.MT88.4 R16, [R126+0x800] ;  /* 0x000800007e10783b */ /* 0x010fe60000004200 */
[----:B------:R-:W-:Y:S02]  /*a020*/  FMUL.FTZ R39, R0, R39 ;  /* 0x0000002700277220 */ /* 0x000fe40000410000 */
[C---:B------:R-:W-:Y:S02]  /*a030*/  FMUL.FTZ R40, R2.reuse, R40 ;  /* 0x0000002802287220 */ /* 0x040fe40000410000 */
[C---:B------:R-:W-:Y:S01]  /*a040*/  HMMA.16816.F32.BF16 R112, R136.reuse, R130, R112 ;  /* 0x000000828870723c */ /* 0x040fe20000041870 */
[----:B------:R-:W-:Y:S01]  /*a050*/  MUFU.EX2 R164, R24 ;  /* 0x0000001800a47308 */ /* 0x000fe20000000800 */
[----:B------:R-:W2:Y:S02]  /*a060*/  LDSM.16.MT88.4 R128, [R160+0x2000] ;  /* 0x00200000a080783b */ /* 0x000ea40000004200 */
[----:B------:R-:W-:Y:S02]  /*a070*/  FMUL.FTZ R41, R2, R41 ;  /* 0x0000002902297220 */ /* 0x000fe40000410000 */
[C---:B------:R-:W-:Y:S02]  /*a080*/  FMUL.FTZ R42, R0.reuse, R42 ;  /* 0x0000002a002a7220 */ /* 0x040fe40000410000 */
[C---:B-1----:R-:W-:Y:S03]  /*a090*/  HMMA.16816.F32.BF16 R116, R136.reuse, R132, R116 ;  /* 0x000000848874723c */ /* 0x042fe60000041874 */
[----:B------:R-:W-:Y:S01]  /*a0a0*/  MUFU.EX2 R163, R25 ;  /* 0x0000001900a37308 */ /* 0x000fe20000000800 */
[----:B------:R-:W-:Y:S02]  /*a0b0*/  FMUL.FTZ R43, R0, R43 ;  /* 0x0000002b002b7220 */ /* 0x000fe40000410000 */
[C---:B------:R-:W-:Y:S02]  /*a0c0*/  FMUL.FTZ R44, R2.reuse, R44 ;  /* 0x0000002c022c7220 */ /* 0x040fe40000410000 */
[C---:B------:R-:W-:Y:S01]  /*a0d0*/  HMMA.16816.F32.BF16 R120, R136.reuse, R134, R120 ;  /* 0x000000868878723c */ /* 0x040fe20000041878 */
[----:B------:R-:W1:Y:S03]  /*a0e0*/  LDSM.16.MT88.4 R132, [R126+0x2000] ;  /* 0x002000007e84783b */ /* 0x000e660000004200 */
[----:B------:R-:W-:Y:S02]  /*a0f0*/  FMUL.FTZ R45, R2, R45 ;  /* 0x0000002d022d7220 */ /* 0x000fe40000410000 */
[C---:B------:R-:W-:Y:S02]  /*a100*/  FMUL.FTZ R46, R0.reuse, R46 ;  /* 0x0000002e002e7220 */ /* 0x040fe40000410000 */
[C---:B---3--:R-:W-:Y:S04]  /*a110*/  HMMA.16816.F32.BF16 R36, R136.reuse, R140, R36 ;  /* 0x0000008c8824723c */ /* 0x048fe80000041824 */
[----:B------:R-:W-:Y:S02]  /*a120*/  FMUL.FTZ R47, R0, R47 ;  /* 0x0000002f002f7220 */ /* 0x000fe40000410000 */
[C---:B------:R-:W-:Y:S02]  /*a130*/  FMUL.FTZ R48, R2.reuse, R48 ;  /* 0x0000003002307220 */ /* 0x040fe40000410000 */
[C---:B------:R-:W-:Y:S01]  /*a140*/  HMMA.16816.F32.BF16 R40, R136.reuse, R142, R40 ;  /* 0x0000008e8828723c */ /* 0x040fe20000041828 */
[----:B------:R-:W3:Y:S03]  /*a150*/  LDSM.16.MT88.4 R140, [R127+0x2000] ;  /* 0x002000007f8c783b */ /* 0x000ee60000004200 */
        /* <DEDUP_REMOVED lines=11> */
[----:B------:R-:W-:Y:S03]  /*a210*/  FMUL.FTZ R57, R2, R57 ;  /* 0x0000003902397220 */ /* 0x000fe60000410000 */
[C---:B-1----:R-:W-:Y:S03]  /*a220*/  HMMA.16816.F32.BF16 R52, R136.reuse, R132, R52 ;  /* 0x000000848834723c */ /* 0x042fe60000041834 */
[C---:B------:R-:W-:Y:S02]  /*a230*/  FMUL.FTZ R58, R0.reuse, R58 ;  /* 0x0000003a003a7220 */ /* 0x040fe40000410000 */
[----:B------:R-:W-:Y:S02]  /*a240*/  FMUL.FTZ R59, R0, R59 ;  /* 0x0000003b003b7220 */ /* 0x000fe40000410000 */
[C---:B------:R-:W-:Y:S02]  /*a250*/  FMUL.FTZ R60, R2.reuse, R60 ;  /* 0x0000003c023c7220 */ /* 0x040fe40000410000 */
[----:B------:R-:W-:Y:S03]  /*a260*/  FMUL.FTZ R61, R2, R61 ;  /* 0x0000003d023d7220 */ /* 0x000fe60000410000 */
[C---:B------:R-:W-:Y:S01]  /*a270*/  HMMA.16816.F32.BF16 R56, R136.reuse, R134, R56 ;  /* 0x000000868838723c */ /* 0x040fe20000041838 */
[----:B------:R-:W1:Y:S02]  /*a280*/  LDSM.16.MT88.4 R132, [R160+0x4000] ;  /* 0x00400000a084783b */ /* 0x000e640000004200 */
[C---:B------:R-:W-:Y:S02]  /*a290*/  FMUL.FTZ R62, R0.reuse, R62 ;  /* 0x0000003e003e7220 */ /* 0x040fe40000410000 */
[----:B------:R-:W-:Y:S02]  /*a2a0*/  FMUL.FTZ R63, R0, R63 ;  /* 0x0000003f003f7220 */ /* 0x000fe40000410000 */
[C---:B------:R-:W-:Y:S02]  /*a2b0*/  FMUL.FTZ R64, R2.reuse, R64 ;  /* 0x0000004002407220 */ /* 0x040fe40000410000 */
[----:B------:R-:W-:Y:S03]  /*a2c0*/  FMUL.FTZ R65, R2, R65 ;  /* 0x0000004102417220 */ /* 0x000fe60000410000 */
[C---:B---3--:R-:W-:Y:S03]  /*a2d0*/  HMMA.16816.F32.BF16 R60, R136.reuse, R140, R60 ;  /* 0x0000008c883c723c */ /* 0x048fe6000004183c */
[C---:B------:R-:W-:Y:S02]  /*a2e0*/  FMUL.FTZ R66, R0.reuse, R66 ;  /* 0x0000004200427220 */ /* 0x040fe40000410000 */
[----:B------:R-:W-:Y:S02]  /*a2f0*/  FMUL.FTZ R67, R0, R67 ;  /* 0x0000004300437220 */ /* 0x000fe40000410000 */
[C---:B------:R-:W-:Y:S02]  /*a300*/  FMUL.FTZ R68, R2.reuse, R68 ;  /* 0x0000004402447220 */ /* 0x040fe40000410000 */
[----:B------:R-:W-:Y:S03]  /*a310*/  FMUL.FTZ R69, R2, R69 ;  /* 0x0000004502457220 */ /* 0x000fe60000410000 */
[C---:B------:R-:W-:Y:S01]  /*a320*/  HMMA.16816.F32.BF16 R64, R136.reuse, R142, R64 ;  /* 0x0000008e8840723c */ /* 0x040fe20000041840 */
[----:B------:R-:W3:Y:S02]  /*a330*/  LDSM.16.MT88.4 R140, [R126+0x4000] ;  /* 0x004000007e8c783b */ /* 0x000ee40000004200 */
[C---:B------:R-:W-:Y:S02]  /*a340*/  FMUL.FTZ R70, R0.reuse, R70 ;  /* 0x0000004600467220 */ /* 0x040fe40000410000 */
[----:B------:R-:W-:Y:S02]  /*a350*/  FMUL.FTZ R71, R0, R71 ;  /* 0x0000004700477220 */ /* 0x000fe40000410000 */
[C---:B------:R-:W-:Y:S02]  /*a360*/  FMUL.FTZ R72, R2.reuse, R72 ;  /* 0x0000004802487220 */ /* 0x040fe40000410000 */
[----:B------:R-:W-:Y:S03]  /*a370*/  FMUL.FTZ R73, R2, R73 ;  /* 0x0000004902497220 */ /* 0x000fe60000410000 */
[C---:B--2---:R-:W-:Y:S03]  /*a380*/  HMMA.16816.F32.BF16 R68, R136.reuse, R128, R68 ;  /* 0x000000808844723c */ /* 0x044fe60000041844 */
[C---:B------:R-:W-:Y:S02]  /*a390*/  FMUL.FTZ R74, R0.reuse, R74 ;  /* 0x0000004a004a7220 */ /* 0x040fe40000410000 */
[----:B------:R-:W-:Y:S02]  /*a3a0*/  FMUL.FTZ R75, R0, R75 ;  /* 0x0000004b004b7220 */ /* 0x000fe40000410000 */
[C---:B------:R-:W-:Y:S02]  /*a3b0*/  FMUL.FTZ R76, R2.reuse, R76 ;  /* 0x0000004c024c7220 */ /* 0x040fe40000410000 */
[----:B------:R-:W-:Y:S03]  /*a3c0*/  FMUL.FTZ R77, R2, R77 ;  /* 0x0000004d024d7220 */ /* 0x000fe60000410000 */
[C---:B------:R-:W-:Y:S01]  /*a3d0*/  HMMA.16816.F32.BF16 R72, R136.reuse, R130, R72 ;  /* 0x000000828848723c */ /* 0x040fe20000041848 */
[----:B------:R-:W2:Y:S02]  /*a3e0*/  LDSM.16.MT88.4 R128, [R127+0x4000] ;  /* 0x004000007f80783b */ /* 0x000ea40000004200 */
[C---:B------:R-:W-:Y:S02]  /*a3f0*/  FMUL.FTZ R78, R0.reuse, R78 ;  /* 0x0000004e004e7220 */ /* 0x040fe40000410000 */
        /* <DEDUP_REMOVED lines=12> */
[--C-:B------:R-:W-:Y:S02]  /*a4c0*/  FFMA.FTZ R12, R12, c[0x0][0x2d0], -R161.reuse ;  /* 0x0000b4000c0c7a23 */ /* 0x100fe400000108a1 */
[----:B------:R-:W-:Y:S02]  /*a4d0*/  FFMA.FTZ R13, R13, c[0x0][0x2d0], -R161 ;  /* 0x0000b4000d0d7a23 */ /* 0x000fe400000108a1 */
[----:B------:R-:W-:Y:S01]  /*a4e0*/  MUFU.EX2 R174, R12 ;  /* 0x0000000c00ae7308 */ /* 0x000fe20000000800 */
[C---:B---3--:R-:W-:Y:S03]  /*a4f0*/  HMMA.16816.F32.BF16 R84, R136.reuse, R140, R84 ;  /* 0x0000008c8854723c */ /* 0x048fe60000041854 */
[--C-:B------:R-:W-:Y:S02]  /*a500*/  FFMA.FTZ R14, R14, c[0x0][0x2d0], -R162.reuse ;  /* 0x0000b4000e0e7a23 */ /* 0x100fe400000108a2 */
[----:B------:R-:W-:Y:S02]  /*a510*/  FFMA.FTZ R15, R15, c[0x0][0x2d0], -R162 ;  /* 0x0000b4000f0f7a23 */ /* 0x000fe400000108a2 */
[C---:B------:R-:W-:Y:S02]  /*a520*/  FMUL.FTZ R88, R2.reuse, R88 ;  /* 0x0000005802587220 */ /* 0x040fe40000410000 */
[----:B------:R-:W-:Y:S01]  /*a530*/  FMUL.FTZ R89, R2, R89 ;  /* 0x0000005902597220 */ /* 0x000fe20000410000 */
[----:B------:R-:W3:Y:S02]  /*a540*/  MUFU.EX2 R173, R13 ;  /* 0x0000000d00ad7308 */ /* 0x000ee40000000800 */
[C---:B------:R-:W-:Y:S02]  /*a550*/  FMUL.FTZ R90, R0.reuse, R90 ;  /* 0x0000005a005a7220 */ /* 0x040fe40000410000 */
[----:B------:R-:W-:Y:S02]  /*a560*/  FMUL.FTZ R91, R0, R91 ;  /* 0x0000005b005b7220 */ /* 0x000fe40000410000 */
[C---:B------:R-:W-:Y:S02]  /*a570*/  FMUL.FTZ R92, R2.reuse, R92 ;  /* 0x0000005c025c7220 */ /* 0x040fe40000410000 */
[----:B------:R-:W-:Y:S02]  /*a580*/  FMUL.FTZ R93, R2, R93 ;  /* 0x0000005d025d7220 */ /* 0x000fe40000410000 */
[----:B------:R4:W-:Y:S01]  /*a590*/  MUFU.EX2 R170, R14 ;  /* 0x0000000e00aa7308 */ /* 0x0009e20000000800 */
[C---:B------:R-:W-:Y:S01]  /*a5a0*/  HMMA.16816.F32.BF16 R88, R136.reuse, R142, R88 ;  /* 0x0000008e8858723c */ /* 0x040fe20000041858 */
[----:B------:R-:W5:Y:S02]  /*a5b0*/  LDSM.16.MT88.4 R140, [R127+0x800] ;  /* 0x000800007f8c783b */ /* 0x000f640000004200 */
[C---:B------:R-:W-:Y:S02]  /*a5c0*/  FMUL.FTZ R94, R0.reuse, R94 ;  /* 0x0000005e005e7220 */ /* 0x040fe40000410000 */
[----:B------:R-:W-:Y:S02]  /*a5d0*/  FMUL.FTZ R95, R0, R95 ;  /* 0x0000005f005f7220 */ /* 0x000fe40000410000 */
[C---:B------:R-:W-:Y:S02]  /*a5e0*/  FMUL.FTZ R96, R2.reuse, R96 ;  /* 0x0000006002607220 */ /* 0x040fe40000410000 */
[----:B------:R-:W1:Y:S03]  /*a5f0*/  MUFU.EX2 R169, R15 ;  /* 0x0000000f00a97308 */ /* 0x000e660000000800 */
[C---:B--2---:R-:W-:Y:S03]  /*a600*/  HMMA.16816.F32.BF16 R92, R136.reuse, R128, R92 ;  /* 0x00000080885c723c */ /* 0x044fe6000004185c */
[----:B------:R-:W-:Y:S01]  /*a610*/  FMUL.FTZ R97, R2, R97 ;  /* 0x0000006102617220 */ /* 0x000fe20000410000 */
[----:B---3--:R-:W-:Y:S01]  /*a620*/  F2FP.BF16.PACK_AB R12, R173, R174 ;  /* 0x000000aead0c723e */ /* 0x008fe200000010ff */
[C---:B------:R-:W-:Y:S02]  /*a630*/  FMUL.FTZ R98, R0.reuse, R98 ;  /* 0x0000006200627220 */ /* 0x040fe40000410000 */
[----:B------:R-:W-:Y:S02]  /*a640*/  FMUL.FTZ R99, R0, R99 ;  /* 0x0000006300637220 */ /* 0x000fe40000410000 */
[----:B------:R-:W-:Y:S03]  /*a650*/  FFMA.FTZ R2, R2, R214, R198 ;  /* 0x000000d602027223 */ /* 0x000fe600000100c6 */
[----:B----4-:R-:W-:Y:S01]  /*a660*/  F2FP.BF16.PACK_AB R14, R171, R172 ;  /* 0x000000acab0e723e */ /* 0x010fe200000010ff */
[----:B------:R-:W-:Y:S01]  /*a670*/  FFMA.FTZ R0, R0, R215, R180 ;  /* 0x000000d700007223 */ /* 0x000fe200000100b4 */
[----:B------:R-:W-:Y:S01]  /*a680*/  HMMA.16816.F32.BF16 R96, R136, R130, R96 ;  /* 0x000000828860723c */ /* 0x000fe20000041860 */
[----:B------:R-:W2:Y:S02]  /*a690*/  LDSM.16.MT88.4 R128, [R127+0x2800] ;  /* 0x002800007f80783b */ /* 0x000ea40000004200 */
[----:B-1----:R-:W-:Y:S02]  /*a6a0*/  F2FP.BF16.PACK_AB R13, R169, R170 ;  /* 0x000000aaa90d723e */ /* 0x002fe400000010ff */
[----:B------:R-:W-:Y:S04]  /*a6b0*/  F2FP.BF16.PACK_AB R15, R167, R168 ;  /* 0x000000a8a70f723e */ /* 0x000fe800000010ff */
[----:B------:R-:W-:Y:S03]  /*a6c0*/  LDSM.16.MT88.4 R136, [R126+0x4800] ;  /* 0x004800007e88783b */ /* 0x000fe60000004200 */
        /* <DEDUP_REMOVED lines=8> */
[----:B------:R-:W1:Y:S07]  /*a750*/  LDSM.16.MT88.4 R16, [R3+0x4800] ;  /* 0x004800000310783b */ /* 0x000e6e0000004200 */
[C---:B-----5:R-:W-:Y:S08]  /*a760*/  HMMA.16816.F32.BF16 R116, R12.reuse, R140, R116 ;  /* 0x0000008c0c74723c */ /* 0x060ff00000041874 */
[C---:B------:R-:W-:Y:S01]  /*a770*/  HMMA.16816.F32.BF16 R120, R12.reuse, R142, R120 ;  /* 0x0000008e0c78723c */ /* 0x040fe20000041878 */
[----:B------:R-:W-:Y:S07]  /*a780*/  LDSM.16.MT88.4 R140, [R126+0x1000] ;  /* 0x001000007e8c783b */ /* 0x000fee0000004200 */
[C---:B------:R-:W-:Y:S01]  /*a790*/  HMMA.16816.F32.BF16 R36, R12.reuse, R148, R36 ;  /* 0x000000940c24723c */ /* 0x040fe20000041824 */
[----:B------:R-:W-:Y:S07]  /*a7a0*/  MUFU.EX2 R149, R34 ;  /* 0x0000002200957308 */ /* 0x000fee0000000800 */
[C---:B------:R-:W-:Y:S03]  /*a7b0*/  HMMA.16816.F32.BF16 R40, R12.reuse, R150, R40 ;  /* 0x000000960c28723c */ /* 0x040fe60000041828 */
[----:B------:R-:W-:Y:S05]  /*a7c0*/  MUFU.EX2 R151, R30 ;  /* 0x0000001e00977308 */ /* 0x000fea0000000800 */
[C---:B------:R-:W-:Y:S05]  /*a7d0*/  HMMA.16816.F32.BF16 R44, R12.reuse, R152, R44 ;  /* 0x000000980c2c723c */ /* 0x040fea000004182c */
[----:B------:R-:W-:Y:S03]  /*a7e0*/  MUFU.EX2 R150, R31 ;  /* 0x0000001f00967308 */ /* 0x000fe60000000800 */
[C---:B------:R-:W-:Y:S07]  /*a7f0*/  HMMA.16816.F32.BF16 R48, R12.reuse, R154, R48 ;  /* 0x0000009a0c30723c */ /* 0x040fee0000041830 */
[----:B------:R-:W-:Y:S01]  /*a800*/  MUFU.EX2 R155, R28 ;  /* 0x0000001c009b7308 */ /* 0x000fe20000000800 */
[C---:B------:R-:W-:Y:S08]  /*a810*/  HMMA.16816.F32.BF16 R52, R12.reuse, R156, R52 ;  /* 0x0000009c0c34723c */ /* 0x040ff00000041834 */
[C---:B------:R-:W-:Y:S01]  /*a820*/  HMMA.16816.F32.BF16 R56, R12.reuse, R158, R56 ;  /* 0x0000009e0c38723c */ /* 0x040fe20000041838 */
[----:B------:R-:W-:Y:S07]  /*a830*/  MUFU.EX2 R159, R22 ;  /* 0x00000016009f7308 */ /* 0x000fee0000000800 */
[C---:B--2---:R-:W-:Y:S03]  /*a840*/  HMMA.16816.F32.BF16 R60, R12.reuse, R128, R60 ;  /* 0x000000800c3c723c */ /* 0x044fe6000004183c */
[----:B------:R2:W3:Y:S05]  /*a850*/  MUFU.EX2 R158, R23 ;  /* 0x00000017009e7308 */ /* 0x0004ea0000000800 */
[C---:B------:R-:W-:Y:S01]  /*a860*/  HMMA.16816.F32.BF16 R64, R12.reuse, R130, R64 ;  /* 0x000000820c40723c */ /* 0x040fe20000041840 */
[----:B------:R-:W4:Y:S04]  /*a870*/  LDSM.16.MT88.4 R128, [R127+0x4800] ;  /* 0x004800007f80783b */ /* 0x000f280000004200 */
[----:B------:R-:W-:Y:S03]  /*a880*/  MUFU.EX2 R157, R26 ;  /* 0x0000001a009d7308 */ /* 0x000fe60000000800 */
[C---:B-1----:R-:W-:Y:S07]  /*a890*/  HMMA.16816.F32.BF16 R68, R12.reuse, R16, R68 ;  /* 0x000000100c44723c */ /* 0x042fee0000041844 */
[----:B------:R1:W5:Y:S01]  /*a8a0*/  MUFU.EX2 R156, R27 ;  /* 0x0000001b009c7308 */ /* 0x0003620000000800 */
[C---:B------:R-:W-:Y:S01]  /*a8b0*/  HMMA.16816.F32.BF16 R72, R12.reuse, R18, R72 ;  /* 0x000000120c48723c */ /* 0x040fe20000041848 */
[----:B------:R-:W3:Y:S07]  /*a8c0*/  LDSM.16.MT88.4 R16, [R3+0x1000] ;  /* 0x001000000310783b */ /* 0x000eee0000004200 */
[C---:B------:R-:W-:Y:S01]  /*a8d0*/  HMMA.16816.F32.BF16 R76, R12.reuse, R132, R76 ;  /* 0x000000840c4c723c */ /* 0x040fe2000004184c */
[----:B--2---:R-:W2:Y:S01]  /*a8e0*/  LDSM.16.MT88.4 R20, [R160+0x1000] ;  /* 0x00100000a014783b */ /* 0x004ea20000004200 */
[----:B------:R3:W2:Y:S06]  /*a8f0*/  MUFU.EX2 R154, R29 ;  /* 0x0000001d009a7308 */ /* 0x0006ac0000000800 */
[C---:B------:R-:W-:Y:S01]  /*a900*/  HMMA.16816.F32.BF16 R80, R12.reuse, R134, R80 ;  /* 0x000000860c50723c */ /* 0x040fe20000041850 */
[----:B------:R-:W-:Y:S03]  /*a910*/  LDSM.16.MT88.4 R132, [R3+0x3000] ;  /* 0x003000000384783b */ /* 0x000fe60000004200 */
[----:B------:R-:W-:Y:S04]  /*a920*/  MUFU.EX2 R153, R32 ;  /* 0x0000002000997308 */ /* 0x000fe80000000800 */
[C---:B------:R-:W-:Y:S01]  /*a930*/  HMMA.16816.F32.BF16 R84, R12.reuse, R136, R84 ;  /* 0x000000880c54723c */ /* 0x040fe20000041854 */
[----:B-1----:R-:W1:Y:S05]  /*a940*/  LDSM.16.MT88.4 R24, [R127+0x1000] ;  /* 0x001000007f18783b */ /* 0x002e6a0000004200 */
[----:B------:R-:W1:Y:S02]  /*a950*/  MUFU.EX2 R152, R33 ;  /* 0x0000002100987308 */ /* 0x000e640000000800 */
[C---:B------:R-:W-:Y:S01]  /*a960*/  HMMA.16816.F32.BF16 R88, R12.reuse, R138, R88 ;  /* 0x0000008a0c58723c */ /* 0x040fe20000041858 */
[----:B------:R-:W-:Y:S07]  /*a970*/  LDSM.16.MT88.4 R136, [R126+0x3800] ;  /* 0x003800007e88783b */ /* 0x000fee0000004200 */
[C---:B----4-:R-:W-:Y:S01]  /*a980*/  HMMA.16816.F32.BF16 R92, R12.reuse, R128, R92 ;  /* 0x000000800c5c723c */ /* 0x050fe2000004185c */
[----:B---3--:R-:W-:Y:S01]  /*a990*/  LDSM.16.MT88.4 R28, [R126+0x1800] ;  /* 0x001800007e1c783b */ /* 0x008fe20000004200 */
[----:B------:R3:W4:Y:S06]  /*a9a0*/  MUFU.EX2 R148, R35 ;  /* 0x0000002300947308 */ /* 0x00072c0000000800 */
[----:B------:R-:W-:Y:S01]  /*a9b0*/  HMMA.16816.F32.BF16 R96, R12, R130, R96 ;  /* 0x000000820c60723c */ /* 0x000fe20000041860 */
[----:B------:R-:W1:Y:S06]  /*a9c0*/  LDSM.16.MT88.4 R128, [R160+0x3000] ;  /* 0x00300000a080783b */ /* 0x000e6c0000004200 */
[----:B------:R-:W-:Y:S02]  /*a9d0*/  F2FP.BF16.PACK_AB R12, R165, R166 ;  /* 0x000000a6a50c723e */ /* 0x000fe400000010ff */
[----:B------:R-:W-:Y:S03]  /*a9e0*/  F2FP.BF16.PACK_AB R14, R163, R164 ;  /* 0x000000a4a30e723e */ /* 0x000fe600000010ff */
[----:B------:R-:W-:Y:S02]  /*a9f0*/  F2FP.BF16.PACK_AB R13, R158, R159 ;  /* 0x0000009f9e0d723e */ /* 0x000fe400000010ff */
[----:B-----5:R-:W-:Y:S01]  /*aa00*/  F2FP.BF16.PACK_AB R15, R156, R157 ;  /* 0x0000009d9c0f723e */ /* 0x020fe200000010ff */
[----:B---3--:R-:W-:Y:S06]  /*aa10*/  LDSM.16.MT88.4 R32, [R127+0x1800] ;  /* 0x001800007f20783b */ /* 0x008fec0000004200 */
[C---:B------:R-:W-:Y:S08]  /*aa20*/  HMMA.16816.F32.BF16 R4, R12.reuse, R16, R4 ;  /* 0x000000100c04723c */ /* 0x040ff00000041804 */
[C---:B------:R-:W-:Y:S01]  /*aa30*/  HMMA.16816.F32.BF16 R8, R12.reuse, R18, R8 ;  /* 0x000000120c08723c */ /* 0x040fe20000041808 */
[----:B------:R-:W3:Y:S07]  /*aa40*/  LDSM.16.MT88.4 R16, [R126+0x3000] ;  /* 0x003000007e10783b */ /* 0x000eee0000004200 */
[C---:B--2---:R-:W-:Y:S08]  /*aa50*/  HMMA.16816.F32.BF16 R100, R12.reuse, R20, R100 ;  /* 0x000000140c64723c */ /* 0x044ff00000041864 */
[C---:B------:R-:W-:Y:S01]  /*aa60*/  HMMA.16816.F32.BF16 R104, R12.reuse, R22, R104 ;  /* 0x000000160c68723c */ /* 0x040fe20000041868 */
[----:B------:R-:W2:Y:S07]  /*aa70*/  LDSM.16.MT88.4 R20, [R127+0x3000] ;  /* 0x003000007f14783b */ /* 0x000eae0000004200 */
        /* <DEDUP_REMOVED lines=11> */
[----:B------:R-:W5:Y:S07]  /*ab30*/  LDSM.16.MT88.4 R128, [R160+0x5000] ;  /* 0x00500000a080783b */ /* 0x000f6e0000004200 */
[C---:B---3--:R-:W-:Y:S08]  /*ab40*/  HMMA.16816.F32.BF16 R52, R12.reuse, R16, R52 ;  /* 0x000000100c34723c */ /* 0x048ff00000041834 */
[C---:B------:R-:W-:Y:S01]  /*ab50*/  HMMA.16816.F32.BF16 R56, R12.reuse, R18, R56 ;  /* 0x000000120c38723c */ /* 0x040fe20000041838 */
[----:B------:R-:W3:Y:S07]  /*ab60*/  LDSM.16.MT88.4 R16, [R126+0x5000] ;  /* 0x005000007e10783b */ /* 0x000eee0000004200 */
[C---:B--2---:R-:W-:Y:S08]  /*ab70*/  HMMA.16816.F32.BF16 R60, R12.reuse, R20, R60 ;  /* 0x000000140c3c723c */ /* 0x044ff0000004183c */
[C---:B------:R-:W-:Y:S01]  /*ab80*/  HMMA.16816.F32.BF16 R64, R12.reuse, R22, R64 ;  /* 0x000000160c40723c */ /* 0x040fe20000041840 */
[----:B------:R-:W2:Y:S07]  /*ab90*/  LDSM.16.MT88.4 R20, [R127+0x5000] ;  /* 0x005000007f14783b */ /* 0x000eae0000004200 */
[C---:B-1----:R-:W-:Y:S08]  /*aba0*/  HMMA.16816.F32.BF16 R68, R12.reuse, R24, R68 ;  /* 0x000000180c44723c */ /* 0x042ff00000041844 */
[C---:B------:R-:W-:Y:S01]  /*abb0*/  HMMA.16816.F32.BF16 R72, R12.reuse, R26, R72 ;  /* 0x0000001a0c48723c */ /* 0x040fe20000041848 */
[----:B------:R-:W1:Y:S07]  /*abc0*/  LDSM.16.MT88.4 R24, [R160+0x1800] ;  /* 0x00180000a018783b */ /* 0x000e6e0000004200 */
[C---:B-----5:R-:W-:Y:S08]  /*abd0*/  HMMA.16816.F32.BF16 R76, R12.reuse, R128, R76 ;  /* 0x000000800c4c723c */ /* 0x060ff0000004184c */
[C---:B------:R-:W-:Y:S08]  /*abe0*/  HMMA.16816.F32.BF16 R80, R12.reuse, R130, R80 ;  /* 0x000000820c50723c */ /* 0x040ff00000041850 */
[C---:B---3--:R-:W-:Y:S08]  /*abf0*/  HMMA.16816.F32.BF16 R84, R12.reuse, R16, R84 ;  /* 0x000000100c54723c */ /* 0x048ff00000041854 */
[C---:B------:R-:W-:Y:S01]  /*ac00*/  HMMA.16816.F32.BF16 R88, R12.reuse, R18, R88 ;  /* 0x000000120c58723c */ /* 0x040fe20000041858 */
[----:B------:R3:W5:Y:S07]  /*ac10*/  LDSM.16.MT88.4 R16, [R3+0x3800] ;  /* 0x003800000310783b */ /* 0x00076e0000004200 */
[C---:B--2---:R-:W-:Y:S08]  /*ac20*/  HMMA.16816.F32.BF16 R92, R12.reuse, R20, R92 ;  /* 0x000000140c5c723c */ /* 0x044ff0000004185c */
[----:B------:R-:W-:Y:S01]  /*ac30*/  HMMA.16816.F32.BF16 R96, R12, R22, R96 ;  /* 0x000000160c60723c */ /* 0x000fe20000041860 */
[----:B------:R-:W2:Y:S06]  /*ac40*/  LDSM.16.MT88.4 R20, [R160+0x3800] ;  /* 0x00380000a014783b */ /* 0x000eac0000004200 */
[----:B------:R-:W-:Y:S01]  /*ac50*/  F2FP.BF16.PACK_AB R12, R154, R155 ;  /* 0x0000009b9a0c723e */ /* 0x000fe200000010ff */
[----:B---3--:R-:W-:Y:S01]  /*ac60*/  FADD.FTZ R3, R197, R2 ;  /* 0x00000002c5037221 */ /* 0x008fe20000010000 */
[----:B------:R-:W-:Y:S03]  /*ac70*/  F2FP.BF16.PACK_AB R14, R152, R153 ;  /* 0x00000099980e723e */ /* 0x000fe600000010ff */
[----:B------:R-:W-:Y:S01]  /*ac80*/  F2FP.BF16.PACK_AB R13, R150, R151 ;  /* 0x00000097960d723e */ /* 0x000fe200000010ff */
[----:B------:R-:W-:Y:S01]  /*ac90*/  FADD.FTZ R2, R179, R0 ;  /* 0x00000000b3027221 */ /* 0x000fe20000010000 */
[----:B----4-:R-:W-:Y:S01]  /*aca0*/  F2FP.BF16.PACK_AB R15, R148, R149 ;  /* 0x00000095940f723e */ /* 0x010fe200000010ff */
[----:B------:R-:W-:Y:S02]  /*acb0*/  FADD.FTZ R0, R196, R3 ;  /* 0x00000003c4007221 */ /* 0x000fe40000010000 */
[----:B------:R-:W-:Y:S02]  /*acc0*/  FADD.FTZ R2, R176, R2 ;  /* 0x00000002b0027221 */ /* 0x000fe40000010000 */
[----:B------:R-:W-:Y:S02]  /*acd0*/  FADD.FTZ R0, R181, R0 ;  /* 0x00000000b5007221 */ /* 0x000fe40000010000 */
[C---:B------:R-:W-:Y:S01]  /*ace0*/  HMMA.16816.F32.BF16 R128, R12.reuse, R132, R4 ;  /* 0x000000840c80723c */ /* 0x040fe20000041804 */
[----:B------:R-:W3:Y:S02]  /*acf0*/  LDSM.16.MT88.4 R4, [R160+0x5800] ;  /* 0x00580000a004783b */ /* 0x000ee40000004200 */
[----:B------:R-:W-:Y:S02]  /*ad00*/  FADD.FTZ R2, R175, R2 ;  /* 0x00000002af027221 */ /* 0x000fe40000010000 */
[----:B------:R-:W-:Y:S02]  /*ad10*/  FADD.FTZ R0, R174, R0 ;  /* 0x00000000ae007221 */ /* 0x000fe40000010000 */
[----:B------:R-:W-:Y:S01]  /*ad20*/  FADD.FTZ R2, R170, R2 ;  /* 0x00000002aa027221 */ /* 0x000fe20000010000 */
[C---:B------:R-:W-:Y:S01]  /*ad30*/  HMMA.16816.F32.BF16 R132, R12.reuse, R134, R8 ;  /* 0x000000860c84723c */ /* 0x040fe20000041808 */
[----:B------:R-:W4:Y:S03]  /*ad40*/  LDSM.16.MT88.4 R8, [R126+0x5800] ;  /* 0x005800007e08783b */ /* 0x000f260000004200 */
[----:B------:R-:W-:Y:S02]  /*ad50*/  FADD.FTZ R0, R173, R0 ;  /* 0x00000000ad007221 */ /* 0x000fe40000010000 */
[----:B------:R-:W-:Y:S02]  /*ad60*/  FADD.FTZ R2, R169, R2 ;  /* 0x00000002a9027221 */ /* 0x000fe40000010000 */
[C---:B-1----:R-:W-:Y:S04]  /*ad70*/  HMMA.16816.F32.BF16 R100, R12.reuse, R24, R100 ;  /* 0x000000180c64723c */ /* 0x042fe80000041864 */
[----:B------:R-:W-:Y:S02]  /*ad80*/  FADD.FTZ R0, R172, R0 ;  /* 0x00000000ac007221 */ /* 0x000fe40000010000 */
[----:B------:R-:W-:Y:S02]  /*ad90*/  FADD.FTZ R2, R168, R2 ;  /* 0x00000002a8027221 */ /* 0x000fe40000010000 */
[C---:B------:R-:W-:Y:S04]  /*ada0*/  HMMA.16816.F32.BF16 R104, R12.reuse, R26, R104 ;  /* 0x0000001a0c68723c */ /* 0x040fe80000041868 */
        /* <DEDUP_REMOVED lines=14> */
[C---:B-----5:R-:W-:Y:S04]  /*ae90*/  HMMA.16816.F32.BF16 R36, R12.reuse, R16, R36 ;  /* 0x000000100c24723c */ /* 0x060fe80000041824 */
        /* <DEDUP_REMOVED lines=9> */
[C---:B------:R-:W-:Y:S04]  /*af30*/  HMMA.16816.F32.BF16 R48, R12.reuse, R22, R48 ;  /* 0x000000160c30723c */ /* 0x040fe80000041830 */
[----:B------:R-:W-:Y:S02]  /*af40*/  FADD.FTZ R214, R152, R2 ;  /* 0x0000000298d67221 */ /* 0x000fe40000010000 */
[----:B------:R-:W-:Y:S02]  /*af50*/  FADD.FTZ R215, R148, R0 ;  /* 0x0000000094d77221 */ /* 0x000fe40000010000 */
        /* <DEDUP_REMOVED lines=12> */
[----:B------:R-:W-:Y:S07]  /*b020*/  @!UPT UIADD3 URZ, URZ, URZ, URZ ;  /* 0x0000003f3f3ff290 */ /* 0x000fee000fffe03f */
[----:B------:R-:W-:-:S11]  /*b030*/  @!P0 BRA `(.L_x_1466) ;  /* 0x000004f000008947 */ /* 0x000fd60003800000 */
[----:B------:R-:W-:Y:S01]  /*b040*/  IMAD R2, R178, 0x40, R221 ;  /* 0x00000040b2027824 */ /* 0x000fe200078e02dd */
[----:B------:R-:W-:Y:S01]  /*b050*/  SHF.R.S32.HI R201, RZ, 0x1f, R213 ;  /* 0x0000001fffc97819 */ /* 0x000fe200000114d5 */
[----:B------:R-:W-:Y:S01]  /*b060*/  IMAD.MOV.U32 R193, RZ, RZ, RZ ;  /* 0x000000ffffc17224 */ /* 0x000fe200078e00ff */
[----:B------:R-:W-:Y:S01]  /*b070*/  SHF.R.S32.HI R202, RZ, 0x1f, R212 ;  /* 0x0000001fffca7819 */ /* 0x000fe200000114d4 */
[C---:B------:R-:W-:Y:S01]  /*b080*/  IMAD.SHL.U32 R18, R213.reuse, 0x2, RZ ;  /* 0x00000002d5127824 */ /* 0x040fe200078e00ff */
[----:B------:R-:W-:Y:S01]  /*b090*/  IADD3 R2, R2, -0x80, R218 ;  /* 0xffffff8002027810 */ /* 0x000fe20007ffe0da */
[----:B------:R-:W-:Y:S01]  /*b0a0*/  IMAD.SHL.U32 R17, R212, 0x2, RZ ;  /* 0x00000002d4117824 */ /* 0x000fe200078e00ff */
[----:B------:R-:W-:Y:S01]  /*b0b0*/  SHF.L.U64.HI R15, R213, 0x1, R201 ;  /* 0x00000001d50f7819 */ /* 0x000fe200000102c9 */
[C---:B------:R-:W-:Y:S01]  /*b0c0*/  IMAD.SHL.U32 R16, R195.reuse, 0x2, RZ ;  /* 0x00000002c3107824 */ /* 0x040fe200078e00ff */
[----:B------:R-:W-:Y:S01]  /*b0d0*/  SHF.R.S32.HI R201, RZ, 0x1f, R195 ;  /* 0x0000001fffc97819 */ /* 0x000fe200000114c3 */
[----:B------:R-:W-:Y:S01]  /*b0e0*/  @P3 IMAD.HI.U32 R3, R2, c[0x0][0x2bc], RZ ;  /* 0x0000af0002033a27 */ /* 0x000fe200078e00ff */
[----:B------:R-:W-:Y:S02]  /*b0f0*/  SHF.L.U64.HI R14, R212, 0x1, R202 ;  /* 0x00000001d40e7819 */ /* 0x000fe400000102ca */
[----:B------:R-:W-:Y:S01]  /*b100*/  SHF.L.U64.HI R13, R195, 0x1, R201 ;  /* 0x00000001c30d7819 */ /* 0x000fe200000102c9 */
[----:B------:R-:W-:Y:S01]  /*b110*/  IMAD.MOV.U32 R0, RZ, RZ, R2 ;  /* 0x000000ffff007224 */ /* 0x000fe200078e0002 */
[----:B------:R-:W-:Y:S04]  /*b120*/  @P3 SHF.R.U32.HI R0, RZ, c[0x0][0x2c0], R3 ;  /* 0x0000b000ff003a19 */ /* 0x000fe80000011603 */
        /* <DEDUP_REMOVED lines=22> */
.L_x_1521:
[----:B------:R-:W-:-:S05]  /*b290*/  BRA.DIV ~URZ, `(.L_x_1468) ;  /* 0x00003e127f007947 */ /* 0x000fca000b800000 */
[----:B------:R-:W3:Y:S01]  /*b2a0*/  SHFL.IDX PT, R2, R12, RZ, 0x181f ;  /* 0x00181fff0c027589 */ /* 0x000ee200000e0000 */
[----:B------:R-:W-:Y:S01]  /*b2b0*/  ISETP.GE.AND P4, PT, R195, c[0x0][0x1d4], PT ;  /* 0x00007500c3007a0c */ /* 0x000fe20003f86270 */
[----:B------:R-:W-:Y:S01]  /*b2c0*/  IMAD R0, R210, 0x6000, R232 ;  /* 0x00006000d2007824 */ /* 0x000fe200078e02e8 */
[----:B------:R-:W-:Y:S02]  /*b2d0*/  ISETP.GE.AND P1, PT, R212, c[0x0][0x1d4], PT ;  /* 0x00007500d4007a0c */ /* 0x000fe40003f26270 */
[----:B------:R-:W-:Y:S02]  /*b2e0*/  ISETP.GE.AND P0, PT, R213, c[0x0][0x1d4], PT ;  /* 0x00007500d5007a0c */ /* 0x000fe40003f06270 */
[C---:B---3--:R-:W-:Y:S02]  /*b2f0*/  IADD3 R8, P5, R2.reuse, R16, RZ ;  /* 0x0000001002087210 */ /* 0x048fe40007fbe0ff */
[----:B------:R-:W-:Y:S03]  /*b300*/  IADD3 R6, P6, R2, R17, RZ ;  /* 0x0000001102067210 */ /* 0x000fe60007fde0ff */
[----:B--2---:R-:W-:Y:S01]  /*b310*/  IMAD.X R9, R4, 0x1, R13, P5 ;  /* 0x0000000104097824 */ /* 0x004fe200028e060d */
[----:B------:R-:W-:Y:S01]  /*b320*/  IADD3 R10, P5, R2, R18, RZ ;  /* 0x00000012020a7210 */ /* 0x000fe20007fbe0ff */
[C---:B------:R-:W-:Y:S01]  /*b330*/  IMAD.X R7, R4.reuse, 0x1, R14, P6 ;  /* 0x0000000104077824 */ /* 0x040fe200030e060e */
[----:B------:R-:W2:Y:S03]  /*b340*/  SHFL.IDX PT, R2, R12, 0x1, 0x181f ;  /* 0x00381f000c027f89 */ /* 0x000ea600000e0000 */
[----:B------:R-:W-:Y:S01]  /*b350*/  IMAD.X R11, R4, 0x1, R15, P5 ;  /* 0x00000001040b7824 */ /* 0x000fe200028e060f */
[----:B------:R-:W-:Y:S01]  /*b360*/  @!PT LDS RZ, [RZ] ;  /* 0x00000000fffff984 */ /* 0x000fe20000000800 */
[----:B------:R3:W-:Y:S04]  /*b370*/  LDGSTS.E.BYPASS.LTC128B.128 [R0], [R8.64], !P4 ;  /* 0x0000000008007fae */ /* 0x0007e8000e101d46 */
[----:B------:R4:W-:Y:S04]  /*b380*/  LDGSTS.E.BYPASS.LTC128B.128 [R0+0x2000], [R6.64], !P1 ;  /* 0x0200000006007fae */ /* 0x0009e8000c901d46 */
[----:B------:R5:W-:Y:S04]  /*b390*/  LDGSTS.E.BYPASS.LTC128B.128 [R0+0x4000], [R10.64], !P0 ;  /* 0x040000000a007fae */ /* 0x000be8000c101d46 */
[----:B------:R1:W2:Y:S01]  /*b3a0*/  SHFL.IDX PT, R4, R5, 0x1, 0x181f ;  /* 0x00381f0005047f89 */ /* 0x0002a200000e0000 */
[----:B----4-:R-:W-:Y:S02]  /*b3b0*/  SEL R7, RZ, 0x10, P0 ;  /* 0x00000010ff077807 */ /* 0x010fe40000000000 */
[----:B-1----:R-:W-:Y:S02]  /*b3c0*/  SEL R5, RZ, 0x10, P4 ;  /* 0x00000010ff057807 */ /* 0x002fe40002000000 */
[----:B-----5:R-:W-:Y:S02]  /*b3d0*/  SEL R10, RZ, 0x10, P1 ;  /* 0x00000010ff0a7807 */ /* 0x020fe40000800000 */
.L_x_1522:
[----:B--23--:R-:W-:Y:S02]  /*b3e0*/  IADD3 R8, -R5, 0x10, RZ ;  /* 0x0000001005087810 */ /* 0x00cfe40007ffe1ff */
[----:B------:R-:W-:Y:S02]  /*b3f0*/  IADD3 R3, -R10, 0x10, RZ ;  /* 0x000000100a037810 */ /* 0x000fe40007ffe1ff */
[----:B------:R-:W-:Y:S02]  /*b400*/  LOP3.LUT R8, R8, 0xf, RZ, 0xc0, !PT ;  /* 0x0000000f08087812 */ /* 0x000fe400078ec0ff */
[----:B------:R-:W-:Y:S02]  /*b410*/  LOP3.LUT R3, R3, 0xf, RZ, 0xc0, !PT ;  /* 0x0000000f03037812 */ /* 0x000fe400078ec0ff */
[----:B------:R-:W-:Y:S02]  /*b420*/  IADD3 R9, -R7, 0x10, RZ ;  /* 0x0000001007097810 */ /* 0x000fe40007ffe1ff */
[-C--:B------:R-:W-:Y:S02]  /*b430*/  IADD3 R8, P5, P4, R8, R2.reuse, R16 ;  /* 0x0000000208087210 */ /* 0x080fe40007cbe010 */
[----:B------:R-:W-:Y:S02]  /*b440*/  ISETP.NE.U32.AND P6, PT, R5, RZ, PT ;  /* 0x000000ff0500720c */ /* 0x000fe40003fc5070 */
[----:B------:R-:W-:Y:S02]  /*b450*/  IADD3 R6, P1, P0, R3, R2, R17 ;  /* 0x0000000203067210 */ /* 0x000fe4000783e011 */
[----:B------:R-:W-:Y:S02]  /*b460*/  LOP3.LUT R3, R9, 0xf, RZ, 0xc0, !PT ;  /* 0x0000000f09037812 */ /* 0x000fe400078ec0ff */
[-C--:B------:R-:W-:Y:S02]  /*b470*/  IADD3.X R9, RZ, R4.reuse, R13, P5, P4 ;  /* 0x00000004ff097210 */ /* 0x080fe40002fe840d */
[----:B------:R-:W-:Y:S02]  /*b480*/  ISETP.NE.U32.AND P5, PT, R10, RZ, PT ;  /* 0x000000ff0a00720c */ /* 0x000fe40003fa5070 */
[----:B------:R-:W-:Y:S02]  /*b490*/  ISETP.NE.U32.AND P4, PT, R7, RZ, PT ;  /* 0x000000ff0700720c */ /* 0x000fe40003f85070 */
[----:B------:R-:W-:Y:S01]  /*b4a0*/  IADD3.X R7, RZ, R4, R14, P1, P0 ;  /* 0x00000004ff077210 */ /* 0x000fe20000fe040e */
[----:B------:R-:W-:Y:S01]  /*b4b0*/  @!PT LDS RZ, [RZ] ;  /* 0x00000000fffff984 */ /* 0x000fe20000000800 */
[----:B------:R-:W-:Y:S01]  /*b4c0*/  @!PT LDS RZ, [RZ] ;  /* 0x00000000fffff984 */ /* 0x000fe20000000800 */
[----:B------:R-:W-:Y:S01]  /*b4d0*/  @!PT LDS RZ, [RZ] ;  /* 0x00000000fffff984 */ /* 0x000fe20000000800 */
[----:B------:R1:W-:Y:S01]  /*b4e0*/  LDGSTS.E.BYPASS.LTC128B.128.ZFILL [R0+0x1000], [R8.64], P6 ;  /* 0x0100000008007fae */ /* 0x0003e2000b141d46 */
[----:B------:R-:W-:Y:S04]  /*b4f0*/  IADD3 R2, P1, P0, R3, R2, R18 ;  /* 0x0000000203027210 */ /* 0x000fe8000783e012 */
[----:B------:R-:W-:Y:S03]  /*b500*/  IADD3.X R3, RZ, R4, R15, P1, P0 ;  /* 0x00000004ff037210 */ /* 0x000fe60000fe040f */
[----:B------:R1:W-:Y:S04]  /*b510*/  LDGSTS.E.BYPASS.LTC128B.128.ZFILL [R0+0x3000], [R6.64], P5 ;  /* 0x0300000006007fae */ /* 0x0003e8000a941d46 */
[----:B------:R1:W-:Y:S02]  /*b520*/  LDGSTS.E.BYPASS.LTC128B.128.ZFILL [R0+0x5000], [R2.64], P4 ;  /* 0x0500000002007fae */ /* 0x0003e4000a141d46 */
.L_x_1466:
[----:B------:R-:W-:Y:S05]  /*b530*/  BSYNC B0 ;  /* 0x0000000000007941 */ /* 0x000fea0003800000 */
.L_x_1465:
[C---:B------:R-:W-:Y:S01]  /*b540*/  ISETP.GT.AND P0, PT, R178.reuse, RZ, PT ;  /* 0x000000ffb200720c */ /* 0x040fe20003f04270 */
[----:B------:R-:W0:Y:S01]  /*b550*/  LDGDEPBAR ;  /* 0x00000000000079af */ /* 0x000e220000000000 */
[----:B-1----:R-:W-:Y:S01]  /*b560*/  IADD3 R2, R178, -0x1, RZ ;  /* 0xffffffffb2027810 */ /* 0x002fe20007ffe0ff */
[----:B------:R-:W-:Y:S01]  /*b570*/  IMAD.MOV.U32 R126, RZ, RZ, R124 ;  /* 0x000000ffff7e7224 */ /* 0x000fe200078e007c */
[C---:B------:R-:W-:Y:S01]  /*b580*/  ISETP.GE.AND P1, PT, R182.reuse, 0x1, PT ;  /* 0x00000001b600780c */ /* 0x040fe20003f26270 */
[----:B------:R-:W-:Y:S01]  /*b590*/  IMAD.MOV.U32 R0, RZ, RZ, R125 ;  /* 0x000000ffff007224 */ /* 0x000fe200078e007d */
[----:B------:R-:W-:Y:S01]  /*b5a0*/  IADD3 R182, R182, 0x1, RZ ;  /* 0x00000001b6b67810 */ /* 0x000fe20007ffe0ff */
[----:B------:R-:W-:Y:S03]  /*b5b0*/  IMAD.MOV.U32 R178, RZ, RZ, R2 ;  /* 0x000000ffffb27224 */ /* 0x000fe600078e0002 */
[----:B------:R-:W-:Y:S03]  /*b5c0*/  SEL R182, R182, RZ, !P1 ;  /* 0x000000ffb6b67207 */ /* 0x000fe60004800000 */
[----:B------:R-:W-:-:S05]  /*b5d0*/  @P0 BRA `(.L_x_1469) ;  /* 0xffffd1a000000947 */ /* 0x000fca000383ffff */
.L_x_1459:
[----:B------:R-:W-:Y:S05]  /*b5e0*/  BRA.DIV ~URZ, `(.L_x_1470) ;  /* 0x00003d127f007947 */ /* 0x000fea000b800000 */
[----:B------:R1:W2:Y:S02]  /*b5f0*/  SHFL.BFLY PT, R4, R214, 0x2, 0x1f ;  /* 0x0c401f00d6047f89 */ /* 0x0002a400000e0000 */
.L_x_1523:
[----:B--2---:R-:W-:Y:S01]  /*b600*/  FADD.FTZ R4, R4, R214 ;  /* 0x000000d604047221 */ /* 0x004fe20000010000 */
[----:B------:R-:W-:Y:S05]  /*b610*/  BRA.DIV ~URZ, `(.L_x_1471) ;  /* 0x00003d427f007947 */ /* 0x000fea000b800000 */
[----:B------:R-:W2:Y:S04]  /*b620*/  SHFL.BFLY PT, R0, R215, 0x2, 0x1f ;  /* 0x0c401f00d7007f89 */ /* 0x000ea800000e0000 */
[----:B------:R-:W3:Y:S01]  /*b630*/  SHFL.BFLY PT, R2, R4, 0x1, 0x1f ;  /* 0x0c201f0004027f89 */ /* 0x000ee200000e0000 */
[----:B--2---:R-:W-:-:S02]  /*b640*/  FADD.FTZ R0, R0, R215 ;  /* 0x000000d700007221 */ /* 0x004fc40000010000 */
[----:B---3--:R-:W-:-:S03]  /*b650*/  FADD.FTZ R4, R4, R2 ;  /* 0x0000000204047221 */ /* 0x008fc60000010000 */
[----:B------:R2:W3:Y:S04]  /*b660*/  SHFL.BFLY PT, R3, R0, 0x1, 0x1f ;  /* 0x0c201f0000037f89 */ /* 0x0004e800000e0000 */
.L_x_1524:
[----:B------:R-:W-:Y:S01]  /*b670*/  FSETP.NE.FTZ.AND P1, PT, R4, RZ, PT ;  /* 0x000000ff0400720b */ /* 0x000fe20003f35000 */
[----:B---3--:R-:W-:Y:S01]  /*b680*/  FADD.FTZ R3, R3, R0 ;  /* 0x0000000003037221 */ /* 0x008fe20000010000 */
[----:B------:R-:W-:Y:S02]  /*b690*/  MOV R2, RZ ;  /* 0x000000ff00027202 */ /* 0x000fe40000000f00 */
[----:B--2---:R-:W-:Y:S02]  /*b6a0*/  MOV R0, RZ ;  /* 0x000000ff00007202 */ /* 0x004fe40000000f00 */
[----:B------:R-:W-:Y:S02]  /*b6b0*/  FSETP.NE.FTZ.AND P0, PT, R3, RZ, PT ;  /* 0x000000ff0300720b */ /* 0x000fe40003f15000 */
[----:B------:R-:W-:-:S05]  /*b6c0*/  MOV R137, 0xff800000 ;  /* 0xff80000000897802 */ /* 0x000fca0000000f00 */
[----:B------:R-:W2:Y:S01]  /*b6d0*/  @P1 MUFU.RCP R2, R4 ;  /* 0x0000000400021308 */ /* 0x000ea20000001000 */
[----:B------:R-:W-:-:S07]  /*b6e0*/  @P1 MOV R6, 0x3f317218 ;  /* 0x3f31721800061802 */ /* 0x000fce0000000f00 */
[----:B------:R-:W3:Y:S01]  /*b6f0*/  @P1 MUFU.LG2 R4, R4 ;  /* 0x0000000400041308 */ /* 0x000ee20000000c00 */
[----:B--2---:R-:W-:-:S07]  /*b700*/  FMUL.FTZ R34, R2, R121 ;  /* 0x0000007902227220 */ /* 0x004fce0000410000 */
[----:B------:R-:W2:Y:S01]  /*b710*/  @P0 MUFU.RCP R0, R3 ;  /* 0x0000000300000308 */ /* 0x000ea20000001000 */
        /* <DEDUP_REMOVED lines=15> */
[C---:B------:R-:W-:Y:S01]  /*b810*/  FMUL.FTZ R121, R2.reuse, R36 ;  /* 0x0000002402797220 */ /* 0x040fe20000410000 */
[----:B------:R-:W-:Y:S01]  /*b820*/  MOV R36, 0x1 ;  /* 0x0000000100247802 */ /* 0x000fe20000000f00 */
[C---:B------:R-:W-:Y:S02]  /*b830*/  FMUL.FTZ R32, R2.reuse, R37 ;  /* 0x0000002502207220 */ /* 0x040fe40000410000 */
[----:B------:R-:W-:-:S02]  /*b840*/  FMUL.FTZ R126, R2, R40 ;  /* 0x00000028027e7220 */ /* 0x000fc40000410000 */
[C---:B------:R-:W-:Y:S02]  /*b850*/  FMUL.FTZ R30, R2.reuse, R41 ;  /* 0x00000029021e7220 */ /* 0x040fe40000410000 */
[C---:B------:R-:W-:Y:S02]  /*b860*/  FMUL.FTZ R127, R2.reuse, R44 ;  /* 0x0000002c027f7220 */ /* 0x040fe40000410000 */
[C---:B------:R-:W-:Y:S02]  /*b870*/  FMUL.FTZ R28, R2.reuse, R45 ;  /* 0x0000002d021c7220 */ /* 0x040fe40000410000 */
[C---:B------:R-:W-:Y:S02]  /*b880*/  FMUL.FTZ R136, R2.reuse, R48 ;  /* 0x0000003002887220 */ /* 0x040fe40000410000 */
[C---:B------:R-:W-:Y:S01]  /*b890*/  FMUL.FTZ R26, R2.reuse, R49 ;  /* 0x00000031021a7220 */ /* 0x040fe20000410000 */
[----:B------:R-:W-:Y:S01]  /*b8a0*/  MOV R49, 0xff800000 ;  /* 0xff80000000317802 */ /* 0x000fe20000000f00 */
        /* <DEDUP_REMOVED lines=24> */
[----:B------:R4:W5:Y:S01]  /*ba30*/  @P0 MUFU.LG2 R2, R3 ;  /* 0x0000000300020308 */ /* 0x0009620000000c00 */
[----:B---3--:R-:W-:-:S02]  /*ba40*/  @P1 FMUL.FTZ R5, R4, 0.69314718246459960938 ;  /* 0x3f31721804051820 */ /* 0x008fc40000410000 */
[----:B------:R-:W-:Y:S02]  /*ba50*/  @P1 FMUL.FTZ R4, R6, c[0x0][0x2d0] ;  /* 0x0000b40006041a20 */ /* 0x000fe40000410000 */
[----:B--2---:R-:W-:Y:S02]  /*ba60*/  FMUL.FTZ R130, R0, R130 ;  /* 0x0000008200827220 */ /* 0x004fe40000410000 */
[----:B------:R-:W-:Y:S02]  /*ba70*/  @P1 FFMA.FTZ R137, R4, R125, R5 ;  /* 0x0000007d04891223 */ /* 0x000fe40000010005 */
[C---:B------:R-:W-:Y:S02]  /*ba80*/  FMUL.FTZ R131, R0.reuse, R131 ;  /* 0x0000008300837220 */ /* 0x040fe40000410000 */
[C---:B------:R-:W-:Y:S02]  /*ba90*/  FMUL.FTZ R134, R0.reuse, R134 ;  /* 0x0000008600867220 */ /* 0x040fe40000410000 */
[----:B------:R-:W-:-:S02]  /*baa0*/  FMUL.FTZ R45, R0, R135 ;  /* 0x00000087002d7220 */ /* 0x000fc40000410000 */
[----:B------:R-:W-:Y:S01]  /*bab0*/  FMUL.FTZ R102, R0, R102 ;  /* 0x0000006600667220 */ /* 0x000fe20000410000 */
[----:B----4-:R-:W-:Y:S01]  /*bac0*/  @P0 MOV R3, 0x3f317218 ;  /* 0x3f31721800030802 */ /* 0x010fe20000000f00 */
[----:B-----5:R-:W-:Y:S02]  /*bad0*/  @P0 FMUL.FTZ R2, R2, 0.69314718246459960938 ;  /* 0x3f31721802020820 */ /* 0x020fe40000410000 */
[C---:B------:R-:W-:Y:S02]  /*bae0*/  FMUL.FTZ R103, R0.reuse, R103 ;  /* 0x0000006700677220 */ /* 0x040fe40000410000 */
[----:B------:R-:W-:Y:S02]  /*baf0*/  @P0 FMUL.FTZ R3, R3, c[0x0][0x2d0] ;  /* 0x0000b40003030a20 */ /* 0x000fe40000410000 */
        /* <DEDUP_REMOVED lines=41> */
[----:B------:R-:W-:Y:S01]  /*bd90*/  FMUL.FTZ R99, R0, R99 ;  /* 0x0000006300637220 */ /* 0x000fe20000410000 */
[----:B------:R-:W-:Y:S01]  /*bda0*/  PRMT R0, R36, 0x7610, R0 ;  /* 0x0000761024007816 */ /* 0x000fe20000000000 */
[----:B------:R-:W-:Y:S02]  /*bdb0*/  @P0 FFMA.FTZ R49, R3, R124, R2 ;  /* 0x0000007c03310223 */ /* 0x000fe40000010002 */
.L_x_1424:
[----:B------:R2:W5:Y:S01]  /*bdc0*/  LDL R40, [R1] ;  /* 0x0000000001287983 */ /* 0x0005620000100800 */
[----:B------:R-:W-:Y:S03]  /*bdd0*/  BSSY B0, `(.L_x_1472) ;  /* 0x0000012000007945 */ /* 0x000fe60003800000 */
[----:B------:R-:W3:Y:S02]  /*bde0*/  S2R R53, SR_TID.X ;  /* 0x0000000000357919 */ /* 0x000ee40000002100 */
[----:B---3--:R-:W-:-:S13]  /*bdf0*/  LOP3.LUT P6, RZ, R53, 0xff, RZ, 0xc0, !PT ;  /* 0x000000ff35ff7812 */ /* 0x008fda00078cc0ff */
[----:B------:R-:W-:Y:S05]  /*be00*/  @P6 BRA `(.L_x_1473) ;  /* 0x000000e000006947 */ /* 0x000fea0003800000 */
[----:B--2---:R-:W2:Y:S01]  /*be10*/  S2R R36, SR_LANEID ;  /* 0x0000000000247919 */ /* 0x004ea20000000000 */
[----:B------:R-:W-:Y:S01]  /*be20*/  VOTEU.ANY UR4, UPT, PT ;  /* 0x0000000000047886 */ /* 0x000fe200038e0100 */
[----:B------:R-:W-:Y:S01]  /*be30*/  IMAD.MOV.U32 R38, RZ, RZ, c[0x0][0x580] ;  /* 0x00016000ff267624 */ /* 0x000fe200078e00ff */
[----:B------:R-:W2:Y:S01]  /*be40*/  FLO.U32 R3, UR4 ;  /* 0x0000000400037d00 */ /* 0x000ea200080e0000 */
[----:B------:R-:W-:-:S07]  /*be50*/  IMAD.MOV.U32 R39, RZ, RZ, c[0x0][0x584] ;  /* 0x00016100ff277624 */ /* 0x000fce00078e00ff */
[----:B------:R-:W3:Y:S01]  /*be60*/  POPC R2, UR4 ;  /* 0x0000000400027d09 */ /* 0x000ee20008000000 */
[----:B--2---:R-:W-:-:S13]  /*be70*/  ISETP.EQ.U32.AND P0, PT, R3, R36, PT ;  /* 0x000000240300720c */ /* 0x004fda0003f02070 */
[----:B---3--:R-:W2:Y:S04]  /*be80*/  @P0 ATOMG.E.ADD.STRONG.GPU PT, R2, [R38.64], R2 ;  /* 0x00000002260209a8 */ /* 0x008ea800081ee1c6 */
[----:B------:R-:W3:Y:S04]  /*be90*/  S2R R36, SR_LTMASK ;  /* 0x0000000000247919 */ /* 0x000ee80000003900 */
[----:B--2---:R3:W2:Y:S02]  /*bea0*/  SHFL.IDX PT, R3, R2, R3, 0x1f ;  /* 0x00001f0302037589 */ /* 0x0046a400000e0000 */
[----:B---3--:R-:W-:-:S06]  /*beb0*/  LOP3.LUT R2, R36, UR4, RZ, 0xc0, !PT ;  /* 0x0000000424027c12 */ /* 0x008fcc000f8ec0ff */
[----:B------:R-:W2:Y:S02]  /*bec0*/  POPC R2, R2 ;  /* 0x0000000200027309 */ /* 0x000ea40000000000 */
[----:B--2--5:R-:W-:-:S05]  /*bed0*/  IADD3 R40, R3, c[0x0][0xc], R2 ;  /* 0x0000030003287a10 */ /* 0x024fca0007ffe002 */
[----:B------:R2:W-:Y:S02]  /*bee0*/  STL [R1], R40 ;  /* 0x0000002801007387 */ /* 0x0005e40000100800 */
.L_x_1473:
[----:B--2---:R-:W-:Y:S05]  /*bef0*/  BSYNC B0 ;  /* 0x0000000000007941 */ /* 0x004fea0003800000 */
.L_x_1472:
[----:B------:R-:W-:Y:S01]  /*bf00*/  PRMT R0, R0, 0x9910, RZ ;  /* 0x0000991000007816 */ /* 0x000fe200000000ff */
[----:B------:R-:W-:Y:S01]  /*bf10*/  BSSY B1, `(.L_x_1474) ;  /* 0x00001bd000017945 */ /* 0x000fe20003800000 */
[----:B-----5:R-:W-:Y:S02]  /*bf20*/  IMAD.MOV.U32 R65, RZ, RZ, R40 ;  /* 0x000000ffff417224 */ /* 0x020fe400078e0028 */
[----:B------:R-:W-:-:S13]  /*bf30*/  ISETP.NE.AND P0, PT, R0, RZ, PT ;  /* 0x000000ff0000720c */ /* 0x000fda0003f05270 */
[----:B------:R-:W-:Y:S05]  /*bf40*/  @!P0 BRA `(.L_x_1475) ;  /* 0x000011a000008947 */ /* 0x000fea0003800000 */
[----:B------:R-:W2:Y:S04]  /*bf50*/  LDL R69, [R1+0x4] ;  /* 0x0000040001457983 */ /* 0x000ea80000100800 */
[----:B------:R-:W3:Y:S04]  /*bf60*/  LDL R67, [R1+0x8] ;  /* 0x0000080001437983 */ /* 0x000ee80000100800 */
[----:B------:R-:W4:Y:S04]  /*bf70*/  LDL R63, [R1+0x10] ;  /* 0x00001000013f7983 */ /* 0x000f280000100800 */
[----:B------:R-:W5:Y:S04]  /*bf80*/  LDL R61, [R1+0xc] ;  /* 0x00000c00013d7983 */ /* 0x000f680000100800 */
[----:B------:R-:W4:Y:S04]  /*bf90*/  LDL R59, [R1+0x20] ;  /* 0x00002000013b7983 */ /* 0x000f280000100800 */
[----:B------:R-:W5:Y:S04]  /*bfa0*/  LDL R57, [R1+0x18] ;  /* 0x0000180001397983 */ /* 0x000f680000100800 */
[----:B------:R-:W5:Y:S04]  /*bfb0*/  LDL R55, [R1+0x1c] ;  /* 0x00001c0001377983 */ /* 0x000f680000100800 */
[----:B------:R-:W5:Y:S01]  /*bfc0*/  LDL R51, [R1+0x14] ;  /* 0x0000140001337983 */ /* 0x000f620000100800 */
[----:B------:R-:W-:Y:S01]  /*bfd0*/  WARPSYNC 0xffffffff ;  /* 0xffffffff00007948 */ /* 0x000fe20003800000 */
[----:B------:R-:W-:-:S02]  /*bfe0*/  F2FP.BF16.PACK_AB R48, R129, R128 ;  /* 0x000000808130723e */ /* 0x000fc400000010ff */
[----:B------:R-:W-:Y:S01]  /*bff0*/  BAR.SYNC.DEFER_BLOCKING 0x1, 0x100 ;  /* 0x0044000000007b1d */ /* 0x000fe20000010000 */
        /* <DEDUP_REMOVED lines=46> */
[----:B------:R-:W-:Y:S01]  /*c2e0*/  F2FP.BF16.PACK_AB R0, R99, R98 ;  /* 0x000000626300723e */ /* 0x000fe200000010ff */
[----:B--2---:R2:W-:Y:S04]  /*c2f0*/  STS [R69], R48 ;  /* 0x0000003045007388 */ /* 0x0045e80000000800 */
[----:B------:R2:W-:Y:S04]  /*c300*/  STS [R69+0x400], R47 ;  /* 0x0004002f45007388 */ /* 0x0005e80000000800 */
[----:B---3--:R2:W-:Y:S04]  /*c310*/  STS [R67], R46 ;  /* 0x0000002e43007388 */ /* 0x0085e80000000800 */
[----:B------:R2:W-:Y:S04]  /*c320*/  STS [R67+0x400], R45 ;  /* 0x0004002d43007388 */ /* 0x0005e80000000800 */
[----:B----4-:R2:W-:Y:S04]  /*c330*/  STS [R63], R44 ;  /* 0x0000002c3f007388 */ /* 0x0105e80000000800 */
[----:B------:R2:W-:Y:S04]  /*c340*/  STS [R63+0x400], R43 ;  /* 0x0004002b3f007388 */ /* 0x0005e80000000800 */
[----:B-----5:R2:W-:Y:S04]  /*c350*/  STS [R61], R42 ;  /* 0x0000002a3d007388 */ /* 0x0205e80000000800 */
[----:B------:R2:W-:Y:S04]  /*c360*/  STS [R61+0x400], R41 ;  /* 0x000400293d007388 */ /* 0x0005e80000000800 */
[----:B------:R2:W-:Y:S04]  /*c370*/  STS [R59], R40 ;  /* 0x000000283b007388 */ /* 0x0005e80000000800 */
[----:B------:R2:W-:Y:S04]  /*c380*/  STS [R59+0x400], R39 ;  /* 0x000400273b007388 */ /* 0x0005e80000000800 */
[----:B------:R2:W-:Y:S04]  /*c390*/  STS [R57], R38 ;  /* 0x0000002639007388 */ /* 0x0005e80000000800 */
[----:B------:R2:W-:Y:S04]  /*c3a0*/  STS [R57+0x400], R37 ;  /* 0x0004002539007388 */ /* 0x0005e80000000800 */
[----:B------:R2:W-:Y:S04]  /*c3b0*/  STS [R55], R36 ;  /* 0x0000002437007388 */ /* 0x0005e80000000800 */
[----:B------:R2:W-:Y:S04]  /*c3c0*/  STS [R55+0x400], R35 ;  /* 0x0004002337007388 */ /* 0x0005e80000000800 */
[----:B------:R2:W-:Y:S04]  /*c3d0*/  STS [R51], R34 ;  /* 0x0000002233007388 */ /* 0x0005e80000000800 */
        /* <DEDUP_REMOVED lines=35> */
[----:B--2---:R-:W-:Y:S01]  /*c610*/  SHF.R.S32.HI R51, RZ, 0x1f, R53 ;  /* 0x0000001fff337819 */ /* 0x004fe20000011435 */
[----:B------:R-:W-:Y:S01]  /*c620*/  IMAD.MOV.U32 R160, RZ, RZ, RZ ;  /* 0x000000ffffa07224 */ /* 0x000fe200078e00ff */
[----:B------:R-:W-:Y:S01]  /*c630*/  MOV R2, 0xc690 ;  /* 0x0000c69000027802 */ /* 0x000fe20000000f00 */
[----:B------:R-:W-:Y:S01]  /*c640*/  IMAD.MOV.U32 R3, RZ, RZ, 0x1f ;  /* 0x0000001fff037424 */ /* 0x000fe200078e00ff */
[----:B------:R-:W-:-:S04]  /*c650*/  LEA.HI R51, R51, R53, RZ, 0x7 ;  /* 0x0000003533337211 */ /* 0x000fc800078f38ff */
[----:B------:R-:W-:-:S05]  /*c660*/  SHF.R.S32.HI R51, RZ, 0x7, R51 ;  /* 0x00000007ff337819 */ /* 0x000fca0000011433 */
[----:B------:R-:W-:Y:S02]  /*c670*/  IMAD.MOV.U32 R161, RZ, RZ, R51 ;  /* 0x000000ffffa17224 */ /* 0x000fe400078e0033 */
[----:B-1----:R-:W-:Y:S05]  /*c680*/  CALL.REL.NOINC `($__internal_7_$__cuda_sm70_shflsync_idx_p) ;  /* 0x000031f000007944 */ /* 0x002fea0003c00000 */
.L_x_1476:
[----:B--2---:R-:W2:Y:S01]  /*c690*/  LDL R2, [R1+0x28] ;  /* 0x0000280001027983 */ /* 0x004ea20000100800 */
[----:B------:R-:W-:Y:S01]  /*c6a0*/  IMAD.MOV.U32 R0, RZ, RZ, 0x1 ;  /* 0x00000001ff007424 */ /* 0x000fe200078e00ff */
[----:B------:R-:W-:Y:S02]  /*c6b0*/  SHF.R.S32.HI R8, RZ, 0x1f, R250 ;  /* 0x0000001fff087819 */ /* 0x000fe400000114fa */
[----:B------:R-:W3:Y:S02]  /*c6c0*/  LDL R13, [R1+0x30] ;  /* 0x00003000010d7983 */ /* 0x000ee40000100800 */
[----:B------:R-:W-:Y:S01]  /*c6d0*/  ISETP.NE.AND P1, PT, R0, c[0x0][0x4e8], PT ;  /* 0x00013a0000007a0c */ /* 0x000fe20003f25270 */
[----:B------:R-:W-:-:S04]  /*c6e0*/  IMAD R5, R8, c[0x0][0x490], RZ ;  /* 0x0001240008057a24 */ /* 0x000fc800078e02ff */
[----:B------:R-:W-:Y:S01]  /*c6f0*/  IMAD R5, R250, c[0x0][0x494], R5 ;  /* 0x00012500fa057a24 */ /* 0x000fe200078e0205 */
[----:B------:R-:W-:Y:S01]  /*c700*/  SHF.R.S32.HI R11, RZ, 0x1f, R249 ;  /* 0x0000001fff0b7819 */ /* 0x000fe200000114f9 */
[----:B------:R-:W4:Y:S04]  /*c710*/  S2R R15, SR_TID.X ;  /* 0x00000000000f7919 */ /* 0x000f280000002100 */
[----:B------:R-:W-:Y:S01]  /*c720*/  IMAD R9, R11, c[0x0][0x498], RZ ;  /* 0x000126000b097a24 */ /* 0x000fe200078e02ff */
[----:B------:R-:W-:Y:S01]  /*c730*/  IADD3 R10, R218, R252, RZ ;  /* 0x000000fcda0a7210 */ /* 0x000fe20007ffe0ff */
[----:B------:R-:W-:Y:S02]  /*c740*/  ULDC UR5, c[0x0][0x4e8] ;  /* 0x00013a0000057ab9 */ /* 0x000fe40000000800 */
[----:B------:R-:W-:-:S02]  /*c750*/  ULDC UR4, c[0x0][0x388] ;  /* 0x0000e20000047ab9 */ /* 0x000fc40000000800 */
[----:B------:R-:W-:Y:S01]  /*c760*/  UIMAD UR4, UR5, UR4, URZ ;  /* 0x00000004050472a4 */ /* 0x000fe2000f8e023f */
[----:B----4-:R-:W-:-:S04]  /*c770*/  SHF.R.S32.HI R14, RZ, 0x1f, R15 ;  /* 0x0000001fff0e7819 */ /* 0x010fc8000001140f */
[----:B------:R-:W-:-:S04]  /*c780*/  LEA.HI R14, R14, R15, RZ, 0x5 ;  /* 0x0000000f0e0e7211 */ /* 0x000fc800078f28ff */
[----:B------:R-:W-:-:S04]  /*c790*/  LOP3.LUT R14, R14, 0xffffffe0, RZ, 0xc0, !PT ;  /* 0xffffffe00e0e7812 */ /* 0x000fc800078ec0ff */
[----:B------:R-:W-:Y:S01]  /*c7a0*/  IADD3 R14, -R14, R15, RZ ;  /* 0x0000000f0e0e7210 */ /* 0x000fe20007ffe1ff */
[----:B------:R-:W-:Y:S01]  /*c7b0*/  BSSY B0, `(.L_x_1477) ;  /* 0x000005a000007945 */ /* 0x000fe20003800000 */
[----:B------:R-:W-:Y:S02]  /*c7c0*/  SHF.R.S32.HI R15, RZ, 0x1f, R195 ;  /* 0x0000001fff0f7819 */ /* 0x000fe400000114c3 */
[----:B--2---:R-:W-:Y:S01]  /*c7d0*/  IADD3 R4, R2, R252, RZ ;  /* 0x000000fc02047210 */ /* 0x004fe20007ffe0ff */
[----:B------:R-:W-:-:S04]  /*c7e0*/  IMAD.WIDE.U32 R2, R250, c[0x0][0x490], RZ ;  /* 0x00012400fa027a25 */ /* 0x000fc800078e00ff */
[----:B------:R-:W-:-:S04]  /*c7f0*/  @P1 IMAD.HI.U32 R6, R4, c[0x0][0x4ec], RZ ;  /* 0x00013b0004061a27 */ /* 0x000fc800078e00ff */
[----:B------:R-:W-:Y:S01]  /*c800*/  IMAD.MOV.U32 R0, RZ, RZ, R4 ;  /* 0x000000ffff007224 */ /* 0x000fe200078e0004 */
[----:B------:R-:W-:Y:S02]  /*c810*/  @P1 SHF.R.U32.HI R0, RZ, c[0x0][0x4f0], R6 ;  /* 0x00013c00ff001a19 */ /* 0x000fe40000011606 */
[----:B------:R-:W-:-:S03]  /*c820*/  IADD3 R3, R3, R5, RZ ;  /* 0x0000000503037210 */ /* 0x000fc60007ffe0ff */
[----:B------:R-:W-:Y:S02]  /*c830*/  IMAD.MOV R5, RZ, RZ, -R0 ;  /* 0x000000ffff057224 */ /* 0x000fe400078e0a00 */
[----:B------:R-:W-:-:S04]  /*c840*/  IMAD.WIDE.U32 R6, R249, c[0x0][0x498], R2 ;  /* 0x00012600f9067a25 */ /* 0x000fc800078e0002 */
[----:B------:R-:W-:Y:S01]  /*c850*/  IMAD R2, R5, c[0x0][0x4e8], R4 ;  /* 0x00013a0005027a24 */ /* 0x000fe200078e0204 */
[----:B------:R-:W-:Y:S01]  /*c860*/  IADD3 R4, P0, R0, R6, RZ ;  /* 0x0000000600047210 */ /* 0x000fe20007f1e0ff */
[----:B------:R-:W-:Y:S01]  /*c870*/  IMAD R3, R249, c[0x0][0x49c], R9 ;  /* 0x00012700f9037a24 */ /* 0x000fe200078e0209 */
[----:B------:R-:W-:Y:S02]  /*c880*/  SHF.R.S32.HI R5, RZ, 0x1f, R0 ;  /* 0x0000001fff057819 */ /* 0x000fe40000011400 */
[----:B------:R-:W-:Y:S01]  /*c890*/  SHF.R.S32.HI R6, RZ, 0x1f, R2 ;  /* 0x0000001fff067819 */ /* 0x000fe20000011402 */
[----:B------:R-:W-:Y:S01]  /*c8a0*/  IMAD R0, R8, c[0x0][0x3e8], RZ ;  /* 0x0000fa0008007a24 */ /* 0x000fe200078e02ff */
[----:B------:R-:W-:-:S03]  /*c8b0*/  IADD3.X R5, R5, R7, R3, P0, !PT ;  /* 0x0000000705057210 */ /* 0x000fc600007fe403 */
[----:B------:R-:W-:Y:S02]  /*c8c0*/  IMAD R3, R6, c[0x0][0x488], RZ ;  /* 0x0001220006037a24 */ /* 0x000fe400078e02ff */
[C---:B------:R-:W-:Y:S02]  /*c8d0*/  IMAD R8, R250.reuse, c[0x0][0x3ec], R0 ;  /* 0x0000fb00fa087a24 */ /* 0x040fe400078e0200 */
[----:B------:R-:W-:-:S04]  /*c8e0*/  IMAD.WIDE.U32 R6, R250, c[0x0][0x3e8], RZ ;  /* 0x0000fa00fa067a25 */ /* 0x000fc800078e00ff */
[C---:B------:R-:W-:Y:S02]  /*c8f0*/  IMAD R9, R2.reuse, c[0x0][0x48c], R3 ;  /* 0x0001230002097a24 */ /* 0x040fe400078e0203 */
[----:B------:R-:W-:Y:S01]  /*c900*/  IMAD.WIDE.U32 R4, R2, c[0x0][0x488], R4 ;  /* 0x0001220002047a25 */ /* 0x000fe200078e0004 */
[----:B------:R-:W-:-:S03]  /*c910*/  IADD3 R3, R7, R8, RZ ;  /* 0x0000000807037210 */ /* 0x000fc60007ffe0ff */
[----:B------:R-:W-:Y:S01]  /*c920*/  @P1 IMAD.HI.U32 R2, R10, c[0x0][0x4ec], RZ ;  /* 0x00013b000a021a27 */ /* 0x000fe200078e00ff */
[----:B------:R-:W-:-:S03]  /*c930*/  LEA R8, P0, R4, c[0x0][0x450], 0x2 ;  /* 0x0001140004087a11 */ /* 0x000fc600078010ff */
[----:B------:R-:W-:Y:S02]  /*c940*/  IMAD.IADD R5, R5, 0x1, R9 ;  /* 0x0000000105057824 */ /* 0x000fe400078e0209 */
[----:B------:R-:W-:Y:S01]  /*c950*/  IMAD.MOV.U32 R0, RZ, RZ, R10 ;  /* 0x000000ffff007224 */ /* 0x000fe200078e000a */
[----:B------:R-:W-:Y:S02]  /*c960*/  @P1 SHF.R.U32.HI R0, RZ, c[0x0][0x4f0], R2 ;  /* 0x00013c00ff001a19 */ /* 0x000fe40000011602 */
[----:B------:R-:W-:Y:S01]  /*c970*/  MOV R2, R6 ;  /* 0x0000000600027202 */ /* 0x000fe20000000f00 */
[----:B------:R-:W-:Y:S01]  /*c980*/  IMAD R6, R11, c[0x0][0x3f0], RZ ;  /* 0x0000fc000b067a24 */ /* 0x000fe200078e02ff */
[----:B------:R-:W-:-:S03]  /*c990*/  LEA.HI.X R5, R4, c[0x0][0x454], R5, 0x2, P0 ;  /* 0x0001150004057a11 */ /* 0x000fc600000f1405 */
[C---:B------:R-:W-:Y:S02]  /*c9a0*/  IMAD R9, R249.reuse, c[0x0][0x3f4], R6 ;  /* 0x0000fd00f9097a24 */ /* 0x040fe400078e0206 */
[----:B------:R-:W-:Y:S01]  /*c9b0*/  IMAD.WIDE.U32 R2, R249, c[0x0][0x3f0], R2 ;  /* 0x0000fc00f9027a25 */ /* 0x000fe200078e0002 */
[----:B------:R-:W-:Y:S04]  /*c9c0*/  SHFL.IDX PT, R6, R8, RZ, 0x1c1f ;  /* 0x001c1fff08067589 */ /* 0x000fe800000e0000 */
[----:B------:R-:W2:Y:S01]  /*c9d0*/  SHFL.IDX PT, R7, R5, RZ, 0x1c1f ;  /* 0x001c1fff05077589 */ /* 0x000ea200000e0000 */
[----:B------:R-:W-:-:S03]  /*c9e0*/  IMAD.MOV R11, RZ, RZ, -R0 ;  /* 0x000000ffff0b7224 */ /* 0x000fc600078e0a00 */
[----:B------:R4:W-:Y:S01]  /*c9f0*/  SHFL.IDX PT, R4, R8, 0x1, 0x1c1f ;  /* 0x003c1f0008047f89 */ /* 0x0009e200000e0000 */
[----:B------:R-:W-:-:S03]  /*ca00*/  IMAD.IADD R3, R3, 0x1, R9 ;  /* 0x0000000103037824 */ /* 0x000fc600078e0209 */
[----:B------:R-:W5:Y:S01]  /*ca10*/  SHFL.IDX PT, R5, R5, 0x1, 0x1c1f ;  /* 0x003c1f0005057f89 */ /* 0x000f6200000e0000 */
[----:B---3--:R-:W-:Y:S02]  /*ca20*/  IADD3 R9, R13, R252, RZ ;  /* 0x000000fc0d097210 */ /* 0x008fe40007ffe0ff */
[----:B------:R-:W-:-:S04]  /*ca30*/  LOP3.LUT P0, RZ, R14, 0x3, RZ, 0xc0, !PT ;  /* 0x000000030eff7812 */ /* 0x000fc8000780c0ff */
[----:B------:R-:W-:Y:S01]  /*ca40*/  ISETP.GE.OR P1, PT, R9, UR4, P0 ;  /* 0x0000000409007c0c */ /* 0x000fe20008726670 */
[----:B----4-:R-:W-:Y:S01]  /*ca50*/  IMAD R8, R11, c[0x0][0x4e8], R10 ;  /* 0x00013a000b087a24 */ /* 0x010fe200078e020a */
[----:B------:R-:W-:-:S04]  /*ca60*/  IADD3 R11, R9, 0x8, RZ ;  /* 0x00000008090b7810 */ /* 0x000fc80007ffe0ff */
[----:B------:R-:W-:Y:S02]  /*ca70*/  ISETP.GE.OR P0, PT, R11, UR4, P0 ;  /* 0x000000040b007c0c */ /* 0x000fe40008706670 */
[----:B------:R-:W-:-:S05]  /*ca80*/  SHF.R.S32.HI R12, RZ, 0x1f, R0 ;  /* 0x0000001fff0c7819 */ /* 0x000fca0000011400 */
[----:B--2---:R2:W-:Y:S01]  /*ca90*/  @!P1 ST.E [R6.64], R137 ;  /* 0x0000008906009985 */ /* 0x0045e2000c101906 */
[----:B------:R-:W-:Y:S02]  /*caa0*/  IMAD R10, R12, c[0x0][0x3e0], RZ ;  /* 0x0000f8000c0a7a24 */ /* 0x000fe400078e02ff */
[----:B------:R-:W-:-:S03]  /*cab0*/  IMAD.WIDE.U32 R2, R0, c[0x0][0x3e0], R2 ;  /* 0x0000f80000027a25 */ /* 0x000fc600078e0002 */
[----:B-----5:R2:W-:Y:S01]  /*cac0*/  @!P0 ST.E [R4.64], R49 ;  /* 0x0000003104008985 */ /* 0x0205e2000c101906 */
[----:B------:R-:W-:Y:S01]  /*cad0*/  IMAD R9, R0, c[0x0][0x3e4], R10 ;  /* 0x0000f90000097a24 */ /* 0x000fe200078e020a */
[----:B------:R-:W-:Y:S02]  /*cae0*/  SHF.R.S32.HI R0, RZ, 0x1f, R8 ;  /* 0x0000001fff007819 */ /* 0x000fe40000011408 */
        /* <DEDUP_REMOVED lines=8> */
[----:B------:R2:W1:Y:S01]  /*cb70*/  LDS.128 R60, [R220+0xb080] ;  /* 0x00b08000dc3c7984 */ /* 0x0004620000000c00 */
[----:B------:R-:W-:-:S02]  /*cb80*/  IMAD.IADD R3, R3, 0x1, R9 ;  /* 0x0000000103037824 */ /* 0x000fc400078e0209 */
[----:B------:R-:W-:Y:S02]  /*cb90*/  IMAD R0, R0, c[0x0][0x3d8], RZ ;  /* 0x0000f60000007a24 */ /* 0x000fe400078e02ff */
[----:B------:R-:W-:-:S04]  /*cba0*/  IMAD.WIDE.U32 R2, R8, c[0x0][0x3d8], R2 ;  /* 0x0000f60008027a25 */ /* 0x000fc800078e0002 */
[----:B------:R-:W-:Y:S01]  /*cbb0*/  IMAD R0, R8, c[0x0][0x3dc], R0 ;  /* 0x0000f70008007a24 */ /* 0x000fe200078e0200 */
[----:B------:R-:W-:Y:S01]  /*cbc0*/  LEA R12, P0, R2, c[0x0][0x380], 0x1 ;  /* 0x0000e000020c7a11 */ /* 0x000fe200078008ff */
[----:B------:R-:W-:-:S03]  /*cbd0*/  IMAD.IADD R11, R248, 0x1, R252 ;  /* 0x00000001f80b7824 */ /* 0x000fc600078e02fc */
[----:B------:R-:W-:-:S04]  /*cbe0*/  IADD3 R0, R3, R0, RZ ;  /* 0x0000000003007210 */ /* 0x000fc80007ffe0ff */
[----:B------:R-:W-:Y:S02]  /*cbf0*/  LEA.HI.X R10, R2, c[0x0][0x384], R0, 0x1, P0 ;  /* 0x0000e100020a7a11 */ /* 0x000fe400000f0c00 */
[----:B------:R-:W-:Y:S01]  /*cc00*/  ISETP.GE.AND P0, PT, R11, UR4, PT ;  /* 0x000000040b007c0c */ /* 0x000fe2000bf06270 */
[----:B------:R2:W1:Y:S01]  /*cc10*/  SHFL.IDX PT, R0, R12, RZ, 0x181f ;  /* 0x00181fff0c007589 */ /* 0x00046200000e0000 */
[----:B------:R-:W-:-:S03]  /*cc20*/  SHF.R.S32.HI R13, RZ, 0x1f, R213 ;  /* 0x0000001fff0d7819 */ /* 0x000fc600000114d5 */
[----:B------:R2:W1:Y:S01]  /*cc30*/  SHFL.IDX PT, R2, R10, RZ, 0x181f ;  /* 0x00181fff0a027589 */ /* 0x00046200000e0000 */
[----:B------:R-:W-:-:S07]  /*cc40*/  SHF.R.S32.HI R14, RZ, 0x1f, R212 ;  /* 0x0000001fff0e7819 */ /* 0x000fce00000114d4 */
[----:B------:R-:W-:Y:S05]  /*cc50*/  @P0 BRA `(.L_x_1478) ;  /* 0x000000f000000947 */ /* 0x000fea0003800000 */
[----:B---34-:R-:W3:Y:S01]  /*cc60*/  LDS.128 R24, [R220+0x80] ;  /* 0x00008000dc187984 */ /* 0x018ee20000000c00 */
[----:B------:R-:W-:Y:S02]  /*cc70*/  ISETP.GE.AND P5, PT, R195, c[0x0][0x3c8], PT ;  /* 0x0000f200c3007a0c */ /* 0x000fe40003fa6270 */
[----:B------:R-:W-:Y:S01]  /*cc80*/  ISETP.GE.AND P4, PT, R212, c[0x0][0x3c8], PT ;  /* 0x0000f200d4007a0c */ /* 0x000fe20003f86270 */
[----:B------:R-:W4:Y:S01]  /*cc90*/  LDS.128 R20, [R220+0x4080] ;  /* 0x00408000dc147984 */ /* 0x000f220000000c00 */
[----:B------:R-:W-:-:S03]  /*cca0*/  ISETP.GE.AND P3, PT, R213, c[0x0][0x3c8], PT ;  /* 0x0000f200d5007a0c */ /* 0x000fc60003f66270 */
[----:B------:R-:W5:Y:S06]  /*ccb0*/  LDS.128 R16, [R220+0x8080] ;  /* 0x00808000dc107984 */ /* 0x000f6c0000000c00 */
[-C--:B-1----:R-:W-:Y:S02]  /*ccc0*/  @!P5 LEA R8, P2, R195, R0.reuse, 0x1 ;  /* 0x00000000c308d211 */ /* 0x082fe400078408ff */
[-C--:B--2---:R-:W-:Y:S02]  /*ccd0*/  @!P4 LEA R6, P1, R212, R0.reuse, 0x1 ;  /* 0x00000000d406c211 */ /* 0x084fe400078208ff */
[----:B------:R-:W-:-:S02]  /*cce0*/  @!P3 LEA R4, P0, R213, R0, 0x1 ;  /* 0x00000000d504b211 */ /* 0x000fc400078008ff */
[-C--:B------:R-:W-:Y:S02]  /*ccf0*/  @!P5 LEA.HI.X R9, R195, R2.reuse, R15, 0x1, P2 ;  /* 0x00000002c309d211 */ /* 0x080fe400010f0c0f */
[-C--:B------:R-:W-:Y:S02]  /*cd00*/  @!P4 LEA.HI.X R7, R212, R2.reuse, R14, 0x1, P1 ;  /* 0x00000002d407c211 */ /* 0x080fe400008f0c0e */
[----:B------:R-:W-:Y:S01]  /*cd10*/  @!P3 LEA.HI.X R5, R213, R2, R13, 0x1, P0 ;  /* 0x00000002d505b211 */ /* 0x000fe200000f0c0d */
[----:B---3--:R1:W-:Y:S04]  /*cd20*/  @!P5 ST.E.128 [R8.64], R24 ;  /* 0x000000180800d985 */ /* 0x0083e8000c101d06 */
[----:B----4-:R1:W-:Y:S04]  /*cd30*/  @!P4 ST.E.128 [R6.64], R20 ;  /* 0x000000140600c985 */ /* 0x0103e8000c101d06 */
[----:B-----5:R1:W-:Y:S02]  /*cd40*/  @!P3 ST.E.128 [R4.64], R16 ;  /* 0x000000100400b985 */ /* 0x0203e4000c101d06 */
.L_x_1478:
[----:B---34-:R-:W-:Y:S05]  /*cd50*/  BSYNC B0 ;  /* 0x0000000000007941 */ /* 0x018fea0003800000 */
.L_x_1477:
        /* <DEDUP_REMOVED lines=10> */
[CC--:B--2---:R-:W-:Y:S02]  /*ce00*/  @!P1 LEA R6, P4, R212.reuse, R0.reuse, 0x1 ;  /* 0x00000000d4069211 */ /* 0x0c4fe400078808ff */
[----:B------:R-:W-:Y:S02]  /*ce10*/  @!P0 LEA R4, P3, R213, R0, 0x1 ;  /* 0x00000000d5048211 */ /* 0x000fe400078608ff */
[-C--:B---3--:R-:W-:Y:S02]  /*ce20*/  @!P2 LEA.HI.X R9, R195, R2.reuse, R15, 0x1, P5 ;  /* 0x00000002c309a211 */ /* 0x088fe400028f0c0f */
[-C--:B------:R-:W-:Y:S02]  /*ce30*/  @!P1 LEA.HI.X R7, R212, R2.reuse, R14, 0x1, P4 ;  /* 0x00000002d4079211 */ /* 0x080fe400020f0c0e */
[----:B------:R-:W-:Y:S01]  /*ce40*/  @!P0 LEA.HI.X R5, R213, R2, R13, 0x1, P3 ;  /* 0x00000002d5058211 */ /* 0x000fe200018f0c0d */
[----:B------:R2:W-:Y:S04]  /*ce50*/  @!P2 ST.E.128 [R8.64], R36 ;  /* 0x000000240800a985 */ /* 0x0005e8000c101d06 */
[----:B------:R2:W-:Y:S04]  /*ce60*/  @!P1 ST.E.128 [R6.64], R32 ;  /* 0x0000002006009985 */ /* 0x0005e8000c101d06 */
[----:B------:R2:W-:Y:S02]  /*ce70*/  @!P0 ST.E.128 [R4.64], R28 ;  /* 0x0000001c04008985 */ /* 0x0005e4000c101d06 */
.L_x_1480:
[----:B------:R-:W-:Y:S05]  /*ce80*/  BSYNC B0 ;  /* 0x0000000000007941 */ /* 0x000fea0003800000 */
.L_x_1479:
[----:B------:R-:W-:Y:S01]  /*ce90*/  IADD3 R3, R11, 0x40, RZ ;  /* 0x000000400b037810 */ /* 0x000fe20007ffe0ff */
[----:B---3--:R3:W1:Y:S01]  /*cea0*/  SHFL.IDX PT, R2, R10, 0x2, 0x181f ;  /* 0x00581f000a027f89 */ /* 0x00866200000e0000 */
[----:B------:R-:W-:Y:S02]  /*ceb0*/  BSSY B0, `(.L_x_1481) ;  /* 0x0000010000007945 */ /* 0x000fe40003800000 */
[----:B------:R-:W-:Y:S01]  /*cec0*/  ISETP.GE.AND P0, PT, R3, UR4, PT ;  /* 0x0000000403007c0c */ /* 0x000fe2000bf06270 */
[----:B----4-:R3:W4:-:S12]  /*ced0*/  SHFL.IDX PT, R0, R12, 0x2, 0x181f ;  /* 0x00581f000c007f89 */ /* 0x01071800000e0000 */
[----:B------:R-:W-:Y:S05]  /*cee0*/  @P0 BRA `(.L_x_1482) ;  /* 0x000000c000000947 */ /* 0x000fea0003800000 */
[----:B------:R-:W-:Y:S02]  /*cef0*/  ISETP.GE.AND P2, PT, R195, c[0x0][0x3c8], PT ;  /* 0x0000f200c3007a0c */ /* 0x000fe40003f46270 */
[----:B------:R-:W-:Y:S02]  /*cf00*/  ISETP.GE.AND P1, PT, R212, c[0x0][0x3c8], PT ;  /* 0x0000f200d4007a0c */ /* 0x000fe40003f26270 */
[----:B------:R-:W-:-:S09]  /*cf10*/  ISETP.GE.AND P0, PT, R213, c[0x0][0x3c8], PT ;  /* 0x0000f200d5007a0c */ /* 0x000fd20003f06270 */
[-C--:B--2-4-:R-:W-:Y:S02]  /*cf20*/  @!P2 LEA R8, P5, R195, R0.reuse, 0x1 ;  /* 0x00000000c308a211 */ /* 0x094fe400078a08ff */
        /* <DEDUP_REMOVED lines=8> */
.L_x_1482:
[----:B------:R-:W-:Y:S05]  /*cfb0*/  BSYNC B0 ;  /* 0x0000000000007941 */ /* 0x000fea0003800000 */
.L_x_1481:
[----:B------:R-:W-:Y:S01]  /*cfc0*/  IADD3 R3, R11, 0x60, RZ ;  /* 0x000000600b037810 */ /* 0x000fe20007ffe0ff */
[----:B-1----:R1:W2:Y:S03]  /*cfd0*/  SHFL.IDX PT, R2, R10, 0x3, 0x181f ;  /* 0x00781f000a027f89 */ /* 0x0022a600000e0000 */
[----:B------:R-:W-:Y:S01]  /*cfe0*/  ISETP.GE.AND P0, PT, R3, UR4, PT ;  /* 0x0000000403007c0c */ /* 0x000fe2000bf06270 */
[----:B----4-:R1:W4:-:S12]  /*cff0*/  SHFL.IDX PT, R0, R12, 0x3, 0x181f ;  /* 0x00781f000c007f89 */ /* 0x01031800000e0000 */
[----:B------:R-:W-:Y:S05]  /*d000*/  @P0 BRA `(.L_x_1483) ;  /* 0x00000ad000000947 */ /* 0x000fea0003800000 */
[----:B------:R-:W-:Y:S02]  /*d010*/  ISETP.GE.AND P1, PT, R195, c[0x0][0x3c8], PT ;  /* 0x0000f200c3007a0c */ /* 0x000fe40003f26270 */
[----:B------:R-:W-:-:S11]  /*d020*/  ISETP.GE.AND P0, PT, R212, c[0x0][0x3c8], PT ;  /* 0x0000f200d4007a0c */ /* 0x000fd60003f06270 */
[CC--:B--2-4-:R-:W-:Y:S02]  /*d030*/  @!P1 LEA R6, P3, R195.reuse, R0.reuse, 0x1 ;  /* 0x00000000c3069211 */ /* 0x0d4fe400078608ff */
[C---:B------:R-:W-:Y:S02]  /*d040*/  @!P0 LEA R4, P2, R212.reuse, R0, 0x1 ;  /* 0x00000000d4048211 */ /* 0x040fe400078408ff */
[-C--:B------:R-:W-:Y:S02]  /*d050*/  @!P1 LEA.HI.X R7, R195, R2.reuse, R15, 0x1, P3 ;  /* 0x00000002c3079211 */ /* 0x080fe400018f0c0f */
[----:B------:R-:W-:-:S03]  /*d060*/  @!P0 LEA.HI.X R5, R212, R2, R14, 0x1, P2 ;  /* 0x00000002d4058211 */ /* 0x000fc600010f0c0e */
[----:B------:R2:W-:Y:S04]  /*d070*/  @!P1 ST.E.128 [R6.64], R56 ;  /* 0x0000003806009985 */ /* 0x0005e8000c101d06 */
[----:B------:R2:W-:Y:S01]  /*d080*/  @!P0 ST.E.128 [R4.64], R52 ;  /* 0x0000003404008985 */ /* 0x0005e2000c101d06 */
[----:B------:R-:W-:-:S13]  /*d090*/  ISETP.GE.AND P0, PT, R213, c[0x0][0x3c8], PT ;  /* 0x0000f200d5007a0c */ /* 0x000fda0003f06270 */
[----:B------:R-:W-:Y:S05]  /*d0a0*/  @P0 BRA `(.L_x_1483) ;  /* 0x00000a3000000947 */ /* 0x000fea0003800000 */
[----:B--2---:R-:W-:-:S04]  /*d0b0*/  LEA R4, P0, R213, R0, 0x1 ;  /* 0x00000000d5047211 */ /* 0x004fc800078008ff */
[----:B------:R-:W-:-:S05]  /*d0c0*/  LEA.HI.X R5, R213, R2, R13, 0x1, P0 ;  /* 0x00000002d5057211 */ /* 0x000fca00000f0c0d */
[----:B------:R2:W-:Y:S01]  /*d0d0*/  ST.E.128 [R4.64], R60 ;  /* 0x0000003c04007985 */ /* 0x0005e2000c101d06 */
[----:B------:R-:W-:Y:S05]  /*d0e0*/  BRA `(.L_x_1483) ;  /* 0x000009f000007947 */ /* 0x000fea0003800000 */
.L_x_1475:
[----:B------:R-:W2:Y:S01]  /*d0f0*/  S2R R3, SR_TID.X ;  /* 0x0000000000037919 */ /* 0x000ea20000002100 */
[----:B------:R-:W-:Y:S01]  /*d100*/  BSSY B0, `(.L_x_1484) ;  /* 0x0000023000007945 */ /* 0x000fe20003800000 */
[----:B------:R-:W-:Y:S02]  /*d110*/  SHF.R.S32.HI R9, RZ, 0x1f, R250 ;  /* 0x0000001fff097819 */ /* 0x000fe400000114fa */
[----:B------:R-:W-:Y:S02]  /*d120*/  SHF.R.S32.HI R10, RZ, 0x1f, R249 ;  /* 0x0000001fff0a7819 */ /* 0x000fe400000114f9 */
[----:B--2---:R-:W-:-:S13]  /*d130*/  ISETP.GE.AND P0, PT, R3, 0x80, PT ;  /* 0x000000800300780c */ /* 0x004fda0003f06270 */
        /* <DEDUP_REMOVED lines=10> */
[----:B------:R-:W-:Y:S02]  /*d1e0*/  IMAD R4, R250, c[0x0][0x494], R4 ;  /* 0x00012500fa047a24 */ /* 0x000fe400078e0204 */
[----:B------:R-:W-:-:S03]  /*d1f0*/  IMAD R8, R10, c[0x0][0x498], RZ ;  /* 0x000126000a087a24 */ /* 0x000fc600078e02ff */
[----:B------:R-:W-:Y:S01]  /*d200*/  IADD3 R3, R3, R4, RZ ;  /* 0x0000000403037210 */ /* 0x000fe20007ffe0ff */
[----:B------:R-:W-:-:S05]  /*d210*/  @P0 IMAD.HI.U32 R5, R6, c[0x0][0x4ec], RZ ;  /* 0x00013b0006050a27 */ /* 0x000fca00078e00ff */
[----:B------:R-:W-:Y:S01]  /*d220*/  @P0 SHF.R.U32.HI R0, RZ, c[0x0][0x4f0], R5 ;  /* 0x00013c00ff000a19 */ /* 0x000fe20000011605 */
[----:B------:R-:W-:-:S03]  /*d230*/  IMAD.WIDE.U32 R4, R249, c[0x0][0x498], R2 ;  /* 0x00012600f9047a25 */ /* 0x000fc600078e0002 */
[C---:B------:R-:W-:Y:S01]  /*d240*/  IADD3 R7, -R0.reuse, RZ, RZ ;  /* 0x000000ff00077210 */ /* 0x040fe20007ffe1ff */
[----:B------:R-:W-:Y:S01]  /*d250*/  IMAD R3, R249, c[0x0][0x49c], R8 ;  /* 0x00012700f9037a24 */ /* 0x000fe200078e0208 */
[----:B------:R-:W-:-:S03]  /*d260*/  IADD3 R4, P0, R0, R4, RZ ;  /* 0x0000000400047210 */ /* 0x000fc60007f1e0ff */
[----:B------:R-:W-:Y:S01]  /*d270*/  IMAD R2, R7, c[0x0][0x4e8], R6 ;  /* 0x00013a0007027a24 */ /* 0x000fe200078e0206 */
[----:B------:R-:W-:-:S04]  /*d280*/  SHF.R.S32.HI R6, RZ, 0x1f, R0 ;  /* 0x0000001fff067819 */ /* 0x000fc80000011400 */
[----:B------:R-:W-:Y:S02]  /*d290*/  SHF.R.S32.HI R0, RZ, 0x1f, R2 ;  /* 0x0000001fff007819 */ /* 0x000fe40000011402 */
[----:B------:R-:W-:-:S03]  /*d2a0*/  IADD3.X R5, R6, R5, R3, P0, !PT ;  /* 0x0000000506057210 */ /* 0x000fc600007fe403 */
[----:B------:R-:W-:-:S04]  /*d2b0*/  IMAD R0, R0, c[0x0][0x488], RZ ;  /* 0x0001220000007a24 */ /* 0x000fc800078e02ff */
[C---:B------:R-:W-:Y:S02]  /*d2c0*/  IMAD R0, R2.reuse, c[0x0][0x48c], R0 ;  /* 0x0001230002007a24 */ /* 0x040fe400078e0200 */
[----:B------:R-:W-:-:S05]  /*d2d0*/  IMAD.WIDE.U32 R2, R2, c[0x0][0x488], R4 ;  /* 0x0001220002027a25 */ /* 0x000fca00078e0004 */
[----:B------:R-:W-:Y:S02]  /*d2e0*/  IADD3 R0, R3, R0, RZ ;  /* 0x0000000003007210 */ /* 0x000fe40007ffe0ff */
[----:B------:R-:W-:-:S04]  /*d2f0*/  LEA R4, P0, R2, c[0x0][0x450], 0x2 ;  /* 0x0001140002047a11 */ /* 0x000fc800078010ff */
[----:B------:R-:W-:Y:S02]  /*d300*/  LEA.HI.X R5, R2, c[0x0][0x454], R0, 0x2, P0 ;  /* 0x0001150002057a11 */ /* 0x000fe400000f1400 */
[----:B------:R-:W-:-:S05]  /*d310*/  MOV R0, 0xff800000 ;  /* 0xff80000000007802 */ /* 0x000fca0000000f00 */
[----:B------:R2:W-:Y:S02]  /*d320*/  STG.E [R4.64], R0 ;  /* 0x0000000004007986 */ /* 0x0005e4000c101906 */
.L_x_1485:
[----:B------:R-:W-:Y:S05]  /*d330*/  BSYNC B0 ;  /* 0x0000000000007941 */ /* 0x000fea0003800000 */
.L_x_1484:
[----:B--2---:R-:W-:Y:S01]  /*d340*/  MOV R0, c[0x0][0x4e8] ;  /* 0x00013a0000007a02 */ /* 0x004fe20000000f00 */
[----:B------:R-:W-:Y:S01]  /*d350*/  IMAD.WIDE.U32 R2, R250, c[0x0][0x3e8], RZ ;  /* 0x0000fa00fa027a25 */ /* 0x000fe200078e00ff */
[----:B------:R-:W-:Y:S02]  /*d360*/  IADD3 R4, R218, R252, RZ ;  /* 0x000000fcda047210 */ /* 0x000fe40007ffe0ff */
[----:B------:R-:W-:Y:S01]  /*d370*/  ISETP.NE.AND P0, PT, R0, 0x1, PT ;  /* 0x000000010000780c */ /* 0x000fe20003f05270 */
[----:B------:R-:W-:Y:S02]  /*d380*/  IMAD R0, R9, c[0x0][0x3e8], RZ ;  /* 0x0000fa0009007a24 */ /* 0x000fe400078e02ff */
        /* <DEDUP_REMOVED lines=24> */
[----:B------:R2:W3:Y:S02]  /*d510*/  SHFL.IDX PT, R8, R9, RZ, 0x181f ;  /* 0x00181fff09087589 */ /* 0x0004e400000e0000 */
.L_x_1525:
[----:B------:R-:W-:Y:S05]  /*d520*/  BRA.DIV ~URZ, `(.L_x_1487) ;  /* 0x00001fa27f007947 */ /* 0x000fea000b800000 */
[----:B------:R4:W1:Y:S02]  /*d530*/  SHFL.IDX PT, R0, R11, RZ, 0x181f ;  /* 0x00181fff0b007589 */ /* 0x00086400000e0000 */
.L_x_1526:
        /* <DEDUP_REMOVED lines=8> */
[----:B------:R-:W-:Y:S02]  /*d5c0*/  ISETP.GE.AND P0, PT, R213, c[0x0][0x3c8], PT ;  /* 0x0000f200d5007a0c */ /* 0x000fe40003f06270 */
[----:B------:R-:W-:Y:S02]  /*d5d0*/  SHF.R.S32.HI R15, RZ, 0x1f, R195 ;  /* 0x0000001fff0f7819 */ /* 0x000fe400000114c3 */
[----:B------:R-:W-:Y:S02]  /*d5e0*/  SHF.R.S32.HI R14, RZ, 0x1f, R212 ;  /* 0x0000001fff0e7819 */ /* 0x000fe400000114d4 */
[----:B------:R-:W-:-:S03]  /*d5f0*/  SHF.R.S32.HI R13, RZ, 0x1f, R213 ;  /* 0x0000001fff0d7819 */ /* 0x000fc600000114d5 */
[-C--:B-1----:R-:W-:Y:S02]  /*d600*/  @!P2 LEA R6, P5, R195, R0.reuse, 0x1 ;  /* 0x00000000c306a211 */ /* 0x082fe400078a08ff */
[CC--:B------:R-:W-:Y:S02]  /*d610*/  @!P1 LEA R4, P4, R212.reuse, R0.reuse, 0x1 ;  /* 0x00000000d4049211 */ /* 0x0c0fe400078808ff */
[----:B------:R-:W-:Y:S02]  /*d620*/  @!P0 LEA R2, P3, R213, R0, 0x1 ;  /* 0x00000000d5028211 */ /* 0x000fe400078608ff */
[-C--:B---3--:R-:W-:Y:S02]  /*d630*/  @!P2 LEA.HI.X R7, R195, R8.reuse, R15, 0x1, P5 ;  /* 0x00000008c307a211 */ /* 0x088fe400028f0c0f */
[-C--:B------:R-:W-:Y:S02]  /*d640*/  @!P1 LEA.HI.X R5, R212, R8.reuse, R14, 0x1, P4 ;  /* 0x00000008d4059211 */ /* 0x080fe400020f0c0e */
[----:B------:R-:W-:Y:S01]  /*d650*/  @!P0 LEA.HI.X R3, R213, R8, R13, 0x1, P3 ;  /* 0x00000008d5038211 */ /* 0x000fe200018f0c0d */
[----:B------:R1:W-:Y:S04]  /*d660*/  @!P2 ST.E.128 [R6.64], RZ ;  /* 0x000000ff0600a985 */ /* 0x0003e8000c101d06 */
[----:B------:R1:W-:Y:S04]  /*d670*/  @!P1 ST.E.128 [R4.64], RZ ;  /* 0x000000ff04009985 */ /* 0x0003e8000c101d06 */
[----:B------:R1:W-:Y:S02]  /*d680*/  @!P0 ST.E.128 [R2.64], RZ ;  /* 0x000000ff02008985 */ /* 0x0003e4000c101d06 */
.L_x_1489:
[----:B------:R-:W-:Y:S05]  /*d690*/  BSYNC B0 ;  /* 0x0000000000007941 */ /* 0x000fea0003800000 */
.L_x_1488:
[----:B------:R-:W-:Y:S05]  /*d6a0*/  BRA.DIV ~URZ, `(.L_x_1490) ;  /* 0x00001e927f007947 */ /* 0x000fea000b800000 */
[----:B---3--:R3:W2:Y:S04]  /*d6b0*/  SHFL.IDX PT, R8, R9, 0x1, 0x181f ;  /* 0x00381f0009087f89 */ /* 0x0086a800000e0000 */
[----:B-1----:R3:W1:Y:S02]  /*d6c0*/  SHFL.IDX PT, R0, R11, 0x1, 0x181f ;  /* 0x00381f000b007f89 */ /* 0x00266400000e0000 */
.L_x_1527:
[----:B------:R-:W-:Y:S01]  /*d6d0*/  IADD3 R2, R10, 0x20, RZ ;  /* 0x000000200a027810 */ /* 0x000fe20007ffe0ff */
[----:B------:R-:W-:Y:S03]  /*d6e0*/  BSSY B0, `(.L_x_1491) ;  /* 0x0000012000007945 */ /* 0x000fe60003800000 */
        /* <DEDUP_REMOVED lines=17> */
.L_x_1492:
[----:B------:R-:W-:Y:S05]  /*d800*/  BSYNC B0 ;  /* 0x0000000000007941 */ /* 0x000fea0003800000 */
.L_x_1491:
[----:B------:R-:W-:Y:S05]  /*d810*/  BRA.DIV ~URZ, `(.L_x_1493) ;  /* 0x00001df27f007947 */ /* 0x000fea000b800000 */
[----:B--2---:R2:W3:Y:S02]  /*d820*/  SHFL.IDX PT, R8, R9, 0x2, 0x181f ;  /* 0x00581f0009087f89 */ /* 0x0044e400000e0000 */
.L_x_1528:
[----:B------:R-:W-:Y:S05]  /*d830*/  BRA.DIV ~URZ, `(.L_x_1494) ;  /* 0x00001e427f007947 */ /* 0x000fea000b800000 */
[----:B-1----:R1:W2:Y:S02]  /*d840*/  SHFL.IDX PT, R0, R11, 0x2, 0x181f ;  /* 0x00581f000b007f89 */ /* 0x0022a400000e0000 */
.L_x_1529:
        /* <DEDUP_REMOVED lines=10> */
[-C--:B--2---:R-:W-:Y:S02]  /*d8f0*/  @!P2 LEA R6, P5, R195, R0.reuse, 0x1 ;  /* 0x00000000c306a211 */ /* 0x084fe400078a08ff */
        /* <DEDUP_REMOVED lines=8> */
.L_x_1496:
[----:B------:R-:W-:Y:S05]  /*d980*/  BSYNC B0 ;  /* 0x0000000000007941 */ /* 0x000fea0003800000 */
.L_x_1495:
[----:B------:R-:W-:Y:S05]  /*d990*/  BRA.DIV ~URZ, `(.L_x_1497) ;  /* 0x00001d527f007947 */ /* 0x000fea000b800000 */
[----:B---3--:R3:W1:Y:S04]  /*d9a0*/  SHFL.IDX PT, R8, R9, 0x3, 0x181f ;  /* 0x00781f0009087f89 */ /* 0x00866800000e0000 */
[----:B--2---:R3:W2:Y:S02]  /*d9b0*/  SHFL.IDX PT, R0, R11, 0x3, 0x181f ;  /* 0x00781f000b007f89 */ /* 0x0046a400000e0000 */
.L_x_1530:
[----:B------:R-:W-:-:S04]  /*d9c0*/  IADD3 R2, R10, 0x60, RZ ;  /* 0x000000600a027810 */ /* 0x000fc80007ffe0ff */
[----:B------:R-:W-:-:S13]  /*d9d0*/  ISETP.GE.AND P0, PT, R2, R12, PT ;  /* 0x0000000c0200720c */ /* 0x000fda0003f06270 */
[----:B------:R-:W-:Y:S05]  /*d9e0*/  @P0 BRA `(.L_x_1483) ;  /* 0x000000f000000947 */ /* 0x000fea0003800000 */
[----:B------:R-:W-:Y:S02]  /*d9f0*/  ISETP.GE.AND P2, PT, R195, c[0x0][0x3c8], PT ;  /* 0x0000f200c3007a0c */ /* 0x000fe40003f46270 */
[----:B------:R-:W-:Y:S02]  /*da00*/  ISETP.GE.AND P1, PT, R212, c[0x0][0x3c8], PT ;  /* 0x0000f200d4007a0c */ /* 0x000fe40003f26270 */
[----:B------:R-:W-:Y:S02]  /*da10*/  ISETP.GE.AND P0, PT, R213, c[0x0][0x3c8], PT ;  /* 0x0000f200d5007a0c */ /* 0x000fe40003f06270 */
[----:B------:R-:W-:Y:S02]  /*da20*/  SHF.R.S32.HI R13, RZ, 0x1f, R195 ;  /* 0x0000001fff0d7819 */ /* 0x000fe400000114c3 */
[----:B-1-34-:R-:W-:Y:S02]  /*da30*/  SHF.R.S32.HI R11, RZ, 0x1f, R212 ;  /* 0x0000001fff0b7819 */ /* 0x01afe400000114d4 */
[----:B------:R-:W-:-:S03]  /*da40*/  SHF.R.S32.HI R9, RZ, 0x1f, R213 ;  /* 0x0000001fff097819 */ /* 0x000fc600000114d5 */
[-C--:B--2---:R-:W-:Y:S02]  /*da50*/  @!P2 LEA R6, P5, R195, R0.reuse, 0x1 ;  /* 0x00000000c306a211 */ /* 0x084fe400078a08ff */
[CC--:B------:R-:W-:Y:S02]  /*da60*/  @!P1 LEA R4, P4, R212.reuse, R0.reuse, 0x1 ;  /* 0x00000000d4049211 */ /* 0x0c0fe400078808ff */
[----:B------:R-:W-:Y:S02]  /*da70*/  @!P0 LEA R2, P3, R213, R0, 0x1 ;  /* 0x00000000d5028211 */ /* 0x000fe400078608ff */
[-C--:B------:R-:W-:Y:S02]  /*da80*/  @!P2 LEA.HI.X R7, R195, R8.reuse, R13, 0x1, P5 ;  /* 0x00000008c307a211 */ /* 0x080fe400028f0c0d */
[-C--:B------:R-:W-:Y:S02]  /*da90*/  @!P1 LEA.HI.X R5, R212, R8.reuse, R11, 0x1, P4 ;  /* 0x00000008d4059211 */ /* 0x080fe400020f0c0b */
[----:B------:R-:W-:Y:S01]  /*daa0*/  @!P0 LEA.HI.X R3, R213, R8, R9, 0x1, P3 ;  /* 0x00000008d5038211 */ /* 0x000fe200018f0c09 */
[----:B------:R1:W-:Y:S04]  /*dab0*/  @!P2 ST.E.128 [R6.64], RZ ;  /* 0x000000ff0600a985 */ /* 0x0003e8000c101d06 */
[----:B------:R1:W-:Y:S04]  /*dac0*/  @!P1 ST.E.128 [R4.64], RZ ;  /* 0x000000ff04009985 */ /* 0x0003e8000c101d06 */
[----:B------:R1:W-:Y:S02]  /*dad0*/  @!P0 ST.E.128 [R2.64], RZ ;  /* 0x000000ff02008985 */ /* 0x0003e4000c101d06 */
.L_x_1483:
[----:B------:R-:W-:Y:S05]  /*dae0*/  BSYNC B1 ;  /* 0x0000000000017941 */ /* 0x000fea0003800000 */
.L_x_1474:
[----:B--2-4-:R-:W2:Y:S02]  /*daf0*/  LDL R0, [R1+0x2c] ;  /* 0x00002c0001007983 */ /* 0x014ea40000100800 */
[----:B--2---:R-:W-:-:S13]  /*db00*/  ISETP.NE.AND P0, PT, R0, RZ, PT ;  /* 0x000000ff0000720c */ /* 0x004fda0003f05270 */
[----:B------:R-:W-:Y:S01]  /*db10*/  @P0 WARPSYNC 0xffffffff ;  /* 0xffffffff00000948 */ /* 0x000fe20003800000 */
[----:B------:R-:W-:Y:S06]  /*db20*/  @P0 BAR.SYNC.DEFER_BLOCKING 0x5, 0x100 ;  /* 0x0144000000000b1d */ /* 0x000fec0000010000 */
[----:B------:R-:W2:Y:S04]  /*db30*/  @P0 LDS R0, [0x24100] ;  /* 0x02410000ff000984 */ /* 0x000ea80000000800 */
[----:B--2---:R2:W-:Y:S04]  /*db40*/  @P0 STL [R1], R0 ;  /* 0x0000000001000387 */ /* 0x0045e80000100800 */
[----:B------:R-:W-:Y:S06]  /*db50*/  @P0 BAR.ARV 0x4, 0x100 ;  /* 0x0104000000000b1d */ /* 0x000fec0000002000 */
[----:B------:R-:W-:Y:S05]  /*db60*/  @P0 BRA `(.L_x_1498) ;  /* 0x0000007000000947 */ /* 0x000fea0003800000 */
[----:B------:R-:W-:Y:S05]  /*db70*/  BRA.DIV ~URZ, `(.L_x_1499) ;  /* 0x00001c427f007947 */ /* 0x000fea000b800000 */
[----:B--2---:R2:W4:Y:S02]  /*db80*/  SHFL.IDX PT, R0, R65, RZ, 0x1f ;  /* 0x00001fff41007589 */ /* 0x00452400000e0000 */
.L_x_1531:
[----:B------:R-:W-:Y:S01]  /*db90*/  WARPSYNC 0xffffffff ;  /* 0xffffffff00007948 */ /* 0x000fe20003800000 */
[----:B------:R-:W-:Y:S06]  /*dba0*/  BAR.SYNC.DEFER_BLOCKING 0x4, 0x100 ;  /* 0x0104000000007b1d */ /* 0x000fec0000010000 */
[----:B----4-:R4:W-:Y:S04]  /*dbb0*/  STL [R1], R0 ;  /* 0x0000000001007387 */ /* 0x0109e80000100800 */
[----:B------:R4:W-:Y:S04]  /*dbc0*/  @!P6 STS [0x24100], R65 ;  /* 0x02410041ff00e388 */ /* 0x0009e80000000800 */
[----:B------:R-:W-:Y:S06]  /*dbd0*/  BAR.ARV 0x5, 0x100 ;  /* 0x0144000000007b1d */ /* 0x000fec0000002000 */
.L_x_1498:
[----:B--2-4-:R-:W2:Y:S02]  /*dbe0*/  LDL R0, [R1] ;  /* 0x0000000001007983 */ /* 0x014ea40000100800 */
[----:B--2---:R-:W-:-:S13]  /*dbf0*/  ISETP.GE.AND P0, PT, R0, c[0x0][0x538], PT ;  /* 0x00014e0000007a0c */ /* 0x004fda0003f06270 */
[----:B-1-3--:R-:W-:Y:S01]  /*dc00*/  @P0 CALL.REL.NOINC `(.L_x_1500) ;  /* 0x0000001000000944 */ /* 0x00afe20003c00000 */
[----:B------:R-:W-:Y:S05]  /*dc10*/  BRA `(.L_x_1501) ;  /* 0xffff2c9000007947 */ /* 0x000fea000383ffff */
.L_x_1500:
[----:B------:R-:W-:Y:S05]  /*dc20*/  EXIT ;  /* 0x000000000000794d */ /* 0x000fea0003800000 */
.L_x_1425:
[----:B------:R-:W-:Y:S01]  /*dc30*/  IMAD.MOV.U32 R161, RZ, RZ, R9 ;  /* 0x000000ffffa17224 */ /* 0x000fe200078e0009 */
[----:B------:R-:W-:Y:S01]  /*dc40*/  MOV R160, RZ ;  /* 0x000000ff00a07202 */ /* 0x000fe20000000f00 */
[----:B------:R-:W-:Y:S01]  /*dc50*/  IMAD.MOV.U32 R3, RZ, RZ, 0x181f ;  /* 0x0000181fff037424 */ /* 0x000fe200078e00ff */
[----:B------:R-:W-:Y:S02]  /*dc60*/  MOV R2, 0xdc80 ;  /* 0x0000dc8000027802 */ /* 0x000fe40000000f00 */
[----:B-----5:R-:W-:Y:S05]  /*dc70*/  CALL.REL.NOINC `($__internal_7_$__cuda_sm70_shflsync_idx_p) ;  /* 0x00001c0000007944 */ /* 0x020fea0003c00000 */
[----:B------:R-:W-:Y:S01]  /*dc80*/  MOV R8, R160 ;  /* 0x000000a000087202 */ /* 0x000fe20000000f00 */
[----:B------:R-:W-:Y:S05]  /*dc90*/  BRA `(.L_x_1502) ;  /* 0xffff369000007947 */ /* 0x000fea000383ffff */
.L_x_1426:
[----:B------:R-:W-:Y:S01]  /*dca0*/  IMAD.MOV.U32 R161, RZ, RZ, R11 ;  /* 0x000000ffffa17224 */ /* 0x000fe200078e000b */
[----:B------:R-:W-:Y:S01]  /*dcb0*/  MOV R160, RZ ;  /* 0x000000ff00a07202 */ /* 0x000fe20000000f00 */
[----:B------:R-:W-:Y:S01]  /*dcc0*/  IMAD.MOV.U32 R3, RZ, RZ, 0x181f ;  /* 0x0000181fff037424 */ /* 0x000fe200078e00ff */
[----:B------:R-:W-:Y:S02]  /*dcd0*/  MOV R2, 0xdcf0 ;  /* 0x0000dcf000027802 */ /* 0x000fe40000000f00 */
[----:B-12--5:R-:W-:Y:S05]  /*dce0*/  CALL.REL.NOINC `($__internal_7_$__cuda_sm70_shflsync_idx_p) ;  /* 0x00001b9000007944 */ /* 0x026fea0003c00000 */
[----:B------:R-:W-:Y:S01]  /*dcf0*/  MOV R0, R160 ;  /* 0x000000a000007202 */ /* 0x000fe20000000f00 */
[----:B------:R-:W-:Y:S05]  /*dd00*/  BRA `(.L_x_1503) ;  /* 0xffff364000007947 */ /* 0x000fea000383ffff */
.L_x_1429:
[----:B------:R-:W-:Y:S01]  /*dd10*/  IMAD.MOV.U32 R161, RZ, RZ, R9 ;  /* 0x000000ffffa17224 */ /* 0x000fe200078e0009 */
[----:B------:R-:W-:Y:S01]  /*dd20*/  MOV R160, 0x1 ;  /* 0x0000000100a07802 */ /* 0x000fe20000000f00 */
[----:B--2---:R-:W-:Y:S01]  /*dd30*/  IMAD.MOV.U32 R3, RZ, RZ, 0x181f ;  /* 0x0000181fff037424 */ /* 0x004fe200078e00ff */
[----:B------:R-:W-:-:S02]  /*dd40*/  MOV R2, 0xdd60 ;  /* 0x0000dd6000027802 */ /* 0x000fc40000000f00 */
[----:B-1-345:R-:W-:Y:S05]  /*dd50*/  CALL.REL.NOINC `($__internal_7_$__cuda_sm70_shflsync_idx_p) ;  /* 0x00001b2000007944 */ /* 0x03afea0003c00000 */
[----:B------:R-:W-:Y:S01]  /*dd60*/  IMAD.MOV.U32 R8, RZ, RZ, R160 ;  /* 0x000000ffff087224 */ /* 0x000fe200078e00a0 */
[----:B------:R-:W-:Y:S01]  /*dd70*/  MOV R160, 0x1 ;  /* 0x0000000100a07802 */ /* 0x000fe20000000f00 */
[----:B------:R-:W-:Y:S01]  /*dd80*/  IMAD.MOV.U32 R161, RZ, RZ, R11 ;  /* 0x000000ffffa17224 */ /* 0x000fe200078e000b */
[----:B------:R-:W-:-:S02]  /*dd90*/  MOV R3, 0x181f ;  /* 0x0000181f00037802 */ /* 0x000fc40000000f00 */
[----:B------:R-:W-:Y:S02]  /*dda0*/  MOV R2, 0xddc0 ;  /* 0x0000ddc000027802 */ /* 0x000fe40000000f00 */
[----:B------:R-:W-:Y:S05]  /*ddb0*/  CALL.REL.NOINC `($__internal_7_$__cuda_sm70_shflsync_idx_p) ;  /* 0x00001ac000007944 */ /* 0x000fea0003c00000 */
[----:B------:R-:W-:Y:S01]  /*ddc0*/  MOV R0, R160 ;  /* 0x000000a000007202 */ /* 0x000fe20000000f00 */
[----:B------:R-:W-:Y:S05]  /*ddd0*/  BRA `(.L_x_1504) ;  /* 0xffff370000007947 */ /* 0x000fea000383ffff */
.L_x_1432:
[----:B------:R-:W-:Y:S01]  /*dde0*/  IMAD.MOV.U32 R161, RZ, RZ, R9 ;  /* 0x000000ffffa17224 */ /* 0x000fe200078e0009 */
[----:B------:R-:W-:Y:S01]  /*ddf0*/  MOV R160, 0x2 ;  /* 0x0000000200a07802 */ /* 0x000fe20000000f00 */
[----:B-1----:R-:W-:Y:S01]  /*de00*/  IMAD.MOV.U32 R3, RZ, RZ, 0x181f ;  /* 0x0000181fff037424 */ /* 0x002fe200078e00ff */
[----:B------:R-:W-:Y:S02]  /*de10*/  MOV R2, 0xde30 ;  /* 0x0000de3000027802 */ /* 0x000fe40000000f00 */
[----:B--2345:R-:W-:Y:S05]  /*de20*/  CALL.REL.NOINC `($__internal_7_$__cuda_sm70_shflsync_idx_p) ;  /* 0x00001a5000007944 */ /* 0x03cfea0003c00000 */
[----:B------:R-:W-:Y:S01]  /*de30*/  MOV R8, R160 ;  /* 0x000000a000087202 */ /* 0x000fe20000000f00 */
[----:B------:R-:W-:Y:S05]  /*de40*/  BRA `(.L_x_1505) ;  /* 0xffff37f000007947 */ /* 0x000fea000383ffff */
.L_x_1433:
[----:B------:R-:W-:Y:S01]  /*de50*/  IMAD.MOV.U32 R161, RZ, RZ, R11 ;  /* 0x000000ffffa17224 */ /* 0x000fe200078e000b */
[----:B------:R-:W-:Y:S01]  /*de60*/  MOV R160, 0x2 ;  /* 0x0000000200a07802 */ /* 0x000fe20000000f00 */
[----:B------:R-:W-:Y:S01]  /*de70*/  IMAD.MOV.U32 R3, RZ, RZ, 0x181f ;  /* 0x0000181fff037424 */ /* 0x000fe200078e00ff */
[----:B------:R-:W-:Y:S02]  /*de80*/  MOV R2, 0xdea0 ;  /* 0x0000dea000027802 */ /* 0x000fe40000000f00 */
[----:B-12345:R-:W-:Y:S05]  /*de90*/  CALL.REL.NOINC `($__internal_7_$__cuda_sm70_shflsync_idx_p) ;  /* 0x000019e000007944 */ /* 0x03efea0003c00000 */
[----:B------:R-:W-:Y:S01]  /*dea0*/  MOV R0, R160 ;  /* 0x000000a000007202 */ /* 0x000fe20000000f00 */
[----:B------:R-:W-:Y:S05]  /*deb0*/  BRA `(.L_x_1506) ;  /* 0xffff37a000007947 */ /* 0x000fea000383ffff */
.L_x_1436:
[----:B------:R-:W-:Y:S01]  /*dec0*/  IMAD.MOV.U32 R161, RZ, RZ, R9 ;  /* 0x000000ffffa17224 */ /* 0x000fe200078e0009 */
[----:B------:R-:W-:Y:S01]  /*ded0*/  MOV R160, 0x3 ;  /* 0x0000000300a07802 */ /* 0x000fe20000000f00 */
[----:B-1----:R-:W-:Y:S01]  /*dee0*/  IMAD.MOV.U32 R3, RZ, RZ, 0x181f ;  /* 0x0000181fff037424 */ /* 0x002fe200078e00ff */
[----:B------:R-:W-:-:S02]  /*def0*/  MOV R2, 0xdf10 ;  /* 0x0000df1000027802 */ /* 0x000fc40000000f00 */
[----:B--2345:R-:W-:Y:S05]  /*df00*/  CALL.REL.NOINC `($__internal_7_$__cuda_sm70_shflsync_idx_p) ;  /* 0x0000197000007944 */ /* 0x03cfea0003c00000 */
        /* <DEDUP_REMOVED lines=8> */
.L_x_1439:
[----:B------:R-:W-:Y:S01]  /*df90*/  IMAD.MOV.U32 R161, RZ, RZ, R9 ;  /* 0x000000ffffa17224 */ /* 0x000fe200078e0009 */
[----:B------:R-:W-:Y:S01]  /*dfa0*/  MOV R160, RZ ;  /* 0x000000ff00a07202 */ /* 0x000fe20000000f00 */
[----:B------:R-:W-:Y:S01]  /*dfb0*/  IMAD.MOV.U32 R3, RZ, RZ, 0x181f ;  /* 0x0000181fff037424 */ /* 0x000fe200078e00ff */
[----:B------:R-:W-:Y:S02]  /*dfc0*/  MOV R2, 0xdfe0 ;  /* 0x0000dfe000027802 */ /* 0x000fe40000000f00 */
[----:B------:R-:W-:Y:S05]  /*dfd0*/  CALL.REL.NOINC `($__internal_7_$__cuda_sm70_shflsync_idx_p) ;  /* 0x000018a000007944 */ /* 0x000fea0003c00000 */
[----:B------:R-:W-:Y:S01]  /*dfe0*/  MOV R8, R160 ;  /* 0x000000a000087202 */ /* 0x000fe20000000f00 */
[----:B------:R-:W-:Y:S05]  /*dff0*/  BRA `(.L_x_1508) ;  /* 0xffff432000007947 */ /* 0x000fea000383ffff */
.L_x_1440:
[----:B------:R-:W-:Y:S01]  /*e000*/  IMAD.MOV.U32 R161, RZ, RZ, R12 ;  /* 0x000000ffffa17224 */ /* 0x000fe200078e000c */
[----:B------:R-:W-:Y:S01]  /*e010*/  MOV R160, RZ ;  /* 0x000000ff00a07202 */ /* 0x000fe20000000f00 */
[----:B------:R-:W-:Y:S01]  /*e020*/  IMAD.MOV.U32 R3, RZ, RZ, 0x181f ;  /* 0x0000181fff037424 */ /* 0x000fe200078e00ff */
[----:B------:R-:W-:Y:S02]  /*e030*/  MOV R2, 0xe050 ;  /* 0x0000e05000027802 */ /* 0x000fe40000000f00 */
[----:B-12---:R-:W-:Y:S05]  /*e040*/  CALL.REL.NOINC `($__internal_7_$__cuda_sm70_shflsync_idx_p) ;  /* 0x0000183000007944 */ /* 0x006fea0003c00000 */
[C---:B------:R-:W-:Y:S01]  /*e050*/  IADD3 R6, P6, R160.reuse, R17, RZ ;  /* 0x00000011a0067210 */ /* 0x040fe20007fde0ff */
[----:B------:R-:W-:Y:S01]  /*e060*/  IMAD.MOV.U32 R161, RZ, RZ, R9 ;  /* 0x000000ffffa17224 */ /* 0x000fe200078e0009 */
[----:B------:R-:W-:-:S02]  /*e070*/  IADD3 R4, P5, R160, R18, RZ ;  /* 0x00000012a0047210 */ /* 0x000fc40007fbe0ff */
[----:B------:R-:W-:Y:S01]  /*e080*/  IADD3 R2, P0, R160, R19, RZ ;  /* 0x00000013a0027210 */ /* 0x000fe20007f1e0ff */
[C---:B------:R-:W-:Y:S01]  /*e090*/  IMAD.X R7, R8.reuse, 0x1, R14, P6 ;  /* 0x0000000108077824 */ /* 0x040fe200030e060e */
[----:B------:R-:W-:Y:S01]  /*e0a0*/  ISETP.GE.AND P6, PT, R195, c[0x0][0x1d4], PT ;  /* 0x00007500c3007a0c */ /* 0x000fe20003fc6270 */
[----:B------:R-:W-:Y:S01]  /*e0b0*/  IMAD.X R5, R8, 0x1, R16, P5 ;  /* 0x0000000108057824 */ /* 0x000fe200028e0610 */
[----:B------:R-:W-:Y:S01]  /*e0c0*/  ISETP.GE.AND P5, PT, R212, c[0x0][0x1d4], PT ;  /* 0x00007500d4007a0c */ /* 0x000fe20003fa6270 */
[----:B------:R-:W-:Y:S01]  /*e0d0*/  IMAD.X R3, R8, 0x1, R15, P0 ;  /* 0x0000000108037824 */ /* 0x000fe200000e060f */
[----:B------:R-:W-:Y:S01]  /*e0e0*/  ISETP.GE.AND P0, PT, R213, c[0x0][0x1d4], PT ;  /* 0x00007500d5007a0c */ /* 0x000fe20003f06270 */
[----:B------:R-:W-:Y:S01]  /*e0f0*/  IMAD.MOV.U32 R160, RZ, RZ, 0x1 ;  /* 0x00000001ffa07424 */ /* 0x000fe200078e00ff */
[----:B------:R-:W-:Y:S02]  /*e100*/  SEL R11, RZ, 0x10, P6 ;  /* 0x00000010ff0b7807 */ /* 0x000fe40003000000 */
[----:B------:R-:W-:-:S02]  /*e110*/  SEL R10, RZ, 0x10, P5 ;  /* 0x00000010ff0a7807 */ /* 0x000fc40002800000 */
[----:B------:R-:W-:-:S03]  /*e120*/  SEL R9, RZ, 0x10, P0 ;  /* 0x00000010ff097807 */ /* 0x000fc60000000000 */
[----:B------:R-:W-:Y:S01]  /*e130*/  @!PT LDS RZ, [RZ] ;  /* 0x00000000fffff984 */ /* 0x000fe20000000800 */
[----:B------:R-:W-:Y:S01]  /*e140*/  @!PT LDS RZ, [RZ] ;  /* 0x00000000fffff984 */ /* 0x000fe20000000800 */
[----:B------:R-:W-:Y:S01]  /*e150*/  @!PT LDS RZ, [RZ] ;  /* 0x00000000fffff984 */ /* 0x000fe20000000800 */
[----:B------:R1:W-:Y:S04]  /*e160*/  LDGSTS.E.BYPASS.LTC128B.128 [R220+0x12100], [R6.64], !P6 ;  /* 0x1210000006dc7fae */ /* 0x0003e8000f101d46 */
[----:B------:R1:W-:Y:S04]  /*e170*/  LDGSTS.E.BYPASS.LTC128B.128 [R220+0x14100], [R4.64], !P5 ;  /* 0x1410000004dc7fae */ /* 0x0003e8000e901d46 */
[----:B------:R2:W-:Y:S02]  /*e180*/  LDGSTS.E.BYPASS.LTC128B.128 [R220+0x16100], [R2.64], !P0 ;  /* 0x1610000002dc7fae */ /* 0x0005e4000c101d46 */
[----:B--2---:R-:W-:Y:S01]  /*e190*/  IMAD.MOV.U32 R3, RZ, RZ, 0x181f ;  /* 0x0000181fff037424 */ /* 0x004fe200078e00ff */
[----:B------:R-:W-:-:S02]  /*e1a0*/  MOV R2, 0xe1c0 ;  /* 0x0000e1c000027802 */ /* 0x000fc40000000f00 */
[----:B-1----:R-:W-:Y:S05]  /*e1b0*/  CALL.REL.NOINC `($__internal_7_$__cuda_sm70_shflsync_idx_p) ;  /* 0x000016c000007944 */ /* 0x002fea0003c00000 */
        /* <DEDUP_REMOVED lines=8> */
.L_x_1443:
[----:B------:R-:W-:Y:S01]  /*e240*/  IMAD.MOV.U32 R161, RZ, RZ, R13 ;  /* 0x000000ffffa17224 */ /* 0x000fe200078e000d */
[----:B------:R-:W-:Y:S01]  /*e250*/  MOV R160, RZ ;  /* 0x000000ff00a07202 */ /* 0x000fe20000000f00 */
[----:B------:R-:W-:Y:S01]  /*e260*/  IMAD.MOV.U32 R3, RZ, RZ, 0x181f ;  /* 0x0000181fff037424 */ /* 0x000fe200078e00ff */
[----:B------:R-:W-:Y:S02]  /*e270*/  MOV R2, 0xe290 ;  /* 0x0000e29000027802 */ /* 0x000fe40000000f00 */
[----:B-1234-:R-:W-:Y:S05]  /*e280*/  CALL.REL.NOINC `($__internal_7_$__cuda_sm70_shflsync_idx_p) ;  /* 0x000015f000007944 */ /* 0x01efea0003c00000 */
[----:B------:R-:W-:Y:S01]  /*e290*/  MOV R12, R160 ;  /* 0x000000a0000c7202 */ /* 0x000fe20000000f00 */
[----:B------:R-:W-:Y:S05]  /*e2a0*/  BRA `(.L_x_1510) ;  /* 0xffff45e000007947 */ /* 0x000fea000383ffff */
.L_x_1444:
[----:B------:R-:W-:Y:S01]  /*e2b0*/  IMAD.MOV.U32 R161, RZ, RZ, R21 ;  /* 0x000000ffffa17224 */ /* 0x000fe200078e0015 */
[----:B------:R-:W-:Y:S01]  /*e2c0*/  MOV R160, RZ ;  /* 0x000000ff00a07202 */ /* 0x000fe20000000f00 */
[----:B------:R-:W-:Y:S01]  /*e2d0*/  IMAD.MOV.U32 R3, RZ, RZ, 0x181f ;  /* 0x0000181fff037424 */ /* 0x000fe200078e00ff */
[----:B------:R-:W-:Y:S02]  /*e2e0*/  MOV R2, 0xe300 ;  /* 0x0000e30000027802 */ /* 0x000fe40000000f00 */
[----:B-1234-:R-:W-:Y:S05]  /*e2f0*/  CALL.REL.NOINC `($__internal_7_$__cuda_sm70_shflsync_idx_p) ;  /* 0x0000158000007944 */ /* 0x01efea0003c00000 */
[C---:B------:R-:W-:Y:S01]  /*e300*/  IADD3 R16, P0, R160.reuse, R25, RZ ;  /* 0x00000019a0107210 */ /* 0x040fe20007f1e0ff */
[----:B------:R-:W-:Y:S01]  /*e310*/  IMAD.MOV.U32 R161, RZ, RZ, R13 ;  /* 0x000000ffffa17224 */ /* 0x000fe200078e000d */
[----:B------:R-:W-:-:S02]  /*e320*/  IADD3 R14, P1, R160, R26, RZ ;  /* 0x0000001aa00e7210 */ /* 0x000fc40007f3e0ff */
[----:B------:R-:W-:Y:S01]  /*e330*/  ISETP.GE.AND P6, PT, R195, c[0x0][0x1d4], PT ;  /* 0x00007500c3007a0c */ /* 0x000fe20003fc6270 */
[----:B------:R-:W-:Y:S01]  /*e340*/  IMAD.X R17, R12, 0x1, R22, P0 ;  /* 0x000000010c117824 */ /* 0x000fe200000e0616 */
[----:B------:R-:W-:Y:S01]  /*e350*/  ISETP.GE.AND P5, PT, R212, c[0x0][0x1d4], PT ;  /* 0x00007500d4007a0c */ /* 0x000fe20003fa6270 */
[----:B------:R-:W-:Y:S01]  /*e360*/  IMAD.X R15, R12, 0x1, R23, P1 ;  /* 0x000000010c0f7824 */ /* 0x000fe200008e0617 */
[----:B------:R-:W-:Y:S02]  /*e370*/  ISETP.GE.AND P0, PT, R213, c[0x0][0x1d4], PT ;  /* 0x00007500d5007a0c */ /* 0x000fe40003f06270 */
        /* <DEDUP_REMOVED lines=23> */
.L_x_1447:
[----:B------:R-:W-:Y:S01]  /*e4f0*/  IMAD.MOV.U32 R161, RZ, RZ, R5 ;  /* 0x000000ffffa17224 */ /* 0x000fe200078e0005 */
[----:B------:R-:W-:Y:S01]  /*e500*/  MOV R160, RZ ;  /* 0x000000ff00a07202 */ /* 0x000fe20000000f00 */
[----:B------:R-:W-:Y:S01]  /*e510*/  IMAD.MOV.U32 R3, RZ, RZ, 0x181f ;  /* 0x0000181fff037424 */ /* 0x000fe200078e00ff */
[----:B------:R-:W-:Y:S02]  /*e520*/  MOV R2, 0xe540 ;  /* 0x0000e54000027802 */ /* 0x000fe40000000f00 */
[----:B------:R-:W-:Y:S05]  /*e530*/  CALL.REL.NOINC `($__internal_7_$__cuda_sm70_shflsync_idx_p) ;  /* 0x0000134000007944 */ /* 0x000fea0003c00000 */
[----:B------:R-:W-:Y:S01]  /*e540*/  MOV R4, R160 ;  /* 0x000000a000047202 */ /* 0x000fe20000000f00 */
[----:B------:R-:W-:Y:S05]  /*e550*/  BRA `(.L_x_1512) ;  /* 0xffff6a3000007947 */ /* 0x000fea000383ffff */
.L_x_1448:
        /* <DEDUP_REMOVED lines=36> */
.L_x_1452:
[----:B------:R-:W-:Y:S01]  /*e7a0*/  MOV R160, RZ ;  /* 0x000000ff00a07202 */ /* 0x000fe20000000f00 */
[----:B------:R-:W-:Y:S01]  /*e7b0*/  IMAD.MOV.U32 R161, RZ, RZ, R20 ;  /* 0x000000ffffa17224 */ /* 0x000fe200078e0014 */
[----:B------:R-:W-:Y:S01]  /*e7c0*/  MOV R2, 0xe7f0 ;  /* 0x0000e7f000027802 */ /* 0x000fe20000000f00 */
[----:B------:R-:W-:Y:S02]  /*e7d0*/  IMAD.MOV.U32 R3, RZ, RZ, 0x181f ;  /* 0x0000181fff037424 */ /* 0x000fe400078e00ff */
[----:B-1234-:R-:W-:Y:S05]  /*e7e0*/  CALL.REL.NOINC `($__internal_7_$__cuda_sm70_shflsync_idx_p) ;  /* 0x0000109000007944 */ /* 0x01efea0003c00000 */
[----:B------:R-:W-:Y:S01]  /*e7f0*/  MOV R5, R160 ;  /* 0x000000a000057202 */ /* 0x000fe20000000f00 */
[----:B------:R-:W-:-:S05]  /*e800*/  BRA `(.L_x_1514) ;  /* 0xffff6e3000007947 */ /* 0x000fca000383ffff */
.L_x_1453:
[----:B------:R-:W-:Y:S01]  /*e810*/  MOV R160, RZ ;  /* 0x000000ff00a07202 */ /* 0x000fe20000000f00 */
[----:B------:R-:W-:Y:S01]  /*e820*/  IMAD.MOV.U32 R161, RZ, RZ, R21 ;  /* 0x000000ffffa17224 */ /* 0x000fe200078e0015 */
[----:B------:R-:W-:Y:S01]  /*e830*/  MOV R2, 0xe860 ;  /* 0x0000e86000027802 */ /* 0x000fe20000000f00 */
[----:B------:R-:W-:Y:S02]  /*e840*/  IMAD.MOV.U32 R3, RZ, RZ, 0x181f ;  /* 0x0000181fff037424 */ /* 0x000fe400078e00ff */
[----:B-1234-:R-:W-:Y:S05]  /*e850*/  CALL.REL.NOINC `($__internal_7_$__cuda_sm70_shflsync_idx_p) ;  /* 0x0000102000007944 */ /* 0x01efea0003c00000 */
[----:B------:R-:W-:Y:S01]  /*e860*/  ISETP.GE.AND P6, PT, R195, c[0x0][0x1d4], PT ;  /* 0x00007500c3007a0c */ /* 0x000fe20003fc6270 */
[----:B------:R-:W-:Y:S01]  /*e870*/  IMAD R4, R210, 0x6000, R231 ;  /* 0x00006000d2047824 */ /* 0x000fe200078e02e7 */
[----:B------:R-:W-:Y:S01]  /*e880*/  IADD3 R2, P0, R160, R29, RZ ;  /* 0x0000001da0027210 */ /* 0x000fe20007f1e0ff */
[----:B------:R-:W-:Y:S01]  /*e890*/  IMAD.MOV.U32 R161, RZ, RZ, R20 ;  /* 0x000000ffffa17224 */ /* 0x000fe200078e0014 */
[----:B------:R-:W-:Y:S02]  /*e8a0*/  ISETP.GE.AND P5, PT, R212, c[0x0][0x1d4], PT ;  /* 0x00007500d4007a0c */ /* 0x000fe40003fa6270 */
[C---:B------:R-:W-:Y:S01]  /*e8b0*/  IADD3 R6, P1, R160.reuse, R30, RZ ;  /* 0x0000001ea0067210 */ /* 0x040fe20007f3e0ff */
[----:B------:R-:W-:Y:S01]  /*e8c0*/  IMAD.X R3, R5, 0x1, R22, P0 ;  /* 0x0000000105037824 */ /* 0x000fe200000e0616 */
[----:B------:R-:W-:Y:S02]  /*e8d0*/  ISETP.GE.AND P0, PT, R213, c[0x0][0x1d4], PT ;  /* 0x00007500d5007a0c */ /* 0x000fe40003f06270 */
[----:B------:R-:W-:Y:S01]  /*e8e0*/  SEL R20, RZ, 0x10, P6 ;  /* 0x00000010ff147807 */ /* 0x000fe20003000000 */
[C---:B------:R-:W-:Y:S01]  /*e8f0*/  IMAD.X R7, R5.reuse, 0x1, R23, P1 ;  /* 0x0000000105077824 */ /* 0x040fe200008e0617 */
[----:B------:R-:W-:Y:S01]  /*e900*/  SEL R15, RZ, 0x10, P5 ;  /* 0x00000010ff0f7807 */ /* 0x000fe20002800000 */
[----:B------:R-:W-:Y:S01]  /*e910*/  @!PT LDS RZ, [RZ] ;  /* 0x00000000fffff984 */ /* 0x000fe20000000800 */
[----:B------:R-:W-:Y:S01]  /*e920*/  @!PT LDS RZ, [RZ] ;  /* 0x00000000fffff984 */ /* 0x000fe20000000800 */
[----:B------:R-:W-:Y:S01]  /*e930*/  @!PT LDS RZ, [RZ] ;  /* 0x00000000fffff984 */ /* 0x000fe20000000800 */
[----:B------:R1:W-:Y:S01]  /*e940*/  LDGSTS.E.BYPASS.LTC128B.128 [R4], [R2.64], !P6 ;  /* 0x0000000002047fae */ /* 0x0003e2000f101d46 */
[----:B------:R-:W-:Y:S03]  /*e950*/  SEL R14, RZ, 0x10, P0 ;  /* 0x00000010ff0e7807 */ /* 0x000fe60000000000 */
[----:B------:R2:W-:Y:S01]  /*e960*/  LDGSTS.E.BYPASS.LTC128B.128 [R4+0x2000], [R6.64], !P5 ;  /* 0x0200000006047fae */ /* 0x0005e2000e901d46 */
[----:B-1----:R-:W-:Y:S01]  /*e970*/  IADD3 R2, P1, R160, R31, RZ ;  /* 0x0000001fa0027210 */ /* 0x002fe20007f3e0ff */
[----:B------:R-:W-:Y:S04]  /*e980*/  IMAD.MOV.U32 R160, RZ, RZ, 0x1 ;  /* 0x00000001ffa07424 */ /* 0x000fe800078e00ff */
[----:B------:R-:W-:Y:S05]  /*e990*/  IMAD.X R3, R5, 0x1, R28, P1 ;  /* 0x0000000105037824 */ /* 0x000fea00008e061c */
[----:B------:R1:W-:Y:S02]  /*e9a0*/  LDGSTS.E.BYPASS.LTC128B.128 [R4+0x4000], [R2.64], !P0 ;  /* 0x0400000002047fae */ /* 0x0003e4000c101d46 */
[----:B-1----:R-:W-:Y:S01]  /*e9b0*/  MOV R2, 0xe9e0 ;  /* 0x0000e9e000027802 */ /* 0x002fe20000000f00 */
[----:B------:R-:W-:Y:S02]  /*e9c0*/  IMAD.MOV.U32 R3, RZ, RZ, 0x181f ;  /* 0x0000181fff037424 */ /* 0x000fe400078e00ff */
[----:B--2---:R-:W-:Y:S05]  /*e9d0*/  CALL.REL.NOINC `($__internal_7_$__cuda_sm70_shflsync_idx_p) ;  /* 0x00000ea000007944 */ /* 0x004fea0003c00000 */
[----:B------:R-:W-:Y:S01]  /*e9e0*/  MOV R3, 0x181f ;  /* 0x0000181f00037802 */ /* 0x000fe20000000f00 */
[----:B------:R-:W-:Y:S01]  /*e9f0*/  IMAD.MOV.U32 R5, RZ, RZ, R160 ;  /* 0x000000ffff057224 */ /* 0x000fe200078e00a0 */
[----:B------:R-:W-:Y:S01]  /*ea00*/  MOV R160, 0x1 ;  /* 0x0000000100a07802 */ /* 0x000fe20000000f00 */
[----:B------:R-:W-:Y:S01]  /*ea10*/  IMAD.MOV.U32 R161, RZ, RZ, R21 ;  /* 0x000000ffffa17224 */ /* 0x000fe200078e0015 */
[----:B------:R-:W-:Y:S02]  /*ea20*/  MOV R2, 0xea40 ;  /* 0x0000ea4000027802 */ /* 0x000fe40000000f00 */
[----:B------:R-:W-:Y:S05]  /*ea30*/  CALL.REL.NOINC `($__internal_7_$__cuda_sm70_shflsync_idx_p) ;  /* 0x00000e4000007944 */ /* 0x000fea0003c00000 */
[----:B------:R-:W-:Y:S01]  /*ea40*/  MOV R2, R160 ;  /* 0x000000a000027202 */ /* 0x000fe20000000f00 */
[----:B------:R-:W-:-:S05]  /*ea50*/  BRA `(.L_x_1515) ;  /* 0xffff6d4000007947 */ /* 0x000fca000383ffff */
.L_x_1456:
[----:B------:R-:W-:Y:S01]  /*ea60*/  MOV R160, RZ ;  /* 0x000000ff00a07202 */ /* 0x000fe20000000f00 */
[----:B------:R-:W-:Y:S01]  /*ea70*/  IMAD.MOV.U32 R161, RZ, RZ, R5 ;  /* 0x000000ffffa17224 */ /* 0x000fe200078e0005 */
[----:B------:R-:W-:Y:S01]  /*ea80*/  MOV R2, 0xeab0 ;  /* 0x0000eab000027802 */ /* 0x000fe20000000f00 */
[----:B------:R-:W-:Y:S02]  /*ea90*/  IMAD.MOV.U32 R3, RZ, RZ, 0x181f ;  /* 0x0000181fff037424 */ /* 0x000fe400078e00ff */
[----:B------:R-:W-:Y:S05]  /*eaa0*/  CALL.REL.NOINC `($__internal_7_$__cuda_sm70_shflsync_idx_p) ;  /* 0x00000dd000007944 */ /* 0x000fea0003c00000 */
[----:B------:R-:W-:Y:S01]  /*eab0*/  MOV R4, R160 ;  /* 0x000000a000047202 */ /* 0x000fe20000000f00 */
[----:B------:R-:W-:-:S05]  /*eac0*/  BRA `(.L_x_1516) ;  /* 0xffff98f000007947 */ /* 0x000fca000383ffff */
.L_x_1457:
[----:B------:R-:W-:Y:S01]  /*ead0*/  MOV R160, RZ ;  /* 0x000000ff00a07202 */ /* 0x000fe20000000f00 */
[----:B------:R-:W-:Y:S01]  /*eae0*/  IMAD.MOV.U32 R161, RZ, RZ, R12 ;  /* 0x000000ffffa17224 */ /* 0x000fe200078e000c */
[----:B------:R-:W-:Y:S01]  /*eaf0*/  MOV R2, 0xeb20 ;  /* 0x0000eb2000027802 */ /* 0x000fe20000000f00 */
[----:B------:R-:W-:Y:S02]  /*eb00*/  IMAD.MOV.U32 R3, RZ, RZ, 0x181f ;  /* 0x0000181fff037424 */ /* 0x000fe400078e00ff */
[----:B-12---:R-:W-:Y:S05]  /*eb10*/  CALL.REL.NOINC `($__internal_7_$__cuda_sm70_shflsync_idx_p) ;  /* 0x00000d6000007944 */ /* 0x006fea0003c00000 */
[----:B------:R-:W-:Y:S01]  /*eb20*/  ISETP.GE.AND P6, PT, R195, c[0x0][0x1d4], PT ;  /* 0x00007500c3007a0c */ /* 0x000fe20003fc6270 */
[----:B------:R-:W-:Y:S01]  /*eb30*/  IMAD R0, R210, 0x6000, R232 ;  /* 0x00006000d2007824 */ /* 0x000fe200078e02e8 */
[----:B------:R-:W-:Y:S01]  /*eb40*/  IADD3 R8, P0, R160, R16, RZ ;  /* 0x00000010a0087210 */ /* 0x000fe20007f1e0ff */
[----:B------:R-:W-:Y:S01]  /*eb50*/  IMAD.MOV.U32 R161, RZ, RZ, R5 ;  /* 0x000000ffffa17224 */ /* 0x000fe200078e0005 */
[----:B------:R-:W-:Y:S02]  /*eb60*/  ISETP.GE.AND P5, PT, R212, c[0x0][0x1d4], PT ;  /* 0x00007500d4007a0c */ /* 0x000fe40003fa6270 */
[----:B------:R-:W-:Y:S01]  /*eb70*/  IADD3 R6, P1, R160, R17, RZ ;  /* 0x00000011a0067210 */ /* 0x000fe20007f3e0ff */
[C---:B------:R-:W-:Y:S01]  /*eb80*/  IMAD.X R9, R4.reuse, 0x1, R13, P0 ;  /* 0x0000000104097824 */ /* 0x040fe200000e060d */
[----:B------:R-:W-:Y:S02]  /*eb90*/  ISETP.GE.AND P0, PT, R213, c[0x0][0x1d4], PT ;  /* 0x00007500d5007a0c */ /* 0x000fe40003f06270 */
[----:B------:R-:W-:Y:S01]  /*eba0*/  SEL R11, RZ, 0x10, P6 ;  /* 0x00000010ff0b7807 */ /* 0x000fe20003000000 */
[----:B------:R-:W-:Y:S01]  /*ebb0*/  IMAD.X R7, R4, 0x1, R14, P1 ;  /* 0x0000000104077824 */ /* 0x000fe200008e060e */
[----:B------:R-:W-:Y:S01]  /*ebc0*/  IADD3 R2, P1, R160, R18, RZ ;  /* 0x00000012a0027210 */ /* 0x000fe20007f3e0ff */
[----:B------:R-:W-:Y:S01]  /*ebd0*/  @!PT LDS RZ, [RZ] ;  /* 0x00000000fffff984 */ /* 0x000fe20000000800 */
[----:B------:R-:W-:Y:S01]  /*ebe0*/  @!PT LDS RZ, [RZ] ;  /* 0x00000000fffff984 */ /* 0x000fe20000000800 */
[----:B------:R-:W-:Y:S01]  /*ebf0*/  @!PT LDS RZ, [RZ] ;  /* 0x00000000fffff984 */ /* 0x000fe20000000800 */
[----:B------:R1:W-:Y:S01]  /*ec00*/  LDGSTS.E.BYPASS.LTC128B.128 [R0], [R8.64], !P6 ;  /* 0x0000000008007fae */ /* 0x0003e2000f101d46 */
[----:B------:R-:W-:Y:S01]  /*ec10*/  IMAD.MOV.U32 R160, RZ, RZ, 0x1 ;  /* 0x00000001ffa07424 */ /* 0x000fe200078e00ff */
[----:B------:R-:W-:Y:S02]  /*ec20*/  SEL R10, RZ, 0x10, P5 ;  /* 0x00000010ff0a7807 */ /* 0x000fe40002800000 */
[----:B------:R1:W-:Y:S01]  /*ec30*/  LDGSTS.E.BYPASS.LTC128B.128 [R0+0x2000], [R6.64], !P5 ;  /* 0x0200000006007fae */ /* 0x0003e2000e901d46 */
[----:B------:R-:W-:Y:S01]  /*ec40*/  IMAD.X R3, R4, 0x1, R15, P1 ;  /* 0x0000000104037824 */ /* 0x000fe200008e060f */
[----:B------:R-:W-:Y:S04]  /*ec50*/  SEL R5, RZ, 0x10, P0 ;  /* 0x00000010ff057807 */ /* 0x000fe80000000000 */
[----:B------:R2:W-:Y:S02]  /*ec60*/  LDGSTS.E.BYPASS.LTC128B.128 [R0+0x4000], [R2.64], !P0 ;  /* 0x0400000002007fae */ /* 0x0005e4000c101d46 */
[----:B--2---:R-:W-:Y:S01]  /*ec70*/  MOV R2, 0xeca0 ;  /* 0x0000eca000027802 */ /* 0x004fe20000000f00 */
[----:B------:R-:W-:Y:S02]  /*ec80*/  IMAD.MOV.U32 R3, RZ, RZ, 0x181f ;  /* 0x0000181fff037424 */ /* 0x000fe400078e00ff */
[----:B-1----:R-:W-:Y:S05]  /*ec90*/  CALL.REL.NOINC `($__internal_7_$__cuda_sm70_shflsync_idx_p) ;  /* 0x00000be000007944 */ /* 0x002fea0003c00000 */
        /* <DEDUP_REMOVED lines=8> */
.L_x_1462:
[----:B------:R-:W-:Y:S01]  /*ed20*/  MOV R160, RZ ;  /* 0x000000ff00a07202 */ /* 0x000fe20000000f00 */
[----:B------:R-:W-:Y:S01]  /*ed30*/  IMAD.MOV.U32 R161, RZ, RZ, R20 ;  /* 0x000000ffffa17224 */ /* 0x000fe200078e0014 */
[----:B------:R-:W-:Y:S01]  /*ed40*/  MOV R2, 0xed70 ;  /* 0x0000ed7000027802 */ /* 0x000fe20000000f00 */
[----:B------:R-:W-:Y:S02]  /*ed50*/  IMAD.MOV.U32 R3, RZ, RZ, 0x181f ;  /* 0x0000181fff037424 */ /* 0x000fe400078e00ff */
[----:B-1234-:R-:W-:Y:S05]  /*ed60*/  CALL.REL.NOINC `($__internal_7_$__cuda_sm70_shflsync_idx_p) ;  /* 0x00000b1000007944 */ /* 0x01efea0003c00000 */
[----:B------:R-:W-:Y:S01]  /*ed70*/  MOV R5, R160 ;  /* 0x000000a000057202 */ /* 0x000fe20000000f00 */
[----:B------:R-:W-:-:S05]  /*ed80*/  BRA `(.L_x_1518) ;  /* 0xffff9ca000007947 */ /* 0x000fca000383ffff */
.L_x_1463:
        /* <DEDUP_REMOVED lines=14> */
[C---:B------:R-:W-:Y:S02]  /*ee70*/  IMAD.X R7, R5.reuse, 0x1, R23, P1 ;  /* 0x0000000105077824 */ /* 0x040fe400008e0617 */
[----:B------:R-:W-:Y:S01]  /*ee80*/  @!PT LDS RZ, [RZ] ;  /* 0x00000000fffff984 */ /* 0x000fe20000000800 */
[----:B------:R-:W-:Y:S01]  /*ee90*/  @!PT LDS RZ, [RZ] ;  /* 0x00000000fffff984 */ /* 0x000fe20000000800 */
[----:B------:R-:W-:Y:S01]  /*eea0*/  @!PT LDS RZ, [RZ] ;  /* 0x00000000fffff984 */ /* 0x000fe20000000800 */
[----:B------:R1:W-:Y:S04]  /*eeb0*/  LDGSTS.E.BYPASS.LTC128B.128 [R4], [R2.64], !P5 ;  /* 0x0000000002047fae */ /* 0x0003e8000e901d46 */
[----:B------:R2:W-:Y:S01]  /*eec0*/  LDGSTS.E.BYPASS.LTC128B.128 [R4+0x2000], [R6.64], !P4 ;  /* 0x0200000006047fae */ /* 0x0005e2000e101d46 */
[----:B-1----:R-:W-:Y:S01]  /*eed0*/  IADD3 R2, P1, R160, R31, RZ ;  /* 0x0000001fa0027210 */ /* 0x002fe20007f3e0ff */
[----:B------:R-:W-:Y:S01]  /*eee0*/  IMAD.MOV.U32 R160, RZ, RZ, 0x1 ;  /* 0x00000001ffa07424 */ /* 0x000fe200078e00ff */
[----:B--2---:R-:W-:Y:S03]  /*eef0*/  SEL R7, RZ, 0x10, P4 ;  /* 0x00000010ff077807 */ /* 0x004fe60002000000 */
[----:B------:R-:W-:Y:S01]  /*ef00*/  IMAD.X R3, R5, 0x1, R28, P1 ;  /* 0x0000000105037824 */ /* 0x000fe200008e061c */
[----:B------:R-:W-:Y:S04]  /*ef10*/  SEL R6, RZ, 0x10, P0 ;  /* 0x00000010ff067807 */ /* 0x000fe80000000000 */
[----:B------:R1:W-:Y:S02]  /*ef20*/  LDGSTS.E.BYPASS.LTC128B.128 [R4+0x4000], [R2.64], !P0 ;  /* 0x0400000002047fae */ /* 0x0003e4000c101d46 */
[----:B-1----:R-:W-:Y:S01]  /*ef30*/  MOV R2, 0xef60 ;  /* 0x0000ef6000027802 */ /* 0x002fe20000000f00 */
[----:B------:R-:W-:Y:S02]  /*ef40*/  IMAD.MOV.U32 R3, RZ, RZ, 0x181f ;  /* 0x0000181fff037424 */ /* 0x000fe400078e00ff */
[----:B------:R-:W-:Y:S05]  /*ef50*/  CALL.REL.NOINC `($__internal_7_$__cuda_sm70_shflsync_idx_p) ;  /* 0x0000092000007944 */ /* 0x000fea0003c00000 */
        /* <DEDUP_REMOVED lines=8> */
.L_x_1464:
[----:B------:R-:W-:Y:S01]  /*efe0*/  MOV R127, 0x2 ;  /* 0x00000002007f7802 */ /* 0x000fe20000000f00 */
[----:B------:R-:W-:Y:S01]  /*eff0*/  IMAD.MOV.U32 R2, RZ, RZ, R125 ;  /* 0x000000ffff027224 */ /* 0x000fe200078e007d */
[----:B------:R-:W-:Y:S02]  /*f000*/  MOV R3, 0xf020 ;  /* 0x0000f02000037802 */ /* 0x000fe40000000f00 */
[----:B------:R-:W-:Y:S05]  /*f010*/  CALL.REL.NOINC `($__internal_6_$__cuda_sm70_shflsync_bfly_p) ;  /* 0x0000081000007944 */ /* 0x000fea0003c00000 */
[----:B------:R-:W-:Y:S01]  /*f020*/  MOV R2, R127 ;  /* 0x0000007f00027202 */ /* 0x000fe20000000f00 */
[----:B------:R-:W-:-:S05]  /*f030*/  BRA `(.L_x_1520) ;  /* 0xffffa87000007947 */ /* 0x000fca000383ffff */
.L_x_1467:
[----:B------:R-:W-:Y:S01]  /*f040*/  MOV R160, RZ ;  /* 0x000000ff00a07202 */ /* 0x000fe20000000f00 */
[----:B------:R-:W-:Y:S01]  /*f050*/  IMAD.MOV.U32 R161, RZ, RZ, R5 ;  /* 0x000000ffffa17224 */ /* 0x000fe200078e0005 */
[----:B------:R-:W-:Y:S01]  /*f060*/  MOV R2, 0xf090 ;  /* 0x0000f09000027802 */ /* 0x000fe20000000f00 */
[----:B------:R-:W-:Y:S02]  /*f070*/  IMAD.MOV.U32 R3, RZ, RZ, 0x181f ;  /* 0x0000181fff037424 */ /* 0x000fe400078e00ff */
[----:B------:R-:W-:Y:S05]  /*f080*/  CALL.REL.NOINC `($__internal_7_$__cuda_sm70_shflsync_idx_p) ;  /* 0x000007f000007944 */ /* 0x000fea0003c00000 */
[----:B------:R-:W-:Y:S01]  /*f090*/  MOV R4, R160 ;  /* 0x000000a000047202 */ /* 0x000fe20000000f00 */
[----:B------:R-:W-:-:S05]  /*f0a0*/  BRA `(.L_x_1521) ;  /* 0xffffc1e000007947 */ /* 0x000fca000383ffff */
.L_x_1468:
        /* <DEDUP_REMOVED lines=11> */
[----:B------:R-:W-:Y:S01]  /*f160*/  IMAD.X R9, R4, 0x1, R13, P1 ;  /* 0x0000000104097824 */ /* 0x000fe200008e060d */
[----:B------:R-:W-:Y:S02]  /*f170*/  ISETP.GE.AND P0, PT, R213, c[0x0][0x1d4], PT ;  /* 0x00007500d5007a0c */ /* 0x000fe40003f06270 */
[----:B------:R-:W-:Y:S01]  /*f180*/  IADD3 R2, P1, R160, R18, RZ ;  /* 0x00000012a0027210 */ /* 0x000fe20007f3e0ff */
[C---:B------:R-:W-:Y:S01]  /*f190*/  IMAD.X R7, R4.reuse, 0x1, R14, P5 ;  /* 0x0000000104077824 */ /* 0x040fe200028e060e */
[----:B------:R-:W-:Y:S01]  /*f1a0*/  SEL R5, RZ, 0x10, P6 ;  /* 0x00000010ff057807 */ /* 0x000fe20003000000 */
[----:B------:R-:W-:Y:S01]  /*f1b0*/  @!PT LDS RZ, [RZ] ;  /* 0x00000000fffff984 */ /* 0x000fe20000000800 */
[----:B------:R-:W-:Y:S01]  /*f1c0*/  @!PT LDS RZ, [RZ] ;  /* 0x00000000fffff984 */ /* 0x000fe20000000800 */
[----:B------:R-:W-:Y:S01]  /*f1d0*/  @!PT LDS RZ, [RZ] ;  /* 0x00000000fffff984 */ /* 0x000fe20000000800 */
[----:B------:R1:W-:Y:S01]  /*f1e0*/  LDGSTS.E.BYPASS.LTC128B.128 [R0], [R8.64], !P6 ;  /* 0x0000000008007fae */ /* 0x0003e2000f101d46 */
[----:B------:R-:W-:Y:S01]  /*f1f0*/  IMAD.MOV.U32 R160, RZ, RZ, 0x1 ;  /* 0x00000001ffa07424 */ /* 0x000fe200078e00ff */
[----:B------:R-:W-:Y:S01]  /*f200*/  SEL R10, RZ, 0x10, P4 ;  /* 0x00000010ff0a7807 */ /* 0x000fe20002000000 */
[----:B------:R-:W-:Y:S01]  /*f210*/  IMAD.X R3, R4, 0x1, R15, P1 ;  /* 0x0000000104037824 */ /* 0x000fe200008e060f */
[----:B------:R2:W-:Y:S04]  /*f220*/  LDGSTS.E.BYPASS.LTC128B.128 [R0+0x2000], [R6.64], !P4 ;  /* 0x0200000006007fae */ /* 0x0005e8000e101d46 */
[----:B------:R3:W-:Y:S01]  /*f230*/  LDGSTS.E.BYPASS.LTC128B.128 [R0+0x4000], [R2.64], !P0 ;  /* 0x0400000002007fae */ /* 0x0007e2000c101d46 */
[----:B--2---:R-:W-:Y:S02]  /*f240*/  SEL R7, RZ, 0x10, P0 ;  /* 0x00000010ff077807 */ /* 0x004fe40000000000 */
[----:B---3--:R-:W-:Y:S01]  /*f250*/  MOV R2, 0xf280 ;  /* 0x0000f28000027802 */ /* 0x008fe20000000f00 */
        /* <DEDUP_REMOVED lines=10> */
.L_x_1470:
[----:B------:R-:W-:Y:S01]  /*f300*/  IMAD.MOV.U32 R2, RZ, RZ, R214 ;  /* 0x000000ffff027224 */ /* 0x000fe200078e00d6 */
[----:B------:R-:W-:-:S02]  /*f310*/  MOV R127, 0x2 ;  /* 0x00000002007f7802 */ /* 0x000fc40000000f00 */
[----:B------:R-:W-:Y:S02]  /*f320*/  MOV R3, 0xf340 ;  /* 0x0000f34000037802 */ /* 0x000fe40000000f00 */
[----:B------:R-:W-:Y:S05]  /*f330*/  CALL.REL.NOINC `($__internal_6_$__cuda_sm70_shflsync_bfly_p) ;  /* 0x000004f000007944 */ /* 0x000fea0003c00000 */
[----:B------:R-:W-:Y:S01]  /*f340*/  MOV R4, R127 ;  /* 0x0000007f00047202 */ /* 0x000fe20000000f00 */
[----:B------:R-:W-:Y:S05]  /*f350*/  BRA `(.L_x_1523) ;  /* 0xffffc2a000007947 */ /* 0x000fea000383ffff */
.L_x_1471:
[----:B------:R-:W-:Y:S01]  /*f360*/  IMAD.MOV.U32 R2, RZ, RZ, R4 ;  /* 0x000000ffff027224 */ /* 0x000fe200078e0004 */
[----:B------:R-:W-:Y:S02]  /*f370*/  MOV R127, 0x1 ;  /* 0x00000001007f7802 */ /* 0x000fe40000000f00 */
[----:B------:R-:W-:Y:S02]  /*f380*/  MOV R3, 0xf3a0 ;  /* 0x0000f3a000037802 */ /* 0x000fe40000000f00 */
[----:B-1----:R-:W-:Y:S05]  /*f390*/  CALL.REL.NOINC `($__internal_6_$__cuda_sm70_shflsync_bfly_p) ;  /* 0x0000049000007944 */ /* 0x002fea0003c00000 */
[----:B------:R-:W-:Y:S01]  /*f3a0*/  FADD.FTZ R4, R4, R127 ;  /* 0x0000007f04047221 */ /* 0x000fe20000010000 */
[----:B------:R-:W-:Y:S02]  /*f3b0*/  MOV R2, R215 ;  /* 0x000000d700027202 */ /* 0x000fe40000000f00 */
[----:B------:R-:W-:Y:S02]  /*f3c0*/  MOV R127, 0x2 ;  /* 0x00000002007f7802 */ /* 0x000fe40000000f00 */
[----:B------:R-:W-:Y:S02]  /*f3d0*/  MOV R3, 0xf3f0 ;  /* 0x0000f3f000037802 */ /* 0x000fe40000000f00 */
[----:B------:R-:W-:Y:S05]  /*f3e0*/  CALL.REL.NOINC `($__internal_6_$__cuda_sm70_shflsync_bfly_p) ;  /* 0x0000044000007944 */ /* 0x000fea0003c00000 */
[----:B------:R-:W-:Y:S01]  /*f3f0*/  FADD.FTZ R0, R215, R127 ;  /* 0x0000007fd7007221 */ /* 0x000fe20000010000 */
[----:B------:R-:W-:-:S02]  /*f400*/  MOV R127, 0x1 ;  /* 0x00000001007f7802 */ /* 0x000fc40000000f00 */
[----:B------:R-:W-:Y:S02]  /*f410*/  MOV R3, 0xf440 ;  /* 0x0000f44000037802 */ /* 0x000fe40000000f00 */
[----:B------:R-:W-:Y:S02]  /*f420*/  MOV R2, R0 ;  /* 0x0000000000027202 */ /* 0x000fe40000000f00 */
[----:B------:R-:W-:Y:S05]  /*f430*/  CALL.REL.NOINC `($__internal_6_$__cuda_sm70_shflsync_bfly_p) ;  /* 0x000003f000007944 */ /* 0x000fea0003c00000 */
[----:B------:R-:W-:Y:S01]  /*f440*/  MOV R3, R127 ;  /* 0x0000007f00037202 */ /* 0x000fe20000000f00 */
[----:B------:R-:W-:Y:S05]  /*f450*/  BRA `(.L_x_1524) ;  /* 0xffffc21000007947 */ /* 0x000fea000383ffff */
.L_x_1486:
[----:B------:R-:W-:Y:S01]  /*f460*/  IMAD.MOV.U32 R161, RZ, RZ, R9 ;  /* 0x000000ffffa17224 */ /* 0x000fe200078e0009 */
[----:B------:R-:W-:Y:S01]  /*f470*/  MOV R160, RZ ;  /* 0x000000ff00a07202 */ /* 0x000fe20000000f00 */
[----:B------:R-:W-:Y:S01]  /*f480*/  IMAD.MOV.U32 R3, RZ, RZ, 0x181f ;  /* 0x0000181fff037424 */ /* 0x000fe200078e00ff */
[----:B------:R-:W-:Y:S02]  /*f490*/  MOV R2, 0xf4b0 ;  /* 0x0000f4b000027802 */ /* 0x000fe40000000f00 */
[----:B-1----:R-:W-:Y:S05]  /*f4a0*/  CALL.REL.NOINC `($__internal_7_$__cuda_sm70_shflsync_idx_p) ;  /* 0x000003d000007944 */ /* 0x002fea0003c00000 */
[----:B------:R-:W-:Y:S01]  /*f4b0*/  MOV R8, R160 ;  /* 0x000000a000087202 */ /* 0x000fe20000000f00 */
[----:B------:R-:W-:Y:S05]  /*f4c0*/  BRA `(.L_x_1525) ;  /* 0xffffe05000007947 */ /* 0x000fea000383ffff */
.L_x_1487:
[----:B------:R-:W-:Y:S01]  /*f4d0*/  IMAD.MOV.U32 R161, RZ, RZ, R11 ;  /* 0x000000ffffa17224 */ /* 0x000fe200078e000b */
[----:B------:R-:W-:Y:S01]  /*f4e0*/  MOV R160, RZ ;  /* 0x000000ff00a07202 */ /* 0x000fe20000000f00 */
[----:B------:R-:W-:Y:S01]  /*f4f0*/  IMAD.MOV.U32 R3, RZ, RZ, 0x181f ;  /* 0x0000181fff037424 */ /* 0x000fe200078e00ff */
[----:B------:R-:W-:-:S02]  /*f500*/  MOV R2, 0xf520 ;  /* 0x0000f52000027802 */ /* 0x000fc40000000f00 */
[----:B-123--:R-:W-:Y:S05]  /*f510*/  CALL.REL.NOINC `($__internal_7_$__cuda_sm70_shflsync_idx_p) ;  /* 0x0000036000007944 */ /* 0x00efea0003c00000 */
[----:B------:R-:W-:Y:S01]  /*f520*/  MOV R0, R160 ;  /* 0x000000a000007202 */ /* 0x000fe20000000f00 */
[----:B------:R-:W-:Y:S05]  /*f530*/  BRA `(.L_x_1526) ;  /* 0xffffe00000007947 */ /* 0x000fea000383ffff */
.L_x_1490:
[----:B------:R-:W-:Y:S01]  /*f540*/  IMAD.MOV.U32 R161, RZ, RZ, R9 ;  /* 0x000000ffffa17224 */ /* 0x000fe200078e0009 */
[----:B------:R-:W-:Y:S01]  /*f550*/  MOV R160, 0x1 ;  /* 0x0000000100a07802 */ /* 0x000fe20000000f00 */
[----:B-1----:R-:W-:Y:S01]  /*f560*/  IMAD.MOV.U32 R3, RZ, RZ, 0x181f ;  /* 0x0000181fff037424 */ /* 0x002fe200078e00ff */
[----:B------:R-:W-:-:S02]  /*f570*/  MOV R2, 0xf590 ;  /* 0x0000f59000027802 */ /* 0x000fc40000000f00 */
[----:B--234-:R-:W-:Y:S05]  /*f580*/  CALL.REL.NOINC `($__internal_7_$__cuda_sm70_shflsync_idx_p) ;  /* 0x000002f000007944 */ /* 0x01cfea0003c00000 */
        /* <DEDUP_REMOVED lines=8> */
.L_x_1493:
[----:B------:R-:W-:Y:S01]  /*f610*/  IMAD.MOV.U32 R161, RZ, RZ, R9 ;  /* 0x000000ffffa17224 */ /* 0x000fe200078e0009 */
[----:B------:R-:W-:Y:S01]  /*f620*/  MOV R160, 0x2 ;  /* 0x0000000200a07802 */ /* 0x000fe20000000f00 */
[----:B-1----:R-:W-:Y:S01]  /*f630*/  IMAD.MOV.U32 R3, RZ, RZ, 0x181f ;  /* 0x0000181fff037424 */ /* 0x002fe200078e00ff */
[----:B------:R-:W-:Y:S02]  /*f640*/  MOV R2, 0xf660 ;  /* 0x0000f66000027802 */ /* 0x000fe40000000f00 */
[----:B--234-:R-:W-:Y:S05]  /*f650*/  CALL.REL.NOINC `($__internal_7_$__cuda_sm70_shflsync_idx_p) ;  /* 0x0000022000007944 */ /* 0x01cfea0003c00000 */
[----:B------:R-:W-:Y:S01]  /*f660*/  MOV R8, R160 ;  /* 0x000000a000087202 */ /* 0x000fe20000000f00 */
[----:B------:R-:W-:Y:S05]  /*f670*/  BRA `(.L_x_1528) ;  /* 0xffffe1b000007947 */ /* 0x000fea000383ffff */
.L_x_1494:
[----:B------:R-:W-:Y:S01]  /*f680*/  IMAD.MOV.U32 R161, RZ, RZ, R11 ;  /* 0x000000ffffa17224 */ /* 0x000fe200078e000b */
[----:B------:R-:W-:Y:S01]  /*f690*/  MOV R160, 0x2 ;  /* 0x0000000200a07802 */ /* 0x000fe20000000f00 */
[----:B-1----:R-:W-:Y:S01]  /*f6a0*/  IMAD.MOV.U32 R3, RZ, RZ, 0x181f ;  /* 0x0000181fff037424 */ /* 0x002fe200078e00ff */
[----:B------:R-:W-:Y:S02]  /*f6b0*/  MOV R2, 0xf6d0 ;  /* 0x0000f6d000027802 */ /* 0x000fe40000000f00 */
[----:B--234-:R-:W-:Y:S05]  /*f6c0*/  CALL.REL.NOINC `($__internal_7_$__cuda_sm70_shflsync_idx_p) ;  /* 0x000001b000007944 */ /* 0x01cfea0003c00000 */
[----:B------:R-:W-:Y:S01]  /*f6d0*/  MOV R0, R160 ;  /* 0x000000a000007202 */ /* 0x000fe20000000f00 */
[----:B------:R-:W-:Y:S05]  /*f6e0*/  BRA `(.L_x_1529) ;  /* 0xffffe16000007947 */ /* 0x000fea000383ffff */
.L_x_1497:
[----:B------:R-:W-:Y:S01]  /*f6f0*/  IMAD.MOV.U32 R161, RZ, RZ, R9 ;  /* 0x000000ffffa17224 */ /* 0x000fe200078e0009 */
[----:B------:R-:W-:Y:S01]  /*f700*/  MOV R160, 0x3 ;  /* 0x0000000300a07802 */ /* 0x000fe20000000f00 */
[----:B--2---:R-:W-:Y:S01]  /*f710*/  IMAD.MOV.U32 R3, RZ, RZ, 0x181f ;  /* 0x0000181fff037424 */ /* 0x004fe200078e00ff */
[----:B------:R-:W-:-:S02]  /*f720*/  MOV R2, 0xf740 ;  /* 0x0000f74000027802 */ /* 0x000fc40000000f00 */
[----:B-1-34-:R-:W-:Y:S05]  /*f730*/  CALL.REL.NOINC `($__internal_7_$__cuda_sm70_shflsync_idx_p) ;  /* 0x0000014000007944 */ /* 0x01afea0003c00000 */
        /* <DEDUP_REMOVED lines=8> */
.L_x_1499:
[----:B------:R-:W-:Y:S01]  /*f7c0*/  IMAD.MOV.U32 R161, RZ, RZ, R65 ;  /* 0x000000ffffa17224 */ /* 0x000fe200078e0041 */
[----:B------:R-:W-:Y:S01]  /*f7d0*/  MOV R160, RZ ;  /* 0x000000ff00a07202 */ /* 0x000fe20000000f00 */
[----:B-1----:R-:W-:Y:S01]  /*f7e0*/  IMAD.MOV.U32 R3, RZ, RZ, 0x1f ;  /* 0x0000001fff037424 */ /* 0x002fe200078e00ff */
[----:B------:R-:W-:Y:S02]  /*f7f0*/  MOV R2, 0xf810 ;  /* 0x0000f81000027802 */ /* 0x000fe40000000f00 */
[----:B--23--:R-:W-:Y:S05]  /*f800*/  CALL.REL.NOINC `($__internal_7_$__cuda_sm70_shflsync_idx_p) ;  /* 0x0000007000007944 */ /* 0x00cfea0003c00000 */
[----:B------:R-:W-:Y:S01]  /*f810*/  MOV R0, R160 ;  /* 0x000000a000007202 */ /* 0x000fe20000000f00 */
[----:B------:R-:W-:Y:S05]  /*f820*/  BRA `(.L_x_1531) ;  /* 0xffffe36000007947 */ /* 0x000fea000383ffff */
        .weak           $__internal_6_$__cuda_sm70_shflsync_bfly_p
        .type           $__internal_6_$__cuda_sm70_shflsync_bfly_p,@function
        .size           $__internal_6_$__cuda_sm70_shflsync_bfly_p,($__internal_7_$__cuda_sm70_shflsync_idx_p - $__internal_6_$__cuda_sm70_shflsync_bfly_p)
$__internal_6_$__cuda_sm70_shflsync_bfly_p:
[----:B------:R-:W-:Y:S04]  /*f830*/  WARPSYNC R199 ;  /* 0x000000c700007348 */ /* 0x000fe80003800000 */
[----:B------:R1:W2:Y:S02]  /*f840*/  SHFL.BFLY PT, R127, R2, R127, R200 ;  /* 0x0c00007f027f7389 */ /* 0x0002a400000e00c8 */
[----:B-1----:R-:W-:-:S02]  /*f850*/  MOV R2, R3 ;  /* 0x0000000300027202 */ /* 0x002fc40000000f00 */
[----:B------:R-:W-:-:S04]  /*f860*/  MOV R3, 0x0 ;  /* 0x0000000000037802 */ /* 0x000fc80000000f00 */
[----:B--2---:R-:W-:Y:S05]  /*f870*/  RET.REL.NODEC R2 `(_ZN7cutlass13device_kernelIN5flash19enable_sm80_to_sm89INS1_16FlashAttnFwdSm80INS1_25CollectiveMainloopFwdSm80ILi8ELi2ELb0EN4cute5tupleIJNS5_1CILi128EEENS7_ILi64EEENS7_ILi192EEEEEELi192ENS_10bfloat16_tEfNS_4arch4Sm80ELb1ELb0ELb0ELb0ELb1ELb0ELb1ELb0EEENS1_21CollectiveEpilogueFwdINS6_IJS8_SA_S9_EEENS6_IJNS7_ILi1EEESI_SI_EEESC_SE_Li256ELb0ELb1ELb0ELb0EEENS1_30DynamicPersistentTileSchedulerILi256ELi256ELb0ELb1ELb0EEEEEEEEEvNT_6ParamsE) ;  /* 0xffff078002007950 */ /* 0x004fea0003c3ffff */
        .weak           $__internal_7_$__cuda_sm70_shflsync_idx_p
        .type           $__internal_7_$__cuda_sm70_shflsync_idx_p,@function
        .size           $__internal_7_$__cuda_sm70_shflsync_idx_p,(.L_x_1720 - $__internal_7_$__cuda_sm70_shflsync_idx_p)
$__internal_7_$__cuda_sm70_shflsync_idx_p:
[----:B------:R-:W-:-:S04]  /*f880*/  MOV R162, 0xffffffff ;  /* 0xffffffff00a27802 */ /* 0x000fc80000000f00 */
[----:B------:R-:W-:Y:S04]  /*f890*/  WARPSYNC R162 ;  /* 0x000000a200007348 */ /* 0x000fe80003800000 */
[----:B------:R1:W2:Y:S02]  /*f8a0*/  SHFL.IDX PT, R160, R161, R160, R3 ;  /* 0x000000a0a1a07389 */ /* 0x0002a400000e0003 */
[----:B-1----:R-:W-:-:S04]  /*f8b0*/  MOV R3, 0x0 ;  /* 0x0000000000037802 */ /* 0x002fc80000000f00 */
[----:B--2---:R-:W-:Y:S05]  /*f8c0*/  RET.REL.NODEC R2 `(_ZN7cutlass13device_kernelIN5flash19enable_sm80_to_sm89INS1_16FlashAttnFwdSm80INS1_25CollectiveMainloopFwdSm80ILi8ELi2ELb0EN4cute5tupleIJNS5_1CILi128EEENS7_ILi64EEENS7_ILi192EEEEEELi192ENS_10bfloat16_tEfNS_4arch4Sm80ELb1ELb0ELb0ELb0ELb1ELb0ELb1ELb0EEENS1_21CollectiveEpilogueFwdINS6_IJS8_SA_S9_EEENS6_IJNS7_ILi1EEESI_SI_EEESC_SE_Li256ELb0ELb1ELb0ELb0EEENS1_30DynamicPersistentTileSchedulerILi256ELi256ELb0ELb1ELb0EEEEEEEEEvNT_6ParamsE) ;  /* 0xffff073002007950 */ /* 0x004fea0003c3ffff */
.L_x_1532:
        /* <DEDUP_REMOVED lines=11> */
.L_x_1720:


//--------------------- .text._ZN7cutlass13device_kernelIN5flash19enable_sm80_to_sm89INS1_16FlashAttnFwdSm80INS1_25CollectiveMainloopFwdSm80ILi8ELi2ELb0EN4cute5tupleIJNS5_1CILi128EEENS7_ILi64EEENS7_ILi192EEEEEELi192ENS_10bfloat16_tEfNS_4arch4Sm80ELb1ELb0ELb0ELb1ELb1ELb0ELb1ELb0EEENS1_21CollectiveEpilogueFwdINS6_IJS8_SA_S9_EEENS6_IJNS7_ILi1EEESI_SI_EEESC_SE_Li256ELb1ELb1ELb0ELb0EEENS1_19SingleTileSchedulerILb1ELb0ELb1ELi128EEEEEEEEEvNT_6ParamsE --------------------------
	.section	.text._ZN7cutlass13device_kernelIN5flash19enable_sm80_to_sm89INS1_16FlashAttnFwdSm80INS1_25CollectiveMainloopFwdSm80ILi8ELi2ELb0EN4cute5tupleIJNS5_1CILi128EEENS7_ILi64EEENS7_ILi192EEEEEELi192ENS_10bfloat16_tEfNS_4arch4Sm80ELb1ELb0ELb0ELb1ELb1ELb0ELb1ELb0EEENS1_21CollectiveEpilogueFwdINS6_IJS8_SA_S9_EEENS6_IJNS7_ILi1EEESI_SI_EEESC_SE_Li256ELb1ELb1ELb0ELb0EEENS1_19SingleTileSchedulerILb1ELb0ELb1ELi128EEEEEEEEEvNT_6ParamsE,"ax",@progbits
	.sectioninfo	@"SHI_REGISTERS=232"
	.align	128
.text._ZN7cutlass13device_kernelIN5flash19enable_sm80_to_sm89INS1_16FlashAttnFwdSm80INS1_25CollectiveMainloopFwdSm80ILi8ELi2ELb0EN4cute5tupleIJNS5_1CILi128EEENS7_ILi64EEENS7_ILi192EEEEEELi192ENS_10bfloat16_tEfNS_4arch4Sm80ELb1ELb0ELb0ELb1ELb1ELb0ELb1ELb0EEENS1_21CollectiveEpilogueFwdINS6_IJS8_SA_S9_EEENS6_IJNS7_ILi1EEESI_SI_EEESC_SE_Li256ELb1ELb1ELb0ELb0EEENS1_19SingleTileSchedulerILb1ELb0ELb1ELi128EEEEEEEEEvNT_6ParamsE:
        .type           _ZN7cutlass13device_kernelIN5flash19enable_sm80_to_sm89INS1_16FlashAttnFwdSm80INS1_25CollectiveMainloopFwdSm80ILi8ELi2ELb0EN4cute5tupleIJNS5_1CILi128EEENS7_ILi64EEENS7_ILi192EEEEEELi192ENS_10bfloat16_tEfNS_4arch4Sm80ELb1ELb0ELb0ELb1ELb1ELb0ELb1ELb0EEENS1_21CollectiveEpilogueFwdINS6_IJS8_SA_S9_EEENS6_IJNS7_ILi1EEESI_SI_EEESC_SE_Li256ELb1ELb1ELb0ELb0EEENS1_19SingleTileSchedulerILb1ELb0ELb1ELi128EEEEEEEEEvNT_6ParamsE,@function
        .size           _ZN7cutlass13device_kernelIN5flash19enable_sm80_to_sm89INS1_16FlashAttnFwdSm80INS1_25CollectiveMainloopFwdSm80ILi8ELi2ELb0EN4cute5tupleIJNS5_1CILi128EEENS7_ILi64EEENS7_ILi192EEEEEELi192ENS_10bfloat16_tEfNS_4arch4Sm80ELb1ELb0ELb0ELb1ELb1ELb0ELb1ELb0EEENS1_21CollectiveEpilogueFwdINS6_IJS8_SA_S9_EEENS6_IJNS7_ILi1EEESI_SI_EEESC_SE_Li256ELb1ELb1ELb0ELb0EEENS1_19SingleTileSchedulerILb1ELb0ELb1ELi128EEEEEEEEEvNT_6ParamsE,(.L_x_1723 - _ZN7cutlass13device_kernelIN5flash19enable_sm80_to_sm89INS1_16FlashAttnFwdSm80INS1_25CollectiveMainloopFwdSm80ILi8ELi2ELb0EN4cute5tupleIJNS5_1CILi128EEENS7_ILi64EEENS7_ILi192EEEEEELi192ENS_10bfloat16_tEfNS_4arch4Sm80ELb1ELb0ELb0ELb1ELb1ELb0ELb1ELb0EEENS1_21CollectiveEpilogueFwdINS6_IJS8_SA_S9_EEENS6_IJNS7_ILi1EEESI_SI_EEESC_SE_Li256ELb1ELb1ELb0ELb0EEENS1_19SingleTileSchedulerILb1ELb0ELb1ELi128EEEEEEEEEvNT_6ParamsE)
        .other          _ZN7cutlass13device_kernelIN5flash19enable_sm80_to_sm89INS1_16FlashAttnFwdSm80INS1_25CollectiveMainloopFwdSm80ILi8ELi2ELb0EN4cute5tupleIJNS5_1CILi128EEENS7_ILi64EEENS7_ILi192EEEEEELi192ENS_10bfloat16_tEfNS_4arch4Sm80ELb1ELb0ELb0ELb1ELb1ELb0ELb1ELb0EEENS1_21CollectiveEpilogueFwdINS6_IJS8_SA_S9_EEENS6_IJNS7_ILi1EEESI_SI_EEESC_SE_Li256ELb1ELb1ELb0ELb0EEENS1_19SingleTileSchedulerILb1ELb0ELb1ELi128EEEEEEEEEvNT_6ParamsE,@"STO_CUDA_ENTRY STV_DEFAULT"
_ZN7cutlass13device_kernelIN5flash19enable_sm80_to_sm89INS1_16FlashAttnFwdSm80INS1_25CollectiveMainloopFwdSm80ILi8ELi2ELb0EN4cute5tupleIJNS5_1CILi128EEENS7_ILi64EEENS7_ILi192EEEEEELi192ENS_10bfloat16_tEfNS_4arch4Sm80ELb1ELb0ELb0ELb1ELb1ELb0ELb1ELb0EEENS1_21CollectiveEpilogueFwdINS6_IJS8_SA_S9_EEENS6_IJNS7_ILi1EEESI_SI_EEESC_SE_Li256ELb1ELb1ELb0ELb0EEENS1_19SingleTileSchedulerILb1ELb0ELb1ELi128EEEEEEEEEvNT_6ParamsE:
        /* <DEDUP_REMOVED lines=20> */
.L_x_1534:
        /* <DEDUP_REMOVED lines=13> */
.L_x_1536:
[----:B------:R-:W-:Y:S02]  /*0210*/  ULDC UR5, c[0x0][0x54c] ;  /* 0x0001530000057ab9 */ /* 0x000fe40000000800 */
.L_x_1535:
[----:B------:R-:W-:Y:S02]  /*0220*/  ULDC UR4, c[0x0][0x548] ;  /* 0x0001520000047ab9 */ /* 0x000fe40000000800 */
[----:B------:R-:W-:-:S02]  /*0230*/  USHF.L.U32 UR15, UR15, 0x7, URZ ;  /* 0x000000070f0f7899 */ /* 0x000fc4000800063f */
[----:B------:R-:W-:-:S04]  /*0240*/  UIMAD UR4, UR5, UR4, URZ ;  /* 0x00000004050472a4 */ /* 0x000fc8000f8e023f */
[----:B------:R-:W-:-:S04]  /*0250*/  UISETP.GE.AND UP0, UPT, UR15, UR4, UPT ;  /* 0x000000040f00728c */ /* 0x000fc8000bf06270 */
[----:B------:R-:W-:Y:S01]  /*0260*/  USEL UR8, UR8, 0xffffffff, !UP0 ;  /* 0xffffffff08087887 */ /* 0x000fe2000c000000 */
[----:B------:R-:W-:Y:S05]  /*0270*/  BRA `(.L_x_1537) ;  /* 0x000001b000007947 */ /* 0x000fea0003800000 */
.L_x_1533:
        /* <DEDUP_REMOVED lines=8> */
.L_x_1538:
        /* <DEDUP_REMOVED lines=13> */
.L_x_1540:
[----:B------:R-:W-:Y:S02]  /*03d0*/  ULDC UR5, c[0x0][0x54c] ;  /* 0x0001530000057ab9 */ /* 0x000fe40000000800 */
.L_x_1539:
[----:B------:R-:W-:Y:S02]  /*03e0*/  ULDC UR4, c[0x0][0x548] ;  /* 0x0001520000047ab9 */ /* 0x000fe40000000800 */
[----:B------:R-:W-:-:S02]  /*03f0*/  USHF.L.U32 UR15, UR15, 0x7, URZ ;  /* 0x000000070f0f7899 */ /* 0x000fc4000800063f */
[----:B------:R-:W-:-:S04]  /*0400*/  UIMAD UR4, UR5, UR4, URZ ;  /* 0x00000004050472a4 */ /* 0x000fc8000f8e023f */
[----:B------:R-:W-:-:S04]  /*0410*/  UISETP.GE.AND UP0, UPT, UR15, UR4, UPT ;  /* 0x000000040f00728c */ /* 0x000fc8000bf06270 */
[----:B------:R-:W-:-:S06]  /*0420*/  USEL UR8, UR8, 0xffffffff, !UP0 ;  /* 0xffffffff08087887 */ /* 0x000fcc000c000000 */
.L_x_1537:
[----:B------:R-:W-:-:S13]  /*0430*/  ISETP.LE.AND P0, PT, RZ, UR8, PT ;  /* 0x00000008ff007c0c */ /* 0x000fda000bf03270 */
[----:B------:R-:W-:Y:S05]  /*0440*/  @!P0 EXIT ;  /* 0x000000000000894d */ /* 0x000fea0003800000 */
[----:B------:R-:W-:Y:S02]  /*0450*/  ULDC.64 UR12, c[0x0][0x370] ;  /* 0x0000dc00000c7ab9 */ /* 0x000fe40000000a00 */
[----:B------:R-:W-:Y:S02]  /*0460*/  ULDC.64 UR4, c[0x0][0x360] ;  /* 0x0000d80000047ab9 */ /* 0x000fe40000000a00 */
[----:B------:R-:W-:Y:S02]  /*0470*/  UISETP.NE.U32.AND UP1, UPT, URZ, UR12, UPT ;  /* 0x0000000c3f00728c */ /* 0x000fe4000bf25070 */
[----:B------:R-:W-:Y:S02]  /*0480*/  UISETP.NE.U32.AND UP0, UPT, URZ, UR4, UPT ;  /* 0x000000043f00728c */ /* 0x000fe4000bf05070 */
[----:B------:R-:W-:Y:S02]  /*0490*/  ULDC.64 UR6, c[0x0][0x348] ;  /* 0x0000d20000067ab9 */ /* 0x000fe40000000a00 */
[----:B------:R-:W-:-:S02]  /*04a0*/  UISETP.NE.AND.EX UP1, UPT, URZ, UR13, UPT, UP1 ;  /* 0x0000000d3f00728c */ /* 0x000fc4000bf25310 */
[----:B------:R-:W-:Y:S02]  /*04b0*/  UISETP.NE.U32.AND UP2, UPT, URZ, UR6, UPT ;  /* 0x000000063f00728c */ /* 0x000fe4000bf45070 */
[----:B------:R-:W-:Y:S02]  /*04c0*/  UISETP.NE.AND.EX UP0, UPT, URZ, UR5, UPT, UP0 ;  /* 0x000000053f00728c */ /* 0x000fe4000bf05300 */
[----:B------:R-:W-:Y:S01]  /*04d0*/  UISETP.NE.AND.EX UP2, UPT, URZ, UR7, UPT, UP2 ;  /* 0x000000073f00728c */ /* 0x000fe2000bf45320 */
[----:B------:R-:W-:Y:S01]  /*04e0*/  PLOP3.LUT P2, PT, PT, PT, UP1, 0x80, 0x0 ;  /* 0x000000000000781c */ /* 0x000fe20003f4f018 */
[----:B------:R-:W-:Y:S02]  /*04f0*/  ULDC.64 UR12, c[0x0][0x370] ;  /* 0x0000dc00000c7ab9 */ /* 0x000fe40000000a00 */
        /* <DEDUP_REMOVED lines=34> */
.L_x_1541:
        /* <DEDUP_REMOVED lines=10> */
.L_x_1542:
        /* <DEDUP_REMOVED lines=12> */
.L_x_1543:
[----:B------:R-:W-:Y:S01]  /*0880*/  ULDC UR4, c[0x0][0x2c4] ;  /* 0x0000b10000047ab9 */ /* 0x000fe20000000800 */
[----:B------:R-:W-:Y:S01]  /*0890*/  PLOP3.LUT P2, PT, PT, PT, PT, 0x80, 0x0 ;  /* 0x000000000000781c */ /* 0x000fe20003f4f070 */
[----:B------:R-:W-:Y:S01]  /*08a0*/  UISETP.NE.AND UP1, UPT, UR4, 0x1, UPT ;  /* 0x000000010400788c */ /* 0x000fe2000bf25270 */
[----:B------:R-:W-:Y:S01]  /*08b0*/  CS2R R98, SRZ ;  /* 0x0000000000627805 */ /* 0x000fe2000001ff00 */
[----:B--2---:R-:W-:Y:S01]  /*08c0*/  UIADD3 UR9, -UR7, UR9, URZ ;  /* 0x0000000907097290 */ /* 0x004fe2000fffe13f */
[----:B------:R-:W-:Y:S01]  /*08d0*/  IMAD.MOV.U32 R5, RZ, RZ, RZ ;  /* 0x000000ffff057224 */ /* 0x000fe200078e00ff */
[----:B------:R-:W-:Y:S01]  /*08e0*/  ULDC.64 UR4, c[0x0][0x2c8] ;  /* 0x0000b20000047ab9 */ /* 0x000fe20000000a00 */
[----:B------:R-:W-:Y:S01]  /*08f0*/  IMAD.MOV.U32 R96, RZ, RZ, RZ ;  /* 0x000000ffff607224 */ /* 0x000fe200078e00ff */
        /* <DEDUP_REMOVED lines=14> */
[----:B------:R-:W-:Y:S01]  /*09e0*/  CS2R R76, SRZ ;  /* 0x00000000004c7805 */ /* 0x000fe2000001ff00 */
        /* <DEDUP_REMOVED lines=63> */
[CC--:B------:R-:W-:Y:S01]  /*0de0*/  LEA.HI R8, R7.reuse, R2.reuse, RZ, 0x3 ;  /* 0x0000000207087211 */ /* 0x0c0fe200078f18ff */
[----:B------:R-:W-:Y:S01]  /*0df0*/  UIMAD UR17, UR17, UR4, URZ ;  /* 0x00000004111172a4 */ /* 0x000fe2000f8e023f */
[----:B------:R-:W-:Y:S01]  /*0e00*/  PLOP3.LUT P1, PT, PT, PT, UP1, 0x80, 0x0 ;  /* 0x000000000000781c */ /* 0x000fe20003f2f018 */
[----:B------:R-:W-:Y:S01]  /*0e10*/  UIMAD.WIDE.U32 UR18, UR16, UR4, URZ ;  /* 0x00000004101272a5 */ /* 0x000fe2000f8e003f */
[----:B------:R-:W-:Y:S01]  /*0e20*/  LOP3.LUT R3, R8, 0xfffffff8, RZ, 0xc0, !PT ;  /* 0xfffffff808037812 */ /* 0x000fe200078ec0ff */
[----:B------:R-:W-:Y:S01]  /*0e30*/  UIMAD UR17, UR16, UR5, UR17 ;  /* 0x00000005101172a4 */ /* 0x000fe2000f8e0211 */
[----:B------:R-:W-:Y:S01]  /*0e40*/  SHF.R.S32.HI R11, RZ, 0x3, R8 ;  /* 0x00000003ff0b7819 */ /* 0x000fe20000011408 */
[----:B------:R-:W-:Y:S01]  /*0e50*/  IMAD.MOV.U32 R184, RZ, RZ, 0x10 ;  /* 0x00000010ffb87424 */ /* 0x000fe200078e00ff */
[----:B------:R-:W-:Y:S01]  /*0e60*/  ULDC.64 UR4, c[0x0][0x1b8] ;  /* 0x00006e0000047ab9 */ /* 0x000fe20000000a00 */
[----:B------:R-:W-:Y:S01]  /*0e70*/  IMAD.IADD R144, R2, 0x1, -R3 ;  /* 0x0000000102907824 */ /* 0x000fe200078e0a03 */
[----:B------:R-:W-:Y:S01]  /*0e80*/  UIADD3 UR19, UR19, UR17, URZ ;  /* 0x0000001113137290 */ /* 0x000fe2000fffe03f */
[----:B------:R-:W-:Y:S01]  /*0e90*/  PLOP3.LUT P0, PT, PT, PT, UP1, 0x80, 0x0 ;  /* 0x000000000000781c */ /* 0x000fe20003f0f018 */
[----:B------:R-:W-:Y:S01]  /*0ea0*/  USHF.R.S32.HI UR17, URZ, 0x1f, UR8 ;  /* 0x0000001f3f117899 */ /* 0x000fe20008011408 */
[C---:B------:R-:W-:Y:S01]  /*0eb0*/  IMAD R195, R144.reuse, 0x20, R11 ;  /* 0x0000002090c37824 */ /* 0x040fe200078e020b */
[----:B------:R-:W-:Y:S01]  /*0ec0*/  UIMAD UR16, UR14, UR4, URZ ;  /* 0x000000040e1072a4 */ /* 0x000fe2000f8e023f */
[----:B------:R-:W-:Y:S01]  /*0ed0*/  LEA.HI R16, R7, R2, RZ, 0x4 ;  /* 0x0000000207107211 */ /* 0x000fe200078f20ff */
[----:B------:R-:W-:Y:S01]  /*0ee0*/  USEL UR17, UR17, URZ, !UP2 ;  /* 0x0000003f11117287 */ /* 0x000fe2000d000000 */
[C---:B------:R-:W-:Y:S01]  /*0ef0*/  IMAD.SHL.U32 R185, R144.reuse, 0x40, RZ ;  /* 0x0000004090b97824 */ /* 0x040fe200078e00ff */
[----:B------:R-:W-:Y:S01]  /*0f00*/  UIMAD UR16, UR6, UR5, UR16 ;  /* 0x00000005061072a4 */ /* 0x000fe2000f8e0210 */
[----:B------:R-:W-:Y:S01]  /*0f10*/  SHF.R.S32.HI R9, RZ, 0x4, R16 ;  /* 0x00000004ff097819 */ /* 0x000fe20000011410 */
[----:B------:R-:W-:Y:S01]  /*0f20*/  UIMAD.WIDE.U32 UR20, UR6, UR4, UR18 ;  /* 0x00000004061472a5 */ /* 0x000fe2000f8e0012 */
[----:B------:R-:W-:Y:S01]  /*0f30*/  IMAD.SHL.U32 R200, R144, 0x8, RZ ;  /* 0x0000000890c87824 */ /* 0x000fe200078e00ff */
[----:B------:R-:W-:Y:S01]  /*0f40*/  USEL UR18, UR8, URZ, !UP2 ;  /* 0x0000003f08127287 */ /* 0x000fe2000d000000 */
[----:B------:R-:W-:Y:S01]  /*0f50*/  LOP3.LUT R185, R185, 0x1c0, RZ, 0xc0, !PT ;  /* 0x000001c0b9b97812 */ /* 0x000fe200078ec0ff */
[----:B------:R-:W-:Y:S01]  /*0f60*/  ULDC.64 UR4, c[0x0][0x1c0] ;  /* 0x0000700000047ab9 */ /* 0x000fe20000000a00 */
[----:B-1----:R-:W-:Y:S01]  /*0f70*/  IADD3 R4, R195, UR15, RZ ;  /* 0x0000000fc3047c10 */ /* 0x002fe2000fffe0ff */
[----:B------:R-:W-:Y:S01]  /*0f80*/  UIMAD UR17, UR17, UR4, URZ ;  /* 0x00000004111172a4 */ /* 0x000fe2000f8e023f */
[----:B------:R-:W-:Y:S01]  /*0f90*/  LOP3.LUT R8, R185, 0x8, R8, 0xf8, !PT ;  /* 0x00000008b9087812 */ /* 0x000fe200078ef808 */
[----:B------:R-:W-:Y:S01]  /*0fa0*/  UIADD3 UR21, UR21, UR16, URZ ;  /* 0x0000001015157290 */ /* 0x000fe2000fffe03f */
[----:B------:R-:W-:Y:S01]  /*0fb0*/  SHF.R.U32.HI R185, RZ, 0x3, R185 ;  /* 0x00000003ffb97819 */ /* 0x000fe200000116b9 */
[----:B------:R-:W-:Y:S01]  /*0fc0*/  @P1 IMAD.HI.U32 R3, R4, c[0x0][0x2c8], RZ ;  /* 0x0000b20004031a27 */ /* 0x000fe200078e00ff */
[----:B------:R-:W-:Y:S01]  /*0fd0*/  UIMAD UR5, UR18, UR5, UR17 ;  /* 0x00000005120572a4 */ /* 0x000fe2000f8e0211 */
[----:B------:R-:W-:Y:S01]  /*0fe0*/  IADD3 R14, R200, 0x40, RZ ;  /* 0x00000040c80e7810 */ /* 0x000fe20007ffe0ff */
[----:B------:R-:W-:Y:S01]  /*0ff0*/  UIMAD.WIDE.U32 UR18, UR18, UR4, UR20 ;  /* 0x00000004121272a5 */ /* 0x000fe2000f8e0014 */
[----:B------:R-:W-:Y:S01]  /*1000*/  IMAD.MOV.U32 R5, RZ, RZ, R4 ;  /* 0x000000ffff057224 */ /* 0x000fe200078e0004 */
[----:B------:R-:W-:Y:S01]  /*1010*/  @P0 SHF.R.U32.HI R5, RZ, c[0x0][0x2cc], R3 ;  /* 0x0000b300ff050a19 */ /* 0x000fe20000011603 */
[----:B------:R-:W-:Y:S01]  /*1020*/  ULDC UR4, c[0x0][0x2c4] ;  /* 0x0000b10000047ab9 */ /* 0x000fe20000000800 */
[C---:B------:R-:W-:Y:S01]  /*1030*/  LOP3.LUT R3, R16.reuse, 0xfffffff0, RZ, 0xc0, !PT ;  /* 0xfffffff010037812 */ /* 0x040fe200078ec0ff */
[----:B------:R-:W-:Y:S01]  /*1040*/  UIADD3 UR5, UR19, UR5, URZ ;  /* 0x0000000513057290 */ /* 0x000fe2000fffe03f */
[----:B------:R-:W-:Y:S01]  /*1050*/  SHF.R.S32.HI R10, RZ, 0x1f, R5 ;  /* 0x0000001fff0a7819 */ /* 0x000fe20000011405 */
[----:B------:R-:W-:Y:S01]  /*1060*/  IMAD.U32 R19, RZ, RZ, UR19 ;  /* 0x00000013ff137e24 */ /* 0x000fe2000f8e00ff */
[----:B------:R-:W-:Y:S01]  /*1070*/  LEA.HI R16, R16, R9, RZ, 0x1 ;  /* 0x0000000910107211 */ /* 0x000fe200078f08ff */
[----:B------:R-:W-:Y:S01]  /*1080*/  IMAD.IADD R6, R2, 0x1, -R3 ;  /* 0x0000000102067824 */ /* 0x000fe200078e0a03 */
[----:B------:R-:W-:Y:S01]  /*1090*/  LOP3.LUT P0, RZ, R144, 0x2, RZ, 0xc0, !PT ;  /* 0x0000000290ff7812 */ /* 0x000fe2000780c0ff */
[----:B------:R-:W-:Y:S01]  /*10a0*/  IMAD.U32 R18, RZ, RZ, UR18 ;  /* 0x00000012ff127e24 */ /* 0x000fe2000f8e00ff */
[----:B------:R-:W-:Y:S01]  /*10b0*/  LOP3.LUT R16, R16, 0xfffffffe, RZ, 0xc0, !PT ;  /* 0xfffffffe10107812 */ /* 0x000fe200078ec0ff */
[----:B------:R-:W-:Y:S01]  /*10c0*/  IMAD.U32 R19, RZ, RZ, UR5 ;  /* 0x00000005ff137e24 */ /* 0x000fe2000f8e00ff */
[----:B------:R-:W-:Y:S01]  /*10d0*/  SHF.R.S32.HI R3, RZ, 0x1f, R6 ;  /* 0x0000001fff037819 */ /* 0x000fe20000011406 */
[----:B------:R-:W-:Y:S01]  /*10e0*/  IMAD R10, R10, c[0x0][0x1b0], RZ ;  /* 0x00006c000a0a7a24 */ /* 0x000fe200078e02ff */
[----:B------:R-:W-:Y:S01]  /*10f0*/  UIMAD UR4, UR12, UR4, URZ ;  /* 0x000000040c0472a4 */ /* 0x000fe2000f8e023f */
[----:B------:R-:W-:Y:S01]  /*1100*/  IMAD.WIDE.U32 R18, R5, c[0x0][0x1b0], R18 ;  /* 0x00006c0005127a25 */ /* 0x000fe200078e0012 */
[----:B------:R-:W-:Y:S01]  /*1110*/  LEA.HI R12, R3, R6, RZ, 0x3 ;  /* 0x00000006030c7211 */ /* 0x000fe200078f18ff */
[----:B------:R-:W-:Y:S01]  /*1120*/  BSSY B0, `(.L_x_1545) ;  /* 0x0000046000007945 */ /* 0x000fe20003800000 */
[----:B------:R-:W-:Y:S01]  /*1130*/  LOP3.LUT R185, R8, R185, RZ, 0x3c, !PT ;  /* 0x000000b908b97212 */ /* 0x000fe200078e3cff */
[----:B------:R-:W-:Y:S01]  /*1140*/  IMAD R13, R5, c[0x0][0x1b4], R10 ;  /* 0x00006d00050d7a24 */ /* 0x000fe200078e020a */
[----:B------:R-:W-:Y:S01]  /*1150*/  LOP3.LUT R3, R12, 0xfffffff8, RZ, 0xc0, !PT ;  /* 0xfffffff80c037812 */ /* 0x000fe200078ec0ff */
[----:B------:R-:W-:Y:S01]  /*1160*/  IMAD.MOV R5, RZ, RZ, -R5 ;  /* 0x000000ffff057224 */ /* 0x000fe200078e0a05 */
[----:B------:R-:W-:Y:S01]  /*1170*/  IADD3 R8, R11, UR15, RZ ;  /* 0x0000000f0b087c10 */ /* 0x000fe2000fffe0ff */
[----:B------:R-:W-:Y:S01]  /*1180*/  IMAD.IADD R16, R9, 0x1, -R16 ;  /* 0x0000000109107824 */ /* 0x000fe200078e0a10 */
[----:B------:R-:W-:Y:S01]  /*1190*/  LOP3.LUT P1, RZ, R144, 0x4, RZ, 0xc0, !PT ;  /* 0x0000000490ff7812 */ /* 0x000fe2000782c0ff */
[----:B------:R-:W-:Y:S01]  /*11a0*/  IMAD R4, R5, c[0x0][0x2c4], R4 ;  /* 0x0000b10005047a24 */ /* 0x000fe200078e0204 */
[----:B------:R-:W-:Y:S01]  /*11b0*/  ISETP.GE.AND P3, PT, R14, c[0x0][0x198], PT ;  /* 0x000066000e007a0c */ /* 0x000fe20003f66270 */
[----:B------:R-:W-:-:S02]  /*11c0*/  IMAD.SHL.U32 R5, R11, 0x40, RZ ;  /* 0x000000400b057824 */ /* 0x000fc400078e00ff */
[----:B------:R-:W-:Y:S01]  /*11d0*/  IMAD.IADD R3, R6, 0x1, -R3 ;  /* 0x0000000106037824 */ /* 0x000fe200078e0a03 */
[----:B------:R-:W-:Y:S01]  /*11e0*/  SHF.R.S32.HI R9, RZ, 0x1f, R4 ;  /* 0x0000001fff097819 */ /* 0x000fe20000011404 */
[----:B------:R-:W-:Y:S01]  /*11f0*/  IMAD.IADD R19, R19, 0x1, R13 ;  /* 0x0000000113137824 */ /* 0x000fe200078e020d */
[----:B------:R-:W-:Y:S01]  /*1200*/  LOP3.LUT R5, R5, 0x1c0, RZ, 0xc0, !PT ;  /* 0x000001c005057812 */ /* 0x000fe200078ec0ff */
[----:B------:R-:W-:Y:S01]  /*1210*/  IMAD.SHL.U32 R13, R3, 0x40, RZ ;  /* 0x00000040030d7824 */ /* 0x000fe200078e00ff */
[----:B------:R-:W-:Y:S01]  /*1220*/  P2R R6, PR, RZ, 0x1 ;  /* 0x00000001ff067803 */ /* 0x000fe20000000000 */
[----:B------:R-:W-:Y:S01]  /*1230*/  IMAD R9, R9, c[0x0][0x1a8], RZ ;  /* 0x00006a0009097a24 */ /* 0x000fe200078e02ff */
[----:B------:R-:W-:Y:S01]  /*1240*/  SHF.R.U32.HI R15, RZ, 0x3, R5 ;  /* 0x00000003ff0f7819 */ /* 0x000fe20000011605 */
[----:B------:R-:W-:Y:S01]  /*1250*/  IMAD.SHL.U32 R6, R16, 0x8, RZ ;  /* 0x0000000810067824 */ /* 0x000fe200078e00ff */
[----:B------:R-:W-:Y:S01]  /*1260*/  LOP3.LUT R194, R5, 0x38, R200, 0xf8, !PT ;  /* 0x0000003805c27812 */ /* 0x000fe200078ef8c8 */
[C---:B------:R-:W-:Y:S01]  /*1270*/  IMAD R9, R4.reuse, c[0x0][0x1ac], R9 ;  /* 0x00006b0004097a24 */ /* 0x040fe200078e0209 */
[----:B------:R-:W-:Y:S01]  /*1280*/  LOP3.LUT R13, R13, 0x1c0, RZ, 0xc0, !PT ;  /* 0x000001c00d0d7812 */ /* 0x000fe200078ec0ff */
[----:B------:R-:W-:Y:S01]  /*1290*/  IMAD.WIDE.U32 R4, R4, c[0x0][0x1a8], R18 ;  /* 0x00006a0004047a25 */ /* 0x000fe200078e0012 */
[----:B------:R-:W-:-:S02]  /*12a0*/  LOP3.LUT P5, RZ, R3, 0x4, RZ, 0xc0, !PT ;  /* 0x0000000403ff7812 */ /* 0x000fc400078ac0ff */
[----:B------:R-:W-:Y:S01]  /*12b0*/  LOP3.LUT R6, R13, 0x8, R6, 0xf8, !PT ;  /* 0x000000080d067812 */ /* 0x000fe200078ef806 */
[----:B------:R-:W-:Y:S01]  /*12c0*/  IMAD.IADD R9, R5, 0x1, R9 ;  /* 0x0000000105097824 */ /* 0x000fe200078e0209 */
[----:B------:R-:W-:Y:S01]  /*12d0*/  LEA R10, P0, R4, c[0x0][0x160], 0x1 ;  /* 0x00005800040a7a11 */ /* 0x000fe200078008ff */
[----:B------:R-:W-:Y:S01]  /*12e0*/  IMAD.SHL.U32 R12, R12, 0x40, RZ ;  /* 0x000000400c0c7824 */ /* 0x000fe200078e00ff */
[----:B------:R-:W-:Y:S01]  /*12f0*/  SHF.R.U32.HI R13, RZ, 0x3, R13 ;  /* 0x00000003ff0d7819 */ /* 0x000fe2000001160d */
[----:B------:R-:W-:Y:S01]  /*1300*/  IMAD R185, R16, 0x200, R185 ;  /* 0x0000020010b97824 */ /* 0x000fe200078e02b9 */
[----:B------:R-:W-:Y:S01]  /*1310*/  LOP3.LUT P4, RZ, R3, 0x2, RZ, 0xc0, !PT ;  /* 0x0000000203ff7812 */ /* 0x000fe2000788c0ff */
[----:B------:R1:W3:Y:S01]  /*1320*/  SHFL.IDX PT, R18, R10, RZ, 0x181f ;  /* 0x00181fff0a127589 */ /* 0x0002e200000e0000 */
[----:B------:R-:W-:Y:S01]  /*1330*/  LEA.HI.X R9, R4, c[0x0][0x164], R9, 0x1, P0 ;  /* 0x0000590004097a11 */ /* 0x000fe200000f0c09 */
[----:B------:R-:W-:Y:S01]  /*1340*/  IMAD.MOV.U32 R4, RZ, RZ, 0x20 ;  /* 0x00000020ff047424 */ /* 0x000fe200078e00ff */
[----:B------:R-:W-:-:S02]  /*1350*/  LOP3.LUT R3, R6, R13, RZ, 0x3c, !PT ;  /* 0x0000000d06037212 */ /* 0x000fc400078e3cff */
[----:B------:R-:W-:Y:S01]  /*1360*/  ISETP.GE.AND P0, PT, R8, UR4, PT ;  /* 0x0000000408007c0c */ /* 0x000fe2000bf06270 */
[----:B------:R1:W4:Y:S01]  /*1370*/  SHFL.IDX PT, R19, R9, RZ, 0x181f ;  /* 0x00181fff09137589 */ /* 0x00032200000e0000 */
[CC--:B------:R-:W-:Y:S02]  /*1380*/  LEA.HI R6, R7.reuse, R2.reuse, RZ, 0x5 ;  /* 0x0000000207067211 */ /* 0x0c0fe400078f28ff */
[----:B------:R-:W-:Y:S02]  /*1390*/  LOP3.LUT R194, R194, R15, RZ, 0x3c, !PT ;  /* 0x0000000fc2c27212 */ /* 0x000fe400078e3cff */
[----:B------:R-:W-:Y:S02]  /*13a0*/  LEA.HI R15, R7, R2, RZ, 0x6 ;  /* 0x00000002070f7211 */ /* 0x000fe400078f30ff */
[----:B------:R-:W-:Y:S02]  /*13b0*/  SHF.R.S32.HI R5, RZ, 0x5, R6 ;  /* 0x00000005ff057819 */ /* 0x000fe40000011406 */
[----:B------:R-:W-:Y:S01]  /*13c0*/  LOP3.LUT R12, R12, 0xfffffe00, RZ, 0xc0, !PT ;  /* 0xfffffe000c0c7812 */ /* 0x000fe200078ec0ff */
[----:B------:R-:W-:Y:S01]  /*13d0*/  IMAD.SHL.U32 R15, R15, 0x8, RZ ;  /* 0x000000080f0f7824 */ /* 0x000fe200078e00ff */
[----:B------:R-:W-:-:S02]  /*13e0*/  IADD3 R13, R200, 0x80, RZ ;  /* 0x00000080c80d7810 */ /* 0x000fc40007ffe0ff */
[----:B------:R-:W-:Y:S02]  /*13f0*/  SEL R184, R184, 0xfffffff0, !P4 ;  /* 0xfffffff0b8b87807 */ /* 0x000fe40006000000 */
[----:B------:R-:W-:Y:S02]  /*1400*/  ISETP.GE.AND P4, PT, R13, c[0x0][0x198], PT ;  /* 0x000066000d007a0c */ /* 0x000fe40003f86270 */
[----:B------:R-:W-:Y:S02]  /*1410*/  LOP3.LUT R194, R194, 0xfffffe00, R15, 0xf8, !PT ;  /* 0xfffffe00c2c27812 */ /* 0x000fe400078ef80f */
[----:B------:R-:W-:Y:S01]  /*1420*/  SEL R4, R4, 0xffffffe0, !P5 ;  /* 0xffffffe004047807 */ /* 0x000fe20006800000 */
[----:B--2---:R2:W5:Y:S02]  /*1430*/  @P2 R2UR UR17, R0 ;  /* 0x00000000001123c2 */ /* 0x00456400000e0000 */
[----:B-----5:R-:W-:Y:S01]  /*1440*/  @!UP0 UMOV UR17, UR8 ;  /* 0x0000000800118c82 */ /* 0x020fe20008000000 */
[----:B------:R-:W-:Y:S01]  /*1450*/  ISETP.GE.AND P2, PT, R200, c[0x0][0x198], PT ;  /* 0x00006600c8007a0c */ /* 0x000fe20003f46270 */
[----:B--2---:R-:W-:-:S04]  /*1460*/  IMAD R0, R5, 0x400, R12 ;  /* 0x0000040005007824 */ /* 0x004fc800078e020c */
[----:B------:R-:W-:Y:S01]  /*1470*/  IMAD.IADD R0, R0, 0x1, R3 ;  /* 0x0000000100007824 */ /* 0x000fe200078e0203 */
[----:B------:R-:W-:Y:S01]  /*1480*/  LOP3.LUT R3, R3, R12, RZ, 0xfc, !PT ;  /* 0x0000000c03037212 */ /* 0x000fe200078efcff */
        /* <DEDUP_REMOVED lines=15> */
.L_x_1546:
[----:B-1-34-:R-:W-:Y:S05]  /*1580*/  BSYNC B0 ;  /* 0x0000000000007941 */ /* 0x01afea0003800000 */
.L_x_1545:
        /* <DEDUP_REMOVED lines=20> */
.L_x_1548:
[----:B------:R-:W-:Y:S05]  /*16d0*/  BSYNC B0 ;  /* 0x0000000000007941 */ /* 0x000fea0003800000 */
.L_x_1547:
        /* <DEDUP_REMOVED lines=20> */
.L_x_1550:
[----:B------:R-:W-:Y:S05]  /*1820*/  BSYNC B0 ;  /* 0x0000000000007941 */ /* 0x000fea0003800000 */
.L_x_1549:
[----:B---3--:R-:W-:Y:S01]  /*1830*/  SHFL.IDX PT, R18, R10, 0x3, 0x181f ;  /* 0x00781f000a127f89 */ /* 0x008fe200000e0000 */
[----:B------:R-:W-:Y:S01]  /*1840*/  IADD3 R8, R8, 0x60, RZ ;  /* 0x0000006008087810 */ /* 0x000fe20007ffe0ff */
[----:B------:R-:W-:Y:S01]  /*1850*/  IMAD.MOV.U32 R190, RZ, RZ, c[0x0][0x2b8] ;  /* 0x0000ae00ffbe7624 */ /* 0x000fe200078e00ff */
[----:B------:R-:W-:Y:S01]  /*1860*/  SHF.R.S32.HI R199, RZ, 0x1f, R14 ;  /* 0x0000001fffc77819 */ /* 0x000fe2000001140e */
[----:B----4-:R-:W3:Y:S01]  /*1870*/  SHFL.IDX PT, R19, R9, 0x3, 0x181f ;  /* 0x00781f0009137f89 */ /* 0x010ee200000e0000 */
[----:B------:R-:W-:Y:S01]  /*1880*/  ISETP.GE.AND P0, PT, R8, UR4, PT ;  /* 0x0000000408007c0c */ /* 0x000fe2000bf06270 */
[----:B------:R-:W-:Y:S01]  /*1890*/  IMAD.U32 R8, RZ, RZ, UR13 ;  /* 0x0000000dff087e24 */ /* 0x000fe2000f8e00ff */
[----:B------:R-:W-:Y:S01]  /*18a0*/  SHF.R.S32.HI R198, RZ, 0x1f, R13 ;  /* 0x0000001fffc67819 */ /* 0x000fe2000001140d */
[----:B------:R-:W-:Y:S01]  /*18b0*/  IMAD.SHL.U32 R146, R194, 0x2, RZ ;  /* 0x00000002c2927824 */ /* 0x000fe200078e00ff */
[----:B------:R-:W-:Y:S01]  /*18c0*/  LEA.HI R199, R199, R14, RZ, 0x3 ;  /* 0x0000000ec7c77211 */ /* 0x000fe200078f18ff */
[----:B------:R-:W-:Y:S01]  /*18d0*/  IMAD R193, R8, 0x40, R195 ;  /* 0x0000004008c17824 */ /* 0x000fe200078e02c3 */
[----:B------:R-:W-:Y:S01]  /*18e0*/  LEA.HI R198, R198, R13, RZ, 0x3 ;  /* 0x0000000dc6c67211 */ /* 0x000fe200078f18ff */
[----:B------:R-:W-:Y:S01]  /*18f0*/  USHF.R.S32.HI UR16, URZ, 0x1f, UR17 ;  /* 0x0000001f3f107899 */ /* 0x000fe20008011411 */
[----:B------:R-:W-:Y:S01]  /*1900*/  LOP3.LUT R199, R199, 0xfffffff8, RZ, 0xc0, !PT ;  /* 0xfffffff8c7c77812 */ /* 0x000fe200078ec0ff */
[----:B------:R-:W-:Y:S01]  /*1910*/  ULDC.64 UR4, c[0x0][0x2b0] ;  /* 0x0000ac0000047ab9 */ /* 0x000fe20000000a00 */
[----:B------:R-:W-:Y:S01]  /*1920*/  ISETP.NE.AND P5, PT, R190, 0x1, PT ;  /* 0x00000001be00780c */ /* 0x000fe20003fa5270 */
[----:B------:R-:W-:Y:S01]  /*1930*/  UIMAD UR16, UR16, UR4, URZ ;  /* 0x00000004101072a4 */ /* 0x000fe2000f8e023f */
[----:B------:R-:W-:Y:S01]  /*1940*/  LOP3.LUT R198, R198, 0xfffffff8, RZ, 0xc0, !PT ;  /* 0xfffffff8c6c67812 */ /* 0x000fe200078ec0ff */
[----:B------:R-:W-:Y:S01]  /*1950*/  UIMAD.WIDE.U32 UR18, UR17, UR4, URZ ;  /* 0x00000004111272a5 */ /* 0x000fe2000f8e003f */
[----:B------:R-:W-:Y:S01]  /*1960*/  IADD3 R193, R193, -0x40, RZ ;  /* 0xffffffc0c1c17810 */ /* 0x000fe20007ffe0ff */
[----:B------:R-:W-:Y:S01]  /*1970*/  UIMAD UR16, UR17, UR5, UR16 ;  /* 0x00000005111072a4 */ /* 0x000fe2000f8e0210 */
[----:B------:R-:W-:Y:S01]  /*1980*/  P2R R8, PR, RZ, 0x20 ;  /* 0x00000020ff087803 */ /* 0x000fe20000000000 */
[----:B------:R-:W-:Y:S01]  /*1990*/  IMAD.MOV.U32 R192, RZ, RZ, RZ ;  /* 0x000000ffffc07224 */ /* 0x000fe200078e00ff */
[----:B------:R-:W-:Y:S01]  /*19a0*/  ULDC.64 UR4, c[0x0][0x1e8] ;  /* 0x00007a0000047ab9 */ /* 0x000fe20000000a00 */
[----:B------:R-:W-:Y:S01]  /*19b0*/  P2R R15, PR, RZ, 0x2 ;  /* 0x00000002ff0f7803 */ /* 0x000fe20000000000 */
[----:B------:R-:W-:Y:S01]  /*19c0*/  UIADD3 UR16, UR19, UR16, URZ ;  /* 0x0000001013107290 */ /* 0x000fe2000fffe03f */
[----:B---3--:R-:W-:-:S04]  /*19d0*/  @!P0 IMAD.WIDE R16, R200, 0x2, R18 ;  /* 0x00000002c8108825 */ /* 0x008fc800078e0212 */
[--C-:B------:R-:W-:Y:S01]  /*19e0*/  @!P0 IMAD.WIDE R20, R199, 0x2, R18.reuse ;  /* 0x00000002c7148825 */ /* 0x100fe200078e0212 */
[----:B------:R-:W-:Y:S01]  /*19f0*/  @!PT LDS RZ, [RZ] ;  /* 0x00000000fffff984 */ /* 0x000fe20000000800 */
[----:B------:R3:W-:Y:S01]  /*1a00*/  @!P0 LDGSTS.E.BYPASS.LTC128B.128 [R146+0x1b100], [R16.64], !P2 ;  /* 0x1b10000010928fae */ /* 0x0007e2000d101d4a */
[C---:B------:R-:W-:Y:S02]  /*1a10*/  ISETP.GE.AND P2, PT, R193.reuse, UR9, PT ;  /* 0x00000009c1007c0c */ /* 0x040fe4000bf46270 */
[----:B------:R-:W-:Y:S01]  /*1a20*/  @!P0 IMAD.WIDE R18, R198, 0x2, R18 ;  /* 0x00000002c6128825 */ /* 0x000fe200078e0212 */
[----:B------:R-:W-:Y:S01]  /*1a30*/  IADD3 R193, R193, UR7, RZ ;  /* 0x00000007c1c17c10 */ /* 0x000fe2000fffe0ff */
[----:B------:R4:W-:Y:S01]  /*1a40*/  @!P0 LDGSTS.E.BYPASS.LTC128B.128 [R146+0x1f100], [R20.64], !P3 ;  /* 0x1f10000014928fae */ /* 0x0009e2000d901d4a */
[----:B------:R-:W-:-:S03]  /*1a50*/  ISETP.GT.OR P2, PT, R195, 0x3f, P2 ;  /* 0x0000003fc300780c */ /* 0x000fc60001744670 */
[----:B------:R5:W-:Y:S01]  /*1a60*/  @!P0 LDGSTS.E.BYPASS.LTC128B.128 [R146+0x23100], [R18.64], !P4 ;  /* 0x2310000012928fae */ /* 0x000be2000e101d4a */
[----:B-12---:R-:W-:-:S03]  /*1a70*/  @P5 IMAD.HI.U32 R9, R193, c[0x0][0x2bc], RZ ;  /* 0x0000af00c1095a27 */ /* 0x006fc600078e00ff */
[----:B------:R-:W0:Y:S01]  /*1a80*/  LDGDEPBAR ;  /* 0x00000000000079af */ /* 0x000e220000000000 */
[----:B------:R-:W-:Y:S01]  /*1a90*/  IMAD.MOV.U32 R8, RZ, RZ, R193 ;  /* 0x000000ffff087224 */ /* 0x000fe200078e00c1 */
[----:B------:R-:W-:-:S04]  /*1aa0*/  @P5 SHF.R.U32.HI R8, RZ, c[0x0][0x2c0], R9 ;  /* 0x0000b000ff085a19 */ /* 0x000fc80000011609 */
[----:B------:R-:W-:-:S04]  /*1ab0*/  @!P2 IADD3 R10, P3, R8, UR18, RZ ;  /* 0x00000012080aac10 */ /* 0x000fc8000ff7e0ff */
[----:B------:R-:W-:Y:S02]  /*1ac0*/  @!P2 LEA.HI.X.SX32 R9, R8, UR16, 0x1, P3 ;  /* 0x000000100809ac11 */ /* 0x000fe400098f0eff */
[----:B---3--:R-:W-:-:S04]  /*1ad0*/  @!P2 LEA R16, P3, R10, c[0x0][0x2a0], 0x2 ;  /* 0x0000a8000a10aa11 */ /* 0x008fc800078610ff */
        /* <DEDUP_REMOVED lines=11> */
[----:B------:R-:W-:Y:S01]  /*1b90*/  IMAD.WIDE.U32 R8, R193, c[0x0][0x1e0], RZ ;  /* 0x00007800c1087a25 */ /* 0x000fe200078e00ff */
[----:B------:R-:W-:Y:S01]  /*1ba0*/  SHF.R.S32.HI R10, RZ, 0x1f, R193 ;  /* 0x0000001fff0a7819 */ /* 0x000fe200000114c1 */
[----:B------:R-:W-:Y:S01]  /*1bb0*/  UIADD3 UR17, UR21, UR17, URZ ;  /* 0x0000001115117290 */ /* 0x000fe2000fffe03f */
[----:B------:R-:W-:Y:S01]  /*1bc0*/  ISETP.GE.AND P6, PT, R13, c[0x0][0x1d4], PT ;  /* 0x000075000d007a0c */ /* 0x000fe20003fc6270 */
[----:B------:R-:W-:Y:S01]  /*1bd0*/  UIADD3 UR22, UR9, -UR22, URZ ;  /* 0x8000001609167290 */ /* 0x000fe2000fffe03f */
[----:B------:R-:W-:Y:S01]  /*1be0*/  IMAD.WIDE R24, R199, 0x2, RZ ;  /* 0x00000002c7187825 */ /* 0x000fe200078e02ff */
[----:B------:R-:W-:Y:S01]  /*1bf0*/  ULDC.64 UR4, c[0x0][0x210] ;  /* 0x0000840000047ab9 */ /* 0x000fe20000000a00 */
[----:B------:R-:W-:Y:S01]  /*1c00*/  ISETP.GE.AND P3, PT, R200, c[0x0][0x1d4], PT ;  /* 0x00007500c8007a0c */ /* 0x000fe20003f66270 */
[----:B------:R-:W-:Y:S01]  /*1c10*/  UIMAD UR14, UR14, UR4, URZ ;  /* 0x000000040e0e72a4 */ /* 0x000fe2000f8e023f */
[C---:B----4-:R-:W-:Y:S01]  /*1c20*/  IMAD R20, R10.reuse, c[0x0][0x1e0], RZ ;  /* 0x000078000a147a24 */ /* 0x050fe200078e02ff */
[----:B------:R-:W-:Y:S01]  /*1c30*/  UIMAD.WIDE.U32 UR24, UR6, UR4, URZ ;  /* 0x00000004061872a5 */ /* 0x000fe2000f8e003f */
[----:B------:R-:W-:Y:S01]  /*1c40*/  IMAD R10, R10, c[0x0][0x208], RZ ;  /* 0x000082000a0a7a24 */ /* 0x000fe200078e02ff */
[----:B------:R-:W-:Y:S01]  /*1c50*/  UIMAD UR14, UR6, UR5, UR14 ;  /* 0x00000005060e72a4 */ /* 0x000fe2000f8e020e */
[C---:B------:R-:W-:Y:S01]  /*1c60*/  IMAD R20, R193.reuse, c[0x0][0x1e4], R20 ;  /* 0x00007900c1147a24 */ /* 0x040fe200078e0214 */
[----:B------:R-:W-:Y:S01]  /*1c70*/  ISETP.GE.AND P2, PT, R14, c[0x0][0x1d4], PT ;  /* 0x000075000e007a0c */ /* 0x000fe20003f46270 */
[----:B------:R-:W-:Y:S01]  /*1c80*/  IMAD R10, R193, c[0x0][0x20c], R10 ;  /* 0x00008300c10a7a24 */ /* 0x000fe200078e020a */
[----:B------:R-:W-:Y:S01]  /*1c90*/  UIADD3 UR14, UR25, UR14, URZ ;  /* 0x0000000e190e7290 */ /* 0x000fe2000fffe03f */
[----:B------:R-:W-:Y:S01]  /*1ca0*/  IMAD.IADD R21, R9, 0x1, R20 ;  /* 0x0000000109157824 */ /* 0x000fe200078e0214 */
[----:B------:R-:W-:Y:S01]  /*1cb0*/  UISETP.GE.AND UP0, UPT, UR13, 0x2, UPT ;  /* 0x000000020d00788c */ /* 0x000fe2000bf06270 */
[----:B------:R-:W-:Y:S01]  /*1cc0*/  IMAD.MOV.U32 R20, RZ, RZ, R8 ;  /* 0x000000ffff147224 */ /* 0x000fe200078e0008 */
[----:B------:R-:W-:-:S02]  /*1cd0*/  SHF.R.S32.HI R147, RZ, 0x1f, R200 ;  /* 0x0000001fff937819 */ /* 0x000fc400000114c8 */
[----:B------:R-:W-:Y:S02]  /*1ce0*/  SEL R201, RZ, 0x10, P6 ;  /* 0x00000010ffc97807 */ /* 0x000fe40003000000 */
[----:B------:R-:W-:Y:S02]  /*1cf0*/  IADD3 R191, R146, 0x100, RZ ;  /* 0x0000010092bf7810 */ /* 0x000fe40007ffe0ff */
[----:B------:R-:W-:Y:S02]  /*1d00*/  SHF.R.S32.HI R132, RZ, 0x1f, R199 ;  /* 0x0000001fff847819 */ /* 0x000fe400000114c7 */
[----:B------:R-:W-:Y:S02]  /*1d10*/  SHF.R.S32.HI R145, RZ, 0x1f, R198 ;  /* 0x0000001fff917819 */ /* 0x000fe400000114c6 */
[----:B--2---:R-:W-:Y:S01]  /*1d20*/  SHF.R.S32.HI R9, RZ, 0x1f, R192 ;  /* 0x0000001fff097819 */ /* 0x004fe200000114c0 */
[----:B------:R-:W-:-:S04]  /*1d30*/  IMAD.WIDE.U32 R16, R192, c[0x0][0x1f0], R20 ;  /* 0x00007c00c0107a25 */ /* 0x000fc800078e0014 */
[----:B-----5:R-:W-:Y:S01]  /*1d40*/  IMAD R19, R9, c[0x0][0x1f0], RZ ;  /* 0x00007c0009137a24 */ /* 0x020fe200078e02ff */
[----:B------:R-:W-:Y:S01]  /*1d50*/  IADD3 R16, P0, R16, UR20, RZ ;  /* 0x0000001410107c10 */ /* 0x000fe2000ff1e0ff */
[----:B------:R-:W-:-:S04]  /*1d60*/  IMAD.WIDE.U32 R20, R193, c[0x0][0x208], RZ ;  /* 0x00008200c1147a25 */ /* 0x000fc800078e00ff */
[----:B------:R-:W-:Y:S02]  /*1d70*/  IMAD R8, R192, c[0x0][0x1f4], R19 ;  /* 0x00007d00c0087a24 */ /* 0x000fe400078e0213 */
[----:B------:R-:W-:-:S03]  /*1d80*/  IMAD R9, R9, c[0x0][0x218], RZ ;  /* 0x0000860009097a24 */ /* 0x000fc600078e02ff */
[----:B------:R-:W-:Y:S01]  /*1d90*/  IADD3.X R19, R17, UR17, R8, P0, !PT ;  /* 0x0000001111137c10 */ /* 0x000fe200087fe408 */
[----:B------:R-:W-:Y:S01]  /*1da0*/  IMAD R9, R192, c[0x0][0x21c], R9 ;  /* 0x00008700c0097a24 */ /* 0x000fe200078e0209 */
[C---:B------:R-:W-:Y:S02]  /*1db0*/  LEA R17, P0, R16.reuse, c[0x0][0x1c8], 0x1 ;  /* 0x0000720010117a11 */ /* 0x040fe400078008ff */
[----:B------:R-:W-:Y:S01]  /*1dc0*/  IADD3 R8, -R11, UR22, RZ ;  /* 0x000000160b087c10 */ /* 0x000fe2000fffe1ff */
[----:B------:R-:W-:Y:S01]  /*1dd0*/  IMAD.IADD R11, R21, 0x1, R10 ;  /* 0x00000001150b7824 */ /* 0x000fe200078e020a */
[----:B------:R-:W-:Y:S01]  /*1de0*/  LEA.HI.X R16, R16, c[0x0][0x1cc], R19, 0x1, P0 ;  /* 0x0000730010107a11 */ /* 0x000fe200000f0c13 */
[----:B------:R-:W-:Y:S01]  /*1df0*/  SHFL.IDX PT, R18, R17, RZ, 0x181f ;  /* 0x00181fff11127589 */ /* 0x000fe200000e0000 */
[----:B------:R-:W-:Y:S01]  /*1e00*/  ISETP.GE.AND P0, PT, R8, 0x1, PT ;  /* 0x000000010800780c */ /* 0x000fe20003f06270 */
[----:B------:R-:W-:Y:S02]  /*1e10*/  IMAD.MOV.U32 R10, RZ, RZ, R20 ;  /* 0x000000ffff0a7224 */ /* 0x000fe400078e0014 */
[----:B------:R-:W1:Y:S02]  /*1e20*/  SHFL.IDX PT, R19, R16, RZ, 0x181f ;  /* 0x00181fff10137589 */ /* 0x000e6400000e0000 */
[----:B------:R-:W-:-:S02]  /*1e30*/  IMAD.WIDE.U32 R10, R192, c[0x0][0x218], R10 ;  /* 0x00008600c00a7a25 */ /* 0x000fc400078e000a */
[----:B------:R-:W-:Y:S04]  /*1e40*/  SHFL.IDX PT, R28, R17, 0x1, 0x181f ;  /* 0x00381f00111c7f89 */ /* 0x000fe800000e0000 */
[----:B------:R2:W3:Y:S02]  /*1e50*/  SHFL.IDX PT, R29, R16, 0x1, 0x181f ;  /* 0x00381f00101d7f89 */ /* 0x0004e400000e0000 */
[----:B-1----:R-:W-:-:S04]  /*1e60*/  @P0 IMAD.WIDE R22, R200, 0x2, R18 ;  /* 0x00000002c8160825 */ /* 0x002fc800078e0212 */
[--C-:B------:R-:W-:Y:S01]  /*1e70*/  @P0 IMAD.WIDE R20, R199, 0x2, R18.reuse ;  /* 0x00000002c7140825 */ /* 0x100fe200078e0212 */
[----:B------:R1:W-:Y:S03]  /*1e80*/  @P0 LDGSTS.E.BYPASS.LTC128B.128 [R146+0xc100], [R22.64], !P5 ;  /* 0x0c10000016920fae */ /* 0x0003e6000e901d4a */
[----:B------:R-:W-:Y:S01]  /*1e90*/  @P0 IMAD.WIDE R18, R198, 0x2, R18 ;  /* 0x00000002c6120825 */ /* 0x000fe200078e0212 */
[----:B------:R4:W-:Y:S03]  /*1ea0*/  @P0 LDGSTS.E.BYPASS.LTC128B.128 [R146+0xe100], [R20.64], !P4 ;  /* 0x0e10000014920fae */ /* 0x0009e6000e101d4a */
[----:B--2---:R-:W-:Y:S01]  /*1eb0*/  IMAD.WIDE R16, R200, 0x2, RZ ;  /* 0x00000002c8107825 */ /* 0x004fe200078e02ff */
[----:B------:R2:W-:Y:S01]  /*1ec0*/  @P0 LDGSTS.E.BYPASS.LTC128B.128 [R146+0x10100], [R18.64], !P6 ;  /* 0x1010000012920fae */ /* 0x0005e2000f101d4a */
[----:B------:R-:W-:-:S04]  /*1ed0*/  IADD3 R10, P0, R10, UR24, RZ ;  /* 0x000000180a0a7c10 */ /* 0x000fc8000ff1e0ff */
[----:B------:R-:W-:Y:S02]  /*1ee0*/  IADD3.X R9, R11, UR14, R9, P0, !PT ;  /* 0x0000000e0b097c10 */ /* 0x000fe400087fe409 */
[----:B-1----:R-:W-:-:S04]  /*1ef0*/  LEA R23, P0, R10, c[0x0][0x1f8], 0x1 ;  /* 0x00007e000a177a11 */ /* 0x002fc800078008ff */
[----:B------:R-:W-:Y:S01]  /*1f00*/  LEA.HI.X R22, R10, c[0x0][0x1fc], R9, 0x1, P0 ;  /* 0x00007f000a167a11 */ /* 0x000fe200000f0c09 */
[----:B------:R-:W4:Y:S01]  /*1f10*/  SHFL.IDX PT, R11, R23, RZ, 0x181f ;  /* 0x00181fff170b7589 */ /* 0x000f2200000e0000 */
[----:B------:R-:W-:-:S03]  /*1f20*/  ISETP.GT.AND P0, PT, R8, 0x20, PT ;  /* 0x000000200800780c */ /* 0x000fc60003f04270 */
[----:B------:R-:W1:Y:S04]  /*1f30*/  SHFL.IDX PT, R12, R22, RZ, 0x181f ;  /* 0x00181fff160c7589 */ /* 0x000e6800000e0000 */
[----:B------:R-:W5:Y:S04]  /*1f40*/  SHFL.IDX PT, R9, R23, 0x1, 0x181f ;  /* 0x00381f0017097f89 */ /* 0x000f6800000e0000 */
[----:B------:R5:W5:Y:S02]  /*1f50*/  SHFL.IDX PT, R10, R22, 0x1, 0x181f ;  /* 0x00381f00160a7f89 */ /* 0x000b6400000e0000 */
[----:B---3--:R-:W-:-:S04]  /*1f60*/  @P0 IMAD.WIDE R26, R200, 0x2, R28 ;  /* 0x00000002c81a0825 */ /* 0x008fc800078e021c */
[--C-:B------:R-:W-:Y:S01]  /*1f70*/  @P0 IMAD.WIDE R30, R199, 0x2, R28.reuse ;  /* 0x00000002c71e0825 */ /* 0x100fe200078e021c */
[----:B------:R3:W-:Y:S03]  /*1f80*/  @P0 LDGSTS.E.BYPASS.LTC128B.128 [R146+0xd100], [R26.64], !P5 ;  /* 0x0d1000001a920fae */ /* 0x0007e6000e901d4a */
[----:B------:R-:W-:Y:S01]  /*1f90*/  @P0 IMAD.WIDE R28, R198, 0x2, R28 ;  /* 0x00000002c61c0825 */ /* 0x000fe200078e021c */
[----:B------:R3:W-:Y:S04]  /*1fa0*/  @P0 LDGSTS.E.BYPASS.LTC128B.128 [R146+0xf100], [R30.64], !P4 ;  /* 0x0f1000001e920fae */ /* 0x0007e8000e101d4a */
[----:B------:R3:W-:Y:S01]  /*1fb0*/  @P0 LDGSTS.E.BYPASS.LTC128B.128 [R146+0x11100], [R28.64], !P6 ;  /* 0x111000001c920fae */ /* 0x0007e2000f101d4a */
[----:B----4-:R-:W-:-:S03]  /*1fc0*/  IADD3 R20, P0, R11, R16, RZ ;  /* 0x000000100b147210 */ /* 0x010fc60007f1e0ff */
[----:B------:R-:W0:Y:S02]  /*1fd0*/  LDGDEPBAR ;  /* 0x00000000000079af */ /* 0x000e240000000000 */
[----:B-1----:R-:W-:Y:S01]  /*1fe0*/  IMAD.X R21, R12, 0x1, R17, P0 ;  /* 0x000000010c157824 */ /* 0x002fe200000e0611 */
[----:B--2---:R-:W-:Y:S01]  /*1ff0*/  IADD3 R18, P0, R11, R24, RZ ;  /* 0x000000180b127210 */ /* 0x004fe20007f1e0ff */
[----:B-----5:R-:W-:-:S04]  /*2000*/  IMAD.WIDE R22, R198, 0x2, RZ ;  /* 0x00000002c6167825 */ /* 0x020fc800078e02ff */
[----:B------:R-:W-:Y:S01]  /*2010*/  IMAD.X R19, R12, 0x1, R25, P0 ;  /* 0x000000010c137824 */ /* 0x000fe200000e0619 */
[----:B------:R-:W-:-:S05]  /*2020*/  IADD3 R16, P0, R16, R9, RZ ;  /* 0x0000000910107210 */ /* 0x000fca0007f1e0ff */
[----:B------:R-:W-:Y:S01]  /*2030*/  IMAD.X R17, R17, 0x1, R10, P0 ;  /* 0x0000000111117824 */ /* 0x000fe200000e060a */
[----:B---3--:R-:W-:-:S05]  /*2040*/  IADD3 R26, P0, R11, R22, RZ ;  /* 0x000000160b1a7210 */ /* 0x008fca0007f1e0ff */
        /* <DEDUP_REMOVED lines=15> */
[----:B------:R-:W-:-:S03]  /*2140*/  ISETP.NE.AND P1, PT, R15, RZ, PT ;  /* 0x000000ff0f00720c */ /* 0x000fc60003f25270 */
[----:B------:R1:W-:Y:S01]  /*2150*/  LDGSTS.E.BYPASS.LTC128B.128 [R146+0x1100], [R16.64], !P3 ;  /* 0x0110000010927fae */ /* 0x0003e2000d901d4a */
[----:B------:R-:W-:-:S03]  /*2160*/  ISETP.GT.AND P3, PT, R195, 0x3f, PT ;  /* 0x0000003fc300780c */ /* 0x000fc60003f64270 */
[----:B------:R1:W-:Y:S04]  /*2170*/  LDGSTS.E.BYPASS.LTC128B.128 [R146+0x3100], [R24.64], !P2 ;  /* 0x0310000018927fae */ /* 0x0003e8000d101d4a */
[----:B------:R1:W-:Y:S01]  /*2180*/  LDGSTS.E.BYPASS.LTC128B.128 [R146+0x5100], [R22.64], !P0 ;  /* 0x0510000016927fae */ /* 0x0003e2000c101d4a */
[----:B------:R-:W-:-:S03]  /*2190*/  PLOP3.LUT P0, PT, PT, PT, UP0, 0x40, 0x0 ;  /* 0x000000000000781c */ /* 0x000fc60003f0e808 */
[----:B------:R-:W0:Y:S10]  /*21a0*/  LDGDEPBAR ;  /* 0x00000000000079af */ /* 0x000e340000000000 */
        /* <DEDUP_REMOVED lines=17> */
[----:B-1----:R-:W-:Y:S01]  /*22c0*/  IADD3 R19, -R201, 0x10, RZ ;  /* 0x00000010c9137810 */ /* 0x002fe20007ffe1ff */
        /* <DEDUP_REMOVED lines=9> */
[----:B------:R-:W-:Y:S02]  /*2360*/  SEL R13, RZ, 0x10, P5 ;  /* 0x00000010ff0d7807 */ /* 0x000fe40002800000 */
[----:B------:R-:W-:Y:S01]  /*2370*/  SHF.L.U64.HI R12, R199, 0x1, R132 ;  /* 0x00000001c70c7819 */ /* 0x000fe20000010284 */
[----:B------:R-:W-:Y:S01]  /*2380*/  IMAD R9, R9, c[0x0][0x1f0], RZ ;  /* 0x00007c0009097a24 */ /* 0x000fe200078e02ff */
[----:B------:R-:W-:Y:S02]  /*2390*/  IADD3 R16, P0, R10, UR20, RZ ;  /* 0x000000140a107c10 */ /* 0x000fe4000ff1e0ff */
[----:B------:R-:W-:Y:S01]  /*23a0*/  IADD3 R25, -R13, 0x10, RZ ;  /* 0x000000100d197810 */ /* 0x000fe20007ffe1ff */
[----:B------:R-:W-:Y:S01]  /*23b0*/  IMAD R8, R192, c[0x0][0x1f4], R9 ;  /* 0x00007d00c0087a24 */ /* 0x000fe200078e0209 */
[----:B------:R-:W-:Y:S02]  /*23c0*/  SEL R10, RZ, 0x10, P4 ;  /* 0x00000010ff0a7807 */ /* 0x000fe40002000000 */
[----:B------:R-:W-:-:S02]  /*23d0*/  LOP3.LUT R25, R25, 0xf, RZ, 0xc0, !PT ;  /* 0x0000000f19197812 */ /* 0x000fc400078ec0ff */
[----:B------:R-:W-:Y:S01]  /*23e0*/  IADD3.X R11, R11, UR17, R8, P0, !PT ;  /* 0x000000110b0b7c10 */ /* 0x000fe200087fe408 */
[----:B------:R-:W-:Y:S01]  /*23f0*/  IMAD.SHL.U32 R8, R198, 0x2, RZ ;  /* 0x00000002c6087824 */ /* 0x000fe200078e00ff */
[----:B------:R-:W-:Y:S02]  /*2400*/  LEA R17, P0, R16, c[0x0][0x1c8], 0x1 ;  /* 0x0000720010117a11 */ /* 0x000fe400078008ff */
[----:B------:R-:W-:Y:S02]  /*2410*/  IADD3 R22, -R10, 0x10, RZ ;  /* 0x000000100a167810 */ /* 0x000fe40007ffe1ff */
[----:B------:R-:W-:Y:S01]  /*2420*/  LEA.HI.X R16, R16, c[0x0][0x1cc], R11, 0x1, P0 ;  /* 0x0000730010107a11 */ /* 0x000fe200000f0c0b */
[----:B------:R-:W1:Y:S01]  /*2430*/  SHFL.IDX PT, R18, R17, 0x1, 0x181f ;  /* 0x00381f0011127f89 */ /* 0x000e6200000e0000 */
[----:B------:R-:W-:Y:S01]  /*2440*/  IMAD.SHL.U32 R11, R199, 0x2, RZ ;  /* 0x00000002c70b7824 */ /* 0x000fe200078e00ff */
[----:B------:R-:W-:Y:S02]  /*2450*/  LOP3.LUT R22, R22, 0xf, RZ, 0xc0, !PT ;  /* 0x0000000f16167812 */ /* 0x000fe400078ec0ff */
[----:B------:R-:W2:Y:S01]  /*2460*/  SHFL.IDX PT, R20, R16, 0x1, 0x181f ;  /* 0x00381f0010147f89 */ /* 0x000ea200000e0000 */
[----:B------:R-:W-:-:S03]  /*2470*/  SHF.L.U64.HI R9, R198, 0x1, R145 ;  /* 0x00000001c6097819 */ /* 0x000fc60000010291 */
        /* <DEDUP_REMOVED lines=23> */
.L_x_1551:
[----:B------:R-:W0:Y:S01]  /*25f0*/  LDGDEPBAR ;  /* 0x00000000000079af */ /* 0x000e220000000000 */
[----:B------:R-:W-:Y:S01]  /*2600*/  LOP3.LUT P0, RZ, R144, 0x2, RZ, 0xc0, !PT ;  /* 0x0000000290ff7812 */ /* 0x000fe2000780c0ff */
[----:B------:R-:W-:Y:S01]  /*2610*/  IMAD.SHL.U32 R185, R185, 0x2, RZ ;  /* 0x00000002b9b97824 */ /* 0x000fe200078e00ff */
[----:B------:R-:W-:Y:S01]  /*2620*/  MOV R182, 0x20 ;  /* 0x0000002000b67802 */ /* 0x000fe20000000f00 */
[----:B------:R-:W-:Y:S01]  /*2630*/  IMAD.SHL.U32 R184, R184, 0x2, RZ ;  /* 0x00000002b8b87824 */ /* 0x000fe200078e00ff */
[C---:B------:R-:W-:Y:S01]  /*2640*/  LEA R187, R0.reuse, 0x18100, 0x1 ;  /* 0x0001810000bb7811 */ /* 0x040fe200078e08ff */
[----:B------:R-:W-:Y:S01]  /*2650*/  IMAD.SHL.U32 R40, R0, 0x2, RZ ;  /* 0x0000000200287824 */ /* 0x000fe200078e00ff */
[----:B------:R-:W-:Y:S02]  /*2660*/  SEL R182, R182, 0xffffffe0, !P0 ;  /* 0xffffffe0b6b67807 */ /* 0x000fe40004000000 */
[----:B------:R-:W-:Y:S01]  /*2670*/  PLOP3.LUT P0, PT, PT, PT, UP0, 0x40, 0x0 ;  /* 0x000000000000781c */ /* 0x000fe20003f0e808 */
[----:B------:R-:W-:Y:S01]  /*2680*/  IMAD.IADD R183, R187, 0x1, R184 ;  /* 0x00000001bbb77824 */ /* 0x000fe200078e02b8 */
[----:B------:R-:W-:-:S02]  /*2690*/  IADD3 R84, R185, R182, RZ ;  /* 0x000000b6b9547210 */ /* 0x000fc40007ffe0ff */
[----:B------:R-:W-:Y:S01]  /*26a0*/  IADD3 R186, R185, 0xc100, RZ ;  /* 0x0000c100b9ba7810 */ /* 0x000fe20007ffe0ff */
[----:B------:R-:W-:-:S04]  /*26b0*/  DEPBAR.LE SB0, 0x3 ;  /* 0x000080c00000791a */ /* 0x000fc80000000000 */
[----:B------:R-:W-:-:S04]  /*26c0*/  DEPBAR.LE SB0, 0x2 ;  /* 0x000080800000791a */ /* 0x000fc80000000000 */
[----:B------:R-:W-:Y:S06]  /*26d0*/  BAR.SYNC.DEFER_BLOCKING 0x0 ;  /* 0x0000000000007b1d */ /* 0x000fec0000010000 */
[----:B------:R-:W2:Y:S04]  /*26e0*/  LDSM.16.M88.4 R40, [R40+0x18100] ;  /* 0x018100002828783b */ /* 0x000ea80000000200 */
[----:B-1----:R1:W3:Y:S04]  /*26f0*/  LDSM.16.M88.4 R16, [R185+0xc100] ;  /* 0x00c10000b910783b */ /* 0x0022e80000000200 */
        /* <DEDUP_REMOVED lines=8> */
[----:B------:R-:W-:Y:S05]  /*2780*/  @P0 BRA `(.L_x_1552) ;  /* 0x0000034000000947 */ /* 0x000fea0003800000 */
        /* <DEDUP_REMOVED lines=10> */
[----:B------:R-:W-:Y:S01]  /*2830*/  IMAD.SHL.U32 R21, R200, 0x2, RZ ;  /* 0x00000002c8157824 */ /* 0x000fe200078e00ff */
[----:B------:R-:W-:Y:S01]  /*2840*/  LOP3.LUT R34, R34, 0xf, RZ, 0xc0, !PT ;  /* 0x0000000f22227812 */ /* 0x000fe200078ec0ff */
[----:B------:R-:W-:Y:S01]  /*2850*/  IMAD.IADD R13, R13, 0x1, R0 ;  /* 0x000000010d0d7824 */ /* 0x000fe200078e0200 */
[----:B------:R-:W-:Y:S01]  /*2860*/  LOP3.LUT R29, R29, 0xf, RZ, 0xc0, !PT ;  /* 0x0000000f1d1d7812 */ /* 0x000fe200078ec0ff */
[C---:B------:R-:W-:Y:S01]  /*2870*/  IMAD R0, R192.reuse, c[0x0][0x21c], R15 ;  /* 0x00008700c0007a24 */ /* 0x040fe200078e020f */
[----:B------:R-:W-:Y:S01]  /*2880*/  SHF.L.U64.HI R15, R199, 0x1, R132 ;  /* 0x00000001c70f7819 */ /* 0x000fe20000010284 */
[----:B------:R-:W-:-:S04]  /*2890*/  IMAD.WIDE.U32 R12, R192, c[0x0][0x218], R12 ;  /* 0x00008600c00c7a25 */ /* 0x000fc800078e000c */
[----:B------:R-:W-:Y:S01]  /*28a0*/  IMAD.SHL.U32 R14, R199, 0x2, RZ ;  /* 0x00000002c70e7824 */ /* 0x000fe200078e00ff */
[----:B------:R-:W-:Y:S02]  /*28b0*/  IADD3 R23, P0, R12, UR24, RZ ;  /* 0x000000180c177c10 */ /* 0x000fe4000ff1e0ff */
[C---:B------:R-:W-:Y:S02]  /*28c0*/  SHF.L.U64.HI R12, R198.reuse, 0x1, R145 ;  /* 0x00000001c60c7819 */ /* 0x040fe40000010291 */
[----:B------:R-:W-:Y:S02]  /*28d0*/  IADD3.X R0, R13, UR14, R0, P0, !PT ;  /* 0x0000000e0d007c10 */ /* 0x000fe400087fe400 */
[C---:B------:R-:W-:Y:S02]  /*28e0*/  LEA R28, P0, R23.reuse, c[0x0][0x1f8], 0x1 ;  /* 0x00007e00171c7a11 */ /* 0x040fe400078008ff */
[----:B------:R-:W-:Y:S02]  /*28f0*/  SEL R13, RZ, 0x10, P4 ;  /* 0x00000010ff0d7807 */ /* 0x000fe40002000000 */
[----:B------:R-:W-:Y:S01]  /*2900*/  LEA.HI.X R23, R23, c[0x0][0x1fc], R0, 0x1, P0 ;  /* 0x00007f0017177a11 */ /* 0x000fe200000f0c00 */
[----:B------:R-:W5:Y:S01]  /*2910*/  SHFL.IDX PT, R30, R28, 0x1, 0x181f ;  /* 0x00381f001c1e7f89 */ /* 0x000f6200000e0000 */
[----:B------:R-:W-:Y:S01]  /*2920*/  IADD3 R33, -R13, 0x10, RZ ;  /* 0x000000100d217810 */ /* 0x000fe20007ffe1ff */
[----:B------:R-:W-:-:S02]  /*2930*/  IMAD.SHL.U32 R0, R198, 0x2, RZ ;  /* 0x00000002c6007824 */ /* 0x000fc400078e00ff */
[----:B------:R-:W4:Y:S01]  /*2940*/  SHFL.IDX PT, R31, R23, 0x1, 0x181f ;  /* 0x00381f00171f7f89 */ /* 0x000f2200000e0000 */
[----:B------:R-:W-:-:S03]  /*2950*/  LOP3.LUT R33, R33, 0xf, RZ, 0xc0, !PT ;  /* 0x0000000f21217812 */ /* 0x000fc600078ec0ff */
        /* <DEDUP_REMOVED lines=23> */
.L_x_1552:
[----:B------:R-:W-:Y:S01]  /*2ad0*/  IMAD.MOV.U32 R0, RZ, RZ, 0x40 ;  /* 0x00000040ff007424 */ /* 0x000fe200078e00ff */
[C---:B--23--:R-:W-:Y:S01]  /*2ae0*/  HMMA.16816.F32.BF16 R20, R40.reuse, R16, RZ ;  /* 0x000000102814723c */ /* 0x04cfe200000418ff */
[C---:B------:R-:W-:Y:S01]  /*2af0*/  IMAD R181, R4.reuse, 0x2, R187 ;  /* 0x0000000204b57824 */ /* 0x040fe200078e02bb */
[----:B------:R-:W-:Y:S01]  /*2b00*/  LEA.HI R7, R7, R2, RZ, 0x2 ;  /* 0x0000000207077211 */ /* 0x000fe200078f10ff */
[----:B------:R-:W-:Y:S01]  /*2b10*/  IMAD R180, R4, 0x2, R183 ;  /* 0x0000000204b47824 */ /* 0x000fe200078e02b7 */
[----:B------:R-:W-:Y:S01]  /*2b20*/  SEL R133, R0, 0xffffffc0, !P1 ;  /* 0xffffffc000857807 */ /* 0x000fe20004800000 */
[----:B------:R-:W-:Y:S01]  /*2b30*/  UMOV UR4, 0xffffffc0 ;  /* 0xffffffc000047882 */ /* 0x000fe20000000000 */
[----:B----4-:R-:W-:Y:S01]  /*2b40*/  LDSM.16.M88.4 R12, [R181] ;  /* 0x00000000b50c783b */ /* 0x010fe20000000200 */
[----:B------:R-:W-:Y:S01]  /*2b50*/  LOP3.LUT R7, R7, 0xfffffffc, RZ, 0xc0, !PT ;  /* 0xfffffffc07077812 */ /* 0x000fe200078ec0ff */
[C---:B------:R-:W-:Y:S01]  /*2b60*/  HMMA.16816.F32.BF16 R16, R40.reuse, R18, RZ ;  /* 0x000000122810723c */ /* 0x040fe200000418ff */
[----:B------:R-:W-:Y:S01]  /*2b70*/  IMAD.IADD R85, R185, 0x1, R133 ;  /* 0x00000001b9557824 */ /* 0x000fe200078e0285 */
[----:B------:R-:W-:Y:S01]  /*2b80*/  LDSM.16.M88.4 R80, [R180] ;  /* 0x00000000b450783b */ /* 0x000fe20000000200 */
[----:B------:R-:W-:Y:S01]  /*2b90*/  IMAD.IADD R0, R133, 0x1, R84 ;  /* 0x0000000185007824 */ /* 0x000fe200078e0254 */
[----:B------:R-:W-:Y:S01]  /*2ba0*/  PLOP3.LUT P0, PT, PT, PT, UP1, 0x80, 0x0 ;  /* 0x000000000000781c */ /* 0x000fe20003f0f018 */
[----:B------:R-:W-:Y:S01]  /*2bb0*/  UIMAD UR4, UR13, UR4, 0x41 ;  /* 0x000000410d0474a4 */ /* 0x000fe2000f8e0204 */
[----:B------:R-:W2:Y:S01]  /*2bc0*/  LDSM.16.M88.4 R36, [R85+0xc100] ;  /* 0x00c100005524783b */ /* 0x000ea20000000200 */
[----:B------:R-:W-:Y:S01]  /*2bd0*/  IMAD.SHL.U32 R135, R3, 0x2, RZ ;  /* 0x0000000203877824 */ /* 0x000fe200078e00ff */
[----:B------:R-:W-:Y:S01]  /*2be0*/  HMMA.16816.F32.BF16 R64, R40, R60, RZ ;  /* 0x0000003c2840723c */ /* 0x000fe200000418ff */
[----:B------:R-:W-:Y:S01]  /*2bf0*/  UISETP.GE.AND UP0, UPT, UR13, 0x3, UPT ;  /* 0x000000030d00788c */ /* 0x000fe2000bf06270 */
[----:B------:R-:W-:Y:S01]  /*2c00*/  LDSM.16.M88.4 R32, [R85+0xc900] ;  /* 0x00c900005520783b */ /* 0x000fe20000000200 */
[----:B------:R-:W-:-:S02]  /*2c10*/  IMAD R134, R4, 0x2, R135 ;  /* 0x0000000204867824 */ /* 0x000fc400078e0287 */
[C---:B------:R-:W-:Y:S01]  /*2c20*/  IMAD.IADD R171, R184.reuse, 0x1, R135 ;  /* 0x00000001b8ab7824 */ /* 0x040fe200078e0287 */
[----:B------:R-:W-:Y:S01]  /*2c30*/  LDSM.16.M88.4 R28, [R85+0xd100] ;  /* 0x00d10000551c783b */ /* 0x000fe20000000200 */
[----:B------:R-:W-:Y:S01]  /*2c40*/  IMAD.IADD R163, R184, 0x1, R134 ;  /* 0x00000001b8a37824 */ /* 0x000fe200078e0286 */
[C---:B-1----:R-:W-:Y:S01]  /*2c50*/  HMMA.16816.F32.BF16 R56, R40.reuse, R52, RZ ;  /* 0x000000342838723c */ /* 0x042fe200000418ff */
[----:B------:R-:W-:Y:S01]  /*2c60*/  IMAD R4, R4, 0x2, R171 ;  /* 0x0000000204047824 */ /* 0x000fe200078e02ab */
[----:B------:R-:W0:Y:S06]  /*2c70*/  LDGDEPBAR ;  /* 0x00000000000079af */ /* 0x000e2c0000000000 */
[C---:B------:R-:W-:Y:S08]  /*2c80*/  HMMA.16816.F32.BF16 R60, R40.reuse, R62, RZ ;  /* 0x0000003e283c723c */ /* 0x040ff000000418ff */
        /* <DEDUP_REMOVED lines=15> */
[----:B------:R-:W4:Y:S04]  /*2d80*/  LDSM.16.M88.4 R68, [R0+0xd900] ;  /* 0x00d900000044783b */ /* 0x000f280000000200 */
[----:B------:R-:W-:Y:S03]  /*2d90*/  LDSM.16.M88.4 R40, [R187+0x4000] ;  /* 0x00400000bb28783b */ /* 0x000fe60000000200 */
[C---:B--2---:R-:W-:Y:S08]  /*2da0*/  HMMA.16816.F32.BF16 R20, R12.reuse, R36, R20 ;  /* 0x000000240c14723c */ /* 0x044ff00000041814 */
[C---:B------:R-:W-:Y:S01]  /*2db0*/  HMMA.16816.F32.BF16 R16, R12.reuse, R38, R16 ;  /* 0x000000260c10723c */ /* 0x040fe20000041810 */
[----:B------:R-:W2:Y:S07]  /*2dc0*/  LDSM.16.M88.4 R36, [R185+0xe100] ;  /* 0x00e10000b924783b */ /* 0x000eae0000000200 */
[C---:B-1----:R-:W-:Y:S08]  /*2dd0*/  HMMA.16816.F32.BF16 R48, R12.reuse, R24, R48 ;  /* 0x000000180c30723c */ /* 0x042ff00000041830 */
[C---:B------:R-:W-:Y:S01]  /*2de0*/  HMMA.16816.F32.BF16 R44, R12.reuse, R26, R44 ;  /* 0x0000001a0c2c723c */ /* 0x040fe2000004182c */
[----:B------:R-:W1:Y:S07]  /*2df0*/  LDSM.16.M88.4 R24, [R185+0xf900] ;  /* 0x00f90000b918783b */ /* 0x000e6e0000000200 */
[C---:B------:R-:W-:Y:S08]  /*2e00*/  HMMA.16816.F32.BF16 R64, R12.reuse, R32, R64 ;  /* 0x000000200c40723c */ /* 0x040ff00000041840 */
[C---:B------:R-:W-:Y:S01]  /*2e10*/  HMMA.16816.F32.BF16 R60, R12.reuse, R34, R60 ;  /* 0x000000220c3c723c */ /* 0x040fe2000004183c */
[----:B------:R-:W5:Y:S07]  /*2e20*/  LDSM.16.M88.4 R32, [R185+0xe900] ;  /* 0x00e90000b920783b */ /* 0x000f6e0000000200 */
[C---:B------:R-:W-:Y:S08]  /*2e30*/  HMMA.16816.F32.BF16 R56, R12.reuse, R28, R56 ;  /* 0x0000001c0c38723c */ /* 0x040ff00000041838 */
[----:B------:R-:W-:Y:S01]  /*2e40*/  HMMA.16816.F32.BF16 R52, R12, R30, R52 ;  /* 0x0000001e0c34723c */ /* 0x000fe20000041834 */
[----:B------:R-:W1:Y:S04]  /*2e50*/  LDSM.16.M88.4 R28, [R185+0xf100] ;  /* 0x00f10000b91c783b */ /* 0x000e680000000200 */
[----:B------:R-:W-:Y:S03]  /*2e60*/  LDSM.16.M88.4 R12, [R183+0x4000] ;  /* 0x00400000b70c783b */ /* 0x000fe60000000200 */
[C---:B---3--:R-:W-:Y:S08]  /*2e70*/  HMMA.16816.F32.BF16 R20, R80.reuse, R8, R20 ;  /* 0x000000085014723c */ /* 0x048ff00000041814 */
[C---:B------:R-:W-:Y:S01]  /*2e80*/  HMMA.16816.F32.BF16 R16, R80.reuse, R10, R16 ;  /* 0x0000000a5010723c */ /* 0x040fe20000041810 */
[----:B------:R-:W3:Y:S07]  /*2e90*/  LDSM.16.M88.4 R8, [R84+0xe100] ;  /* 0x00e100005408783b */ /* 0x000eee0000000200 */
[C---:B----4-:R-:W-:Y:S08]  /*2ea0*/  HMMA.16816.F32.BF16 R48, R80.reuse, R68, R48 ;  /* 0x000000445030723c */ /* 0x050ff00000041830 */
[C---:B------:R-:W-:Y:S01]  /*2eb0*/  HMMA.16816.F32.BF16 R44, R80.reuse, R70, R44 ;  /* 0x00000046502c723c */ /* 0x040fe2000004182c */
[----:B------:R-:W4:Y:S07]  /*2ec0*/  LDSM.16.M88.4 R68, [R84+0xe900] ;  /* 0x00e900005444783b */ /* 0x000f2e0000000200 */
[C---:B------:R-:W-:Y:S08]  /*2ed0*/  HMMA.16816.F32.BF16 R64, R80.reuse, R76, R64 ;  /* 0x0000004c5040723c */ /* 0x040ff00000041840 */
[C---:B------:R-:W-:Y:S08]  /*2ee0*/  HMMA.16816.F32.BF16 R60, R80.reuse, R78, R60 ;  /* 0x0000004e503c723c */ /* 0x040ff0000004183c */
[C---:B------:R-:W-:Y:S08]  /*2ef0*/  HMMA.16816.F32.BF16 R56, R80.reuse, R72, R56 ;  /* 0x000000485038723c */ /* 0x040ff00000041838 */
[----:B------:R-:W-:Y:S08]  /*2f00*/  HMMA.16816.F32.BF16 R52, R80, R74, R52 ;  /* 0x0000004a5034723c */ /* 0x000ff00000041834 */
[C---:B--2---:R-:W-:Y:S08]  /*2f10*/  HMMA.16816.F32.BF16 R20, R40.reuse, R36, R20 ;  /* 0x000000242814723c */ /* 0x044ff00000041814 */
[C---:B------:R-:W-:Y:S01]  /*2f20*/  HMMA.16816.F32.BF16 R16, R40.reuse, R38, R16 ;  /* 0x000000262810723c */ /* 0x040fe20000041810 */
[----:B------:R-:W2:Y:S07]  /*2f30*/  LDSM.16.M88.4 R36, [R84+0xf100] ;  /* 0x00f100005424783b */ /* 0x000eae0000000200 */
[C---:B-1----:R-:W-:Y:S08]  /*2f40*/  HMMA.16816.F32.BF16 R48, R40.reuse, R24, R48 ;  /* 0x000000182830723c */ /* 0x042ff00000041830 */
[C---:B------:R-:W-:Y:S01]  /*2f50*/  HMMA.16816.F32.BF16 R44, R40.reuse, R26, R44 ;  /* 0x0000001a282c723c */ /* 0x040fe2000004182c */
[----:B------:R-:W1:Y:S07]  /*2f60*/  LDSM.16.M88.4 R24, [R84+0xf900] ;  /* 0x00f900005418783b */ /* 0x000e6e0000000200 */
[C---:B-----5:R-:W-:Y:S08]  /*2f70*/  HMMA.16816.F32.BF16 R64, R40.reuse, R32, R64 ;  /* 0x000000202840723c */ /* 0x060ff00000041840 */
[C---:B------:R-:W-:Y:S01]  /*2f80*/  HMMA.16816.F32.BF16 R60, R40.reuse, R34, R60 ;  /* 0x00000022283c723c */ /* 0x040fe2000004183c */
[----:B------:R-:W-:Y:S07]  /*2f90*/  LDSM.16.M88.4 R32, [R181+0x4000] ;  /* 0x00400000b520783b */ /* 0x000fee0000000200 */
[C---:B------:R-:W-:Y:S08]  /*2fa0*/  HMMA.16816.F32.BF16 R56, R40.reuse, R28, R56 ;  /* 0x0000001c2838723c */ /* 0x040ff00000041838 */
[----:B------:R-:W-:Y:S01]  /*2fb0*/  HMMA.16816.F32.BF16 R52, R40, R30, R52 ;  /* 0x0000001e2834723c */ /* 0x000fe20000041834 */
[----:B------:R-:W-:Y:S04]  /*2fc0*/  LDSM.16.M88.4 R28, [R85+0xe100] ;  /* 0x00e10000551c783b */ /* 0x000fe80000000200 */
[----:B------:R-:W-:Y:S03]  /*2fd0*/  LDSM.16.M88.4 R40, [R85+0xf100] ;  /* 0x00f100005528783b */ /* 0x000fe60000000200 */
[C---:B---3--:R-:W-:Y:S08]  /*2fe0*/  HMMA.16816.F32.BF16 R20, R12.reuse, R8, R20 ;  /* 0x000000080c14723c */ /* 0x048ff00000041814 */
[C---:B------:R-:W-:Y:S01]  /*2ff0*/  HMMA.16816.F32.BF16 R16, R12.reuse, R10, R16 ;  /* 0x0000000a0c10723c */ /* 0x040fe20000041810 */
[----:B------:R-:W3:Y:S07]  /*3000*/  LDSM.16.M88.4 R8, [R85+0xe900] ;  /* 0x00e900005508783b */ /* 0x000eee0000000200 */
[C---:B----4-:R-:W-:Y:S08]  /*3010*/  HMMA.16816.F32.BF16 R64, R12.reuse, R68, R64 ;  /* 0x000000440c40723c */ /* 0x050ff00000041840 */
[C---:B------:R-:W-:Y:S01]  /*3020*/  HMMA.16816.F32.BF16 R60, R12.reuse, R70, R60 ;  /* 0x000000460c3c723c */ /* 0x040fe2000004183c */
[----:B------:R-:W4:Y:S07]  /*3030*/  LDSM.16.M88.4 R68, [R85+0xf900] ;  /* 0x00f900005544783b */ /* 0x000f2e0000000200 */
[C---:B--2---:R-:W-:Y:S08]  /*3040*/  HMMA.16816.F32.BF16 R56, R12.reuse, R36, R56 ;  /* 0x000000240c38723c */ /* 0x044ff00000041838 */
[C---:B------:R-:W-:Y:S01]  /*3050*/  HMMA.16816.F32.BF16 R72, R12.reuse, R38, R52 ;  /* 0x000000260c48723c */ /* 0x040fe20000041834 */
[----:B------:R-:W-:Y:S04]  /*3060*/  LDSM.16.M88.4 R52, [R180+0x4000] ;  /* 0x00400000b434783b */ /* 0x000fe80000000200 */
[----:B------:R-:W-:Y:S03]  /*3070*/  LDSM.16.M88.4 R36, [R0+0xe100] ;  /* 0x00e100000024783b */ /* 0x000fe60000000200 */
[C---:B-1----:R-:W-:Y:S08]  /*3080*/  HMMA.16816.F32.BF16 R48, R12.reuse, R24, R48 ;  /* 0x000000180c30723c */ /* 0x042ff00000041830 */
[----:B------:R-:W-:Y:S01]  /*3090*/  HMMA.16816.F32.BF16 R44, R12, R26, R44 ;  /* 0x0000001a0c2c723c */ /* 0x000fe2000004182c */
[----:B------:R-:W1:Y:S04]  /*30a0*/  LDSM.16.M88.4 R24, [R0+0xe900] ;  /* 0x00e900000018783b */ /* 0x000e680000000200 */
[----:B------:R-:W2:Y:S03]  /*30b0*/  LDSM.16.M88.4 R12, [R0+0xf100] ;  /* 0x00f10000000c783b */ /* 0x000ea60000000200 */
[C---:B---3--:R-:W-:Y:S08]  /*30c0*/  HMMA.16816.F32.BF16 R64, R32.reuse, R8, R64 ;  /* 0x000000082040723c */ /* 0x048ff00000041840 */
[C---:B------:R-:W-:Y:S01]  /*30d0*/  HMMA.16816.F32.BF16 R60, R32.reuse, R10, R60 ;  /* 0x0000000a203c723c */ /* 0x040fe2000004183c */
[----:B------:R-:W3:Y:S07]  /*30e0*/  LDSM.16.M88.4 R8, [R0+0xf900] ;  /* 0x00f900000008783b */ /* 0x000eee0000000200 */
[C---:B------:R-:W-:Y:S08]  /*30f0*/  HMMA.16816.F32.BF16 R20, R32.reuse, R28, R20 ;  /* 0x0000001c2014723c */ /* 0x040ff00000041814 */
[C---:B------:R-:W-:Y:S01]  /*3100*/  HMMA.16816.F32.BF16 R16, R32.reuse, R30, R16 ;  /* 0x0000001e2010723c */ /* 0x040fe20000041810 */
[----:B------:R-:W-:Y:S07]  /*3110*/  LDSM.16.M88.4 R28, [R185+0x10900] ;  /* 0x01090000b91c783b */ /* 0x000fee0000000200 */
[C---:B------:R-:W-:Y:S08]  /*3120*/  HMMA.16816.F32.BF16 R56, R32.reuse, R40, R56 ;  /* 0x000000282038723c */ /* 0x040ff00000041838 */
[C---:B------:R-:W-:Y:S01]  /*3130*/  HMMA.16816.F32.BF16 R72, R32.reuse, R42, R72 ;  /* 0x0000002a2048723c */ /* 0x040fe20000041848 */
[----:B------:R-:W5:Y:S07]  /*3140*/  LDSM.16.M88.4 R40, [R187+0x8000] ;  /* 0x00800000bb28783b */ /* 0x000f6e0000000200 */
[C---:B----4-:R-:W-:Y:S08]  /*3150*/  HMMA.16816.F32.BF16 R48, R32.reuse, R68, R48 ;  /* 0x000000442030723c */ /* 0x050ff00000041830 */
[----:B------:R-:W-:Y:S01]  /*3160*/  HMMA.16816.F32.BF16 R44, R32, R70, R44 ;  /* 0x00000046202c723c */ /* 0x000fe2000004182c */
[----:B------:R-:W4:Y:S04]  /*3170*/  LDSM.16.M88.4 R68, [R185+0x11100] ;  /* 0x01110000b944783b */ /* 0x000f280000000200 */
[----:B------:R-:W-:Y:S03]  /*3180*/  LDSM.16.M88.4 R32, [R185+0x10100] ;  /* 0x01010000b920783b */ /* 0x000fe60000000200 */
[C---:B-1----:R-:W-:Y:S08]  /*3190*/  HMMA.16816.F32.BF16 R64, R52.reuse, R24, R64 ;  /* 0x000000183440723c */ /* 0x042ff00000041840 */
[C---:B------:R-:W-:Y:S01]  /*31a0*/  HMMA.16816.F32.BF16 R60, R52.reuse, R26, R60 ;  /* 0x0000001a343c723c */ /* 0x040fe2000004183c */
[----:B------:R-:W1:Y:S07]  /*31b0*/  LDSM.16.M88.4 R24, [R185+0x11900] ;  /* 0x01190000b918783b */ /* 0x000e6e0000000200 */
        /* <DEDUP_REMOVED lines=8> */
[----:B------:R-:W-:Y:S04]  /*3240*/  LDSM.16.M88.4 R8, [R84+0x11100] ;  /* 0x011100005408783b */ /* 0x000fe80000000200 */
[----:B------:R-:W-:Y:S03]  /*3250*/  LDSM.16.M88.4 R52, [R85+0x10100] ;  /* 0x010100005534783b */ /* 0x000fe60000000200 */
[C---:B-----5:R-:W-:Y:S08]  /*3260*/  HMMA.16816.F32.BF16 R64, R40.reuse, R28, R64 ;  /* 0x0000001c2840723c */ /* 0x060ff00000041840 */
[C---:B------:R-:W-:Y:S01]  /*3270*/  HMMA.16816.F32.BF16 R60, R40.reuse, R30, R60 ;  /* 0x0000001e283c723c */ /* 0x040fe2000004183c */
[----:B------:R-:W2:Y:S07]  /*3280*/  LDSM.16.M88.4 R28, [R84+0x10900] ;  /* 0x01090000541c783b */ /* 0x000eae0000000200 */
[C---:B----4-:R-:W-:Y:S08]  /*3290*/  HMMA.16816.F32.BF16 R56, R40.reuse, R68, R56 ;  /* 0x000000442838723c */ /* 0x050ff00000041838 */
[C---:B------:R-:W-:Y:S08]  /*32a0*/  HMMA.16816.F32.BF16 R72, R40.reuse, R70, R72 ;  /* 0x000000462848723c */ /* 0x040ff00000041848 */
[C---:B-1----:R-:W-:Y:S01]  /*32b0*/  HMMA.16816.F32.BF16 R68, R40.reuse, R24, R48 ;  /* 0x000000182844723c */ /* 0x042fe20000041830 */
[----:B------:R-:W-:Y:S07]  /*32c0*/  LDSM.16.M88.4 R48, [R181+0x8000] ;  /* 0x00800000b530783b */ /* 0x000fee0000000200 */
[C---:B------:R-:W-:Y:S01]  /*32d0*/  HMMA.16816.F32.BF16 R44, R40.reuse, R26, R44 ;  /* 0x0000001a282c723c */ /* 0x040fe2000004182c */
[----:B------:R-:W1:Y:S07]  /*32e0*/  LDSM.16.M88.4 R24, [R85+0x10900] ;  /* 0x010900005518783b */ /* 0x000e6e0000000200 */
[----:B------:R-:W-:Y:S08]  /*32f0*/  HMMA.16816.F32.BF16 R20, R40, R32, R20 ;  /* 0x000000202814723c */ /* 0x000ff00000041814 */
[----:B--2---:R-:W-:Y:S08]  /*3300*/  HMMA.16816.F32.BF16 R64, R36, R28, R64 ;  /* 0x0000001c2440723c */ /* 0x004ff00000041840 */
[----:B------:R-:W-:Y:S01]  /*3310*/  HMMA.16816.F32.BF16 R16, R40, R34, R16 ;  /* 0x000000222810723c */ /* 0x000fe20000041810 */
[----:B------:R-:W-:Y:S07]  /*3320*/  LDSM.16.M88.4 R32, [R84+0x11900] ;  /* 0x011900005420783b */ /* 0x000fee0000000200 */
[C---:B------:R-:W-:Y:S07]  /*3330*/  HMMA.16816.F32.BF16 R20, R36.reuse, R12, R20 ;  /* 0x0000000c2414723c */ /* 0x040fee0000041814 */
[----:B------:R-:W-:Y:S01]  /*3340*/  SHF.R.S32.HI R12, RZ, 0x1f, R5 ;  /* 0x0000001fff0c7819 */ /* 0x000fe20000011405 */
[----:B------:R-:W-:Y:S01]  /*3350*/  HMMA.16816.F32.BF16 R56, R36, R8, R56 ;  /* 0x000000082438723c */ /* 0x000fe20000041838 */
[----:B------:R-:W-:-:S02]  /*3360*/  LOP3.LUT R13, R6, 0xffffffe0, RZ, 0xc0, !PT ;  /* 0xffffffe0060d7812 */ /* 0x000fc400078ec0ff */
[----:B------:R-:W-:-:S03]  /*3370*/  LEA.HI R12, R12, R5, RZ, 0x3 ;  /* 0x000000050c0c7211 */ /* 0x000fc600078f18ff */
[----:B------:R-:W-:Y:S01]  /*3380*/  IMAD.IADD R6, R2, 0x1, -R13 ;  /* 0x0000000102067824 */ /* 0x000fe200078e0a0d */
[----:B------:R-:W-:Y:S01]  /*3390*/  LOP3.LUT R12, R12, 0xffffff8, RZ, 0xc0, !PT ;  /* 0x0ffffff80c0c7812 */ /* 0x000fe200078ec0ff */
[----:B------:R-:W-:Y:S01]  /*33a0*/  HMMA.16816.F32.BF16 R72, R36, R10, R72 ;  /* 0x0000000a2448723c */ /* 0x000fe20000041848 */
[----:B------:R-:W2:Y:S01]  /*33b0*/  LDSM.16.M88.4 R8, [R85+0x11100] ;  /* 0x011100005508783b */ /* 0x000ea20000000200 */
[----:B------:R-:W-:Y:S01]  /*33c0*/  IMAD.IADD R2, R2, 0x1, -R7 ;  /* 0x0000000102027824 */ /* 0x000fe200078e0a07 */
[----:B------:R-:W-:Y:S01]  /*33d0*/  SHF.R.S32.HI R13, RZ, 0x1f, R6 ;  /* 0x0000001fff0d7819 */ /* 0x000fe20000011406 */
[----:B------:R-:W-:Y:S01]  /*33e0*/  IMAD.IADD R7, R5, 0x1, -R12 ;  /* 0x0000000105077824 */ /* 0x000fe200078e0a0c */
[----:B------:R-:W-:Y:S02]  /*33f0*/  LDSM.16.M88.4 R84, [R85+0x11900] ;  /* 0x011900005554783b */ /* 0x000fe40000000200 */
[----:B------:R-:W-:Y:S01]  /*3400*/  LEA.HI R5, R13, R6, RZ, 0x2 ;  /* 0x000000060d057211 */ /* 0x000fe200078f10ff */
[----:B-1----:R-:W-:Y:S07]  /*3410*/  HMMA.16816.F32.BF16 R64, R48, R24, R64 ;  /* 0x000000183040723c */ /* 0x002fee0000041840 */
[----:B------:R-:W-:Y:S01]  /*3420*/  LEA.HI R25, R2, R2, RZ, 0x1 ;  /* 0x0000000202197211 */ /* 0x000fe200078f08ff */
[----:B------:R-:W-:Y:S01]  /*3430*/  HMMA.16816.F32.BF16 R16, R36, R14, R16 ;  /* 0x0000000e2410723c */ /* 0x000fe20000041810 */
[----:B------:R-:W-:Y:S01]  /*3440*/  LEA.HI.SX32 R24, R5, UR15, 0x1e ;  /* 0x0000000f05187c11 */ /* 0x000fe2000f8ff2ff */
[----:B------:R-:W-:Y:S01]  /*3450*/  LDSM.16.M88.4 R12, [R180+0x8000] ;  /* 0x00800000b40c783b */ /* 0x000fe20000000200 */
[----:B------:R-:W-:-:S02]  /*3460*/  LOP3.LUT R25, R25, 0x1ffffffe, RZ, 0xc0, !PT ;  /* 0x1ffffffe19197812 */ /* 0x000fc400078ec0ff */
[----:B------:R-:W-:Y:S01]  /*3470*/  LOP3.LUT R5, R5, 0x7ffffffc, RZ, 0xc0, !PT ;  /* 0x7ffffffc05057812 */ /* 0x000fe200078ec0ff */
[----:B------:R-:W-:Y:S02]  /*3480*/  IMAD R7, R7, 0x10, R24 ;  /* 0x0000001007077824 */ /* 0x000fe400078e0218 */
[----:B------:R-:W-:Y:S01]  /*3490*/  HMMA.16816.F32.BF16 R60, R36, R30, R60 ;  /* 0x0000001e243c723c */ /* 0x000fe2000004183c */
[----:B------:R-:W1:Y:S01]  /*34a0*/  LDSM.16.M88.4 R28, [R0+0x10100] ;  /* 0x01010000001c783b */ /* 0x000e620000000200 */
[----:B------:R-:W-:Y:S02]  /*34b0*/  IMAD.IADD R202, R2, 0x1, -R25 ;  /* 0x0000000102ca7824 */ /* 0x000fe400078e0a19 */
[----:B------:R-:W-:Y:S02]  /*34c0*/  IMAD.IADD R5, R6, 0x1, -R5 ;  /* 0x0000000106057824 */ /* 0x000fe400078e0a05 */
[----:B------:R-:W-:Y:S02]  /*34d0*/  IMAD R202, R202, 0x8, R7 ;  /* 0x00000008caca7824 */ /* 0x000fe400078e0207 */
[----:B------:R-:W-:Y:S01]  /*34e0*/  HMMA.16816.F32.BF16 R20, R48, R52, R20 ;  /* 0x000000343014723c */ /* 0x000fe20000041814 */
[----:B------:R-:W-:-:S02]  /*34f0*/  IMAD.U32 R6, RZ, RZ, UR4 ;  /* 0x00000004ff067e24 */ /* 0x000fc4000f8e00ff */
[----:B------:R-:W-:Y:S01]  /*3500*/  @P0 IMAD.HI.U32 R7, R202, c[0x0][0x2c8], RZ ;  /* 0x0000b200ca070a27 */ /* 0x000fe200078e00ff */
[----:B------:R-:W-:-:S03]  /*3510*/  PLOP3.LUT P0, PT, PT, PT, UP1, 0x80, 0x0 ;  /* 0x000000000000781c */ /* 0x000fc60003f0f018 */
[----:B------:R-:W-:Y:S01]  /*3520*/  IMAD.MOV.U32 R2, RZ, RZ, R202 ;  /* 0x000000ffff027224 */ /* 0x000fe200078e00ca */
[----:B------:R-:W-:Y:S01]  /*3530*/  HMMA.16816.F32.BF16 R16, R48, R54, R16 ;  /* 0x000000363010723c */ /* 0x000fe20000041810 */
[----:B------:R-:W-:-:S05]  /*3540*/  IMAD.SHL.U32 R203, R5, 0x2, RZ ;  /* 0x0000000205cb7824 */ /* 0x000fca00078e00ff */
[----:B------:R-:W-:Y:S02]  /*3550*/  IADD3 R6, -R203, UR9, R6 ;  /* 0x00000009cb067c10 */ /* 0x000fe4000fffe106 */
[----:B--2---:R-:W-:Y:S01]  /*3560*/  HMMA.16816.F32.BF16 R56, R48, R8, R56 ;  /* 0x000000083038723c */ /* 0x004fe20000041838 */
[----:B------:R-:W-:Y:S02]  /*3570*/  @P0 SHF.R.U32.HI R2, RZ, c[0x0][0x2cc], R7 ;  /* 0x0000b300ff020a19 */ /* 0x000fe40000011607 */
[----:B------:R-:W-:-:S03]  /*3580*/  IADD3 R6, R6, -UR12, RZ ;  /* 0x8000000c06067c10 */ /* 0x000fc6000fffe0ff */
[----:B------:R-:W2:Y:S02]  /*3590*/  SHFL.IDX PT, R7, R2, RZ, 0x1c1f ;  /* 0x001c1fff02077589 */ /* 0x000ea400000e0000 */
[C---:B------:R-:W-:Y:S02]  /*35a0*/  HMMA.16816.F32.BF16 R72, R48.reuse, R10, R72 ;  /* 0x0000000a3048723c */ /* 0x040fe40000041848 */
[----:B------:R-:W3:Y:S06]  /*35b0*/  LDSM.16.M88.4 R8, [R0+0x10900] ;  /* 0x010900000008783b */ /* 0x000eec0000000200 */
[----:B------:R-:W-:Y:S01]  /*35c0*/  HMMA.16816.F32.BF16 R60, R48, R26, R60 ;  /* 0x0000001a303c723c */ /* 0x000fe2000004183c */
[----:B------:R-:W4:Y:S07]  /*35d0*/  LDSM.16.M88.4 R24, [R0+0x11100] ;  /* 0x011100000018783b */ /* 0x000f2e0000000200 */
[----:B-1----:R-:W-:Y:S01]  /*35e0*/  HMMA.16816.F32.BF16 R20, R12, R28, R20 ;  /* 0x0000001c0c14723c */ /* 0x002fe20000041814 */
[----:B--2---:R-:W-:-:S07]  /*35f0*/  IMAD.IADD R7, R6, 0x1, R7 ;  /* 0x0000000106077824 */ /* 0x004fce00078e0207 */
[----:B------:R-:W-:Y:S01]  /*3600*/  HMMA.16816.F32.BF16 R16, R12, R30, R16 ;  /* 0x0000001e0c10723c */ /* 0x000fe20000041810 */
[----:B------:R1:W-:Y:S01]  /*3610*/  LDSM.16.M88.4 R28, [R0+0x11900] ;  /* 0x01190000001c783b */ /* 0x0003e20000000200 */
[----:B------:R-:W-:-:S04]  /*3620*/  DEPBAR.LE SB0, 0x2 ;  /* 0x000080800000791a */ /* 0x000fc80000000000 */
[----:B------:R-:W-:Y:S02]  /*3630*/  BAR.SYNC.DEFER_BLOCKING 0x0 ;  /* 0x0000000000007b1d */ /* 0x000fe40000010000 */
[C---:B------:R-:W-:Y:S07]  /*3640*/  HMMA.16816.F32.BF16 R44, R36.reuse, R34, R44 ;  /* 0x00000022242c723c */ /* 0x040fee000004182c */
[----:B------:R-:W-:Y:S01]  /*3650*/  IADD3 R34, -R203, UR22, RZ ;  /* 0x00000016cb227c10 */ /* 0x000fe2000fffe1ff */
[----:B------:R-:W-:Y:S07]  /*3660*/  HMMA.16816.F32.BF16 R68, R36, R32, R68 ;  /* 0x000000202444723c */ /* 0x000fee0000041844 */
[----:B------:R-:W-:Y:S01]  /*3670*/  IMNMX R32, R34, R7, PT ;  /* 0x0000000722207217 */ /* 0x000fe20003800200 */
[----:B---3--:R-:W-:Y:S01]  /*3680*/  HMMA.16816.F32.BF16 R64, R12, R8, R64 ;  /* 0x000000080c40723c */ /* 0x008fe20000041840 */
[----:B------:R-:W2:Y:S02]  /*3690*/  SHFL.IDX PT, R9, R2, 0x1, 0x1c1f ;  /* 0x003c1f0002097f89 */ /* 0x000ea400000e0000 */
[----:B------:R-:W-:-:S02]  /*36a0*/  ISETP.GT.AND P0, PT, R32, RZ, PT ;  /* 0x000000ff2000720c */ /* 0x000fc40003f04270 */
[----:B------:R-:W-:Y:S02]  /*36b0*/  LDSM.16.MT88.4 R40, [R135+0x2100] ;  /* 0x002100008728783b */ /* 0x000fe40000004200 */
[----:B------:R-:W-:Y:S01]  /*36c0*/  FSEL R33, R20, -INF , P0 ;  /* 0xff80000014217808 */ /* 0x000fe20000000000 */
[----:B------:R-:W-:Y:S01]  /*36d0*/  HMMA.16816.F32.BF16 R60, R12, R10, R60 ;  /* 0x0000000a0c3c723c */ /* 0x000fe2000004183c */
[C---:B------:R-:W-:Y:S01]  /*36e0*/  ISETP.GT.AND P0, PT, R32.reuse, 0x1, PT ;  /* 0x000000012000780c */ /* 0x040fe20003f04270 */
[----:B------:R-:W-:Y:S03]  /*36f0*/  LDSM.16.MT88.4 R124, [R135+0x100] ;  /* 0x00010000877c783b */ /* 0x000fe60000004200 */
[----:B------:R-:W-:Y:S01]  /*3700*/  FSEL R8, R21, -INF , P0 ;  /* 0xff80000015087808 */ /* 0x000fe20000000000 */
[----:B------:R-:W-:Y:S01]  /*3710*/  LDSM.16.MT88.4 R104, [R171+0x100] ;  /* 0x00010000ab68783b */ /* 0x000fe20000004200 */
[----:B------:R-:W-:Y:S01]  /*3720*/  ISETP.GT.AND P0, PT, R32, 0x8, PT ;  /* 0x000000082000780c */ /* 0x000fe20003f04270 */
[----:B------:R-:W-:Y:S01]  /*3730*/  HMMA.16816.F32.BF16 R68, R48, R84, R68 ;  /* 0x000000543044723c */ /* 0x000fe20000041844 */
[----:B-1----:R-:W-:Y:S01]  /*3740*/  FMNMX.FTZ R0, R33, R8, !PT ;  /* 0x0000000821007209 */ /* 0x002fe20007810000 */
[----:B------:R-:W-:Y:S01]  /*3750*/  LDSM.16.MT88.4 R112, [R134+0x100] ;  /* 0x000100008670783b */ /* 0x000fe20000004200 */
[----:B------:R-:W-:-:S02]  /*3760*/  FSEL R35, R16, -INF , P0 ;  /* 0xff80000010237808 */ /* 0x000fc40000000000 */
[----:B------:R-:W-:Y:S01]  /*3770*/  ISETP.GT.AND P0, PT, R32, 0x9, PT ;  /* 0x000000092000780c */ /* 0x000fe20003f04270 */
[----:B------:R-:W-:Y:S01]  /*3780*/  LDSM.16.MT88.4 R120, [R4+0x100] ;  /* 0x000100000478783b */ /* 0x000fe20000004200 */
[----:B------:R-:W-:Y:S01]  /*3790*/  FMNMX.FTZ R0, R35, R0, !PT ;  /* 0x0000000023007209 */ /* 0x000fe20007810000 */
[----:B----4-:R-:W-:Y:S01]  /*37a0*/  HMMA.16816.F32.BF16 R56, R12, R24, R56 ;  /* 0x000000180c38723c */ /* 0x010fe20000041838 */
[----:B--2---:R-:W-:Y:S01]  /*37b0*/  IMAD.IADD R9, R6, 0x1, R9 ;  /* 0x0000000106097824 */ /* 0x004fe200078e0209 */
[----:B------:R-:W-:Y:S04]  /*37c0*/  LDSM.16.MT88.4 R80, [R171+0x4100] ;  /* 0x00410000ab50783b */ /* 0x000fe80000004200 */
[----:B------:R-:W-:Y:S01]  /*37d0*/  IMNMX R34, R34, R9, PT ;  /* 0x0000000922227217 */ /* 0x000fe20003800200 */
[----:B------:R-:W-:Y:S01]  /*37e0*/  LDSM.16.MT88.4 R88, [R134+0x4100] ;  /* 0x004100008658783b */ /* 0x000fe20000004200 */
[----:B------:R-:W-:Y:S01]  /*37f0*/  FSEL R25, R17, -INF , P0 ;  /* 0xff80000011197808 */ /* 0x000fe20000000000 */
[----:B------:R-:W-:Y:S01]  /*3800*/  HMMA.16816.F32.BF16 R44, R48, R86, R44 ;  /* 0x00000056302c723c */ /* 0x000fe2000004182c */
[----:B------:R-:W-:Y:S01]  /*3810*/  ISETP.GT.AND P0, PT, R32, 0x10, PT ;  /* 0x000000102000780c */ /* 0x000fe20003f04270 */
[----:B------:R-:W-:Y:S01]  /*3820*/  LDSM.16.MT88.4 R48, [R171+0x2100] ;  /* 0x00210000ab30783b */ /* 0x000fe20000004200 */
[----:B------:R-:W-:-:S02]  /*3830*/  FMNMX.FTZ R0, R25, R0, !PT ;  /* 0x0000000019007209 */ /* 0x000fc40007810000 */
[----:B------:R-:W-:Y:S01]  /*3840*/  FSEL R17, R64, -INF , P0 ;  /* 0xff80000040117808 */ /* 0x000fe20000000000 */
[----:B------:R-:W-:Y:S01]  /*3850*/  LDSM.16.MT88.4 R136, [R171+0x900] ;  /* 0x00090000ab88783b */ /* 0x000fe20000004200 */
[C---:B------:R-:W-:Y:S01]  /*3860*/  ISETP.GT.AND P0, PT, R32.reuse, 0x11, PT ;  /* 0x000000112000780c */ /* 0x040fe20003f04270 */
[C---:B------:R-:W-:Y:S01]  /*3870*/  HMMA.16816.F32.BF16 R72, R12.reuse, R26, R72 ;  /* 0x0000001a0c48723c */ /* 0x040fe20000041848 */
[----:B------:R-:W-:Y:S02]  /*3880*/  FMNMX.FTZ R0, R17, R0, !PT ;  /* 0x0000000011007209 */ /* 0x000fe40007810000 */
[----:B------:R-:W-:Y:S02]  /*3890*/  FSEL R21, R65, -INF , P0 ;  /* 0xff80000041157808 */ /* 0x000fe40000000000 */
[----:B------:R-:W-:Y:S02]  /*38a0*/  ISETP.GT.AND P0, PT, R32, 0x18, PT ;  /* 0x000000182000780c */ /* 0x000fe40003f04270 */
[----:B------:R-:W-:Y:S01]  /*38b0*/  FMNMX.FTZ R0, R21, R0, !PT ;  /* 0x0000000015007209 */ /* 0x000fe20007810000 */
[----:B------:R-:W-:Y:S01]  /*38c0*/  HMMA.16816.F32.BF16 R68, R12, R28, R68 ;  /* 0x0000001c0c44723c */ /* 0x000fe20000041844 */
[----:B------:R-:W-:-:S02]  /*38d0*/  FSEL R5, R60, -INF , P0 ;  /* 0xff8000003c057808 */ /* 0x000fc40000000000 */
[C---:B------:R-:W-:Y:S02]  /*38e0*/  ISETP.GT.AND P0, PT, R32.reuse, 0x19, PT ;  /* 0x000000192000780c */ /* 0x040fe40003f04270 */
[----:B------:R-:W-:Y:S02]  /*38f0*/  FMNMX.FTZ R0, R5, R0, !PT ;  /* 0x0000000005007209 */ /* 0x000fe40007810000 */
[----:B------:R-:W-:Y:S01]  /*3900*/  FSEL R7, R61, -INF , P0 ;  /* 0xff8000003d077808 */ /* 0x000fe20000000000 */
[----:B------:R-:W-:Y:S01]  /*3910*/  HMMA.16816.F32.BF16 R44, R12, R30, R44 ;  /* 0x0000001e0c2c723c */ /* 0x000fe2000004182c */
[----:B------:R-:W-:Y:S02]  /*3920*/  ISETP.GT.AND P0, PT, R32, 0x20, PT ;  /* 0x000000202000780c */ /* 0x000fe40003f04270 */
[----:B------:R-:W-:Y:S02]  /*3930*/  FMNMX.FTZ R0, R7, R0, !PT ;  /* 0x0000000007007209 */ /* 0x000fe40007810000 */
[----:B------:R-:W-:-:S02]  /*3940*/  FSEL R167, R56, -INF , P0 ;  /* 0xff80000038a77808 */ /* 0x000fc40000000000 */
[C---:B------:R-:W-:Y:S02]  /*3950*/  ISETP.GT.AND P0, PT, R32.reuse, 0x21, PT ;  /* 0x000000212000780c */ /* 0x040fe40003f04270 */
[----:B------:R-:W-:Y:S02]  /*3960*/  FMNMX.FTZ R0, R167, R0, !PT ;  /* 0x00000000a7007209 */ /* 0x000fe40007810000 */
[----:B------:R-:W-:Y:S02]  /*3970*/  FSEL R213, R57, -INF , P0 ;  /* 0xff80000039d57808 */ /* 0x000fe40000000000 */
        /* <DEDUP_REMOVED lines=15> */
[----:B------:R-:W-:Y:S02]  /*3a70*/  ISETP.GT.AND P0, PT, R32, 0x39, PT ;  /* 0x000000392000780c */ /* 0x000fe40003f04270 */
[----:B------:R-:W-:Y:S02]  /*3a80*/  FMNMX.FTZ R0, R189, R0, !PT ;  /* 0x00000000bd007209 */ /* 0x000fe40007810000 */
[----:B------:R-:W-:Y:S02]  /*3a90*/  FSEL R179, R45, -INF , P0 ;  /* 0xff8000002db37808 */ /* 0x000fe40000000000 */
[----:B------:R-:W-:Y:S02]  /*3aa0*/  ISETP.GT.AND P0, PT, R34, RZ, PT ;  /* 0x000000ff2200720c */ /* 0x000fe40003f04270 */
[----:B------:R-:W-:Y:S02]  /*3ab0*/  FMNMX.FTZ R0, R179, R0, !PT ;  /* 0x00000000b3007209 */ /* 0x000fe40007810000 */
[----:B------:R-:W-:-:S02]  /*3ac0*/  FSEL R22, R22, -INF , P0 ;  /* 0xff80000016167808 */ /* 0x000fc40000000000 */
[C---:B------:R-:W-:Y:S01]  /*3ad0*/  ISETP.GT.AND P0, PT, R34.reuse, 0x1, PT ;  /* 0x000000012200780c */ /* 0x040fe20003f04270 */
[----:B------:R-:W1:Y:S03]  /*3ae0*/  SHFL.BFLY PT, R29, R0, 0x2, 0x1f ;  /* 0x0c401f00001d7f89 */ /* 0x000e6600000e0000 */
        /* <DEDUP_REMOVED lines=13> */
[----:B------:R-:W-:Y:S01]  /*3bc0*/  ISETP.GT.AND P0, PT, R34, 0x18, PT ;  /* 0x000000182200780c */ /* 0x000fe20003f04270 */
[----:B------:R-:W-:Y:S01]  /*3bd0*/  LDSM.16.MT88.4 R64, [R163+0x2100] ;  /* 0x00210000a340783b */ /* 0x000fe20000004200 */
        /* <DEDUP_REMOVED lines=46> */
[--C-:B------:R-:W-:Y:S01]  /*3ec0*/  FFMA.FTZ R151, R5, c[0x0][0x2d0], -R140.reuse ;  /* 0x0000b40005977a23 */ /* 0x100fe2000001088c */
[----:B------:R-:W-:Y:S01]  /*3ed0*/  LDSM.16.MT88.4 R32, [R134+0x900] ;  /* 0x000900008620783b */ /* 0x000fe20000004200 */
[----:B------:R-:W-:-:S02]  /*3ee0*/  FFMA.FTZ R148, R7, c[0x0][0x2d0], -R140 ;  /* 0x0000b40007947a23 */ /* 0x000fc4000001088c */
[--C-:B------:R-:W-:Y:S01]  /*3ef0*/  FFMA.FTZ R157, R17, c[0x0][0x2d0], -R140.reuse ;  /* 0x0000b400119d7a23 */ /* 0x100fe2000001088c */
[----:B------:R-:W2:Y:S01]  /*3f00*/  LDSM.16.MT88.4 R4, [R4+0x4100] ;  /* 0x004100000404783b */ /* 0x000ea20000004200 */
[--C-:B------:R-:W-:Y:S01]  /*3f10*/  FFMA.FTZ R152, R21, c[0x0][0x2d0], -R140.reuse ;  /* 0x0000b40015987a23 */ /* 0x100fe2000001088c */
[----:B------:R-:W3:Y:S01]  /*3f20*/  MUFU.EX2 R158, R158 ;  /* 0x0000009e009e7308 */ /* 0x000ee20000000800 */
        /* <DEDUP_REMOVED lines=8> */
[----:B------:R-:W-:-:S02]  /*3fb0*/  FFMA.FTZ R166, R211, c[0x0][0x2d0], -R140 ;  /* 0x0000b400d3a67a23 */ /* 0x000fc4000001088c */
[--C-:B------:R-:W-:Y:S01]  /*3fc0*/  FFMA.FTZ R174, R205, c[0x0][0x2d0], -R140.reuse ;  /* 0x0000b400cdae7a23 */ /* 0x100fe2000001088c */
[----:B------:R-:W-:Y:S01]  /*3fd0*/  FSEL R168, R168, RZ, P0 ;  /* 0x000000ffa8a87208 */ /* 0x000fe20000000000 */
[--C-:B------:R-:W-:Y:S01]  /*3fe0*/  FFMA.FTZ R197, R197, c[0x0][0x2d0], -R140.reuse ;  /* 0x0000b400c5c57a23 */ /* 0x100fe2000001088c */
[----:B------:R-:W-:Y:S01]  /*3ff0*/  PLOP3.LUT P0, PT, PT, PT, UP0, 0x40, 0x0 ;  /* 0x000000000000781c */ /* 0x000fe20003f0e808 */
[----:B------:R-:W-:Y:S01]  /*4000*/  FFMA.FTZ R176, R189, c[0x0][0x2d0], -R140 ;  /* 0x0000b400bdb07a23 */ /* 0x000fe2000001088c */
[----:B------:R-:W1:Y:S01]  /*4010*/  MUFU.EX2 R153, R153 ;  /* 0x0000009900997308 */ /* 0x000e620000000800 */
[--C-:B------:R-:W-:Y:S01]  /*4020*/  FFMA.FTZ R161, R22, c[0x0][0x2d0], -R168.reuse ;  /* 0x0000b40016a17a23 */ /* 0x100fe200000108a8 */
[----:B---3--:R-:W-:Y:S01]  /*4030*/  F2FP.BF16.PACK_AB R96, R158, R159 ;  /* 0x0000009f9e60723e */ /* 0x008fe200000010ff */
[--C-:B------:R-:W-:Y:S02]  /*4040*/  FFMA.FTZ R160, R27, c[0x0][0x2d0], -R168.reuse ;  /* 0x0000b4001ba07a23 */ /* 0x100fe400000108a8 */
[--C-:B------:R-:W-:Y:S01]  /*4050*/  FFMA.FTZ R162, R23, c[0x0][0x2d0], -R168.reuse ;  /* 0x0000b40017a27a23 */ /* 0x100fe200000108a8 */
[----:B------:R-:W-:Y:S01]  /*4060*/  LDSM.16.MT88.4 R24, [R171+0x2900] ;  /* 0x00290000ab18783b */ /* 0x000fe20000004200 */
[--C-:B------:R-:W-:Y:S01]  /*4070*/  FFMA.FTZ R155, R19, c[0x0][0x2d0], -R168.reuse ;  /* 0x0000b400139b7a23 */ /* 0x100fe200000108a8 */
[----:B------:R-:W-:Y:S01]  /*4080*/  MUFU.EX2 R161, R161 ;  /* 0x000000a100a17308 */ /* 0x000fe20000000800 */
[--C-:B------:R-:W-:Y:S01]  /*4090*/  FFMA.FTZ R150, R11, c[0x0][0x2d0], -R168.reuse ;  /* 0x0000b4000b967a23 */ /* 0x100fe200000108a8 */
[----:B------:R-:W-:Y:S01]  /*40a0*/  LDSM.16.MT88.4 R16, [R134+0x2900] ;  /* 0x002900008610783b */ /* 0x000fe20000004200 */
        /* <DEDUP_REMOVED lines=13> */
[----:B------:R-:W-:Y:S02]  /*4180*/  FFMA.FTZ R179, R179, c[0x0][0x2d0], -R140 ;  /* 0x0000b400b3b37a23 */ /* 0x000fe4000001088c */
[--C-:B------:R-:W-:Y:S02]  /*4190*/  FFMA.FTZ R177, R177, c[0x0][0x2d0], -R168.reuse ;  /* 0x0000b400b1b17a23 */ /* 0x100fe400000108a8 */
[--C-:B------:R-:W-:Y:S01]  /*41a0*/  FFMA.FTZ R178, R143, c[0x0][0x2d0], -R168.reuse ;  /* 0x0000b4008fb27a23 */ /* 0x100fe200000108a8 */
[----:B------:R-:W2:Y:S01]  /*41b0*/  MUFU.EX2 R155, R155 ;  /* 0x0000009b009b7308 */ /* 0x000ea20000000800 */
[----:B----4-:R-:W-:Y:S01]  /*41c0*/  F2FP.BF16.PACK_AB R97, R160, R161 ;  /* 0x000000a1a061723e */ /* 0x010fe200000010ff */
[--C-:B------:R-:W-:Y:S02]  /*41d0*/  FFMA.FTZ R188, R141, c[0x0][0x2d0], -R168.reuse ;  /* 0x0000b4008dbc7a23 */ /* 0x100fe400000108a8 */
[----:B------:R-:W-:Y:S01]  /*41e0*/  FFMA.FTZ R169, R169, c[0x0][0x2d0], -R168 ;  /* 0x0000b400a9a97a23 */ /* 0x000fe200000108a8 */
[----:B------:R-:W-:Y:S01]  /*41f0*/  LDSM.16.MT88.4 R140, [R171+0x3900] ;  /* 0x00390000ab8c783b */ /* 0x000fe20000004200 */
[----:B------:R-:W-:-:S02]  /*4200*/  FADD.FTZ R159, R159, R158 ;  /* 0x0000009e9f9f7221 */ /* 0x000fc40000010000 */
[----:B------:R-:W-:Y:S01]  /*4210*/  MUFU.EX2 R157, R157 ;  /* 0x0000009d009d7308 */ /* 0x000fe20000000800 */
[----:B------:R-:W-:Y:S02]  /*4220*/  FADD.FTZ R161, R161, R160 ;  /* 0x000000a0a1a17221 */ /* 0x000fe40000010000 */
[----:B------:R-:W-:-:S04]  /*4230*/  FADD.FTZ R156, R156, R159 ;  /* 0x0000009f9c9c7221 */ /* 0x000fc80000010000 */
[----:B------:R-:W-:Y:S01]  /*4240*/  FADD.FTZ R156, R153, R156 ;  /* 0x0000009c999c7221 */ /* 0x000fe20000010000 */
[----:B--2---:R-:W-:Y:S01]  /*4250*/  F2FP.BF16.PACK_AB R99, R155, R162 ;  /* 0x000000a29b63723e */ /* 0x004fe200000010ff */
        /* <DEDUP_REMOVED lines=208> */
[----:B------:R-:W-:Y:S02]  /*4f60*/  IMAD.IADD R7, R9, 0x1, R6 ;  /* 0x0000000109077824 */ /* 0x000fe400078e0206 */
[----:B------:R-:W-:Y:S01]  /*4f70*/  IMAD.MOV.U32 R6, RZ, RZ, R8 ;  /* 0x000000ffff067224 */ /* 0x000fe200078e0008 */
[----:B------:R-:W-:Y:S01]  /*4f80*/  SEL R8, RZ, 0x10, P5 ;  /* 0x00000010ff087807 */ /* 0x000fe20002800000 */
[----:B------:R-:W-:-:S03]  /*4f90*/  IMAD.SHL.U32 R9, R200, 0x2, RZ ;  /* 0x00000002c8097824 */ /* 0x000fc600078e00ff */
[----:B------:R-:W-:-:S04]  /*4fa0*/  IADD3 R18, -R8, 0x10, RZ ;  /* 0x0000001008127810 */ /* 0x000fc80007ffe1ff */
[----:B------:R-:W-:Y:S02]  /*4fb0*/  LOP3.LUT R18, R18, 0xf, RZ, 0xc0, !PT ;  /* 0x0000000f12127812 */ /* 0x000fe400078ec0ff */
[----:B--2---:R-:W-:Y:S01]  /*4fc0*/  SHF.R.S32.HI R11, RZ, 0x1f, R192 ;  /* 0x0000001fff0b7819 */ /* 0x004fe200000114c0 */
[----:B------:R-:W-:Y:S01]  /*4fd0*/  IMAD.WIDE.U32 R4, R192, c[0x0][0x1f0], R6 ;  /* 0x00007c00c0047a25 */ /* 0x000fe200078e0006 */
[----:B------:R-:W-:-:S03]  /*4fe0*/  SHF.L.U64.HI R7, R199, 0x1, R132 ;  /* 0x00000001c7077819 */ /* 0x000fc60000010284 */
[----:B------:R-:W-:Y:S01]  /*4ff0*/  IMAD R11, R11, c[0x0][0x1f0], RZ ;  /* 0x00007c000b0b7a24 */ /* 0x000fe200078e02ff */
[----:B------:R-:W-:Y:S01]  /*5000*/  IADD3 R4, P0, R4, UR20, RZ ;  /* 0x0000001404047c10 */ /* 0x000fe2000ff1e0ff */
[----:B------:R-:W-:Y:S02]  /*5010*/  IMAD.SHL.U32 R6, R199, 0x2, RZ ;  /* 0x00000002c7067824 */ /* 0x000fe400078e00ff */
[----:B------:R-:W-:-:S05]  /*5020*/  IMAD R11, R192, c[0x0][0x1f4], R11 ;  /* 0x00007d00c00b7a24 */ /* 0x000fca00078e020b */
[----:B------:R-:W-:Y:S02]  /*5030*/  IADD3.X R11, R5, UR17, R11, P0, !PT ;  /* 0x00000011050b7c10 */ /* 0x000fe400087fe40b */
        /* <DEDUP_REMOVED lines=31> */
.L_x_1553:
[----:B------:R-:W-:Y:S01]  /*5230*/  ULDC.64 UR4, c[0x0][0x2c8] ;  /* 0x0000b20000047ab9 */ /* 0x000fe20000000a00 */
[----:B------:R-:W0:Y:S01]  /*5240*/  LDGDEPBAR ;  /* 0x00000000000079af */ /* 0x000e220000000000 */
[----:B------:R-:W-:-:S04]  /*5250*/  UIMAD.WIDE.U32 UR22, UR15, UR4, URZ ;  /* 0x000000040f1672a5 */ /* 0x000fc8000f8e003f */
[----:B------:R-:W-:Y:S02]  /*5260*/  @UP1 USHF.R.U32.HI UR15, URZ, UR5, UR23 ;  /* 0x000000053f0f1299 */ /* 0x000fe40008011617 */
[----:B------:R-:W-:Y:S02]  /*5270*/  UIADD3 UR23, UR13, -0x2, URZ ;  /* 0xfffffffe0d177890 */ /* 0x000fe4000fffe03f */
[----:B------:R-:W-:Y:S02]  /*5280*/  UIADD3 UR15, UR15, UR9, -UR12 ;  /* 0x000000090f0f7290 */ /* 0x000fe4000fffe80c */
[----:B------:R-:W-:Y:S02]  /*5290*/  UMOV UR13, URZ ;  /* 0x0000003f000d7c82 */ /* 0x000fe40008000000 */
[----:B------:R-:W-:Y:S02]  /*52a0*/  USHF.R.S32.HI UR4, URZ, 0x1f, UR15 ;  /* 0x0000001f3f047899 */ /* 0x000fe4000801140f */
[----:B------:R-:W-:-:S02]  /*52b0*/  UMOV UR5, 0x1 ;  /* 0x0000000100057882 */ /* 0x000fc40000000000 */
[----:B------:R-:W-:-:S04]  /*52c0*/  ULEA.HI UR4, UR4, UR15, URZ, 0x6 ;  /* 0x0000000f04047291 */ /* 0x000fc8000f8f303f */
[----:B------:R-:W-:-:S04]  /*52d0*/  USHF.R.S32.HI UR22, URZ, 0x6, UR4 ;  /* 0x000000063f167899 */ /* 0x000fc80008011404 */
[----:B------:R-:W-:-:S04]  /*52e0*/  UISETP.LT.AND UP0, UPT, URZ, UR22, UPT ;  /* 0x000000163f00728c */ /* 0x000fc8000bf01270 */
[----:B------:R-:W-:-:S04]  /*52f0*/  USEL UR22, URZ, UR22, !UP0 ;  /* 0x000000163f167287 */ /* 0x000fc8000c000000 */
[----:B------:R-:W-:-:S06]  /*5300*/  UISETP.GE.AND UP0, UPT, UR23, UR22, UPT ;  /* 0x000000161700728c */ /* 0x000fcc000bf06270 */
[----:B------:R-:W-:-:S13]  /*5310*/  PLOP3.LUT P0, PT, PT, PT, UP0, 0x40, 0x0 ;  /* 0x000000000000781c */ /* 0x000fda0003f0e808 */
[----:B------:R-:W-:Y:S05]  /*5320*/  @P0 BRA `(.L_x_1554) ;  /* 0x0000323000000947 */ /* 0x000fea0003800000 */
        /* <DEDUP_REMOVED lines=15> */
.L_x_1557:
[----:B------:R-:W-:Y:S04]  /*5420*/  DEPBAR.LE SB0, 0x2 ;  /* 0x000080800000791a */ /* 0x000fe80000000000 */
[----:B------:R-:W-:Y:S01]  /*5430*/  BAR.SYNC.DEFER_BLOCKING 0x0 ;  /* 0x0000000000007b1d */ /* 0x000fe20000010000 */
[----:B------:R-:W-:Y:S01]  /*5440*/  MOV R2, UR5 ;  /* 0x0000000500027c02 */ /* 0x000fe20008000f00 */
[----:B------:R-:W-:Y:S04]  /*5450*/  UISETP.GE.AND UP0, UPT, UR23, 0x1, UPT ;  /* 0x000000011700788c */ /* 0x000fe8000bf06270 */
[C---:B------:R-:W-:Y:S02]  /*5460*/  IMAD R189, R2.reuse, 0x6000, R186 ;  /* 0x0000600002bd7824 */ /* 0x040fe400078e02ba */
[----:B------:R-:W-:Y:S01]  /*5470*/  IMAD R0, R2, 0x6000, R185 ;  /* 0x0000600002007824 */ /* 0x000fe200078e02b9 */
[----:B------:R-:W-:Y:S02]  /*5480*/  PLOP3.LUT P0, PT, PT, PT, UP0, 0x80, 0x0 ;  /* 0x000000000000781c */ /* 0x000fe40003f0f008 */
[----:B------:R-:W-:Y:S02]  /*5490*/  IADD3 R2, R182, R189, RZ ;  /* 0x000000bdb6027210 */ /* 0x000fe40007ffe0ff */
[----:B------:R2:W3:Y:S04]  /*54a0*/  LDSM.16.M88.4 R140, [R0+0xc100] ;  /* 0x00c10000008c783b */ /* 0x0004e80000000200 */
[----:B-1----:R2:W1:Y:S04]  /*54b0*/  LDSM.16.M88.4 R144, [R0+0xc900] ;  /* 0x00c900000090783b */ /* 0x0024680000000200 */
        /* <DEDUP_REMOVED lines=8> */
[----:B------:R-:W-:-:S05]  /*5540*/  @!P0 BRA `(.L_x_1555) ;  /* 0x000002f000008947 */ /* 0x000fca0003800000 */
        /* <DEDUP_REMOVED lines=13> */
[----:B--2---:R-:W-:Y:S04]  /*5620*/  IADD3 R0, P0, R6, UR24, RZ ;  /* 0x0000001806007c10 */ /* 0x004fe8000ff1e0ff */
[----:B------:R-:W-:Y:S02]  /*5630*/  IADD3.X R7, R7, UR14, R4, P0, !PT ;  /* 0x0000000e07077c10 */ /* 0x000fe400087fe404 */
[C---:B------:R-:W-:Y:S04]  /*5640*/  LEA R13, P0, R0.reuse, c[0x0][0x1f8], 0x1 ;  /* 0x00007e00000d7a11 */ /* 0x040fe800078008ff */
[----:B------:R-:W-:Y:S01]  /*5650*/  LEA.HI.X R12, R0, c[0x0][0x1fc], R7, 0x1, P0 ;  /* 0x00007f00000c7a11 */ /* 0x000fe200000f0c07 */
[----:B------:R-:W2:Y:S01]  /*5660*/  SHFL.IDX PT, R6, R13, 0x1, 0x181f ;  /* 0x00381f000d067f89 */ /* 0x000ea200000e0000 */
[----:B------:R-:W-:Y:S03]  /*5670*/  IADD3 R7, -R201, 0x10, RZ ;  /* 0x00000010c9077810 */ /* 0x000fe60007ffe1ff */
[----:B------:R-:W5:Y:S01]  /*5680*/  SHFL.IDX PT, R0, R12, 0x1, 0x181f ;  /* 0x00381f000c007f89 */ /* 0x000f6200000e0000 */
[----:B------:R-:W-:Y:S03]  /*5690*/  LOP3.LUT R7, R7, 0xf, RZ, 0xc0, !PT ;  /* 0x0000000f07077812 */ /* 0x000fe600078ec0ff */
[----:B------:R-:W4:Y:S04]  /*56a0*/  SHFL.IDX PT, R5, R13, RZ, 0x181f ;  /* 0x00181fff0d057589 */ /* 0x000f2800000e0000 */
[----:B------:R3:W1:Y:S01]  /*56b0*/  SHFL.IDX PT, R4, R12, RZ, 0x181f ;  /* 0x00181fff0c047589 */ /* 0x00066200000e0000 */
[----:B--2---:R-:W-:Y:S04]  /*56c0*/  IADD3 R10, P1, P0, R11, R6, R210 ;  /* 0x000000060b0a7210 */ /* 0x004fe8000783e0d2 */
[----:B-----5:R-:W-:Y:S02]  /*56d0*/  IADD3.X R11, RZ, R0, R211, P1, P0 ;  /* 0x00000000ff0b7210 */ /* 0x020fe40000fe04d3 */
[----:B------:R-:W-:Y:S04]  /*56e0*/  IADD3 R8, P1, P0, R8, R6, R207 ;  /* 0x0000000608087210 */ /* 0x000fe8000783e0cf */
[----:B------:R-:W-:Y:S02]  /*56f0*/  IADD3.X R9, RZ, R0, R208, P1, P0 ;  /* 0x00000000ff097210 */ /* 0x000fe40000fe04d0 */
[----:B------:R-:W-:Y:S04]  /*5700*/  IADD3 R6, P1, P0, R7, R6, R204 ;  /* 0x0000000607067210 */ /* 0x000fe8000783e0cc */
[----:B------:R-:W-:Y:S01]  /*5710*/  IADD3.X R7, RZ, R0, R205, P1, P0 ;  /* 0x00000000ff077210 */ /* 0x000fe20000fe04cd */
[----:B------:R-:W-:Y:S01]  /*5720*/  IMAD.U32 R0, RZ, RZ, UR13 ;  /* 0x0000000dff007e24 */ /* 0x000fe2000f8e00ff */
[C---:B----4-:R-:W-:Y:S02]  /*5730*/  IADD3 R14, P1, R5.reuse, R210, RZ ;  /* 0x000000d2050e7210 */ /* 0x050fe40007f3e0ff */
[----:B---3--:R-:W-:Y:S03]  /*5740*/  IADD3 R12, P0, R5, R207, RZ ;  /* 0x000000cf050c7210 */ /* 0x008fe60007f1e0ff */
[C---:B-1----:R-:W-:Y:S01]  /*5750*/  IMAD.X R15, R4.reuse, 0x1, R211, P1 ;  /* 0x00000001040f7824 */ /* 0x042fe200008e06d3 */
[----:B------:R-:W-:Y:S01]  /*5760*/  ISETP.NE.U32.AND P1, PT, R209, RZ, PT ;  /* 0x000000ffd100720c */ /* 0x000fe20003f25070 */
[----:B------:R-:W-:Y:S01]  /*5770*/  IMAD.X R13, R4, 0x1, R208, P0 ;  /* 0x00000001040d7824 */ /* 0x000fe200000e06d0 */
[----:B------:R-:W-:Y:S01]  /*5780*/  IADD3 R16, P0, R5, R204, RZ ;  /* 0x000000cc05107210 */ /* 0x000fe20007f1e0ff */
[----:B------:R-:W-:Y:S04]  /*5790*/  IMAD R5, R0, 0x6000, R191 ;  /* 0x0000600000057824 */ /* 0x000fe800078e02bf */
[----:B------:R-:W-:Y:S01]  /*57a0*/  IMAD.X R17, R4, 0x1, R205, P0 ;  /* 0x0000000104117824 */ /* 0x000fe200000e06cd */
[----:B------:R1:W-:Y:S01]  /*57b0*/  LDGSTS.E.BYPASS.LTC128B.128 [R5], [R14.64], !P5 ;  /* 0x000000000e057fae */ /* 0x0003e2000e901d4a */
[----:B------:R-:W-:Y:S03]  /*57c0*/  ISETP.NE.U32.AND P0, PT, R201, RZ, PT ;  /* 0x000000ffc900720c */ /* 0x000fe60003f05070 */
[----:B------:R1:W-:Y:S04]  /*57d0*/  LDGSTS.E.BYPASS.LTC128B.128 [R5+0x2000], [R12.64], !P4 ;  /* 0x020000000c057fae */ /* 0x0003e8000e101d4a */
[----:B------:R1:W-:Y:S04]  /*57e0*/  LDGSTS.E.BYPASS.LTC128B.128 [R5+0x4000], [R16.64], !P6 ;  /* 0x0400000010057fae */ /* 0x0003e8000f101d4a */
[----:B------:R1:W-:Y:S01]  /*57f0*/  LDGSTS.E.BYPASS.LTC128B.128.ZFILL [R5+0x1000], [R10.64], P1 ;  /* 0x010000000a057fae */ /* 0x0003e20008941d4a */
[----:B------:R-:W-:Y:S11]  /*5800*/  ISETP.NE.U32.AND P1, PT, R206, RZ, PT ;  /* 0x000000ffce00720c */ /* 0x000ff60003f25070 */
[----:B------:R-:W-:Y:S02]  /*5810*/  @!UPT UIADD3 URZ, URZ, URZ, URZ ;  /* 0x0000003f3f3ff290 */ /* 0x000fe4000fffe03f */
[----:B------:R1:W-:Y:S04]  /*5820*/  LDGSTS.E.BYPASS.LTC128B.128.ZFILL [R5+0x3000], [R8.64], P1 ;  /* 0x0300000008057fae */ /* 0x0003e80008941d4a */
[----:B------:R1:W-:Y:S02]  /*5830*/  LDGSTS.E.BYPASS.LTC128B.128.ZFILL [R5+0x5000], [R6.64], P0 ;  /* 0x0500000006057fae */ /* 0x0003e40008141d4a */
.L_x_1555:
[C---:B-1-3--:R-:W-:Y:S01]  /*5840*/  HMMA.16816.F32.BF16 R4, R136.reuse, R140, RZ ;  /* 0x0000008c8804723c */ /* 0x04afe200000418ff */
[----:B------:R-:W-:Y:S01]  /*5850*/  LDSM.16.M88.4 R176, [R189+0x2000] ;  /* 0x00200000bdb0783b */ /* 0x000fe20000000200 */
[----:B------:R-:W-:Y:S01]  /*5860*/  UIMAD UR4, UR5, 0x6000, URZ ;  /* 0x00006000050478a4 */ /* 0x000fe2000f8e023f */
[----:B------:R-:W-:Y:S01]  /*5870*/  PLOP3.LUT P1, PT, PT, PT, UP1, 0x80, 0x0 ;  /* 0x000000000000781c */ /* 0x000fe20003f2f018 */
[----:B------:R-:W-:Y:S01]  /*5880*/  USHF.L.U32 UR15, UR23, 0x6, URZ ;  /* 0x00000006170f7899 */ /* 0x000fe2000800063f */
[CC--:B------:R-:W-:Y:S01]  /*5890*/  IADD3 R188, R133.reuse, R189.reuse, RZ ;  /* 0x000000bd85bc7210 */ /* 0x0c0fe20007ffe0ff */
[----:B------:R-:W-:Y:S01]  /*58a0*/  UISETP.GE.AND UP0, UPT, UR23, 0x2, UPT ;  /* 0x000000021700788c */ /* 0x000fe2000bf06270 */
[----:B--2---:R-:W-:Y:S01]  /*58b0*/  IADD3 R0, R133, R2, RZ ;  /* 0x0000000285007210 */ /* 0x004fe20007ffe0ff */
[C---:B------:R-:W-:Y:S01]  /*58c0*/  HMMA.16816.F32.BF16 R8, R136.reuse, R142, RZ ;  /* 0x0000008e8808723c */ /* 0x040fe200000418ff */
[----:B------:R-:W-:Y:S01]  /*58d0*/  LDSM.16.M88.4 R140, [R181] ;  /* 0x00000000b58c783b */ /* 0x000fe20000000200 */
[----:B------:R-:W-:Y:S01]  /*58e0*/  PLOP3.LUT P0, PT, PT, PT, UP1, 0x80, 0x0 ;  /* 0x000000000000781c */ /* 0x000fe20003f0f018 */
[----:B------:R-:W-:Y:S02]  /*58f0*/  UIADD3 UR26, UR13, 0x1, URZ ;  /* 0x000000010d1a7890 */ /* 0x000fe4000fffe03f */
[----:B------:R-:W-:Y:S03]  /*5900*/  UISETP.GE.AND UP2, UPT, UR13, 0x1, UPT ;  /* 0x000000010d00788c */ /* 0x000fe6000bf46270 */
[C---:B------:R-:W-:Y:S01]  /*5910*/  HMMA.16816.F32.BF16 R12, R136.reuse, R144, RZ ;  /* 0x00000090880c723c */ /* 0x040fe200000418ff */
[----:B------:R-:W0:Y:S01]  /*5920*/  LDGDEPBAR ;  /* 0x00000000000079af */ /* 0x000e220000000000 */
[----:B------:R-:W-:Y:S06]  /*5930*/  USEL UR13, UR26, URZ, !UP2 ;  /* 0x0000003f1a0d7287 */ /* 0x000fec000d000000 */
[C---:B------:R-:W-:Y:S01]  /*5940*/  HMMA.16816.F32.BF16 R16, R136.reuse, R146, RZ ;  /* 0x000000928810723c */ /* 0x040fe200000418ff */
[----:B------:R-:W1:Y:S07]  /*5950*/  LDSM.16.M88.4 R144, [R188] ;  /* 0x00000000bc90783b */ /* 0x000e6e0000000200 */
[C---:B----4-:R-:W-:Y:S08]  /*5960*/  HMMA.16816.F32.BF16 R20, R136.reuse, R148, RZ ;  /* 0x000000948814723c */ /* 0x050ff000000418ff */
[C---:B------:R-:W-:Y:S01]  /*5970*/  HMMA.16816.F32.BF16 R24, R136.reuse, R150, RZ ;  /* 0x000000968818723c */ /* 0x040fe200000418ff */
[----:B------:R-:W2:Y:S07]  /*5980*/  LDSM.16.M88.4 R148, [R188+0x800] ;  /* 0x00080000bc94783b */ /* 0x000eae0000000200 */
[C---:B------:R-:W-:Y:S08]  /*5990*/  HMMA.16816.F32.BF16 R28, R136.reuse, R152, RZ ;  /* 0x00000098881c723c */ /* 0x040ff000000418ff */
[----:B------:R-:W-:Y:S01]  /*59a0*/  HMMA.16816.F32.BF16 R32, R136, R154, RZ ;  /* 0x0000009a8820723c */ /* 0x000fe200000418ff */
[----:B------:R-:W3:Y:S07]  /*59b0*/  LDSM.16.M88.4 R136, [R188+0x1000] ;  /* 0x00100000bc88783b */ /* 0x000eee0000000200 */
[C---:B------:R-:W-:Y:S01]  /*59c0*/  HMMA.16816.F32.BF16 R4, R156.reuse, R160, R4 ;  /* 0x000000a09c04723c */ /* 0x040fe20000041804 */
[----:B------:R-:W4:Y:S07]  /*59d0*/  LDSM.16.M88.4 R152, [R188+0x1800] ;  /* 0x00180000bc98783b */ /* 0x000f2e0000000200 */
[C---:B------:R-:W-:Y:S01]  /*59e0*/  HMMA.16816.F32.BF16 R8, R156.reuse, R162, R8 ;  /* 0x000000a29c08723c */ /* 0x040fe20000041808 */
[----:B------:R-:W-:Y:S07]  /*59f0*/  LDSM.16.M88.4 R160, [R180] ;  /* 0x00000000b4a0783b */ /* 0x000fee0000000200 */
[C---:B------:R-:W-:Y:S08]  /*5a00*/  HMMA.16816.F32.BF16 R12, R156.reuse, R164, R12 ;  /* 0x000000a49c0c723c */ /* 0x040ff0000004180c */
[C---:B------:R-:W-:Y:S01]  /*5a10*/  HMMA.16816.F32.BF16 R16, R156.reuse, R166, R16 ;  /* 0x000000a69c10723c */ /* 0x040fe20000041810 */
[----:B------:R-:W5:Y:S07]  /*5a20*/  LDSM.16.M88.4 R164, [R0] ;  /* 0x0000000000a4783b */ /* 0x000f6e0000000200 */
[C---:B------:R-:W-:Y:S08]  /*5a30*/  HMMA.16816.F32.BF16 R20, R156.reuse, R168, R20 ;  /* 0x000000a89c14723c */ /* 0x040ff00000041814 */
[C---:B------:R-:W-:Y:S01]  /*5a40*/  HMMA.16816.F32.BF16 R24, R156.reuse, R170, R24 ;  /* 0x000000aa9c18723c */ /* 0x040fe20000041818 */
[----:B------:R-:W-:Y:S07]  /*5a50*/  LDSM.16.M88.4 R168, [R0+0x1800] ;  /* 0x0018000000a8783b */ /* 0x000fee0000000200 */
        /* <DEDUP_REMOVED lines=11> */
[C---:B------:R-:W-:Y:S01]  /*5b10*/  HMMA.16816.F32.BF16 R24, R140.reuse, R138, R24 ;  /* 0x0000008a8c18723c */ /* 0x040fe20000041818 */
[----:B------:R-:W2:Y:S07]  /*5b20*/  LDSM.16.M88.4 R136, [R189+0x2800] ;  /* 0x00280000bd88783b */ /* 0x000eae0000000200 */
[C---:B----4-:R-:W-:Y:S08]  /*5b30*/  HMMA.16816.F32.BF16 R28, R140.reuse, R152, R28 ;  /* 0x000000988c1c723c */ /* 0x050ff0000004181c */
[----:B------:R-:W-:Y:S01]  /*5b40*/  HMMA.16816.F32.BF16 R32, R140, R154, R32 ;  /* 0x0000009a8c20723c */ /* 0x000fe20000041820 */
[----:B------:R-:W3:Y:S07]  /*5b50*/  LDSM.16.M88.4 R140, [R189+0x3000] ;  /* 0x00300000bd8c783b */ /* 0x000eee0000000200 */
[C---:B-----5:R-:W-:Y:S01]  /*5b60*/  HMMA.16816.F32.BF16 R4, R160.reuse, R164, R4 ;  /* 0x000000a4a004723c */ /* 0x060fe20000041804 */
[----:B------:R-:W-:Y:S07]  /*5b70*/  LDSM.16.M88.4 R152, [R2+0x2000] ;  /* 0x002000000298783b */ /* 0x000fee0000000200 */
[C---:B------:R-:W-:Y:S08]  /*5b80*/  HMMA.16816.F32.BF16 R8, R160.reuse, R166, R8 ;  /* 0x000000a6a008723c */ /* 0x040ff00000041808 */
[C---:B------:R-:W-:Y:S08]  /*5b90*/  HMMA.16816.F32.BF16 R12, R160.reuse, R156, R12 ;  /* 0x0000009ca00c723c */ /* 0x040ff0000004180c */
[C---:B------:R-:W-:Y:S08]  /*5ba0*/  HMMA.16816.F32.BF16 R16, R160.reuse, R158, R16 ;  /* 0x0000009ea010723c */ /* 0x040ff00000041810 */
[C---:B-1----:R-:W-:Y:S08]  /*5bb0*/  HMMA.16816.F32.BF16 R20, R160.reuse, R144, R20 ;  /* 0x00000090a014723c */ /* 0x042ff00000041814 */
[C---:B------:R-:W-:Y:S01]  /*5bc0*/  HMMA.16816.F32.BF16 R24, R160.reuse, R146, R24 ;  /* 0x00000092a018723c */ /* 0x040fe20000041818 */
[----:B------:R-:W1:Y:S07]  /*5bd0*/  LDSM.16.M88.4 R144, [R183+0x4000] ;  /* 0x00400000b790783b */ /* 0x000e6e0000000200 */
[C---:B------:R-:W-:Y:S08]  /*5be0*/  HMMA.16816.F32.BF16 R28, R160.reuse, R168, R28 ;  /* 0x000000a8a01c723c */ /* 0x040ff0000004181c */
[----:B------:R-:W-:Y:S01]  /*5bf0*/  HMMA.16816.F32.BF16 R32, R160, R170, R32 ;  /* 0x000000aaa020723c */ /* 0x000fe20000041820 */
[----:B------:R4:W-:Y:S07]  /*5c00*/  LDSM.16.M88.4 R168, [R2+0x4000] ;  /* 0x0040000002a8783b */ /* 0x0009ee0000000200 */
[C---:B------:R-:W-:Y:S07]  /*5c10*/  HMMA.16816.F32.BF16 R4, R172.reuse, R176, R4 ;  /* 0x000000b0ac04723c */ /* 0x040fee0000041804 */
[CC--:B------:R-:W-:Y:S01]  /*5c20*/  IADD3 R177, R182.reuse, R189.reuse, RZ ;  /* 0x000000bdb6b17210 */ /* 0x0c0fe20007ffe0ff */
[C---:B------:R-:W-:Y:S04]  /*5c30*/  HMMA.16816.F32.BF16 R8, R172.reuse, R178, R8 ;  /* 0x000000b2ac08723c */ /* 0x040fe80000041808 */
[----:B------:R-:W5:Y:S01]  /*5c40*/  LDSM.16.M88.4 R156, [R177+0x2800] ;  /* 0x00280000b19c783b */ /* 0x000f620000000200 */
[----:B------:R-:W-:Y:S03]  /*5c50*/  IADD3 R176, R182, R189, R133 ;  /* 0x000000bdb6b07210 */ /* 0x000fe60007ffe085 */
[C---:B--2---:R-:W-:Y:S04]  /*5c60*/  HMMA.16816.F32.BF16 R12, R172.reuse, R136, R12 ;  /* 0x00000088ac0c723c */ /* 0x044fe8000004180c */
[----:B------:R-:W2:Y:S01]  /*5c70*/  LDSM.16.M88.4 R160, [R177+0x3000] ;  /* 0x00300000b1a0783b */ /* 0x000ea20000000200 */
[----:B----4-:R-:W-:Y:S03]  /*5c80*/  @P1 IMAD.HI.U32 R2, R202, c[0x0][0x2c8], RZ ;  /* 0x0000b200ca021a27 */ /* 0x010fe600078e00ff */
[C---:B------:R-:W-:Y:S04]  /*5c90*/  HMMA.16816.F32.BF16 R16, R172.reuse, R138, R16 ;  /* 0x0000008aac10723c */ /* 0x040fe80000041810 */
[----:B------:R-:W4:Y:S04]  /*5ca0*/  LDSM.16.M88.4 R164, [R177+0x3800] ;  /* 0x00380000b1a4783b */ /* 0x000f280000000200 */
[C---:B---3--:R-:W-:Y:S04]  /*5cb0*/  HMMA.16816.F32.BF16 R20, R172.reuse, R140, R20 ;  /* 0x0000008cac14723c */ /* 0x048fe80000041814 */
[----:B------:R-:W-:Y:S04]  /*5cc0*/  LDSM.16.M88.4 R136, [R181+0x4000] ;  /* 0x00400000b588783b */ /* 0x000fe80000000200 */
[C---:B------:R-:W-:Y:S04]  /*5cd0*/  HMMA.16816.F32.BF16 R24, R172.reuse, R142, R24 ;  /* 0x0000008eac18723c */ /* 0x040fe80000041818 */
[----:B------:R-:W3:Y:S04]  /*5ce0*/  LDSM.16.M88.4 R140, [R188+0x2000] ;  /* 0x00200000bc8c783b */ /* 0x000ee80000000200 */
[C---:B------:R-:W-:Y:S08]  /*5cf0*/  HMMA.16816.F32.BF16 R28, R172.reuse, R148, R28 ;  /* 0x00000094ac1c723c */ /* 0x040ff0000004181c */
[----:B------:R-:W-:Y:S01]  /*5d00*/  HMMA.16816.F32.BF16 R32, R172, R150, R32 ;  /* 0x00000096ac20723c */ /* 0x000fe20000041820 */
[----:B------:R-:W3:Y:S07]  /*5d10*/  LDSM.16.M88.4 R148, [R188+0x2800] ;  /* 0x00280000bc94783b */ /* 0x000eee0000000200 */
[C---:B-1----:R-:W-:Y:S01]  /*5d20*/  HMMA.16816.F32.BF16 R4, R144.reuse, R152, R4 ;  /* 0x000000989004723c */ /* 0x042fe20000041804 */
[----:B------:R-:W-:Y:S07]  /*5d30*/  LDSM.16.M88.4 R172, [R177+0x4800] ;  /* 0x00480000b1ac783b */ /* 0x000fee0000000200 */
[C---:B------:R-:W-:Y:S01]  /*5d40*/  HMMA.16816.F32.BF16 R8, R144.reuse, R154, R8 ;  /* 0x0000009a9008723c */ /* 0x040fe20000041808 */
[----:B------:R-:W1:Y:S07]  /*5d50*/  LDSM.16.M88.4 R152, [R188+0x3000] ;  /* 0x00300000bc98783b */ /* 0x000e6e0000000200 */
[C---:B-----5:R-:W-:Y:S08]  /*5d60*/  HMMA.16816.F32.BF16 R12, R144.reuse, R156, R12 ;  /* 0x0000009c900c723c */ /* 0x060ff0000004180c */
[C---:B------:R-:W-:Y:S01]  /*5d70*/  HMMA.16816.F32.BF16 R16, R144.reuse, R158, R16 ;  /* 0x0000009e9010723c */ /* 0x040fe20000041810 */
[----:B------:R-:W-:Y:S07]  /*5d80*/  LDSM.16.M88.4 R156, [R180+0x4000] ;  /* 0x00400000b49c783b */ /* 0x000fee0000000200 */
[C---:B--2---:R-:W-:Y:S08]  /*5d90*/  HMMA.16816.F32.BF16 R20, R144.reuse, R160, R20 ;  /* 0x000000a09014723c */ /* 0x044ff00000041814 */
[C---:B------:R-:W-:Y:S01]  /*5da0*/  HMMA.16816.F32.BF16 R24, R144.reuse, R162, R24 ;  /* 0x000000a29018723c */ /* 0x040fe20000041818 */
[----:B------:R-:W-:Y:S07]  /*5db0*/  LDSM.16.M88.4 R160, [R0+0x2000] ;  /* 0x0020000000a0783b */ /* 0x000fee0000000200 */
[C---:B----4-:R-:W-:Y:S08]  /*5dc0*/  HMMA.16816.F32.BF16 R28, R144.reuse, R164, R28 ;  /* 0x000000a4901c723c */ /* 0x050ff0000004181c */
[----:B------:R-:W-:Y:S01]  /*5dd0*/  HMMA.16816.F32.BF16 R32, R144, R166, R32 ;  /* 0x000000a69020723c */ /* 0x000fe20000041820 */
[----:B------:R-:W2:Y:S07]  /*5de0*/  LDSM.16.M88.4 R144, [R188+0x3800] ;  /* 0x00380000bc90783b */ /* 0x000eae0000000200 */
[C---:B---3--:R-:W-:Y:S01]  /*5df0*/  HMMA.16816.F32.BF16 R4, R136.reuse, R140, R4 ;  /* 0x0000008c8804723c */ /* 0x048fe20000041804 */
[----:B------:R-:W-:Y:S07]  /*5e00*/  LDSM.16.M88.4 R164, [R176+0x3000] ;  /* 0x00300000b0a4783b */ /* 0x000fee0000000200 */
[C---:B------:R-:W-:Y:S01]  /*5e10*/  HMMA.16816.F32.BF16 R8, R136.reuse, R142, R8 ;  /* 0x0000008e8808723c */ /* 0x040fe20000041808 */
[----:B------:R-:W3:Y:S07]  /*5e20*/  LDSM.16.M88.4 R140, [R176+0x2800] ;  /* 0x00280000b08c783b */ /* 0x000eee0000000200 */
[C---:B------:R-:W-:Y:S08]  /*5e30*/  HMMA.16816.F32.BF16 R12, R136.reuse, R148, R12 ;  /* 0x00000094880c723c */ /* 0x040ff0000004180c */
[C---:B------:R-:W-:Y:S01]  /*5e40*/  HMMA.16816.F32.BF16 R16, R136.reuse, R150, R16 ;  /* 0x000000968810723c */ /* 0x040fe20000041810 */
[----:B------:R-:W4:Y:S07]  /*5e50*/  LDSM.16.M88.4 R148, [R176+0x3800] ;  /* 0x00380000b094783b */ /* 0x000f2e0000000200 */
[C---:B-1----:R-:W-:Y:S08]  /*5e60*/  HMMA.16816.F32.BF16 R20, R136.reuse, R152, R20 ;  /* 0x000000988814723c */ /* 0x042ff00000041814 */
[C---:B------:R-:W-:Y:S01]  /*5e70*/  HMMA.16816.F32.BF16 R24, R136.reuse, R154, R24 ;  /* 0x0000009a8818723c */ /* 0x040fe20000041818 */
[----:B------:R-:W-:Y:S07]  /*5e80*/  LDSM.16.M88.4 R152, [R189+0x4800] ;  /* 0x00480000bd98783b */ /* 0x000fee0000000200 */
[C---:B--2---:R-:W-:Y:S08]  /*5e90*/  HMMA.16816.F32.BF16 R28, R136.reuse, R144, R28 ;  /* 0x00000090881c723c */ /* 0x044ff0000004181c */
[----:B------:R-:W-:Y:S01]  /*5ea0*/  HMMA.16816.F32.BF16 R32, R136, R146, R32 ;  /* 0x000000928820723c */ /* 0x000fe20000041820 */
[----:B------:R-:W-:Y:S07]  /*5eb0*/  LDSM.16.M88.4 R136, [R187+0x8000] ;  /* 0x00800000bb88783b */ /* 0x000fee0000000200 */
[C---:B------:R-:W-:Y:S01]  /*5ec0*/  HMMA.16816.F32.BF16 R4, R156.reuse, R160, R4 ;  /* 0x000000a09c04723c */ /* 0x040fe20000041804 */
[----:B------:R-:W1:Y:S07]  /*5ed0*/  LDSM.16.M88.4 R144, [R189+0x4000] ;  /* 0x00400000bd90783b */ /* 0x000e6e0000000200 */
[C---:B------:R-:W-:Y:S01]  /*5ee0*/  HMMA.16816.F32.BF16 R8, R156.reuse, R162, R8 ;  /* 0x000000a29c08723c */ /* 0x040fe20000041808 */
[----:B------:R-:W2:Y:S07]  /*5ef0*/  LDSM.16.M88.4 R160, [R189+0x5000] ;  /* 0x00500000bda0783b */ /* 0x000eae0000000200 */
[C---:B---3--:R-:W-:Y:S08]  /*5f00*/  HMMA.16816.F32.BF16 R12, R156.reuse, R140, R12 ;  /* 0x0000008c9c0c723c */ /* 0x048ff0000004180c */
[C---:B------:R-:W-:Y:S01]  /*5f10*/  HMMA.16816.F32.BF16 R16, R156.reuse, R142, R16 ;  /* 0x0000008e9c10723c */ /* 0x040fe20000041810 */
[----:B------:R-:W3:Y:S07]  /*5f20*/  LDSM.16.M88.4 R140, [R189+0x5800] ;  /* 0x00580000bd8c783b */ /* 0x000eee0000000200 */
[C---:B------:R-:W-:Y:S08]  /*5f30*/  HMMA.16816.F32.BF16 R20, R156.reuse, R164, R20 ;  /* 0x000000a49c14723c */ /* 0x040ff00000041814 */
[C---:B------:R-:W-:Y:S01]  /*5f40*/  HMMA.16816.F32.BF16 R24, R156.reuse, R166, R24 ;  /* 0x000000a69c18723c */ /* 0x040fe20000041818 */
[----:B------:R-:W5:Y:S07]  /*5f50*/  LDSM.16.M88.4 R164, [R183+0x8000] ;  /* 0x00800000b7a4783b */ /* 0x000f6e0000000200 */
        /* <DEDUP_REMOVED lines=9> */
[----:B------:R-:W1:Y:S07]  /*5ff0*/  LDSM.16.M88.4 R152, [R181+0x8000] ;  /* 0x00800000b598783b */ /* 0x000e6e0000000200 */
[C---:B--2---:R-:W-:Y:S08]  /*6000*/  HMMA.16816.F32.BF16 R20, R136.reuse, R160, R20 ;  /* 0x000000a08814723c */ /* 0x044ff00000041814 */
[C---:B------:R-:W-:Y:S01]  /*6010*/  HMMA.16816.F32.BF16 R24, R136.reuse, R162, R24 ;  /* 0x000000a28818723c */ /* 0x040fe20000041818 */
[----:B------:R-:W2:Y:S07]  /*6020*/  LDSM.16.M88.4 R160, [R188+0x4800] ;  /* 0x00480000bca0783b */ /* 0x000eae0000000200 */
[C---:B---3--:R-:W-:Y:S08]  /*6030*/  HMMA.16816.F32.BF16 R28, R136.reuse, R140, R28 ;  /* 0x0000008c881c723c */ /* 0x048ff0000004181c */
[----:B------:R-:W-:Y:S01]  /*6040*/  HMMA.16816.F32.BF16 R32, R136, R142, R32 ;  /* 0x0000008e8820723c */ /* 0x000fe20000041820 */
[----:B------:R-:W3:Y:S07]  /*6050*/  LDSM.16.M88.4 R136, [R188+0x5000] ;  /* 0x00500000bc88783b */ /* 0x000eee0000000200 */
[C---:B-----5:R-:W-:Y:S01]  /*6060*/  HMMA.16816.F32.BF16 R4, R164.reuse, R168, R4 ;  /* 0x000000a8a404723c */ /* 0x060fe20000041804 */
[----:B------:R-:W5:Y:S07]  /*6070*/  LDSM.16.M88.4 R140, [R188+0x5800] ;  /* 0x00580000bc8c783b */ /* 0x000f6e0000000200 */
[C---:B------:R-:W-:Y:S08]  /*6080*/  HMMA.16816.F32.BF16 R8, R164.reuse, R170, R8 ;  /* 0x000000aaa408723c */ /* 0x040ff00000041808 */
[C---:B------:R-:W-:Y:S08]  /*6090*/  HMMA.16816.F32.BF16 R12, R164.reuse, R172, R12 ;  /* 0x000000aca40c723c */ /* 0x040ff0000004180c */
[C---:B------:R-:W-:Y:S08]  /*60a0*/  HMMA.16816.F32.BF16 R16, R164.reuse, R174, R16 ;  /* 0x000000aea410723c */ /* 0x040ff00000041810 */
[C---:B----4-:R-:W-:Y:S08]  /*60b0*/  HMMA.16816.F32.BF16 R20, R164.reuse, R148, R20 ;  /* 0x00000094a414723c */ /* 0x050ff00000041814 */
[C---:B------:R-:W-:Y:S01]  /*60c0*/  HMMA.16816.F32.BF16 R24, R164.reuse, R150, R24 ;  /* 0x00000096a418723c */ /* 0x040fe20000041818 */
[----:B------:R4:W-:Y:S07]  /*60d0*/  LDSM.16.M88.4 R148, [R0+0x4000] ;  /* 0x004000000094783b */ /* 0x0009ee0000000200 */
[C---:B-1----:R-:W-:Y:S08]  /*60e0*/  HMMA.16816.F32.BF16 R28, R164.reuse, R144, R28 ;  /* 0x00000090a41c723c */ /* 0x042ff0000004181c */
[----:B------:R-:W-:Y:S01]  /*60f0*/  HMMA.16816.F32.BF16 R32, R164, R146, R32 ;  /* 0x00000092a420723c */ /* 0x000fe20000041820 */
[----:B------:R-:W1:Y:S07]  /*6100*/  LDSM.16.M88.4 R144, [R180+0x8000] ;  /* 0x00800000b490783b */ /* 0x000e6e0000000200 */
[C---:B------:R-:W-:Y:S05]  /*6110*/  HMMA.16816.F32.BF16 R4, R152.reuse, R156, R4 ;  /* 0x0000009c9804723c */ /* 0x040fea0000041804 */
[----:B----4-:R-:W-:Y:S02]  /*6120*/  MOV R0, R202 ;  /* 0x000000ca00007202 */ /* 0x010fe40000000f00 */
[----:B------:R-:W-:Y:S01]  /*6130*/  @P0 SHF.R.U32.HI R0, RZ, c[0x0][0x2cc], R2 ;  /* 0x0000b300ff000a19 */ /* 0x000fe20000011602 */
[C---:B------:R-:W-:Y:S01]  /*6140*/  HMMA.16816.F32.BF16 R8, R152.reuse, R158, R8 ;  /* 0x0000009e9808723c */ /* 0x040fe20000041808 */
[----:B------:R-:W-:Y:S03]  /*6150*/  MOV R156, UR15 ;  /* 0x0000000f009c7c02 */ /* 0x000fe60008000f00 */
[----:B------:R-:W4:Y:S01]  /*6160*/  SHFL.IDX PT, R2, R0, RZ, 0x1c1f ;  /* 0x001c1fff00027589 */ /* 0x000f2200000e0000 */
[----:B------:R-:W-:Y:S03]  /*6170*/  IADD3 R156, -R203, 0x1, -R156 ;  /* 0x00000001cb9c7810 */ /* 0x000fe60007ffe99c */
[C---:B--2---:R-:W-:Y:S08]  /*6180*/  HMMA.16816.F32.BF16 R12, R152.reuse, R160, R12 ;  /* 0x000000a0980c723c */ /* 0x044ff0000004180c */
[C---:B------:R-:W-:Y:S08]  /*6190*/  HMMA.16816.F32.BF16 R16, R152.reuse, R162, R16 ;  /* 0x000000a29810723c */ /* 0x040ff00000041810 */
[C---:B---3--:R-:W-:Y:S08]  /*61a0*/  HMMA.16816.F32.BF16 R20, R152.reuse, R136, R20 ;  /* 0x000000889814723c */ /* 0x048ff00000041814 */
[C---:B------:R-:W-:Y:S01]  /*61b0*/  HMMA.16816.F32.BF16 R24, R152.reuse, R138, R24 ;  /* 0x0000008a9818723c */ /* 0x040fe20000041818 */
[----:B------:R-:W2:Y:S07]  /*61c0*/  LDSM.16.M88.4 R136, [R176+0x4800] ;  /* 0x00480000b088783b */ /* 0x000eae0000000200 */
[C---:B-----5:R-:W-:Y:S08]  /*61d0*/  HMMA.16816.F32.BF16 R28, R152.reuse, R140, R28 ;  /* 0x0000008c981c723c */ /* 0x060ff0000004181c */
[----:B------:R-:W-:Y:S01]  /*61e0*/  HMMA.16816.F32.BF16 R32, R152, R142, R32 ;  /* 0x0000008e9820723c */ /* 0x000fe20000041820 */
[----:B------:R-:W-:Y:S06]  /*61f0*/  LDSM.16.M88.4 R140, [R176+0x5000] ;  /* 0x00500000b08c783b */ /* 0x000fec0000000200 */
[----:B------:R-:W-:Y:S01]  /*6200*/  MOV R155, UR12 ;  /* 0x0000000c009b7c02 */ /* 0x000fe20008000f00 */
[C---:B-1----:R-:W-:Y:S01]  /*6210*/  HMMA.16816.F32.BF16 R4, R144.reuse, R148, R4 ;  /* 0x000000949004723c */ /* 0x042fe20000041804 */
[----:B------:R-:W1:Y:S04]  /*6220*/  SHFL.IDX PT, R154, R0, 0x1, 0x1c1f ;  /* 0x003c1f00009a7f89 */ /* 0x000e6800000e0000 */
[----:B------:R-:W-:Y:S03]  /*6230*/  IADD3 R155, -R155, UR9, R156 ;  /* 0x000000099b9b7c10 */ /* 0x000fe6000fffe19c */
[C---:B------:R-:W-:Y:S01]  /*6240*/  HMMA.16816.F32.BF16 R8, R144.reuse, R150, R8 ;  /* 0x000000969008723c */ /* 0x040fe20000041808 */
[----:B------:R-:W3:Y:S01]  /*6250*/  LDSM.16.M88.4 R148, [R176+0x5800] ;  /* 0x00580000b094783b */ /* 0x000ee20000000200 */
[----:B------:R-:W-:Y:S04]  /*6260*/  DEPBAR.LE SB0, 0x2 ;  /* 0x000080800000791a */ /* 0x000fe80000000000 */
[C---:B----4-:R-:W-:Y:S02]  /*6270*/  IADD3 R2, R155.reuse, R2, RZ ;  /* 0x000000029b027210 */ /* 0x050fe40007ffe0ff */
[C---:B--2---:R-:W-:Y:S01]  /*6280*/  HMMA.16816.F32.BF16 R12, R144.reuse, R136, R12 ;  /* 0x00000088900c723c */ /* 0x044fe2000004180c */
[----:B------:R-:W-:Y:S04]  /*6290*/  BAR.SYNC.DEFER_BLOCKING 0x0 ;  /* 0x0000000000007b1d */ /* 0x000fe80000010000 */
[C---:B------:R-:W-:Y:S02]  /*62a0*/  ISETP.GT.AND P0, PT, R2.reuse, RZ, PT ;  /* 0x000000ff0200720c */ /* 0x040fe40003f04270 */
[----:B------:R-:W-:Y:S01]  /*62b0*/  ISETP.GT.AND P2, PT, R2, 0x1, PT ;  /* 0x000000010200780c */ /* 0x000fe20003f44270 */
[C---:B------:R-:W-:Y:S04]  /*62c0*/  HMMA.16816.F32.BF16 R16, R144.reuse, R138, R16 ;  /* 0x0000008a9010723c */ /* 0x040fe80000041810 */
[----:B-1----:R-:W-:Y:S02]  /*62d0*/  IADD3 R0, R155, R154, RZ ;  /* 0x0000009a9b007210 */ /* 0x002fe40007ffe0ff */
[----:B------:R-:W-:Y:S02]  /*62e0*/  FSEL R164, R4, -INF , P0 ;  /* 0xff80000004a47808 */ /* 0x000fe40000000000 */
[C---:B------:R-:W-:Y:S03]  /*62f0*/  HMMA.16816.F32.BF16 R20, R144.reuse, R140, R20 ;  /* 0x0000008c9014723c */ /* 0x040fe60000041814 */
[C---:B------:R-:W-:Y:S02]  /*6300*/  ISETP.GT.AND P0, PT, R0.reuse, 0x1, PT ;  /* 0x000000010000780c */ /* 0x040fe40003f04270 */
[----:B------:R-:W-:Y:S02]  /*6310*/  ISETP.GT.AND P1, PT, R0, RZ, PT ;  /* 0x000000ff0000720c */ /* 0x000fe40003f24270 */
[----:B------:R-:W-:Y:S01]  /*6320*/  FSEL R165, R7, -INF , P0 ;  /* 0xff80000007a57808 */ /* 0x000fe20000000000 */
[C---:B------:R-:W-:Y:S03]  /*6330*/  HMMA.16816.F32.BF16 R24, R144.reuse, R142, R24 ;  /* 0x0000008e9018723c */ /* 0x040fe60000041818 */
[----:B------:R-:W-:Y:S02]  /*6340*/  ISETP.GT.AND P0, PT, R2, 0x9, PT ;  /* 0x000000090200780c */ /* 0x000fe40003f04270 */
[----:B------:R-:W-:Y:S02]  /*6350*/  FSEL R167, R6, -INF , P1 ;  /* 0xff80000006a77808 */ /* 0x000fe40000800000 */
[----:B------:R-:W-:Y:S01]  /*6360*/  FSEL R166, R9, -INF , P0 ;  /* 0xff80000009a67808 */ /* 0x000fe20000000000 */
[C---:B---3--:R-:W-:Y:S03]  /*6370*/  HMMA.16816.F32.BF16 R28, R144.reuse, R148, R28 ;  /* 0x00000094901c723c */ /* 0x048fe6000004181c */
[----:B------:R-:W-:Y:S02]  /*6380*/  ISETP.GT.AND P0, PT, R0, 0x9, PT ;  /* 0x000000090000780c */ /* 0x000fe40003f04270 */
[----:B------:R-:W-:Y:S02]  /*6390*/  ISETP.GT.AND P1, PT, R2, 0x8, PT ;  /* 0x000000080200780c */ /* 0x000fe40003f24270 */
[----:B------:R-:W-:Y:S01]  /*63a0*/  FMNMX.FTZ R155, R164, R3, !PT ;  /* 0x00000003a49b7209 */ /* 0x000fe20007810000 */
[----:B------:R-:W-:Y:S04]  /*63b0*/  HMMA.16816.F32.BF16 R32, R144, R150, R32 ;  /* 0x000000969020723c */ /* 0x000fe80000041820 */
[----:B------:R-:W-:Y:S02]  /*63c0*/  FSEL R154, R5, -INF , P2 ;  /* 0xff800000059a7808 */ /* 0x000fe40001000000 */
[----:B------:R-:W-:Y:S02]  /*63d0*/  FSEL R175, R11, -INF , P0 ;  /* 0xff8000000baf7808 */ /* 0x000fe40000000000 */
[C---:B------:R-:W-:Y:S02]  /*63e0*/  ISETP.GT.AND P0, PT, R2.reuse, 0x11, PT ;  /* 0x000000110200780c */ /* 0x040fe40003f04270 */
[----:B------:R-:W-:Y:S02]  /*63f0*/  ISETP.GT.AND P2, PT, R2, 0x19, PT ;  /* 0x000000190200780c */ /* 0x000fe40003f44270 */
[----:B------:R-:W-:Y:S02]  /*6400*/  FSEL R168, R8, -INF , P1 ;  /* 0xff80000008a87808 */ /* 0x000fe40000800000 */
[----:B------:R-:W-:Y:S02]  /*6410*/  ISETP.GT.AND P1, PT, R0, 0x8, PT ;  /* 0x000000080000780c */ /* 0x000fe40003f24270 */
[----:B------:R-:W-:Y:S02]  /*6420*/  FMNMX.FTZ R155, R154, R155, !PT ;  /* 0x0000009b9a9b7209 */ /* 0x000fe40007810000 */
[----:B------:R-:W-:Y:S02]  /*6430*/  FSEL R176, R13, -INF , P0 ;  /* 0xff8000000db07808 */ /* 0x000fe40000000000 */
[----:B------:R-:W-:Y:S02]  /*6440*/  ISETP.GT.AND P0, PT, R0, 0x11, PT ;  /* 0x000000110000780c */ /* 0x000fe40003f04270 */
[----:B------:R-:W-:Y:S02]  /*6450*/  FSEL R225, R10, -INF , P1 ;  /* 0xff8000000ae17808 */ /* 0x000fe40000800000 */
[----:B------:R-:W-:Y:S02]  /*6460*/  ISETP.GT.AND P1, PT, R2, 0x10, PT ;  /* 0x000000100200780c */ /* 0x000fe40003f24270 */
[----:B------:R-:W-:Y:S02]  /*6470*/  FMNMX.FTZ R155, R168, R155, !PT ;  /* 0x0000009ba89b7209 */ /* 0x000fe40007810000 */
[----:B------:R-:W-:Y:S02]  /*6480*/  FSEL R177, R15, -INF , P0 ;  /* 0xff8000000fb17808 */ /* 0x000fe40000000000 */
[----:B------:R-:W-:Y:S02]  /*6490*/  ISETP.GT.AND P0, PT, R2, 0x18, PT ;  /* 0x000000180200780c */ /* 0x000fe40003f04270 */
[----:B------:R-:W-:Y:S02]  /*64a0*/  FMNMX.FTZ R156, R167, R132, !PT ;  /* 0x00000084a79c7209 */ /* 0x000fe40007810000 */
        /* <DEDUP_REMOVED lines=15> */
[----:B------:R-:W-:Y:S02]  /*65a0*/  FSEL R212, R17, -INF , P2 ;  /* 0xff80000011d47808 */ /* 0x000fe40001000000 */
[----:B------:R-:W-:Y:S02]  /*65b0*/  FMNMX.FTZ R155, R178, R155, !PT ;  /* 0x0000009bb29b7209 */ /* 0x000fe40007810000 */
[----:B------:R-:W-:Y:S02]  /*65c0*/  ISETP.GT.AND P1, PT, R0, 0x18, PT ;  /* 0x000000180000780c */ /* 0x000fe40003f24270 */
[----:B------:R-:W-:Y:S02]  /*65d0*/  FSEL R219, R23, -INF , P0 ;  /* 0xff80000017db7808 */ /* 0x000fe40000000000 */
[C---:B------:R-:W-:Y:S02]  /*65e0*/  ISETP.GT.AND P0, PT, R2.reuse, 0x28, PT ;  /* 0x000000280200780c */ /* 0x040fe40003f04270 */
[----:B------:R-:W-:Y:S02]  /*65f0*/  FMNMX.FTZ R156, R179, R156, !PT ;  /* 0x0000009cb39c7209 */ /* 0x000fe40007810000 */
        /* <DEDUP_REMOVED lines=8> */
[----:B------:R-:W-:Y:S02]  /*6680*/  FMNMX.FTZ R155, R220, R155, !PT ;  /* 0x0000009bdc9b7209 */ /* 0x000fe40007810000 */
        /* <DEDUP_REMOVED lines=27> */
[----:B------:R-:W-:Y:S02]  /*6840*/  FSEL R156, R33, -INF , P2 ;  /* 0xff800000219c7808 */ /* 0x000fe40001000000 */
[----:B------:R-:W-:Y:S02]  /*6850*/  FMNMX.FTZ R33, R158, R155, !PT ;  /* 0x0000009b9e217209 */ /* 0x000fe40007810000 */
[----:B------:R-:W-:Y:S02]  /*6860*/  FSEL R161, R31, -INF , P0 ;  /* 0xff8000001fa17808 */ /* 0x000fe40000000000 */
[----:B------:R-:W-:Y:S02]  /*6870*/  FMNMX.FTZ R32, R163, R32, !PT ;  /* 0x00000020a3207209 */ /* 0x000fe40007810000 */
[----:B------:R-:W-:Y:S02]  /*6880*/  ISETP.GT.AND P1, PT, R0, 0x38, PT ;  /* 0x000000380000780c */ /* 0x000fe40003f24270 */
[----:B------:R-:W-:Y:S02]  /*6890*/  FMNMX.FTZ R2, R156, R33, !PT ;  /* 0x000000219c027209 */ /* 0x000fe40007810000 */
[----:B------:R-:W-:Y:S02]  /*68a0*/  FSEL R157, R34, -INF , P1 ;  /* 0xff800000229d7808 */ /* 0x000fe40000800000 */
[----:B------:R-:W-:Y:S01]  /*68b0*/  FMNMX.FTZ R32, R161, R32, !PT ;  /* 0x00000020a1207209 */ /* 0x000fe20007810000 */
[----:B------:R-:W1:Y:S01]  /*68c0*/  SHFL.BFLY PT, R33, R2, 0x2, 0x1f ;  /* 0x0c401f0002217f89 */ /* 0x000e6200000e0000 */
[----:B------:R-:W-:Y:S02]  /*68d0*/  ISETP.GT.AND P0, PT, R0, 0x39, PT ;  /* 0x000000390000780c */ /* 0x000fe40003f04270 */
[----:B------:R-:W-:Y:S02]  /*68e0*/  FMNMX.FTZ R32, R157, R32, !PT ;  /* 0x000000209d207209 */ /* 0x000fe40007810000 */
[----:B------:R-:W-:Y:S02]  /*68f0*/  FSEL R155, R35, -INF , P0 ;  /* 0xff800000239b7808 */ /* 0x000fe40000000000 */
[----:B------:R-:W-:Y:S01]  /*6900*/  IADD3 R137, R135, UR4, RZ ;  /* 0x0000000487897c10 */ /* 0x000fe2000fffe0ff */
[----:B------:R-:W-:Y:S01]  /*6910*/  LDSM.16.MT88.4 R148, [R134+UR4+0x3900] ;  /* 0x003900048694783b */ /* 0x000fe20008004200 */
[----:B------:R-:W-:Y:S07]  /*6920*/  FMNMX.FTZ R34, R155, R32, !PT ;  /* 0x000000209b227209 */ /* 0x000fee0007810000 */
        /* <DEDUP_REMOVED lines=10> */
[----:B------:R-:W-:Y:S02]  /*69d0*/  FADD.FTZ R4, -R4, R3 ;  /* 0x0000000304047221 */ /* 0x000fe40000010100 */
[--C-:B------:R-:W-:Y:S01]  /*69e0*/  FFMA.FTZ R172, R154, c[0x0][0x2d0], -R159.reuse ;  /* 0x0000b4009aac7a23 */ /* 0x100fe2000001089f */
[----:B--2---:R-:W-:Y:S01]  /*69f0*/  FMNMX.FTZ R0, R33, R0, !PT ;  /* 0x0000000021007209 */ /* 0x004fe20007810000 */
[--C-:B------:R-:W-:Y:S01]  /*6a00*/  FFMA.FTZ R173, R164, c[0x0][0x2d0], -R159.reuse ;  /* 0x0000b400a4ad7a23 */ /* 0x100fe2000001089f */
[----:B------:R-:W1:Y:S01]  /*6a10*/  LDSM.16.MT88.4 R32, [R135+UR4+0x100] ;  /* 0x000100048720783b */ /* 0x000e620008004200 */
        /* <DEDUP_REMOVED lines=9> */
[----:B------:R-:W-:Y:S01]  /*6ab0*/  IADD3 R164, R184, R137, RZ ;  /* 0x00000089b8a47210 */ /* 0x000fe20007ffe0ff */
[----:B------:R-:W-:Y:S01]  /*6ac0*/  FADD.FTZ R3, -R5, R132 ;  /* 0x0000008405037221 */ /* 0x000fe20000010100 */
[----:B------:R-:W-:Y:S01]  /*6ad0*/  PLOP3.LUT P0, PT, PT, PT, UP0, 0x80, 0x0 ;  /* 0x000000000000781c */ /* 0x000fe20003f0f008 */
[--C-:B------:R-:W-:Y:S01]  /*6ae0*/  FFMA.FTZ R169, R167, c[0x0][0x2d0], -R154.reuse ;  /* 0x0000b400a7a97a23 */ /* 0x100fe2000001089a */
[----:B------:R-:W2:Y:S01]  /*6af0*/  MUFU.EX2 R173, R173 ;  /* 0x000000ad00ad7308 */ /* 0x000ea20000000800 */
[--C-:B------:R-:W-:Y:S01]  /*6b00*/  FFMA.FTZ R168, R165, c[0x0][0x2d0], -R154.reuse ;  /* 0x0000b400a5a87a23 */ /* 0x100fe2000001089a */
[----:B------:R-:W3:Y:S01]  /*6b10*/  LDSM.16.MT88.4 R140, [R164+0x100] ;  /* 0x00010000a48c783b */ /* 0x000ee20000004200 */
[--C-:B------:R-:W-:Y:S02]  /*6b20*/  FFMA.FTZ R167, R225, c[0x0][0x2d0], -R154.reuse ;  /* 0x0000b400e1a77a23 */ /* 0x100fe4000001089a */
[--C-:B------:R-:W-:Y:S02]  /*6b30*/  FFMA.FTZ R166, R175, c[0x0][0x2d0], -R154.reuse ;  /* 0x0000b400afa67a23 */ /* 0x100fe4000001089a */
[----:B------:R-:W-:Y:S02]  /*6b40*/  FMUL.FTZ R132, R4, c[0x0][0x2d0] ;  /* 0x0000b40004847a20 */ /* 0x000fe40000410000 */
[----:B------:R-:W-:Y:S01]  /*6b50*/  FMUL.FTZ R7, R3, c[0x0][0x2d0] ;  /* 0x0000b40003077a20 */ /* 0x000fe20000410000 */
[----:B------:R-:W-:Y:S01]  /*6b60*/  MUFU.EX2 R171, R171 ;  /* 0x000000ab00ab7308 */ /* 0x000fe20000000800 */
[----:B------:R-:W-:Y:S01]  /*6b70*/  LDSM.16.MT88.4 R144, [R164+0x3900] ;  /* 0x00390000a490783b */ /* 0x000fe20000004200 */
[--C-:B------:R-:W-:Y:S02]  /*6b80*/  FFMA.FTZ R224, R163, c[0x0][0x2d0], -R154.reuse ;  /* 0x0000b400a3e07a23 */ /* 0x100fe4000001089a */
[--C-:B------:R-:W-:Y:S02]  /*6b90*/  FFMA.FTZ R225, R161, c[0x0][0x2d0], -R154.reuse ;  /* 0x0000b400a1e17a23 */ /* 0x100fe4000001089a */
[--C-:B------:R-:W-:Y:S02]  /*6ba0*/  FFMA.FTZ R228, R157, c[0x0][0x2d0], -R154.reuse ;  /* 0x0000b4009de47a23 */ /* 0x100fe4000001089a */
[--C-:B------:R-:W-:Y:S02]  /*6bb0*/  FFMA.FTZ R174, R174, c[0x0][0x2d0], -R159.reuse ;  /* 0x0000b400aeae7a23 */ /* 0x100fe4000001089f */
[----:B------:R-:W4:Y:S01]  /*6bc0*/  MUFU.EX2 R132, R132 ;  /* 0x0000008400847308 */ /* 0x000f220000000800 */
[--C-:B------:R-:W-:Y:S02]  /*6bd0*/  FFMA.FTZ R175, R176, c[0x0][0x2d0], -R159.reuse ;  /* 0x0000b400b0af7a23 */ /* 0x100fe4000001089f */
[--C-:B------:R-:W-:Y:S01]  /*6be0*/  FFMA.FTZ R176, R179, c[0x0][0x2d0], -R154.reuse ;  /* 0x0000b400b3b07a23 */ /* 0x100fe2000001089a */
[----:B--2---:R-:W-:Y:S01]  /*6bf0*/  F2FP.BF16.PACK_AB R136, R172, R173 ;  /* 0x000000adac88723e */ /* 0x004fe200000010ff */
        /* <DEDUP_REMOVED lines=12> */
[C---:B----4-:R-:W-:Y:S02]  /*6cc0*/  FMUL.FTZ R4, R132.reuse, R128 ;  /* 0x0000008084047220 */ /* 0x050fe40000410000 */
[C---:B------:R-:W-:Y:S02]  /*6cd0*/  FMUL.FTZ R5, R132.reuse, R129 ;  /* 0x0000008184057220 */ /* 0x040fe40000410000 */
[C---:B------:R-:W-:Y:S01]  /*6ce0*/  FMUL.FTZ R8, R132.reuse, R124 ;  /* 0x0000007c84087220 */ /* 0x040fe20000410000 */
[----:B------:R-:W-:Y:S01]  /*6cf0*/  MUFU.EX2 R169, R169 ;  /* 0x000000a900a97308 */ /* 0x000fe20000000800 */
[C---:B------:R-:W-:Y:S02]  /*6d00*/  FMUL.FTZ R9, R132.reuse, R125 ;  /* 0x0000007d84097220 */ /* 0x040fe40000410000 */
[C---:B------:R-:W-:Y:S02]  /*6d10*/  FMUL.FTZ R12, R132.reuse, R100 ;  /* 0x00000064840c7220 */ /* 0x040fe40000410000 */
[C---:B--2---:R-:W-:Y:S02]  /*6d20*/  FMUL.FTZ R6, R3.reuse, R130 ;  /* 0x0000008203067220 */ /* 0x044fe40000410000 */
[C---:B------:R-:W-:Y:S02]  /*6d30*/  FMUL.FTZ R7, R3.reuse, R131 ;  /* 0x0000008303077220 */ /* 0x040fe40000410000 */
[C---:B------:R-:W-:Y:S01]  /*6d40*/  FMUL.FTZ R10, R3.reuse, R126 ;  /* 0x0000007e030a7220 */ /* 0x040fe20000410000 */
[----:B------:R-:W2:Y:S01]  /*6d50*/  MUFU.EX2 R168, R168 ;  /* 0x000000a800a87308 */ /* 0x000ea20000000800 */
[C---:B------:R-:W-:Y:S01]  /*6d60*/  FMUL.FTZ R11, R3.reuse, R127 ;  /* 0x0000007f030b7220 */ /* 0x040fe20000410000 */
[----:B------:R-:W-:Y:S01]  /*6d70*/  LDSM.16.MT88.4 R128, [R164+0x2900] ;  /* 0x00290000a480783b */ /* 0x000fe20000004200 */
[----:B------:R-:W-:Y:S01]  /*6d80*/  FMUL.FTZ R13, R132, R101 ;  /* 0x00000065840d7220 */ /* 0x000fe20000410000 */
[----:B-----5:R-:W-:Y:S01]  /*6d90*/  F2FP.BF16.PACK_AB R138, R170, R171 ;  /* 0x000000abaa8a723e */ /* 0x020fe200000010ff */
[C---:B------:R-:W-:Y:S02]  /*6da0*/  FMUL.FTZ R14, R3.reuse, R102 ;  /* 0x00000066030e7220 */ /* 0x040fe40000410000 */
[C---:B------:R-:W-:Y:S02]  /*6db0*/  FMUL.FTZ R15, R3.reuse, R103 ;  /* 0x00000067030f7220 */ /* 0x040fe40000410000 */
[C---:B------:R-:W-:Y:S01]  /*6dc0*/  FMUL.FTZ R16, R132.reuse, R104 ;  /* 0x0000006884107220 */ /* 0x040fe20000410000 */
[----:B------:R-:W-:Y:S01]  /*6dd0*/  MUFU.EX2 R167, R167 ;  /* 0x000000a700a77308 */ /* 0x000fe20000000800 */
[----:B------:R-:W4:Y:S01]  /*6de0*/  LDSM.16.MT88.4 R124, [R134+UR4+0x100] ;  /* 0x00010004867c783b */ /* 0x000f220008004200 */
[C---:B------:R-:W-:Y:S02]  /*6df0*/  FMUL.FTZ R17, R132.reuse, R105 ;  /* 0x0000006984117220 */ /* 0x040fe40000410000 */
[C---:B------:R-:W-:Y:S02]  /*6e00*/  FMUL.FTZ R18, R3.reuse, R106 ;  /* 0x0000006a03127220 */ /* 0x040fe40000410000 */
[C---:B------:R-:W-:Y:S02]  /*6e10*/  FMUL.FTZ R19, R3.reuse, R107 ;  /* 0x0000006b03137220 */ /* 0x040fe40000410000 */
[C---:B------:R-:W-:Y:S01]  /*6e20*/  FMUL.FTZ R20, R132.reuse, R108 ;  /* 0x0000006c84147220 */ /* 0x040fe20000410000 */
[----:B------:R-:W-:Y:S01]  /*6e30*/  LDSM.16.MT88.4 R104, [R135+UR4+0x2100] ;  /* 0x002100048768783b */ /* 0x000fe20008004200 */
[----:B------:R-:W5:Y:S01]  /*6e40*/  MUFU.EX2 R166, R166 ;  /* 0x000000a600a67308 */ /* 0x000f620000000800 */
[----:B------:R-:W-:Y:S02]  /*6e50*/  FMUL.FTZ R21, R132, R109 ;  /* 0x0000006d84157220 */ /* 0x000fe40000410000 */
[C---:B------:R-:W-:Y:S01]  /*6e60*/  FMUL.FTZ R22, R3.reuse, R110 ;  /* 0x0000006e03167220 */ /* 0x040fe20000410000 */
[----:B--2---:R-:W-:Y:S01]  /*6e70*/  F2FP.BF16.PACK_AB R137, R168, R169 ;  /* 0x000000a9a889723e */ /* 0x004fe200000010ff */
[C---:B------:R-:W-:Y:S02]  /*6e80*/  FMUL.FTZ R23, R3.reuse, R111 ;  /* 0x0000006f03177220 */ /* 0x040fe40000410000 */
[----:B------:R-:W-:Y:S01]  /*6e90*/  LDSM.16.MT88.4 R108, [R164+0x2100] ;  /* 0x00210000a46c783b */ /* 0x000fe20000004200 */
[C---:B------:R-:W-:Y:S02]  /*6ea0*/  FMUL.FTZ R24, R132.reuse, R112 ;  /* 0x0000007084187220 */ /* 0x040fe40000410000 */
[C---:B------:R-:W-:Y:S01]  /*6eb0*/  FMUL.FTZ R25, R132.reuse, R113 ;  /* 0x0000007184197220 */ /* 0x040fe20000410000 */
[----:B------:R-:W-:Y:S01]  /*6ec0*/  MUFU.EX2 R174, R174 ;  /* 0x000000ae00ae7308 */ /* 0x000fe20000000800 */
[C---:B------:R-:W-:Y:S02]  /*6ed0*/  FMUL.FTZ R26, R3.reuse, R114 ;  /* 0x00000072031a7220 */ /* 0x040fe40000410000 */
[C---:B------:R-:W-:Y:S02]  /*6ee0*/  FMUL.FTZ R27, R3.reuse, R115 ;  /* 0x00000073031b7220 */ /* 0x040fe40000410000 */
[----:B------:R-:W-:Y:S01]  /*6ef0*/  LDSM.16.MT88.4 R112, [R135+UR4+0x900] ;  /* 0x000900048770783b */ /* 0x000fe20008004200 */
[C---:B------:R-:W-:Y:S02]  /*6f00*/  FMUL.FTZ R28, R132.reuse, R116 ;  /* 0x00000074841c7220 */ /* 0x040fe40000410000 */
[----:B------:R-:W-:Y:S02]  /*6f10*/  FMUL.FTZ R29, R132, R117 ;  /* 0x00000075841d7220 */ /* 0x000fe40000410000 */
[C---:B------:R-:W-:Y:S01]  /*6f20*/  FMUL.FTZ R30, R3.reuse, R118 ;  /* 0x00000076031e7220 */ /* 0x040fe20000410000 */
[----:B------:R-:W2:Y:S01]  /*6f30*/  MUFU.EX2 R175, R175 ;  /* 0x000000af00af7308 */ /* 0x000ea20000000800 */
[C---:B------:R-:W-:Y:S01]  /*6f40*/  FMUL.FTZ R31, R3.reuse, R119 ;  /* 0x00000077031f7220 */ /* 0x040fe20000410000 */
[----:B-----5:R-:W-:Y:S01]  /*6f50*/  F2FP.BF16.PACK_AB R139, R166, R167 ;  /* 0x000000a7a68b723e */ /* 0x020fe200000010ff */
[----:B------:R-:W-:Y:S01]  /*6f60*/  LDSM.16.MT88.4 R116, [R134+UR4+0x900] ;  /* 0x000900048674783b */ /* 0x000fe20008004200 */
[C---:B------:R-:W-:Y:S02]  /*6f70*/  FMUL.FTZ R36, R132.reuse, R36 ;  /* 0x0000002484247220 */ /* 0x040fe40000410000 */
[----:B------:R-:W-:Y:S02]  /*6f80*/  FMUL.FTZ R37, R132, R37 ;  /* 0x0000002584257220 */ /* 0x000fe40000410000 */
[C---:B------:R-:W-:Y:S01]  /*6f90*/  FMUL.FTZ R38, R3.reuse, R38 ;  /* 0x0000002603267220 */ /* 0x040fe20000410000 */
[C---:B-1----:R-:W-:Y:S01]  /*6fa0*/  HMMA.16816.F32.BF16 R4, R136.reuse, R32, R4 ;  /* 0x000000208804723c */ /* 0x042fe20000041804 */
[----:B------:R-:W-:Y:S04]  /*6fb0*/  MUFU.EX2 R176, R176 ;  /* 0x000000b000b07308 */ /* 0x000fe80000000800 */
[C---:B------:R-:W-:Y:S02]  /*6fc0*/  FMUL.FTZ R39, R3.reuse, R39 ;  /* 0x0000002703277220 */ /* 0x040fe40000410000 */
[----:B------:R-:W-:Y:S01]  /*6fd0*/  IADD3 R33, R134, UR4, RZ ;  /* 0x0000000486217c10 */ /* 0x000fe2000fffe0ff */
[C---:B------:R-:W-:Y:S03]  /*6fe0*/  HMMA.16816.F32.BF16 R8, R136.reuse, R34, R8 ;  /* 0x000000228808723c */ /* 0x040fe60000041808 */
[----:B------:R-:W1:Y:S01]  /*6ff0*/  MUFU.EX2 R177, R177 ;  /* 0x000000b100b17308 */ /* 0x000e620000000800 */
[----:B------:R-:W-:Y:S01]  /*7000*/  IADD3 R165, R184, R33, RZ ;  /* 0x00000021b8a57210 */ /* 0x000fe20007ffe0ff */
[C---:B------:R-:W-:Y:S02]  /*7010*/  FMUL.FTZ R32, R132.reuse, R120 ;  /* 0x0000007884207220 */ /* 0x040fe40000410000 */
[C---:B------:R-:W-:Y:S01]  /*7020*/  FMUL.FTZ R33, R132.reuse, R121 ;  /* 0x0000007984217220 */ /* 0x040fe20000410000 */
[C---:B---3--:R-:W-:Y:S01]  /*7030*/  HMMA.16816.F32.BF16 R12, R136.reuse, R140, R12 ;  /* 0x0000008c880c723c */ /* 0x048fe2000004180c */
[----:B------:R-:W3:Y:S03]  /*7040*/  LDSM.16.MT88.4 R100, [R165+0x100] ;  /* 0x00010000a564783b */ /* 0x000ee60000004200 */
[C---:B------:R-:W-:Y:S01]  /*7050*/  FMUL.FTZ R34, R3.reuse, R122 ;  /* 0x0000007a03227220 */ /* 0x040fe20000410000 */
[----:B------:R-:W-:Y:S01]  /*7060*/  MUFU.EX2 R178, R178 ;  /* 0x000000b200b27308 */ /* 0x000fe20000000800 */
[C---:B------:R-:W-:Y:S02]  /*7070*/  FMUL.FTZ R35, R3.reuse, R123 ;  /* 0x0000007b03237220 */ /* 0x040fe40000410000 */
[C---:B------:R-:W-:Y:S01]  /*7080*/  HMMA.16816.F32.BF16 R16, R136.reuse, R142, R16 ;  /* 0x0000008e8810723c */ /* 0x040fe20000041810 */
[----:B------:R-:W-:Y:S03]  /*7090*/  LDSM.16.MT88.4 R120, [R165+0x900] ;  /* 0x00090000a578783b */ /* 0x000fe60000004200 */
[C---:B------:R-:W-:Y:S02]  /*70a0*/  FMUL.FTZ R40, R132.reuse, R40 ;  /* 0x0000002884287220 */ /* 0x040fe40000410000 */
[C---:B------:R-:W-:Y:S01]  /*70b0*/  FMUL.FTZ R41, R132.reuse, R41 ;  /* 0x0000002984297220 */ /* 0x040fe20000410000 */
[----:B------:R-:W5:Y:S01]  /*70c0*/  MUFU.EX2 R179, R179 ;  /* 0x000000b300b37308 */ /* 0x000f620000000800 */
[C---:B----4-:R-:W-:Y:S01]  /*70d0*/  HMMA.16816.F32.BF16 R20, R136.reuse, R124, R20 ;  /* 0x0000007c8814723c */ /* 0x050fe20000041814 */
[----:B------:R-:W-:Y:S03]  /*70e0*/  LDSM.16.MT88.4 R140, [R134+UR4+0x2900] ;  /* 0x00290004868c783b */ /* 0x000fe60008004200 */
[C---:B------:R-:W-:Y:S02]  /*70f0*/  FMUL.FTZ R42, R3.reuse, R42 ;  /* 0x0000002a032a7220 */ /* 0x040fe40000410000 */
[C---:B------:R-:W-:Y:S02]  /*7100*/  FMUL.FTZ R43, R3.reuse, R43 ;  /* 0x0000002b032b7220 */ /* 0x040fe40000410000 */
[C---:B------:R-:W-:Y:S01]  /*7110*/  HMMA.16816.F32.BF16 R24, R136.reuse, R126, R24 ;  /* 0x0000007e8818723c */ /* 0x040fe20000041818 */
[----:B------:R-:W-:Y:S01]  /*7120*/  LDSM.16.MT88.4 R124, [R135+UR4+0x2900] ;  /* 0x00290004877c783b */ /* 0x000fe20008004200 */
[----:B------:R-:W-:Y:S02]  /*7130*/  MUFU.EX2 R212, R212 ;  /* 0x000000d400d47308 */ /* 0x000fe40000000800 */
[C---:B------:R-:W-:Y:S02]  /*7140*/  FMUL.FTZ R44, R132.reuse, R44 ;  /* 0x0000002c842c7220 */ /* 0x040fe40000410000 */
[C---:B------:R-:W-:Y:S02]  /*7150*/  FMUL.FTZ R45, R132.reuse, R45 ;  /* 0x0000002d842d7220 */ /* 0x040fe40000410000 */
[C---:B------:R-:W-:Y:S04]  /*7160*/  FMUL.FTZ R46, R3.reuse, R46 ;  /* 0x0000002e032e7220 */ /* 0x040fe80000410000 */
[C---:B------:R-:W-:Y:S01]  /*7170*/  FMUL.FTZ R47, R3.reuse, R47 ;  /* 0x0000002f032f7220 */ /* 0x040fe20000410000 */
[----:B------:R-:W4:Y:S01]  /*7180*/  MUFU.EX2 R213, R213 ;  /* 0x000000d500d57308 */ /* 0x000f220000000800 */
[C---:B------:R-:W-:Y:S02]  /*7190*/  FMUL.FTZ R48, R132.reuse, R48 ;  /* 0x0000003084307220 */ /* 0x040fe40000410000 */
[C---:B------:R-:W-:Y:S01]  /*71a0*/  FMUL.FTZ R49, R132.reuse, R49 ;  /* 0x0000003184317220 */ /* 0x040fe20000410000 */
[C---:B---3--:R-:W-:Y:S03]  /*71b0*/  HMMA.16816.F32.BF16 R28, R136.reuse, R100, R28 ;  /* 0x00000064881c723c */ /* 0x048fe6000004181c */
[C---:B------:R-:W-:Y:S02]  /*71c0*/  FMUL.FTZ R50, R3.reuse, R50 ;  /* 0x0000003203327220 */ /* 0x040fe40000410000 */
[C---:B------:R-:W-:Y:S01]  /*71d0*/  FMUL.FTZ R51, R3.reuse, R51 ;  /* 0x0000003303337220 */ /* 0x040fe20000410000 */
[----:B------:R-:W-:Y:S01]  /*71e0*/  MUFU.EX2 R220, R220 ;  /* 0x000000dc00dc7308 */ /* 0x000fe20000000800 */
[C---:B------:R-:W-:Y:S01]  /*71f0*/  FMUL.FTZ R52, R132.reuse, R52 ;  /* 0x0000003484347220 */ /* 0x040fe20000410000 */
[C---:B------:R-:W-:Y:S01]  /*7200*/  HMMA.16816.F32.BF16 R32, R136.reuse, R102, R32 ;  /* 0x000000668820723c */ /* 0x040fe20000041820 */
[----:B------:R-:W3:Y:S03]  /*7210*/  LDSM.16.MT88.4 R100, [R134+UR4+0x2100] ;  /* 0x002100048664783b */ /* 0x000ee60008004200 */
[C---:B------:R-:W-:Y:S02]  /*7220*/  FMUL.FTZ R53, R132.reuse, R53 ;  /* 0x0000003584357220 */ /* 0x040fe40000410000 */
[C---:B------:R-:W-:Y:S02]  /*7230*/  FMUL.FTZ R54, R3.reuse, R54 ;  /* 0x0000003603367220 */ /* 0x040fe40000410000 */
[C---:B------:R-:W-:Y:S01]  /*7240*/  HMMA.16816.F32.BF16 R36, R136.reuse, R104, R36 ;  /* 0x000000688824723c */ /* 0x040fe20000041824 */
[----:B------:R-:W-:Y:S03]  /*7250*/  MUFU.EX2 R223, R223 ;  /* 0x000000df00df7308 */ /* 0x000fe60000000800 */
[C---:B------:R-:W-:Y:S02]  /*7260*/  FMUL.FTZ R55, R3.reuse, R55 ;  /* 0x0000003703377220 */ /* 0x040fe40000410000 */
[C---:B------:R-:W-:Y:S02]  /*7270*/  FMUL.FTZ R56, R132.reuse, R56 ;  /* 0x0000003884387220 */ /* 0x040fe40000410000 */
[C---:B------:R-:W-:Y:S01]  /*7280*/  HMMA.16816.F32.BF16 R40, R136.reuse, R106, R40 ;  /* 0x0000006a8828723c */ /* 0x040fe20000041828 */
[----:B------:R-:W1:Y:S02]  /*7290*/  LDSM.16.MT88.4 R104, [R165+0x2100] ;  /* 0x00210000a568783b */ /* 0x000e640000004200 */
[----:B------:R-:W-:Y:S01]  /*72a0*/  MUFU.EX2 R218, R218 ;  /* 0x000000da00da7308 */ /* 0x000fe20000000800 */
[C---:B------:R-:W-:Y:S02]  /*72b0*/  FMUL.FTZ R57, R132.reuse, R57 ;  /* 0x0000003984397220 */ /* 0x040fe40000410000 */
[C---:B------:R-:W-:Y:S02]  /*72c0*/  FMUL.FTZ R58, R3.reuse, R58 ;  /* 0x0000003a033a7220 */ /* 0x040fe40000410000 */
[C---:B------:R-:W-:Y:S04]  /*72d0*/  HMMA.16816.F32.BF16 R44, R136.reuse, R108, R44 ;  /* 0x0000006c882c723c */ /* 0x040fe8000004182c */
[C---:B------:R-:W-:Y:S01]  /*72e0*/  FMUL.FTZ R59, R3.reuse, R59 ;  /* 0x0000003b033b7220 */ /* 0x040fe20000410000 */
[----:B------:R-:W-:Y:S01]  /*72f0*/  MUFU.EX2 R219, R219 ;  /* 0x000000db00db7308 */ /* 0x000fe20000000800 */
[C---:B------:R-:W-:Y:S02]  /*7300*/  FMUL.FTZ R60, R132.reuse, R60 ;  /* 0x0000003c843c7220 */ /* 0x040fe40000410000 */
[C---:B------:R-:W-:Y:S01]  /*7310*/  HMMA.16816.F32.BF16 R48, R136.reuse, R110, R48 ;  /* 0x0000006e8830723c */ /* 0x040fe20000041830 */
[----:B------:R-:W2:Y:S03]  /*7320*/  LDSM.16.MT88.4 R108, [R135+UR4+0x4100] ;  /* 0x00410004876c783b */ /* 0x000ea60008004200 */
        /* <DEDUP_REMOVED lines=21> */
[----:B------:R-:W1:Y:S01]  /*7480*/  MUFU.EX2 R225, R225 ;  /* 0x000000e100e17308 */ /* 0x000e620000000800 */
[C---:B------:R-:W-:Y:S03]  /*7490*/  FMUL.FTZ R73, R132.reuse, R73 ;  /* 0x0000004984497220 */ /* 0x040fe60000410000 */
[C---:B--2---:R-:W-:Y:S03]  /*74a0*/  HMMA.16816.F32.BF16 R68, R136.reuse, R108, R68 ;  /* 0x0000006c8844723c */ /* 0x044fe60000041844 */
[C---:B------:R-:W-:Y:S02]  /*74b0*/  FMUL.FTZ R74, R3.reuse, R74 ;  /* 0x0000004a034a7220 */ /* 0x040fe40000410000 */
[C---:B------:R-:W-:Y:S01]  /*74c0*/  FMUL.FTZ R75, R3.reuse, R75 ;  /* 0x0000004b034b7220 */ /* 0x040fe20000410000 */
[----:B------:R-:W-:Y:S01]  /*74d0*/  MUFU.EX2 R226, R226 ;  /* 0x000000e200e27308 */ /* 0x000fe20000000800 */
[C---:B------:R-:W-:Y:S02]  /*74e0*/  FMUL.FTZ R84, R132.reuse, R84 ;  /* 0x0000005484547220 */ /* 0x040fe40000410000 */
[C---:B------:R-:W-:Y:S03]  /*74f0*/  FMUL.FTZ R85, R132.reuse, R85 ;  /* 0x0000005584557220 */ /* 0x040fe60000410000 */
[C---:B------:R-:W-:Y:S01]  /*7500*/  HMMA.16816.F32.BF16 R72, R136.reuse, R110, R72 ;  /* 0x0000006e8848723c */ /* 0x040fe20000041848 */
[----:B------:R-:W2:Y:S02]  /*7510*/  LDSM.16.MT88.4 R108, [R165+0x4100] ;  /* 0x00410000a56c783b */ /* 0x000ea40000004200 */
[C---:B------:R-:W-:Y:S01]  /*7520*/  FMUL.FTZ R76, R132.reuse, R76 ;  /* 0x0000004c844c7220 */ /* 0x040fe20000410000 */
[----:B------:R-:W-:Y:S01]  /*7530*/  MUFU.EX2 R228, R228 ;  /* 0x000000e400e47308 */ /* 0x000fe20000000800 */
[C---:B------:R-:W-:Y:S02]  /*7540*/  FMUL.FTZ R77, R132.reuse, R77 ;  /* 0x0000004d844d7220 */ /* 0x040fe40000410000 */
[C---:B------:R-:W-:Y:S02]  /*7550*/  FMUL.FTZ R78, R3.reuse, R78 ;  /* 0x0000004e034e7220 */ /* 0x040fe40000410000 */
[C---:B------:R-:W-:Y:S03]  /*7560*/  FMUL.FTZ R79, R3.reuse, R79 ;  /* 0x0000004f034f7220 */ /* 0x040fe60000410000 */
[C---:B------:R-:W-:Y:S02]  /*7570*/  FMUL.FTZ R86, R3.reuse, R86 ;  /* 0x0000005603567220 */ /* 0x040fe40000410000 */
[C---:B------:R-:W-:Y:S02]  /*7580*/  FMUL.FTZ R87, R3.reuse, R87 ;  /* 0x0000005703577220 */ /* 0x040fe40000410000 */
[C---:B---3--:R-:W-:Y:S03]  /*7590*/  HMMA.16816.F32.BF16 R76, R136.reuse, R100, R76 ;  /* 0x00000064884c723c */ /* 0x048fe6000004184c */
[C---:B------:R-:W-:Y:S02]  /*75a0*/  FMUL.FTZ R80, R132.reuse, R80 ;  /* 0x0000005084507220 */ /* 0x040fe40000410000 */
[C---:B------:R-:W-:Y:S02]  /*75b0*/  FMUL.FTZ R81, R132.reuse, R81 ;  /* 0x0000005184517220 */ /* 0x040fe40000410000 */
[----:B------:R-:W-:Y:S01]  /*75c0*/  FMUL.FTZ R82, R3, R82 ;  /* 0x0000005203527220 */ /* 0x000fe20000410000 */
[----:B------:R-:W-:Y:S01]  /*75d0*/  F2FP.BF16.PACK_AB R100, R175, R174 ;  /* 0x000000aeaf64723e */ /* 0x000fe200000010ff */
[----:B------:R-:W-:Y:S03]  /*75e0*/  FMUL.FTZ R83, R3, R83 ;  /* 0x0000005303537220 */ /* 0x000fe60000410000 */
[C---:B------:R-:W-:Y:S01]  /*75f0*/  FMUL.FTZ R88, R132.reuse, R88 ;  /* 0x0000005884587220 */ /* 0x040fe20000410000 */
[----:B------:R-:W-:Y:S01]  /*7600*/  F2FP.BF16.PACK_AB R101, R177, R176 ;  /* 0x000000b0b165723e */ /* 0x000fe200000010ff */
[C---:B------:R-:W-:Y:S02]  /*7610*/  FMUL.FTZ R89, R132.reuse, R89 ;  /* 0x0000005984597220 */ /* 0x040fe40000410000 */
[C---:B------:R-:W-:Y:S03]  /*7620*/  HMMA.16816.F32.BF16 R80, R136.reuse, R102, R80 ;  /* 0x000000668850723c */ /* 0x040fe60000041850 */
[C---:B------:R-:W-:Y:S02]  /*7630*/  FMUL.FTZ R90, R3.reuse, R90 ;  /* 0x0000005a035a7220 */ /* 0x040fe40000410000 */
[----:B------:R-:W-:Y:S02]  /*7640*/  FMUL.FTZ R91, R3, R91 ;  /* 0x0000005b035b7220 */ /* 0x000fe40000410000 */
[C---:B------:R-:W-:Y:S01]  /*7650*/  FMUL.FTZ R92, R132.reuse, R92 ;  /* 0x0000005c845c7220 */ /* 0x040fe20000410000 */
[C---:B-1----:R-:W-:Y:S04]  /*7660*/  HMMA.16816.F32.BF16 R84, R136.reuse, R104, R84 ;  /* 0x000000688854723c */ /* 0x042fe80000041854 */
[C---:B------:R-:W-:Y:S01]  /*7670*/  FMUL.FTZ R93, R132.reuse, R93 ;  /* 0x0000005d845d7220 */ /* 0x040fe20000410000 */
[----:B-----5:R-:W-:Y:S01]  /*7680*/  F2FP.BF16.PACK_AB R102, R179, R178 ;  /* 0x000000b2b366723e */ /* 0x020fe200000010ff */
[----:B------:R-:W-:Y:S01]  /*7690*/  FMUL.FTZ R94, R3, R94 ;  /* 0x0000005e035e7220 */ /* 0x000fe20000410000 */
[----:B----4-:R-:W-:Y:S01]  /*76a0*/  F2FP.BF16.PACK_AB R103, R213, R212 ;  /* 0x000000d4d567723e */ /* 0x010fe200000010ff */
[C---:B------:R-:W-:Y:S01]  /*76b0*/  HMMA.16816.F32.BF16 R88, R136.reuse, R106, R88 ;  /* 0x0000006a8858723c */ /* 0x040fe20000041858 */
[----:B------:R-:W1:Y:S03]  /*76c0*/  LDSM.16.MT88.4 R104, [R164+0x900] ;  /* 0x00090000a468783b */ /* 0x000e660000004200 */
[C---:B------:R-:W-:Y:S02]  /*76d0*/  FMUL.FTZ R95, R3.reuse, R95 ;  /* 0x0000005f035f7220 */ /* 0x040fe40000410000 */
[C---:B------:R-:W-:Y:S02]  /*76e0*/  FMUL.FTZ R96, R132.reuse, R96 ;  /* 0x0000006084607220 */ /* 0x040fe40000410000 */
[----:B------:R-:W-:Y:S03]  /*76f0*/  FMUL.FTZ R97, R132, R97 ;  /* 0x0000006184617220 */ /* 0x000fe60000410000 */
[C---:B--2---:R-:W-:Y:S03]  /*7700*/  HMMA.16816.F32.BF16 R92, R136.reuse, R108, R92 ;  /* 0x0000006c885c723c */ /* 0x044fe6000004185c */
[C---:B------:R-:W-:Y:S02]  /*7710*/  FMUL.FTZ R98, R3.reuse, R98 ;  /* 0x0000006203627220 */ /* 0x040fe40000410000 */
[----:B------:R-:W-:Y:S02]  /*7720*/  FMUL.FTZ R99, R3, R99 ;  /* 0x0000006303637220 */ /* 0x000fe40000410000 */
[--C-:B------:R-:W-:Y:S02]  /*7730*/  FFMA.FTZ R221, R214, c[0x0][0x2d0], -R159.reuse ;  /* 0x0000b400d6dd7a23 */ /* 0x100fe4000001089f */
[--C-:B------:R-:W-:Y:S03]  /*7740*/  FFMA.FTZ R214, R217, c[0x0][0x2d0], -R154.reuse ;  /* 0x0000b400d9d67a23 */ /* 0x100fe6000001089a */
[----:B------:R-:W-:Y:S01]  /*7750*/  HMMA.16816.F32.BF16 R96, R136, R110, R96 ;  /* 0x0000006e8860723c */ /* 0x000fe20000041860 */
[----:B------:R-:W2:Y:S01]  /*7760*/  LDSM.16.MT88.4 R108, [R165+0x2900] ;  /* 0x00290000a56c783b */ /* 0x000ea20000004200 */
[----:B------:R-:W-:Y:S01]  /*7770*/  MUFU.EX2 R221, R221 ;  /* 0x000000dd00dd7308 */ /* 0x000fe20000000800 */
[--C-:B------:R-:W-:Y:S02]  /*7780*/  FFMA.FTZ R217, R162, c[0x0][0x2d0], -R159.reuse ;  /* 0x0000b400a2d97a23 */ /* 0x100fe4000001089f */
[----:B------:R-:W-:Y:S02]  /*7790*/  FFMA.FTZ R159, R156, c[0x0][0x2d0], -R159 ;  /* 0x0000b4009c9f7a23 */ /* 0x000fe4000001089f */
[--C-:B------:R-:W-:Y:S01]  /*77a0*/  FFMA.FTZ R215, R215, c[0x0][0x2d0], -R154.reuse ;  /* 0x0000b400d7d77a23 */ /* 0x100fe2000001089a */
[C---:B------:R-:W-:Y:S01]  /*77b0*/  HMMA.16816.F32.BF16 R4, R100.reuse, R112, R4 ;  /* 0x000000706404723c */ /* 0x040fe20000041804 */
[----:B------:R-:W-:Y:S03]  /*77c0*/  LDSM.16.MT88.4 R160, [R164+0x5900] ;  /* 0x00590000a4a0783b */ /* 0x000fe60000004200 */
[----:B------:R-:W3:Y:S01]  /*77d0*/  MUFU.EX2 R227, R159 ;  /* 0x0000009f00e37308 */ /* 0x000ee20000000800 */
[----:B------:R-:W-:Y:S01]  /*77e0*/  FFMA.FTZ R154, R155, c[0x0][0x2d0], -R154 ;  /* 0x0000b4009b9a7a23 */ /* 0x000fe2000001089a */
[----:B------:R-:W-:Y:S01]  /*77f0*/  F2FP.BF16.PACK_AB R137, R225, R224 ;  /* 0x000000e0e189723e */ /* 0x000fe200000010ff */
[----:B------:R-:W-:Y:S01]  /*7800*/  FFMA.FTZ R173, R132, R197, R173 ;  /* 0x000000c584ad7223 */ /* 0x000fe200000100ad */
[C---:B------:R-:W-:Y:S01]  /*7810*/  HMMA.16816.F32.BF16 R8, R100.reuse, R114, R8 ;  /* 0x000000726408723c */ /* 0x040fe20000041808 */
[----:B------:R-:W-:Y:S03]  /*7820*/  LDSM.16.MT88.4 R112, [R164+0x4900] ;  /* 0x00490000a470783b */ /* 0x000fe60000004200 */
[----:B------:R-:W-:Y:S02]  /*7830*/  FFMA.FTZ R169, R3, R196, R169 ;  /* 0x000000c403a97223 */ /* 0x000fe400000100a9 */
[----:B------:R-:W4:Y:S01]  /*7840*/  MUFU.EX2 R229, R154 ;  /* 0x0000009a00e57308 */ /* 0x000f220000000800 */
[----:B------:R-:W-:Y:S01]  /*7850*/  FADD.FTZ R172, R172, R173 ;  /* 0x000000adacac7221 */ /* 0x000fe20000010000 */
[C---:B-1----:R-:W-:Y:S04]  /*7860*/  HMMA.16816.F32.BF16 R12, R100.reuse, R104, R12 ;  /* 0x00000068640c723c */ /* 0x042fe8000004180c */
[----:B------:R-:W-:Y:S02]  /*7870*/  FADD.FTZ R168, R168, R169 ;  /* 0x000000a9a8a87221 */ /* 0x000fe40000010000 */
[----:B------:R-:W-:Y:S02]  /*7880*/  FADD.FTZ R3, R171, R172 ;  /* 0x000000acab037221 */ /* 0x000fe40000010000 */
[C---:B------:R-:W-:Y:S01]  /*7890*/  HMMA.16816.F32.BF16 R16, R100.reuse, R106, R16 ;  /* 0x0000006a6410723c */ /* 0x040fe20000041810 */
[----:B------:R-:W1:Y:S01]  /*78a0*/  LDSM.16.MT88.4 R104, [R135+UR4+0x4900] ;  /* 0x004900048768783b */ /* 0x000e620008004200 */
[----:B------:R-:W-:Y:S02]  /*78b0*/  MUFU.EX2 R214, R214 ;  /* 0x000000d600d67308 */ /* 0x000fe40000000800 */
[----:B---3--:R-:W-:Y:S01]  /*78c0*/  F2FP.BF16.PACK_AB R138, R227, R226 ;  /* 0x000000e2e38a723e */ /* 0x008fe200000010ff */
[----:B------:R-:W-:Y:S03]  /*78d0*/  FADD.FTZ R3, R170, R3 ;  /* 0x00000003aa037221 */ /* 0x000fe60000010000 */
[C---:B------:R-:W-:Y:S01]  /*78e0*/  HMMA.16816.F32.BF16 R20, R100.reuse, R116, R20 ;  /* 0x000000746414723c */ /* 0x040fe20000041814 */
[----:B------:R-:W-:Y:S03]  /*78f0*/  LDSM.16.MT88.4 R156, [R135+UR4+0x5900] ;  /* 0x00590004879c783b */ /* 0x000fe60008004200 */
[----:B------:R-:W-:Y:S01]  /*7900*/  MUFU.EX2 R215, R215 ;  /* 0x000000d700d77308 */ /* 0x000fe20000000800 */
[----:B------:R-:W-:Y:S01]  /*7910*/  FADD.FTZ R174, R174, R3 ;  /* 0x00000003aeae7221 */ /* 0x000fe20000010000 */
[----:B----4-:R-:W-:Y:S02]  /*7920*/  F2FP.BF16.PACK_AB R139, R229, R228 ;  /* 0x000000e4e58b723e */ /* 0x010fe400000010ff */
[C---:B------:R-:W-:Y:S01]  /*7930*/  HMMA.16816.F32.BF16 R24, R100.reuse, R118, R24 ;  /* 0x000000766418723c */ /* 0x040fe20000041818 */
[----:B------:R-:W-:Y:S03]  /*7940*/  LDSM.16.MT88.4 R116, [R165+0x4900] ;  /* 0x00490000a574783b */ /* 0x000fe60000004200 */
[----:B------:R-:W-:Y:S02]  /*7950*/  FADD.FTZ R175, R175, R174 ;  /* 0x000000aeafaf7221 */ /* 0x000fe40000010000 */
[----:B------:R-:W3:Y:S02]  /*7960*/  MUFU.EX2 R217, R217 ;  /* 0x000000d900d97308 */ /* 0x000ee40000000800 */
[C---:B------:R-:W-:Y:S01]  /*7970*/  HMMA.16816.F32.BF16 R28, R100.reuse, R120, R28 ;  /* 0x00000078641c723c */ /* 0x040fe2000004181c */
[----:B------:R-:W-:Y:S03]  /*7980*/  LDSM.16.MT88.4 R152, [R165+0x3900] ;  /* 0x00390000a598783b */ /* 0x000fe60000004200 */
[----:B------:R-:W-:Y:S04]  /*7990*/  FADD.FTZ R178, R178, R175 ;  /* 0x000000afb2b27221 */ /* 0x000fe80000010000 */
[C---:B------:R-:W-:Y:S01]  /*79a0*/  HMMA.16816.F32.BF16 R32, R100.reuse, R122, R32 ;  /* 0x0000007a6420723c */ /* 0x040fe20000041820 */
[----:B------:R-:W-:Y:S03]  /*79b0*/  LDSM.16.MT88.4 R120, [R164+0x1100] ;  /* 0x00110000a478783b */ /* 0x000fe60000004200 */
[----:B------:R-:W-:Y:S04]  /*79c0*/  FADD.FTZ R179, R179, R178 ;  /* 0x000000b2b3b37221 */ /* 0x000fe80000010000 */
[C---:B------:R-:W-:Y:S04]  /*79d0*/  HMMA.16816.F32.BF16 R36, R100.reuse, R124, R36 ;  /* 0x0000007c6424723c */ /* 0x040fe80000041824 */
[----:B---3--:R-:W-:Y:S04]  /*79e0*/  F2FP.BF16.PACK_AB R136, R222, R217 ;  /* 0x000000d9de88723e */ /* 0x008fe800000010ff */
[C---:B------:R-:W-:Y:S01]  /*79f0*/  HMMA.16816.F32.BF16 R40, R100.reuse, R126, R40 ;  /* 0x0000007e6428723c */ /* 0x040fe20000041828 */
[----:B------:R-:W-:Y:S07]  /*7a00*/  LDSM.16.MT88.4 R124, [R165+0x1100] ;  /* 0x00110000a57c783b */ /* 0x000fee0000004200 */
[C---:B------:R-:W-:Y:S08]  /*7a10*/  HMMA.16816.F32.BF16 R44, R100.reuse, R128, R44 ;  /* 0x00000080642c723c */ /* 0x040ff0000004182c */
[C---:B------:R-:W-:Y:S08]  /*7a20*/  HMMA.16816.F32.BF16 R48, R100.reuse, R130, R48 ;  /* 0x000000826430723c */ /* 0x040ff00000041830 */
[C---:B------:R-:W-:Y:S08]  /*7a30*/  HMMA.16816.F32.BF16 R52, R100.reuse, R140, R52 ;  /* 0x0000008c6434723c */ /* 0x040ff00000041834 */
[C---:B------:R-:W-:Y:S01]  /*7a40*/  HMMA.16816.F32.BF16 R56, R100.reuse, R142, R56 ;  /* 0x0000008e6438723c */ /* 0x040fe20000041838 */
[----:B------:R-:W-:Y:S07]  /*7a50*/  LDSM.16.MT88.4 R140, [R135+UR4+0x3900] ;  /* 0x00390004878c783b */ /* 0x000fee0008004200 */
[C---:B--2---:R-:W-:Y:S08]  /*7a60*/  HMMA.16816.F32.BF16 R60, R100.reuse, R108, R60 ;  /* 0x0000006c643c723c */ /* 0x044ff0000004183c */
[C---:B------:R-:W-:Y:S01]  /*7a70*/  HMMA.16816.F32.BF16 R64, R100.reuse, R110, R64 ;  /* 0x0000006e6440723c */ /* 0x040fe20000041840 */
[----:B------:R-:W2:Y:S07]  /*7a80*/  LDSM.16.MT88.4 R108, [R134+UR4+0x4900] ;  /* 0x00490004866c783b */ /* 0x000eae0008004200 */
[C---:B-1----:R-:W-:Y:S08]  /*7a90*/  HMMA.16816.F32.BF16 R68, R100.reuse, R104, R68 ;  /* 0x000000686444723c */ /* 0x042ff00000041844 */
[C---:B------:R-:W-:Y:S01]  /*7aa0*/  HMMA.16816.F32.BF16 R72, R100.reuse, R106, R72 ;  /* 0x0000006a6448723c */ /* 0x040fe20000041848 */
[----:B------:R-:W1:Y:S07]  /*7ab0*/  LDSM.16.MT88.4 R104, [R135+UR4+0x1100] ;  /* 0x001100048768783b */ /* 0x000e6e0008004200 */
[C---:B------:R-:W-:Y:S08]  /*7ac0*/  HMMA.16816.F32.BF16 R76, R100.reuse, R112, R76 ;  /* 0x00000070644c723c */ /* 0x040ff0000004184c */
[C---:B------:R-:W-:Y:S01]  /*7ad0*/  HMMA.16816.F32.BF16 R80, R100.reuse, R114, R80 ;  /* 0x000000726450723c */ /* 0x040fe20000041850 */
[----:B------:R-:W3:Y:S07]  /*7ae0*/  LDSM.16.MT88.4 R112, [R134+UR4+0x1100] ;  /* 0x001100048670783b */ /* 0x000eee0008004200 */
[C---:B--2---:R-:W-:Y:S08]  /*7af0*/  HMMA.16816.F32.BF16 R84, R100.reuse, R108, R84 ;  /* 0x0000006c6454723c */ /* 0x044ff00000041854 */
[C---:B------:R-:W-:Y:S01]  /*7b00*/  HMMA.16816.F32.BF16 R88, R100.reuse, R110, R88 ;  /* 0x0000006e6458723c */ /* 0x040fe20000041858 */
[----:B------:R-:W2:Y:S07]  /*7b10*/  LDSM.16.MT88.4 R108, [R135+UR4+0x3100] ;  /* 0x00310004876c783b */ /* 0x000eae0008004200 */
[C---:B------:R-:W-:Y:S08]  /*7b20*/  HMMA.16816.F32.BF16 R92, R100.reuse, R116, R92 ;  /* 0x00000074645c723c */ /* 0x040ff0000004185c */
[----:B------:R-:W-:Y:S01]  /*7b30*/  HMMA.16816.F32.BF16 R96, R100, R118, R96 ;  /* 0x000000766460723c */ /* 0x000fe20000041860 */
[----:B------:R-:W4:Y:S06]  /*7b40*/  LDSM.16.MT88.4 R116, [R164+0x3100] ;  /* 0x00310000a474783b */ /* 0x000f2c0000004200 */
[----:B------:R-:W-:Y:S01]  /*7b50*/  F2FP.BF16.PACK_AB R100, R223, R220 ;  /* 0x000000dcdf64723e */ /* 0x000fe200000010ff */
[----:B------:R-:W-:Y:S01]  /*7b60*/  FADD.FTZ R220, R220, R179 ;  /* 0x000000b3dcdc7221 */ /* 0x000fe20000010000 */
[----:B------:R-:W-:Y:S03]  /*7b70*/  F2FP.BF16.PACK_AB R101, R219, R218 ;  /* 0x000000dadb65723e */ /* 0x000fe600000010ff */
[----:B------:R-:W-:Y:S01]  /*7b80*/  F2FP.BF16.PACK_AB R102, R221, R216 ;  /* 0x000000d8dd66723e */ /* 0x000fe200000010ff */
[----:B------:R-:W-:Y:S01]  /*7b90*/  FADD.FTZ R223, R223, R220 ;  /* 0x000000dcdfdf7221 */ /* 0x000fe20000010000 */
[----:B------:R-:W-:Y:S07]  /*7ba0*/  F2FP.BF16.PACK_AB R103, R215, R214 ;  /* 0x000000d6d767723e */ /* 0x000fee00000010ff */
[C---:B-1----:R-:W-:Y:S08]  /*7bb0*/  HMMA.16816.F32.BF16 R4, R100.reuse, R104, R4 ;  /* 0x000000686404723c */ /* 0x042ff00000041804 */
[C---:B------:R-:W-:Y:S01]  /*7bc0*/  HMMA.16816.F32.BF16 R8, R100.reuse, R106, R8 ;  /* 0x0000006a6408723c */ /* 0x040fe20000041808 */
[----:B------:R-:W1:Y:S07]  /*7bd0*/  LDSM.16.MT88.4 R104, [R134+UR4+0x3100] ;  /* 0x003100048668783b */ /* 0x000e6e0008004200 */
[C---:B------:R-:W-:Y:S08]  /*7be0*/  HMMA.16816.F32.BF16 R12, R100.reuse, R120, R12 ;  /* 0x00000078640c723c */ /* 0x040ff0000004180c */
[C---:B------:R-:W-:Y:S01]  /*7bf0*/  HMMA.16816.F32.BF16 R16, R100.reuse, R122, R16 ;  /* 0x0000007a6410723c */ /* 0x040fe20000041810 */
[----:B------:R-:W-:Y:S07]  /*7c00*/  LDSM.16.MT88.4 R120, [R165+0x1900] ;  /* 0x00190000a578783b */ /* 0x000fee0000004200 */
[C---:B---3--:R-:W-:Y:S08]  /*7c10*/  HMMA.16816.F32.BF16 R20, R100.reuse, R112, R20 ;  /* 0x000000706414723c */ /* 0x048ff00000041814 */
[C---:B------:R-:W-:Y:S01]  /*7c20*/  HMMA.16816.F32.BF16 R24, R100.reuse, R114, R24 ;  /* 0x000000726418723c */ /* 0x040fe20000041818 */
[----:B------:R-:W3:Y:S07]  /*7c30*/  LDSM.16.MT88.4 R112, [R165+0x3100] ;  /* 0x00310000a570783b */ /* 0x000eee0000004200 */
[C---:B------:R-:W-:Y:S08]  /*7c40*/  HMMA.16816.F32.BF16 R28, R100.reuse, R124, R28 ;  /* 0x0000007c641c723c */ /* 0x040ff0000004181c */
[C---:B------:R-:W-:Y:S01]  /*7c50*/  HMMA.16816.F32.BF16 R32, R100.reuse, R126, R32 ;  /* 0x0000007e6420723c */ /* 0x040fe20000041820 */
[----:B------:R-:W-:Y:S07]  /*7c60*/  LDSM.16.MT88.4 R124, [R135+UR4+0x1900] ;  /* 0x00190004877c783b */ /* 0x000fee0008004200 */
[C---:B--2---:R-:W-:Y:S08]  /*7c70*/  HMMA.16816.F32.BF16 R36, R100.reuse, R108, R36 ;  /* 0x0000006c6424723c */ /* 0x044ff00000041824 */
[C---:B------:R-:W-:Y:S01]  /*7c80*/  HMMA.16816.F32.BF16 R40, R100.reuse, R110, R40 ;  /* 0x0000006e6428723c */ /* 0x040fe20000041828 */
[----:B------:R-:W2:Y:S07]  /*7c90*/  LDSM.16.MT88.4 R108, [R135+UR4+0x5100] ;  /* 0x00510004876c783b */ /* 0x000eae0008004200 */
[C---:B----4-:R-:W-:Y:S08]  /*7ca0*/  HMMA.16816.F32.BF16 R44, R100.reuse, R116, R44 ;  /* 0x00000074642c723c */ /* 0x050ff0000004182c */
        /* <DEDUP_REMOVED lines=13> */
[----:B------:R-:W4:Y:S07]  /*7d80*/  LDSM.16.MT88.4 R116, [R134+UR4+0x1900] ;  /* 0x001900048674783b */ /* 0x000f2e0008004200 */
[C---:B-1----:R-:W-:Y:S08]  /*7d90*/  HMMA.16816.F32.BF16 R84, R100.reuse, R104, R84 ;  /* 0x000000686454723c */ /* 0x042ff00000041854 */
[C---:B------:R-:W-:Y:S08]  /*7da0*/  HMMA.16816.F32.BF16 R88, R100.reuse, R106, R88 ;  /* 0x0000006a6458723c */ /* 0x040ff00000041858 */
[C---:B---3--:R-:W-:Y:S08]  /*7db0*/  HMMA.16816.F32.BF16 R92, R100.reuse, R112, R92 ;  /* 0x00000070645c723c */ /* 0x048ff0000004185c */
[----:B------:R-:W-:Y:S08]  /*7dc0*/  HMMA.16816.F32.BF16 R96, R100, R114, R96 ;  /* 0x000000726460723c */ /* 0x000ff00000041860 */
[C---:B------:R-:W-:Y:S08]  /*7dd0*/  HMMA.16816.F32.BF16 R128, R136.reuse, R124, R4 ;  /* 0x0000007c8880723c */ /* 0x040ff00000041804 */
[C---:B------:R-:W-:Y:S08]  /*7de0*/  HMMA.16816.F32.BF16 R124, R136.reuse, R126, R8 ;  /* 0x0000007e887c723c */ /* 0x040ff00000041808 */
[C---:B--2---:R-:W-:Y:S08]  /*7df0*/  HMMA.16816.F32.BF16 R100, R136.reuse, R108, R12 ;  /* 0x0000006c8864723c */ /* 0x044ff0000004180c */
[C---:B------:R-:W-:Y:S08]  /*7e00*/  HMMA.16816.F32.BF16 R104, R136.reuse, R110, R16 ;  /* 0x0000006e8868723c */ /* 0x040ff00000041810 */
[C---:B----4-:R-:W-:Y:S08]  /*7e10*/  HMMA.16816.F32.BF16 R108, R136.reuse, R116, R20 ;  /* 0x00000074886c723c */ /* 0x050ff00000041814 */
[C---:B------:R-:W-:Y:S08]  /*7e20*/  HMMA.16816.F32.BF16 R112, R136.reuse, R118, R24 ;  /* 0x000000768870723c */ /* 0x040ff00000041818 */
[C---:B------:R-:W-:Y:S08]  /*7e30*/  HMMA.16816.F32.BF16 R116, R136.reuse, R120, R28 ;  /* 0x000000788874723c */ /* 0x040ff0000004181c */
[C---:B------:R-:W-:Y:S01]  /*7e40*/  HMMA.16816.F32.BF16 R120, R136.reuse, R122, R32 ;  /* 0x0000007a8878723c */ /* 0x040fe20000041820 */
[----:B------:R-:W1:Y:S07]  /*7e50*/  LDSM.16.MT88.4 R32, [R134+UR4+0x5900] ;  /* 0x005900048620783b */ /* 0x000e6e0008004200 */
[C---:B------:R-:W-:Y:S08]  /*7e60*/  HMMA.16816.F32.BF16 R36, R136.reuse, R140, R36 ;  /* 0x0000008c8824723c */ /* 0x040ff00000041824 */
[C---:B------:R-:W-:Y:S01]  /*7e70*/  HMMA.16816.F32.BF16 R40, R136.reuse, R142, R40 ;  /* 0x0000008e8828723c */ /* 0x040fe20000041828 */
[----:B------:R-:W2:Y:S07]  /*7e80*/  LDSM.16.MT88.4 R140, [R165+0x5900] ;  /* 0x00590000a58c783b */ /* 0x000eae0000004200 */
[C---:B------:R-:W-:Y:S08]  /*7e90*/  HMMA.16816.F32.BF16 R44, R136.reuse, R144, R44 ;  /* 0x00000090882c723c */ /* 0x040ff0000004182c */
[C---:B------:R-:W-:Y:S08]  /*7ea0*/  HMMA.16816.F32.BF16 R48, R136.reuse, R146, R48 ;  /* 0x000000928830723c */ /* 0x040ff00000041830 */
[C---:B------:R-:W-:Y:S08]  /*7eb0*/  HMMA.16816.F32.BF16 R52, R136.reuse, R148, R52 ;  /* 0x000000948834723c */ /* 0x040ff00000041834 */
[C---:B------:R-:W-:Y:S08]  /*7ec0*/  HMMA.16816.F32.BF16 R56, R136.reuse, R150, R56 ;  /* 0x000000968838723c */ /* 0x040ff00000041838 */
[C---:B------:R-:W-:Y:S08]  /*7ed0*/  HMMA.16816.F32.BF16 R60, R136.reuse, R152, R60 ;  /* 0x00000098883c723c */ /* 0x040ff0000004183c */
[C---:B------:R-:W-:Y:S07]  /*7ee0*/  HMMA.16816.F32.BF16 R64, R136.reuse, R154, R64 ;  /* 0x0000009a8840723c */ /* 0x040fee0000041840 */
        /* <DEDUP_REMOVED lines=10> */
[----:B------:R-:W-:Y:S03]  /*7f90*/  FADD.FTZ R213, R213, R212 ;  /* 0x000000d4d5d57221 */ /* 0x000fe60000010000 */
[----:B------:R-:W-:Y:S01]  /*7fa0*/  FADD.FTZ R32, R216, R223 ;  /* 0x000000dfd8207221 */ /* 0x000fe20000010000 */
[C---:B------:R-:W-:Y:S04]  /*7fb0*/  HMMA.16816.F32.BF16 R88, R136.reuse, R34, R88 ;  /* 0x000000228858723c */ /* 0x040fe80000041858 */
[----:B------:R-:W-:Y:S02]  /*7fc0*/  FADD.FTZ R218, R218, R213 ;  /* 0x000000d5dada7221 */ /* 0x000fe40000010000 */
[----:B------:R-:W-:Y:S02]  /*7fd0*/  FADD.FTZ R32, R221, R32 ;  /* 0x00000020dd207221 */ /* 0x000fe40000010000 */
[----:B------:R-:W-:Y:S01]  /*7fe0*/  FADD.FTZ R219, R219, R218 ;  /* 0x000000dadbdb7221 */ /* 0x000fe20000010000 */
[C---:B--2---:R-:W-:Y:S03]  /*7ff0*/  HMMA.16816.F32.BF16 R92, R136.reuse, R140, R92 ;  /* 0x0000008c885c723c */ /* 0x044fe6000004185c */
[----:B------:R-:W-:Y:S02]  /*8000*/  FADD.FTZ R214, R214, R219 ;  /* 0x000000dbd6d67221 */ /* 0x000fe40000010000 */
[----:B------:R-:W-:Y:S02]  /*8010*/  FADD.FTZ R217, R217, R32 ;  /* 0x00000020d9d97221 */ /* 0x000fe40000010000 */
[----:B------:R-:W-:Y:S01]  /*8020*/  FADD.FTZ R215, R215, R214 ;  /* 0x000000d6d7d77221 */ /* 0x000fe20000010000 */
[----:B------:R-:W-:Y:S04]  /*8030*/  HMMA.16816.F32.BF16 R96, R136, R142, R96 ;  /* 0x0000008e8860723c */ /* 0x000fe80000041860 */
[----:B------:R-:W-:Y:S02]  /*8040*/  FADD.FTZ R224, R224, R215 ;  /* 0x000000d7e0e07221 */ /* 0x000fe40000010000 */
[----:B------:R-:W-:Y:S02]  /*8050*/  FADD.FTZ R217, R222, R217 ;  /* 0x000000d9ded97221 */ /* 0x000fe40000010000 */
[----:B------:R-:W-:Y:S04]  /*8060*/  FADD.FTZ R225, R225, R224 ;  /* 0x000000e0e1e17221 */ /* 0x000fe80000010000 */
[----:B------:R-:W-:Y:S02]  /*8070*/  FADD.FTZ R226, R226, R217 ;  /* 0x000000d9e2e27221 */ /* 0x000fe40000010000 */
[----:B------:R-:W-:Y:S02]  /*8080*/  FADD.FTZ R196, R228, R225 ;  /* 0x000000e1e4c47221 */ /* 0x000fe40000010000 */
[----:B------:R-:W-:Y:S02]  /*8090*/  FADD.FTZ R197, R227, R226 ;  /* 0x000000e2e3c57221 */ /* 0x000fe40000010000 */
[----:B------:R-:W-:Y:S01]  /*80a0*/  FADD.FTZ R196, R229, R196 ;  /* 0x000000c4e5c47221 */ /* 0x000fe20000010000 */
[----:B------:R-:W-:-:S05]  /*80b0*/  @!P0 BRA `(.L_x_1556) ;  /* 0x000003f000008947 */ /* 0x000fca0003800000 */
[----:B------:R-:W-:Y:S01]  /*80c0*/  ISETP.NE.AND P2, PT, R190, 0x1, PT ;  /* 0x00000001be00780c */ /* 0x000fe20003f45270 */
[----:B------:R-:W-:Y:S01]  /*80d0*/  IMAD.U32 R4, RZ, RZ, UR7 ;  /* 0x00000007ff047e24 */ /* 0x000fe2000f8e00ff */
[----:B------:R-:W-:Y:S01]  /*80e0*/  IADD3 R11, -R209, 0x10, RZ ;  /* 0x00000010d10b7810 */ /* 0x000fe20007ffe1ff */
[----:B------:R-:W-:Y:S03]  /*80f0*/  IMAD.MOV.U32 R192, RZ, RZ, RZ ;  /* 0x000000ffffc07224 */ /* 0x000fe600078e00ff */
[----:B------:R-:W-:Y:S02]  /*8100*/  IADD3 R193, R195, UR15, R4 ;  /* 0x0000000fc3c17c10 */ /* 0x000fe4000fffe004 */
[----:B------:R-:W-:Y:S02]  /*8110*/  LOP3.LUT R11, R11, 0xf, RZ, 0xc0, !PT ;  /* 0x0000000f0b0b7812 */ /* 0x000fe400078ec0ff */
[----:B------:R-:W-:Y:S05]  /*8120*/  IADD3 R193, R193, -0x80, RZ ;  /* 0xffffff80c1c17810 */ /* 0x000fea0007ffe0ff */
        /* <DEDUP_REMOVED lines=23> */
[----:B------:R-:W-:Y:S02]  /*82a0*/  LEA R13, P0, R5, c[0x0][0x1c8], 0x1 ;  /* 0x00007200050d7a11 */ /* 0x000fe400078008ff */
[----:B------:R-:W-:Y:S02]  /*82b0*/  IADD3 R7, -R201, 0x10, RZ ;  /* 0x00000010c9077810 */ /* 0x000fe40007ffe1ff */
[----:B------:R-:W-:Y:S01]  /*82c0*/  LEA.HI.X R3, R5, c[0x0][0x1cc], R4, 0x1, P0 ;  /* 0x0000730005037a11 */ /* 0x000fe200000f0c04 */
[----:B------:R-:W1:Y:S01]  /*82d0*/  SHFL.IDX PT, R6, R13, 0x1, 0x181f ;  /* 0x00381f000d067f89 */ /* 0x000e6200000e0000 */
[----:B------:R-:W-:Y:S03]  /*82e0*/  LOP3.LUT R7, R7, 0xf, RZ, 0xc0, !PT ;  /* 0x0000000f07077812 */ /* 0x000fe600078ec0ff */
[----:B------:R-:W2:Y:S04]  /*82f0*/  SHFL.IDX PT, R12, R3, 0x1, 0x181f ;  /* 0x00381f00030c7f89 */ /* 0x000ea800000e0000 */
[----:B------:R3:W-:Y:S04]  /*8300*/  SHFL.IDX PT, R4, R3, RZ, 0x181f ;  /* 0x00181fff03047589 */ /* 0x0007e800000e0000 */
[----:B------:R-:W4:Y:S01]  /*8310*/  SHFL.IDX PT, R5, R13, RZ, 0x181f ;  /* 0x00181fff0d057589 */ /* 0x000f2200000e0000 */
[----:B-1----:R-:W-:Y:S04]  /*8320*/  IADD3 R10, P1, P0, R11, R6, R210 ;  /* 0x000000060b0a7210 */ /* 0x002fe8000783e0d2 */
[----:B--2---:R-:W-:Y:S02]  /*8330*/  IADD3.X R11, RZ, R12, R211, P1, P0 ;  /* 0x0000000cff0b7210 */ /* 0x004fe40000fe04d3 */
[----:B------:R-:W-:Y:S01]  /*8340*/  IADD3 R8, P1, P0, R8, R6, R207 ;  /* 0x0000000608087210 */ /* 0x000fe2000783e0cf */
[----:B---3--:R-:W-:Y:S03]  /*8350*/  IMAD.U32 R3, RZ, RZ, UR13 ;  /* 0x0000000dff037e24 */ /* 0x008fe6000f8e00ff */
[----:B------:R-:W-:Y:S01]  /*8360*/  IADD3.X R9, RZ, R12, R208, P1, P0 ;  /* 0x0000000cff097210 */ /* 0x000fe20000fe04d0 */
[----:B------:R-:W-:Y:S01]  /*8370*/  IMAD R3, R3, 0x3000, R194 ;  /* 0x0000300003037824 */ /* 0x000fe200078e02c2 */
[----:B------:R-:W-:Y:S04]  /*8380*/  IADD3 R6, P1, P0, R7, R6, R204 ;  /* 0x0000000607067210 */ /* 0x000fe8000783e0cc */
[----:B------:R-:W-:Y:S02]  /*8390*/  IADD3.X R7, RZ, R12, R205, P1, P0 ;  /* 0x0000000cff077210 */ /* 0x000fe40000fe04cd */
[C---:B----4-:R-:W-:Y:S02]  /*83a0*/  IADD3 R14, P1, R5.reuse, R210, RZ ;  /* 0x000000d2050e7210 */ /* 0x050fe40007f3e0ff */
[----:B------:R-:W-:Y:S03]  /*83b0*/  IADD3 R12, P0, R5, R207, RZ ;  /* 0x000000cf050c7210 */ /* 0x000fe60007f1e0ff */
[C---:B------:R-:W-:Y:S01]  /*83c0*/  IMAD.X R15, R4.reuse, 0x1, R211, P1 ;  /* 0x00000001040f7824 */ /* 0x040fe200008e06d3 */
[----:B------:R-:W-:Y:S01]  /*83d0*/  ISETP.NE.U32.AND P1, PT, R209, RZ, PT ;  /* 0x000000ffd100720c */ /* 0x000fe20003f25070 */
[C---:B------:R-:W-:Y:S01]  /*83e0*/  IMAD.X R13, R4.reuse, 0x1, R208, P0 ;  /* 0x00000001040d7824 */ /* 0x040fe200000e06d0 */
[----:B------:R-:W-:Y:S01]  /*83f0*/  IADD3 R16, P0, R5, R204, RZ ;  /* 0x000000cc05107210 */ /* 0x000fe20007f1e0ff */
[----:B------:R-:W-:Y:S04]  /*8400*/  IMAD.SHL.U32 R5, R3, 0x2, RZ ;  /* 0x0000000203057824 */ /* 0x000fe800078e00ff */
[----:B------:R-:W-:Y:S01]  /*8410*/  IMAD.X R17, R4, 0x1, R205, P0 ;  /* 0x0000000104117824 */ /* 0x000fe200000e06cd */
[----:B------:R1:W-:Y:S01]  /*8420*/  LDGSTS.E.BYPASS.LTC128B.128 [R5+0xc100], [R14.64], !P5 ;  /* 0x0c1000000e057fae */ /* 0x0003e2000e901d4a */
        /* <DEDUP_REMOVED lines=8> */
.L_x_1556:
[----:B------:R-:W-:Y:S01]  /*84b0*/  UISETP.GT.AND UP0, UPT, UR23, UR22, UPT ;  /* 0x000000161700728c */ /* 0x000fe2000bf04270 */
[----:B------:R-:W0:Y:S01]  /*84c0*/  LDGDEPBAR ;  /* 0x00000000000079af */ /* 0x000e220000000000 */
[----:B------:R-:W-:Y:S01]  /*84d0*/  UIADD3 UR4, UR5, 0x1, URZ ;  /* 0x0000000105047890 */ /* 0x000fe2000fffe03f */
[----:B------:R-:W-:Y:S01]  /*84e0*/  IMAD.MOV.U32 R132, RZ, RZ, R0 ;  /* 0x000000ffff847224 */ /* 0x000fe200078e0000 */
[----:B------:R-:W-:Y:S01]  /*84f0*/  UISETP.GE.AND UP2, UPT, UR5, 0x1, UPT ;  /* 0x000000010500788c */ /* 0x000fe2000bf46270 */
[----:B------:R-:W-:Y:S01]  /*8500*/  MOV R3, R2 ;  /* 0x0000000200037202 */ /* 0x000fe20000000f00 */
[----:B------:R-:W-:Y:S01]  /*8510*/  UIADD3 UR23, UR23, -0x1, URZ ;  /* 0xffffffff17177890 */ /* 0x000fe2000fffe03f */
[----:B------:R-:W-:Y:S01]  /*8520*/  PLOP3.LUT P0, PT, PT, PT, UP0, 0x80, 0x0 ;  /* 0x000000000000781c */ /* 0x000fe20003f0f008 */
[----:B------:R-:W-:Y:S11]  /*8530*/  USEL UR5, UR4, URZ, !UP2 ;  /* 0x0000003f04057287 */ /* 0x000ff6000d000000 */
[----:B------:R-:W-:Y:S01]  /*8540*/  @!UPT UIADD3 URZ, URZ, URZ, URZ ;  /* 0x0000003f3f3ff290 */ /* 0x000fe2000fffe03f */
[----:B------:R-:W-:-:S05]  /*8550*/  @P0 BRA `(.L_x_1557) ;  /* 0xffffcec000000947 */ /* 0x000fca000383ffff */
.L_x_1554:
[----:B------:R-:W-:-:S13]  /*8560*/  ISETP.LE.AND P0, PT, RZ, UR23, PT ;  /* 0x00000017ff007c0c */ /* 0x000fda000bf03270 */
[----:B------:R-:W-:Y:S05]  /*8570*/  @!P0 BRA `(.L_x_1558) ;  /* 0x00002bb000008947 */ /* 0x000fea0003800000 */
[----:B------:R-:W2:Y:S01]  /*8580*/  S2R R3, SR_TID.X ;  /* 0x0000000000037919 */ /* 0x000ea20000002100 */
[----:B-1----:R-:W-:Y:S01]  /*8590*/  SHF.R.S32.HI R5, RZ, 0x1f, R200 ;  /* 0x0000001fff057819 */ /* 0x002fe200000114c8 */
[----:B------:R-:W-:Y:S02]  /*85a0*/  IMAD.MOV.U32 R186, RZ, RZ, 0x40 ;  /* 0x00000040ffba7424 */ /* 0x000fe400078e00ff */
[C---:B------:R-:W-:Y:S01]  /*85b0*/  IMAD.SHL.U32 R201, R200.reuse, 0x2, RZ ;  /* 0x00000002c8c97824 */ /* 0x040fe200078e00ff */
[----:B------:R-:W-:Y:S01]  /*85c0*/  SHF.L.U64.HI R188, R200, 0x1, R5 ;  /* 0x00000001c8bc7819 */ /* 0x000fe20000010205 */
[----:B------:R-:W-:Y:S01]  /*85d0*/  IMAD.SHL.U32 R202, R199, 0x2, RZ ;  /* 0x00000002c7ca7824 */ /* 0x000fe200078e00ff */
[----:B------:R-:W-:Y:S01]  /*85e0*/  SHF.R.S32.HI R5, RZ, 0x1f, R198 ;  /* 0x0000001fff057819 */ /* 0x000fe200000114c6 */
[----:B------:R-:W-:Y:S01]  /*85f0*/  IMAD.MOV.U32 R133, RZ, RZ, R2 ;  /* 0x000000ffff857224 */ /* 0x000fe200078e0002 */
[----:B--2---:R-:W-:-:S04]  /*8600*/  SHF.R.S32.HI R4, RZ, 0x1f, R3 ;  /* 0x0000001fff047819 */ /* 0x004fc80000011403 */
[----:B------:R-:W-:-:S04]  /*8610*/  LEA.HI R4, R4, R3, RZ, 0x3 ;  /* 0x0000000304047211 */ /* 0x000fc800078f18ff */
[----:B------:R-:W-:-:S05]  /*8620*/  LOP3.LUT R4, R4, 0xfffffff8, RZ, 0xc0, !PT ;  /* 0xfffffff804047812 */ /* 0x000fca00078ec0ff */
[----:B------:R-:W-:Y:S02]  /*8630*/  IMAD.IADD R4, R3, 0x1, -R4 ;  /* 0x0000000103047824 */ /* 0x000fe400078e0a04 */
[----:B------:R-:W-:Y:S01]  /*8640*/  IMAD.MOV.U32 R3, RZ, RZ, R0 ;  /* 0x000000ffff037224 */ /* 0x000fe200078e0000 */
[----:B------:R-:W-:Y:S02]  /*8650*/  SHF.R.S32.HI R0, RZ, 0x1f, R199 ;  /* 0x0000001fff007819 */ /* 0x000fe400000114c7 */
[----:B------:R-:W-:Y:S02]  /*8660*/  LOP3.LUT P0, RZ, R4, 0x4, RZ, 0xc0, !PT ;  /* 0x0000000404ff7812 */ /* 0x000fe4000780c0ff */
[----:B------:R-:W-:Y:S02]  /*8670*/  SHF.L.U64.HI R200, R199, 0x1, R0 ;  /* 0x00000001c7c87819 */ /* 0x000fe40000010200 */
[C---:B------:R-:W-:Y:S01]  /*8680*/  SHF.L.U64.HI R199, R198.reuse, 0x1, R5 ;  /* 0x00000001c6c77819 */ /* 0x040fe20000010205 */
[----:B------:R-:W-:Y:S01]  /*8690*/  IMAD.SHL.U32 R198, R198, 0x2, RZ ;  /* 0x00000002c6c67824 */ /* 0x000fe200078e00ff */
[----:B------:R-:W-:-:S02]  /*86a0*/  SEL R186, R186, 0xffffffc0, !P0 ;  /* 0xffffffc0baba7807 */ /* 0x000fc40004000000 */
.L_x_1561:
[----:B------:R-:W-:Y:S04]  /*86b0*/  DEPBAR.LE SB0, 0x2 ;  /* 0x000080800000791a */ /* 0x000fe80000000000 */
[----:B------:R-:W-:Y:S01]  /*86c0*/  BAR.SYNC.DEFER_BLOCKING 0x0 ;  /* 0x0000000000007b1d */ /* 0x000fe20000010000 */
[----:B------:R-:W-:Y:S01]  /*86d0*/  UIMAD UR4, UR5, 0x6000, URZ ;  /* 0x00006000050478a4 */ /* 0x000fe2000f8e023f */
[----:B------:R-:W-:Y:S05]  /*86e0*/  ISETP.NE.AND P0, PT, RZ, UR23, PT ;  /* 0x00000017ff007c0c */ /* 0x000fea000bf05270 */
[----:B------:R-:W-:Y:S05]  /*86f0*/  IADD3 R29, R185, UR4, RZ ;  /* 0x00000004b91d7c10 */ /* 0x000fea000fffe0ff */
        /* <DEDUP_REMOVED lines=26> */
[----:B------:R-:W-:Y:S03]  /*88a0*/  IMAD.U32 R0, RZ, RZ, UR13 ;  /* 0x0000000dff007e24 */ /* 0x000fe6000f8e00ff */
[----:B------:R-:W4:Y:S01]  /*88b0*/  SHFL.IDX PT, R9, R6, RZ, 0x181f ;  /* 0x00181fff06097589 */ /* 0x000f2200000e0000 */
[----:B------:R-:W-:Y:S03]  /*88c0*/  IMAD R2, R0, 0x6000, R191 ;  /* 0x0000600000027824 */ /* 0x000fe600078e02bf */
[----:B------:R-:W3:Y:S04]  /*88d0*/  SHFL.IDX PT, R11, R4, RZ, 0x181f ;  /* 0x00181fff040b7589 */ /* 0x000ee800000e0000 */
[----:B------:R2:W1:Y:S01]  /*88e0*/  SHFL.IDX PT, R7, R4, 0x1, 0x181f ;  /* 0x00381f0004077f89 */ /* 0x00046200000e0000 */
[-C--:B-----5:R-:W-:Y:S02]  /*88f0*/  IADD3 R10, P2, R5, R201.reuse, RZ ;  /* 0x000000c9050a7210 */ /* 0x0a0fe40007f5e0ff */
[C---:B----4-:R-:W-:Y:S02]  /*8900*/  IADD3 R12, P0, R9.reuse, R201, RZ ;  /* 0x000000c9090c7210 */ /* 0x050fe40007f1e0ff */
[----:B------:R-:W-:Y:S02]  /*8910*/  IADD3 R8, P1, R9, R202, RZ ;  /* 0x000000ca09087210 */ /* 0x000fe40007f3e0ff */
[----:B---3--:R-:W-:Y:S02]  /*8920*/  IADD3.X R13, R11, R188, RZ, P0, !PT ;  /* 0x000000bc0b0d7210 */ /* 0x008fe400007fe4ff */
[----:B------:R-:W-:Y:S01]  /*8930*/  IADD3 R14, P0, R9, R198, RZ ;  /* 0x000000c6090e7210 */ /* 0x000fe20007f1e0ff */
[--C-:B------:R-:W-:Y:S01]  /*8940*/  IMAD.X R9, R11, 0x1, R200.reuse, P1 ;  /* 0x000000010b097824 */ /* 0x100fe200008e06c8 */
[----:B--2---:R-:W-:Y:S01]  /*8950*/  IADD3 R4, P1, R5, R202, RZ ;  /* 0x000000ca05047210 */ /* 0x004fe20007f3e0ff */
[----:B------:R2:W-:Y:S02]  /*8960*/  LDGSTS.E.BYPASS.LTC128B.128 [R2], [R12.64], !P5 ;  /* 0x000000000c027fae */ /* 0x0005e4000e901d4a */
[----:B------:R-:W-:Y:S01]  /*8970*/  IMAD.X R15, R11, 0x1, R199, P0 ;  /* 0x000000010b0f7824 */ /* 0x000fe200000e06c7 */
[----:B-1----:R-:W-:Y:S01]  /*8980*/  IADD3.X R11, R7, R188, RZ, P2, !PT ;  /* 0x000000bc070b7210 */ /* 0x002fe200017fe4ff */
[----:B------:R2:W-:Y:S01]  /*8990*/  LDGSTS.E.BYPASS.LTC128B.128 [R2+0x2000], [R8.64], !P4 ;  /* 0x0200000008027fae */ /* 0x0005e2000e101d4a */
[----:B------:R-:W-:Y:S01]  /*89a0*/  IADD3 R6, P0, R5, R198, RZ ;  /* 0x000000c605067210 */ /* 0x000fe20007f1e0ff */
[C---:B------:R-:W-:Y:S02]  /*89b0*/  IMAD.X R5, R7.reuse, 0x1, R200, P1 ;  /* 0x0000000107057824 */ /* 0x040fe400008e06c8 */
[----:B------:R2:W-:Y:S01]  /*89c0*/  LDGSTS.E.BYPASS.LTC128B.128 [R2+0x4000], [R14.64], !P6 ;  /* 0x040000000e027fae */ /* 0x0005e2000f101d4a */
[----:B------:R-:W-:Y:S03]  /*89d0*/  IADD3.X R7, R7, R199, RZ, P0, !PT ;  /* 0x000000c707077210 */ /* 0x000fe600007fe4ff */
[----:B------:R2:W-:Y:S04]  /*89e0*/  LDGSTS.E.BYPASS.LTC128B.128 [R2+0x1000], [R10.64], !P5 ;  /* 0x010000000a027fae */ /* 0x0005e8000e901d4a */
[----:B------:R2:W-:Y:S04]  /*89f0*/  LDGSTS.E.BYPASS.LTC128B.128 [R2+0x3000], [R4.64], !P4 ;  /* 0x0300000004027fae */ /* 0x0005e8000e101d4a */
[----:B------:R2:W-:Y:S02]  /*8a00*/  LDGSTS.E.BYPASS.LTC128B.128 [R2+0x5000], [R6.64], !P6 ;  /* 0x0500000006027fae */ /* 0x0005e4000f101d4a */
.L_x_1559:
[C---:B--23--:R-:W-:Y:S01]  /*8a10*/  HMMA.16816.F32.BF16 R4, R136.reuse, R140, RZ ;  /* 0x0000008c8804723c */ /* 0x04cfe200000418ff */
[----:B------:R-:W-:Y:S01]  /*8a20*/  LDSM.16.M88.4 R172, [R187+0x4000] ;  /* 0x00400000bbac783b */ /* 0x000fe20000000200 */
[----:B------:R-:W-:Y:S02]  /*8a30*/  UISETP.GE.AND UP0, UPT, UR23, 0x2, UPT ;  /* 0x000000021700788c */ /* 0x000fe4000bf06270 */
[C---:B------:R-:W-:Y:S01]  /*8a40*/  IADD3 R0, R186.reuse, R29, RZ ;  /* 0x0000001dba007210 */ /* 0x040fe20007ffe0ff */
[----:B------:R-:W-:Y:S01]  /*8a50*/  UIADD3 UR9, UR13, 0x1, URZ ;  /* 0x000000010d097890 */ /* 0x000fe2000fffe03f */
[C---:B------:R-:W-:Y:S01]  /*8a60*/  IADD3 R2, R186.reuse, R189, RZ ;  /* 0x000000bdba027210 */ /* 0x040fe20007ffe0ff */
[----:B------:R-:W-:Y:S01]  /*8a70*/  UISETP.GE.AND UP1, UPT, UR13, 0x1, UPT ;  /* 0x000000010d00788c */ /* 0x000fe2000bf26270 */
[C---:B------:R-:W-:Y:S01]  /*8a80*/  HMMA.16816.F32.BF16 R8, R136.reuse, R142, RZ ;  /* 0x0000008e8808723c */ /* 0x040fe200000418ff */
[----:B------:R-:W-:Y:S01]  /*8a90*/  LDSM.16.M88.4 R140, [R181] ;  /* 0x00000000b58c783b */ /* 0x000fe20000000200 */
[----:B------:R-:W-:Y:S01]  /*8aa0*/  PLOP3.LUT P0, PT, PT, PT, UP0, 0x80, 0x0 ;  /* 0x000000000000781c */ /* 0x000fe20003f0f008 */
[----:B------:R-:W-:Y:S05]  /*8ab0*/  USEL UR13, UR9, URZ, !UP1 ;  /* 0x0000003f090d7287 */ /* 0x000fea000c800000 */
[C---:B----4-:R-:W-:Y:S01]  /*8ac0*/  HMMA.16816.F32.BF16 R12, R136.reuse, R16, RZ ;  /* 0x00000010880c723c */ /* 0x050fe200000418ff */
[----:B------:R-:W2:Y:S07]  /*8ad0*/  LDSM.16.M88.4 R164, [R0+0xc100] ;  /* 0x00c1000000a4783b */ /* 0x000eae0000000200 */
[C---:B------:R-:W-:Y:S01]  /*8ae0*/  HMMA.16816.F32.BF16 R16, R136.reuse, R18, RZ ;  /* 0x000000128810723c */ /* 0x040fe200000418ff */
[----:B------:R-:W-:Y:S07]  /*8af0*/  LDSM.16.M88.4 R168, [R2+0xd900] ;  /* 0x00d9000002a8783b */ /* 0x000fee0000000200 */
[C---:B-1----:R-:W-:Y:S01]  /*8b00*/  HMMA.16816.F32.BF16 R20, R136.reuse, R24, RZ ;  /* 0x000000188814723c */ /* 0x042fe200000418ff */
[----:B------:R-:W-:Y:S07]  /*8b10*/  LDSM.16.M88.4 R176, [R185+UR4+0xe100] ;  /* 0x00e10004b9b0783b */ /* 0x000fee0008000200 */
[C---:B------:R-:W-:Y:S01]  /*8b20*/  HMMA.16816.F32.BF16 R24, R136.reuse, R26, RZ ;  /* 0x0000001a8818723c */ /* 0x040fe200000418ff */
[----:B------:R-:W0:Y:S07]  /*8b30*/  LDGDEPBAR ;  /* 0x00000000000079af */ /* 0x000e2e0000000000 */
        /* <DEDUP_REMOVED lines=14> */
[----:B------:R-:W4:Y:S07]  /*8c20*/  LDSM.16.M88.4 R144, [R0+0xd900] ;  /* 0x00d900000090783b */ /* 0x000f2e0000000200 */
[C---:B--2---:R-:W-:Y:S01]  /*8c30*/  HMMA.16816.F32.BF16 R4, R140.reuse, R164, R4 ;  /* 0x000000a48c04723c */ /* 0x044fe20000041804 */
[----:B------:R-:W2:Y:S07]  /*8c40*/  LDSM.16.M88.4 R160, [R2+0xc900] ;  /* 0x00c9000002a0783b */ /* 0x000eae0000000200 */
[C---:B------:R-:W-:Y:S01]  /*8c50*/  HMMA.16816.F32.BF16 R8, R140.reuse, R166, R8 ;  /* 0x000000a68c08723c */ /* 0x040fe20000041808 */
[----:B------:R-:W5:Y:S07]  /*8c60*/  LDSM.16.M88.4 R164, [R2+0xd100] ;  /* 0x00d1000002a4783b */ /* 0x000f6e0000000200 */
[C---:B-1----:R-:W-:Y:S08]  /*8c70*/  HMMA.16816.F32.BF16 R12, R140.reuse, R136, R12 ;  /* 0x000000888c0c723c */ /* 0x042ff0000004180c */
[C---:B------:R-:W-:Y:S01]  /*8c80*/  HMMA.16816.F32.BF16 R16, R140.reuse, R138, R16 ;  /* 0x0000008a8c10723c */ /* 0x040fe20000041810 */
[----:B------:R-:W1:Y:S07]  /*8c90*/  LDSM.16.M88.4 R136, [R185+UR4+0xe900] ;  /* 0x00e90004b988783b */ /* 0x000e6e0008000200 */
[C---:B---3--:R-:W-:Y:S08]  /*8ca0*/  HMMA.16816.F32.BF16 R20, R140.reuse, R148, R20 ;  /* 0x000000948c14723c */ /* 0x048ff00000041814 */
[C---:B------:R-:W-:Y:S01]  /*8cb0*/  HMMA.16816.F32.BF16 R24, R140.reuse, R150, R24 ;  /* 0x000000968c18723c */ /* 0x040fe20000041818 */
[----:B------:R-:W-:Y:S07]  /*8cc0*/  LDSM.16.M88.4 R148, [R183+0x4000] ;  /* 0x00400000b794783b */ /* 0x000fee0000000200 */
[C---:B----4-:R-:W-:Y:S08]  /*8cd0*/  HMMA.16816.F32.BF16 R28, R140.reuse, R144, R28 ;  /* 0x000000908c1c723c */ /* 0x050ff0000004181c */
[----:B------:R-:W-:Y:S01]  /*8ce0*/  HMMA.16816.F32.BF16 R32, R140, R146, R32 ;  /* 0x000000928c20723c */ /* 0x000fe20000041820 */
[----:B------:R-:W3:Y:S07]  /*8cf0*/  LDSM.16.M88.4 R140, [R185+UR4+0xf100] ;  /* 0x00f10004b98c783b */ /* 0x000eee0008000200 */
[C---:B------:R-:W-:Y:S01]  /*8d00*/  HMMA.16816.F32.BF16 R4, R152.reuse, R156, R4 ;  /* 0x0000009c9804723c */ /* 0x040fe20000041804 */
[----:B------:R-:W4:Y:S07]  /*8d10*/  LDSM.16.M88.4 R144, [R185+UR4+0xf900] ;  /* 0x00f90004b990783b */ /* 0x000f2e0008000200 */
[C---:B------:R-:W-:Y:S01]  /*8d20*/  HMMA.16816.F32.BF16 R8, R152.reuse, R158, R8 ;  /* 0x0000009e9808723c */ /* 0x040fe20000041808 */
[----:B------:R-:W-:Y:S07]  /*8d30*/  LDSM.16.M88.4 R156, [R189+0xe900] ;  /* 0x00e90000bd9c783b */ /* 0x000fee0000000200 */
[C---:B--2---:R-:W-:Y:S08]  /*8d40*/  HMMA.16816.F32.BF16 R12, R152.reuse, R160, R12 ;  /* 0x000000a0980c723c */ /* 0x044ff0000004180c */
[C---:B------:R-:W-:Y:S01]  /*8d50*/  HMMA.16816.F32.BF16 R16, R152.reuse, R162, R16 ;  /* 0x000000a29810723c */ /* 0x040fe20000041810 */
[----:B------:R-:W-:Y:S07]  /*8d60*/  LDSM.16.M88.4 R160, [R189+0xf100] ;  /* 0x00f10000bda0783b */ /* 0x000fee0000000200 */
[C---:B-----5:R-:W-:Y:S08]  /*8d70*/  HMMA.16816.F32.BF16 R20, R152.reuse, R164, R20 ;  /* 0x000000a49814723c */ /* 0x060ff00000041814 */
[C---:B------:R-:W-:Y:S01]  /*8d80*/  HMMA.16816.F32.BF16 R24, R152.reuse, R166, R24 ;  /* 0x000000a69818723c */ /* 0x040fe20000041818 */
[----:B------:R-:W-:Y:S07]  /*8d90*/  LDSM.16.M88.4 R164, [R0+0xe100] ;  /* 0x00e1000000a4783b */ /* 0x000fee0000000200 */
[C---:B------:R-:W-:Y:S08]  /*8da0*/  HMMA.16816.F32.BF16 R28, R152.reuse, R168, R28 ;  /* 0x000000a8981c723c */ /* 0x040ff0000004181c */
[----:B------:R-:W-:Y:S01]  /*8db0*/  HMMA.16816.F32.BF16 R32, R152, R170, R32 ;  /* 0x000000aa9820723c */ /* 0x000fe20000041820 */
[----:B------:R-:W2:Y:S07]  /*8dc0*/  LDSM.16.M88.4 R152, [R189+0xe100] ;  /* 0x00e10000bd98783b */ /* 0x000eae0000000200 */
[C---:B------:R-:W-:Y:S01]  /*8dd0*/  HMMA.16816.F32.BF16 R4, R172.reuse, R176, R4 ;  /* 0x000000b0ac04723c */ /* 0x040fe20000041804 */
[----:B------:R-:W-:Y:S07]  /*8de0*/  LDSM.16.M88.4 R168, [R189+0x10100] ;  /* 0x01010000bda8783b */ /* 0x000fee0000000200 */
[C---:B------:R-:W-:Y:S08]  /*8df0*/  HMMA.16816.F32.BF16 R8, R172.reuse, R178, R8 ;  /* 0x000000b2ac08723c */ /* 0x040ff00000041808 */
[C---:B-1----:R-:W-:Y:S08]  /*8e00*/  HMMA.16816.F32.BF16 R12, R172.reuse, R136, R12 ;  /* 0x00000088ac0c723c */ /* 0x042ff0000004180c */
[C---:B------:R-:W-:Y:S01]  /*8e10*/  HMMA.16816.F32.BF16 R16, R172.reuse, R138, R16 ;  /* 0x0000008aac10723c */ /* 0x040fe20000041810 */
[----:B------:R-:W1:Y:S07]  /*8e20*/  LDSM.16.M88.4 R136, [R189+0xf900] ;  /* 0x00f90000bd88783b */ /* 0x000e6e0000000200 */
[C---:B---3--:R-:W-:Y:S08]  /*8e30*/  HMMA.16816.F32.BF16 R20, R172.reuse, R140, R20 ;  /* 0x0000008cac14723c */ /* 0x048ff00000041814 */
[C---:B------:R-:W-:Y:S01]  /*8e40*/  HMMA.16816.F32.BF16 R24, R172.reuse, R142, R24 ;  /* 0x0000008eac18723c */ /* 0x040fe20000041818 */
[----:B------:R-:W3:Y:S07]  /*8e50*/  LDSM.16.M88.4 R140, [R181+0x4000] ;  /* 0x00400000b58c783b */ /* 0x000eee0000000200 */
[C---:B----4-:R-:W-:Y:S08]  /*8e60*/  HMMA.16816.F32.BF16 R28, R172.reuse, R144, R28 ;  /* 0x00000090ac1c723c */ /* 0x050ff0000004181c */
        /* <DEDUP_REMOVED lines=9> */
[C---:B------:R-:W-:Y:S07]  /*8f00*/  HMMA.16816.F32.BF16 R20, R148.reuse, R160, R20 ;  /* 0x000000a09414723c */ /* 0x040fee0000041814 */
[----:B------:R-:W-:Y:S01]  /*8f10*/  IADD3 R161, R186, UR4, R185 ;  /* 0x00000004baa17c10 */ /* 0x000fe2000fffe0b9 */
[C---:B------:R-:W-:Y:S04]  /*8f20*/  HMMA.16816.F32.BF16 R24, R148.reuse, R162, R24 ;  /* 0x000000a29418723c */ /* 0x040fe80000041818 */
[----:B------:R-:W-:Y:S04]  /*8f30*/  IADD3 R132, R182, R161, RZ ;  /* 0x000000a1b6847210 */ /* 0x000fe80007ffe0ff */
[C---:B-1----:R-:W-:Y:S01]  /*8f40*/  HMMA.16816.F32.BF16 R28, R148.reuse, R136, R28 ;  /* 0x00000088941c723c */ /* 0x042fe2000004181c */
[----:B------:R-:W-:Y:S07]  /*8f50*/  LDSM.16.M88.4 R160, [R132+0xe900] ;  /* 0x00e9000084a0783b */ /* 0x000fee0000000200 */
[----:B------:R-:W-:Y:S01]  /*8f60*/  HMMA.16816.F32.BF16 R32, R148, R138, R32 ;  /* 0x0000008a9420723c */ /* 0x000fe20000041820 */
[----:B------:R-:W1:Y:S07]  /*8f70*/  LDSM.16.M88.4 R136, [R0+0xf900] ;  /* 0x00f900000088783b */ /* 0x000e6e0000000200 */
[C---:B---3--:R-:W-:Y:S01]  /*8f80*/  HMMA.16816.F32.BF16 R4, R140.reuse, R164, R4 ;  /* 0x000000a48c04723c */ /* 0x048fe20000041804 */
[----:B------:R-:W3:Y:S07]  /*8f90*/  LDSM.16.M88.4 R148, [R180+0x4000] ;  /* 0x00400000b494783b */ /* 0x000eee0000000200 */
[C---:B------:R-:W-:Y:S01]  /*8fa0*/  HMMA.16816.F32.BF16 R8, R140.reuse, R166, R8 ;  /* 0x000000a68c08723c */ /* 0x040fe20000041808 */
[----:B------:R-:W-:Y:S07]  /*8fb0*/  LDSM.16.M88.4 R164, [R185+UR4+0x11100] ;  /* 0x01110004b9a4783b */ /* 0x000fee0008000200 */
[C---:B----4-:R-:W-:Y:S08]  /*8fc0*/  HMMA.16816.F32.BF16 R12, R140.reuse, R144, R12 ;  /* 0x000000908c0c723c */ /* 0x050ff0000004180c */
[C---:B------:R-:W-:Y:S01]  /*8fd0*/  HMMA.16816.F32.BF16 R16, R140.reuse, R146, R16 ;  /* 0x000000928c10723c */ /* 0x040fe20000041810 */
[----:B------:R-:W4:Y:S07]  /*8fe0*/  LDSM.16.M88.4 R144, [R132+0xf100] ;  /* 0x00f100008490783b */ /* 0x000f2e0000000200 */
[C---:B--2---:R-:W-:Y:S08]  /*8ff0*/  HMMA.16816.F32.BF16 R20, R140.reuse, R152, R20 ;  /* 0x000000988c14723c */ /* 0x044ff00000041814 */
[C---:B------:R-:W-:Y:S01]  /*9000*/  HMMA.16816.F32.BF16 R24, R140.reuse, R154, R24 ;  /* 0x0000009a8c18723c */ /* 0x040fe20000041818 */
[----:B------:R-:W2:Y:S07]  /*9010*/  LDSM.16.M88.4 R152, [R132+0xf900] ;  /* 0x00f900008498783b */ /* 0x000eae0000000200 */
[C---:B-1----:R-:W-:Y:S08]  /*9020*/  HMMA.16816.F32.BF16 R28, R140.reuse, R136, R28 ;  /* 0x000000888c1c723c */ /* 0x042ff0000004181c */
[----:B------:R-:W-:Y:S01]  /*9030*/  HMMA.16816.F32.BF16 R32, R140, R138, R32 ;  /* 0x0000008a8c20723c */ /* 0x000fe20000041820 */
[----:B------:R-:W-:Y:S07]  /*9040*/  LDSM.16.M88.4 R136, [R187+0x8000] ;  /* 0x00800000bb88783b */ /* 0x000fee0000000200 */
[C---:B---3--:R-:W-:Y:S01]  /*9050*/  HMMA.16816.F32.BF16 R4, R148.reuse, R156, R4 ;  /* 0x0000009c9404723c */ /* 0x048fe20000041804 */
[----:B------:R-:W1:Y:S07]  /*9060*/  LDSM.16.M88.4 R140, [R185+UR4+0x10100] ;  /* 0x01010004b98c783b */ /* 0x000e6e0008000200 */
[C---:B------:R-:W-:Y:S01]  /*9070*/  HMMA.16816.F32.BF16 R8, R148.reuse, R158, R8 ;  /* 0x0000009e9408723c */ /* 0x040fe20000041808 */
[----:B------:R-:W3:Y:S07]  /*9080*/  LDSM.16.M88.4 R156, [R185+UR4+0x10900] ;  /* 0x01090004b99c783b */ /* 0x000eee0008000200 */
[C---:B------:R-:W-:Y:S08]  /*9090*/  HMMA.16816.F32.BF16 R12, R148.reuse, R160, R12 ;  /* 0x000000a0940c723c */ /* 0x040ff0000004180c */
[C---:B------:R-:W-:Y:S01]  /*90a0*/  HMMA.16816.F32.BF16 R16, R148.reuse, R162, R16 ;  /* 0x000000a29410723c */ /* 0x040fe20000041810 */
[----:B------:R-:W5:Y:S07]  /*90b0*/  LDSM.16.M88.4 R160, [R185+UR4+0x11900] ;  /* 0x01190004b9a0783b */ /* 0x000f6e0008000200 */
[C---:B----4-:R-:W-:Y:S08]  /*90c0*/  HMMA.16816.F32.BF16 R20, R148.reuse, R144, R20 ;  /* 0x000000909414723c */ /* 0x050ff00000041814 */
[C---:B------:R-:W-:Y:S01]  /*90d0*/  HMMA.16816.F32.BF16 R24, R148.reuse, R146, R24 ;  /* 0x000000929418723c */ /* 0x040fe20000041818 */
[----:B------:R-:W4:Y:S07]  /*90e0*/  LDSM.16.M88.4 R144, [R183+0x8000] ;  /* 0x00800000b790783b */ /* 0x000f2e0000000200 */
[C---:B--2---:R-:W-:Y:S08]  /*90f0*/  HMMA.16816.F32.BF16 R28, R148.reuse, R152, R28 ;  /* 0x00000098941c723c */ /* 0x044ff0000004181c */
        /* <DEDUP_REMOVED lines=8> */
[----:B------:R-:W-:Y:S07]  /*9180*/  LDSM.16.M88.4 R156, [R181+0x8000] ;  /* 0x00800000b59c783b */ /* 0x000fee0000000200 */
[C---:B------:R-:W-:Y:S08]  /*9190*/  HMMA.16816.F32.BF16 R20, R136.reuse, R164, R20 ;  /* 0x000000a48814723c */ /* 0x040ff00000041814 */
[C---:B------:R-:W-:Y:S01]  /*91a0*/  HMMA.16816.F32.BF16 R24, R136.reuse, R166, R24 ;  /* 0x000000a68818723c */ /* 0x040fe20000041818 */
[----:B------:R-:W3:Y:S07]  /*91b0*/  LDSM.16.M88.4 R164, [R0+0x10100] ;  /* 0x0101000000a4783b */ /* 0x000eee0000000200 */
[C---:B-----5:R-:W-:Y:S08]  /*91c0*/  HMMA.16816.F32.BF16 R28, R136.reuse, R160, R28 ;  /* 0x000000a0881c723c */ /* 0x060ff0000004181c */
[----:B------:R-:W-:Y:S01]  /*91d0*/  HMMA.16816.F32.BF16 R32, R136, R162, R32 ;  /* 0x000000a28820723c */ /* 0x000fe20000041820 */
[----:B------:R-:W5:Y:S07]  /*91e0*/  LDSM.16.M88.4 R136, [R0+0x10900] ;  /* 0x010900000088783b */ /* 0x000f6e0000000200 */
[C---:B----4-:R-:W-:Y:S01]  /*91f0*/  HMMA.16816.F32.BF16 R4, R144.reuse, R168, R4 ;  /* 0x000000a89004723c */ /* 0x050fe20000041804 */
[----:B------:R-:W4:Y:S07]  /*9200*/  LDSM.16.M88.4 R160, [R0+0x11100] ;  /* 0x0111000000a0783b */ /* 0x000f2e0000000200 */
        /* <DEDUP_REMOVED lines=8> */
[C---:B------:R-:W-:Y:S08]  /*9290*/  HMMA.16816.F32.BF16 R28, R144.reuse, R152, R28 ;  /* 0x00000098901c723c */ /* 0x040ff0000004181c */
[----:B------:R-:W-:Y:S01]  /*92a0*/  HMMA.16816.F32.BF16 R32, R144, R154, R32 ;  /* 0x0000009a9020723c */ /* 0x000fe20000041820 */
[----:B------:R-:W-:Y:S07]  /*92b0*/  LDSM.16.M88.4 R144, [R132+0x11900] ;  /* 0x011900008490783b */ /* 0x000fee0000000200 */
[C---:B---3--:R-:W-:Y:S08]  /*92c0*/  HMMA.16816.F32.BF16 R4, R156.reuse, R164, R4 ;  /* 0x000000a49c04723c */ /* 0x048ff00000041804 */
[C---:B------:R-:W-:Y:S08]  /*92d0*/  HMMA.16816.F32.BF16 R8, R156.reuse, R166, R8 ;  /* 0x000000a69c08723c */ /* 0x040ff00000041808 */
[C---:B-----5:R-:W-:Y:S08]  /*92e0*/  HMMA.16816.F32.BF16 R12, R156.reuse, R136, R12 ;  /* 0x000000889c0c723c */ /* 0x060ff0000004180c */
[C---:B------:R-:W-:Y:S01]  /*92f0*/  HMMA.16816.F32.BF16 R16, R156.reuse, R138, R16 ;  /* 0x0000008a9c10723c */ /* 0x040fe20000041810 */
[----:B------:R-:W3:Y:S01]  /*9300*/  LDSM.16.M88.4 R136, [R132+0x11100] ;  /* 0x011100008488783b */ /* 0x000ee20000000200 */
[----:B------:R-:W-:Y:S06]  /*9310*/  DEPBAR.LE SB0, 0x2 ;  /* 0x000080800000791a */ /* 0x000fec0000000000 */
[C---:B----4-:R-:W-:Y:S01]  /*9320*/  HMMA.16816.F32.BF16 R20, R156.reuse, R160, R20 ;  /* 0x000000a09c14723c */ /* 0x050fe20000041814 */
[----:B------:R-:W-:Y:S07]  /*9330*/  BAR.SYNC.DEFER_BLOCKING 0x0 ;  /* 0x0000000000007b1d */ /* 0x000fee0000010000 */
[C---:B------:R-:W-:Y:S08]  /*9340*/  HMMA.16816.F32.BF16 R24, R156.reuse, R162, R24 ;  /* 0x000000a29c18723c */ /* 0x040ff00000041818 */
[C---:B--2---:R-:W-:Y:S08]  /*9350*/  HMMA.16816.F32.BF16 R28, R156.reuse, R148, R28 ;  /* 0x000000949c1c723c */ /* 0x044ff0000004181c */
[----:B------:R-:W-:Y:S08]  /*9360*/  HMMA.16816.F32.BF16 R32, R156, R150, R32 ;  /* 0x000000969c20723c */ /* 0x000ff00000041820 */
[C---:B------:R-:W-:Y:S01]  /*9370*/  HMMA.16816.F32.BF16 R4, R168.reuse, R172, R4 ;  /* 0x000000aca804723c */ /* 0x040fe20000041804 */
[----:B------:R-:W-:Y:S07]  /*9380*/  LDSM.16.MT88.4 R152, [R134+UR4+0x2900] ;  /* 0x002900048698783b */ /* 0x000fee0008004200 */
[C---:B------:R-:W-:Y:S08]  /*9390*/  HMMA.16816.F32.BF16 R8, R168.reuse, R174, R8 ;  /* 0x000000aea808723c */ /* 0x040ff00000041808 */
[C---:B-1----:R-:W-:Y:S08]  /*93a0*/  HMMA.16816.F32.BF16 R12, R168.reuse, R140, R12 ;  /* 0x0000008ca80c723c */ /* 0x042ff0000004180c */
[C---:B------:R-:W-:Y:S04]  /*93b0*/  HMMA.16816.F32.BF16 R16, R168.reuse, R142, R16 ;  /* 0x0000008ea810723c */ /* 0x040fe80000041810 */
[----:B------:R-:W-:Y:S02]  /*93c0*/  FMNMX.FTZ R0, R4, R133, !PT ;  /* 0x0000008504007209 */ /* 0x000fe40007810000 */
[----:B------:R-:W-:Y:S02]  /*93d0*/  FMNMX.FTZ R2, R6, R3, !PT ;  /* 0x0000000306027209 */ /* 0x000fe40007810000 */
[C---:B---3--:R-:W-:Y:S04]  /*93e0*/  HMMA.16816.F32.BF16 R20, R168.reuse, R136, R20 ;  /* 0x00000088a814723c */ /* 0x048fe80000041814 */
[----:B------:R-:W-:Y:S02]  /*93f0*/  FMNMX.FTZ R143, R5, R0, !PT ;  /* 0x00000000058f7209 */ /* 0x000fe40007810000 */
[----:B------:R-:W-:Y:S02]  /*9400*/  FMNMX.FTZ R149, R7, R2, !PT ;  /* 0x0000000207957209 */ /* 0x000fe40007810000 */
[C---:B------:R-:W-:Y:S01]  /*9410*/  HMMA.16816.F32.BF16 R24, R168.reuse, R138, R24 ;  /* 0x0000008aa818723c */ /* 0x040fe20000041818 */
[----:B------:R-:W-:Y:S03]  /*9420*/  LDSM.16.MT88.4 R136, [R135+UR4+0x100] ;  /* 0x000100048788783b */ /* 0x000fe60008004200 */
[----:B------:R-:W-:Y:S02]  /*9430*/  FMNMX.FTZ R0, R8, R143, !PT ;  /* 0x0000008f08007209 */ /* 0x000fe40007810000 */
[----:B------:R-:W-:Y:S02]  /*9440*/  FMNMX.FTZ R2, R10, R149, !PT ;  /* 0x000000950a027209 */ /* 0x000fe40007810000 */
[C---:B------:R-:W-:Y:S04]  /*9450*/  HMMA.16816.F32.BF16 R28, R168.reuse, R144, R28 ;  /* 0x00000090a81c723c */ /* 0x040fe8000004181c */
        /* <DEDUP_REMOVED lines=74> */
[C---:B------:R-:W-:Y:S02]  /*9900*/  FMUL.FTZ R103, R3.reuse, R103 ;  /* 0x0000006703677220 */ /* 0x040fe40000410000 */
[----:B------:R-:W4:Y:S01]  /*9910*/  MUFU.EX2 R160, R160 ;  /* 0x000000a000a07308 */ /* 0x000f220000000800 */
[C---:B------:R-:W-:Y:S02]  /*9920*/  FMUL.FTZ R104, R132.reuse, R104 ;  /* 0x0000006884687220 */ /* 0x040fe40000410000 */
[----:B------:R-:W-:Y:S01]  /*9930*/  FMUL.FTZ R105, R132, R105 ;  /* 0x0000006984697220 */ /* 0x000fe20000410000 */
        /* <DEDUP_REMOVED lines=37> */
[----:B------:R-:W-:Y:S02]  /*9b90*/  FMUL.FTZ R121, R132, R121 ;  /* 0x0000007984797220 */ /* 0x000fe40000410000 */
[C---:B------:R-:W-:Y:S01]  /*9ba0*/  FMUL.FTZ R122, R3.reuse, R122 ;  /* 0x0000007a037a7220 */ /* 0x040fe20000410000 */
        /* <DEDUP_REMOVED lines=111> */
[----:B------:R-:W-:Y:S03]  /*a2a0*/  FMUL.FTZ R97, R132, R97 ;  /* 0x0000006184617220 */ /* 0x000fe60000410000 */
[C---:B------:R-:W-:Y:S03]  /*a2b0*/  HMMA.16816.F32.BF16 R92, R128.reuse, R12, R92 ;  /* 0x0000000c805c723c */ /* 0x040fe6000004185c */
[C---:B------:R-:W-:Y:S02]  /*a2c0*/  FMUL.FTZ R98, R3.reuse, R98 ;  /* 0x0000006203627220 */ /* 0x040fe40000410000 */
[C---:B------:R-:W-:Y:S02]  /*a2d0*/  FMUL.FTZ R99, R3.reuse, R99 ;  /* 0x0000006303637220 */ /* 0x040fe40000410000 */
[----:B-1----:R-:W-:Y:S01]  /*a2e0*/  F2FP.BF16.PACK_AB R12, R168, R167 ;  /* 0x000000a7a80c723e */ /* 0x002fe200000010ff */
[----:B------:R-:W-:Y:S01]  /*a2f0*/  FFMA.FTZ R157, R132, R197, R157 ;  /* 0x000000c5849d7223 */ /* 0x000fe2000001009d */
[----:B----4-:R-:W-:Y:S03]  /*a300*/  F2FP.BF16.PACK_AB R13, R170, R169 ;  /* 0x000000a9aa0d723e */ /* 0x010fe600000010ff */
[----:B------:R-:W-:Y:S01]  /*a310*/  HMMA.16816.F32.BF16 R96, R128, R14, R96 ;  /* 0x0000000e8060723c */ /* 0x000fe20000041860 */
[----:B------:R-:W-:Y:S02]  /*a320*/  LDSM.16.MT88.4 R128, [R133+0x4900] ;  /* 0x004900008580783b */ /* 0x000fe40000004200 */
[----:B------:R-:W-:Y:S02]  /*a330*/  FFMA.FTZ R161, R3, R196, R161 ;  /* 0x000000c403a17223 */ /* 0x000fe400000100a1 */
[----:B------:R-:W-:Y:S02]  /*a340*/  FADD.FTZ R158, R158, R157 ;  /* 0x0000009d9e9e7221 */ /* 0x000fe40000010000 */
[----:B------:R-:W-:Y:S01]  /*a350*/  F2FP.BF16.PACK_AB R14, R172, R171 ;  /* 0x000000abac0e723e */ /* 0x000fe200000010ff */
        /* <DEDUP_REMOVED lines=16> */
[----:B------:R-:W-:Y:S04]  /*a460*/  FADD.FTZ R3, R171, R168 ;  /* 0x000000a8ab037221 */ /* 0x000fe80000010000 */
[C---:B---3--:R-:W-:Y:S04]  /*a470*/  HMMA.16816.F32.BF16 R108, R12.reuse, R136, R108 ;  /* 0x000000880c6c723c */ /* 0x048fe8000004186c */
[----:B------:R-:W-:Y:S04]  /*a480*/  FADD.FTZ R3, R172, R3 ;  /* 0x00000003ac037221 */ /* 0x000fe80000010000 */
        /* <DEDUP_REMOVED lines=55> */
[----:B---3--:R-:W-:Y:S07]  /*a800*/  F2FP.BF16.PACK_AB R15, R155, R154 ;  /* 0x0000009a9b0f723e */ /* 0x008fee00000010ff */
[C---:B--2---:R-:W-:Y:S08]  /*a810*/  HMMA.16816.F32.BF16 R4, R12.reuse, R16, R4 ;  /* 0x000000100c04723c */ /* 0x044ff00000041804 */
        /* <DEDUP_REMOVED lines=36> */
[----:B------:R-:W-:Y:S02]  /*aa60*/  F2FP.BF16.PACK_AB R14, R166, R179 ;  /* 0x000000b3a60e723e */ /* 0x000fe400000010ff */
[----:B------:R-:W-:Y:S07]  /*aa70*/  F2FP.BF16.PACK_AB R15, R204, R189 ;  /* 0x000000bdcc0f723e */ /* 0x000fee00000010ff */
[C---:B----4-:R-:W-:Y:S08]  /*aa80*/  HMMA.16816.F32.BF16 R128, R12.reuse, R124, R4 ;  /* 0x0000007c0c80723c */ /* 0x050ff00000041804 */
        /* <DEDUP_REMOVED lines=31> */
[----:B------:R-:W-:Y:S01]  /*ac80*/  FADD.FTZ R10, R154, R151 ;  /* 0x000000979a0a7221 */ /* 0x000fe20000010000 */
[C---:B------:R-:W-:Y:S03]  /*ac90*/  HMMA.16816.F32.BF16 R92, R12.reuse, R20, R92 ;  /* 0x000000140c5c723c */ /* 0x040fe6000004185c */
        /* <DEDUP_REMOVED lines=8> */
[----:B------:R-:W-:Y:S01]  /*ad20*/  FADD.FTZ R196, R204, R189 ;  /* 0x000000bdccc47221 */ /* 0x000fe20000010000 */
[----:B------:R-:W-:-:S05]  /*ad30*/  @!P0 BRA `(.L_x_1560) ;  /* 0x0000035000008947 */ /* 0x000fca0003800000 */
[----:B------:R-:W-:Y:S01]  /*ad40*/  ULEA UR4, UR23, UR7, 0x6 ;  /* 0x0000000717047291 */ /* 0x000fe2000f8e303f */
[----:B------:R-:W-:Y:S01]  /*ad50*/  ISETP.NE.AND P1, PT, R190, 0x1, PT ;  /* 0x00000001be00780c */ /* 0x000fe20003f25270 */
[----:B------:R-:W-:Y:S02]  /*ad60*/  IMAD.MOV.U32 R192, RZ, RZ, RZ ;  /* 0x000000ffffc07224 */ /* 0x000fe400078e00ff */
[----:B------:R-:W-:Y:S02]  /*ad70*/  IMAD.U32 R15, RZ, RZ, UR13 ;  /* 0x0000000dff0f7e24 */ /* 0x000fe4000f8e00ff */
        /* <DEDUP_REMOVED lines=15> */
[----:B-1----:R-:W-:Y:S05]  /*ae70*/  IMAD.WIDE.U32 R4, R193, c[0x0][0x1e0], RZ ;  /* 0x00007800c1047a25 */ /* 0x002fea00078e00ff */
[----:B------:R-:W-:Y:S02]  /*ae80*/  IADD3 R5, R5, R3, RZ ;  /* 0x0000000305057210 */ /* 0x000fe40007ffe0ff */
        /* <DEDUP_REMOVED lines=9> */
[----:B------:R-:W-:Y:S03]  /*af20*/  IMAD R4, R15, 0x3000, R194 ;  /* 0x000030000f047824 */ /* 0x000fe600078e02c2 */
[----:B------:R-:W2:Y:S01]  /*af30*/  SHFL.IDX PT, R11, R6, RZ, 0x181f ;  /* 0x00181fff060b7589 */ /* 0x000ea200000e0000 */
[----:B------:R-:W-:Y:S03]  /*af40*/  IMAD.SHL.U32 R3, R4, 0x2, RZ ;  /* 0x0000000204037824 */ /* 0x000fe600078e00ff */
[----:B------:R-:W3:Y:S04]  /*af50*/  SHFL.IDX PT, R5, R16, 0x1, 0x181f ;  /* 0x00381f0010057f89 */ /* 0x000ee800000e0000 */
[----:B------:R4:W5:Y:S01]  /*af60*/  SHFL.IDX PT, R7, R6, 0x1, 0x181f ;  /* 0x00381f0006077f89 */ /* 0x00096200000e0000 */
[CC--:B-1----:R-:W-:Y:S02]  /*af70*/  IADD3 R12, P0, R9.reuse, R201.reuse, RZ ;  /* 0x000000c9090c7210 */ /* 0x0c2fe40007f1e0ff */
[----:B------:R-:W-:Y:S03]  /*af80*/  IADD3 R8, P1, R9, R202, RZ ;  /* 0x000000ca09087210 */ /* 0x000fe60007f3e0ff */
[--C-:B--2---:R-:W-:Y:S01]  /*af90*/  IMAD.X R13, R11, 0x1, R188.reuse, P0 ;  /* 0x000000010b0d7824 */ /* 0x104fe200000e06bc */
[----:B------:R-:W-:Y:S02]  /*afa0*/  IADD3 R14, P0, R9, R198, RZ ;  /* 0x000000c6090e7210 */ /* 0x000fe40007f1e0ff */
[----:B------:R-:W-:Y:S02]  /*afb0*/  IADD3.X R9, R11, R200, RZ, P1, !PT ;  /* 0x000000c80b097210 */ /* 0x000fe40000ffe4ff */
[----:B------:R1:W-:Y:S01]  /*afc0*/  LDGSTS.E.BYPASS.LTC128B.128 [R3+0xc100], [R12.64], !P5 ;  /* 0x0c1000000c037fae */ /* 0x0003e2000e901d4a */
[----:B---3--:R-:W-:Y:S01]  /*afd0*/  IADD3 R10, P2, R5, R201, RZ ;  /* 0x000000c9050a7210 */ /* 0x008fe20007f5e0ff */
[--C-:B------:R-:W-:Y:S01]  /*afe0*/  IMAD.X R15, R11, 0x1, R199.reuse, P0 ;  /* 0x000000010b0f7824 */ /* 0x100fe200000e06c7 */
[C---:B------:R-:W-:Y:S01]  /*aff0*/  IADD3 R4, P1, R5.reuse, R202, RZ ;  /* 0x000000ca05047210 */ /* 0x040fe20007f3e0ff */
[----:B------:R1:W-:Y:S01]  /*b000*/  LDGSTS.E.BYPASS.LTC128B.128 [R3+0xe100], [R8.64], !P4 ;  /* 0x0e10000008037fae */ /* 0x0003e2000e101d4a */
[----:B----4-:R-:W-:Y:S01]  /*b010*/  IADD3 R6, P0, R5, R198, RZ ;  /* 0x000000c605067210 */ /* 0x010fe20007f1e0ff */
[C---:B-----5:R-:W-:Y:S01]  /*b020*/  IMAD.X R11, R7.reuse, 0x1, R188, P2 ;  /* 0x00000001070b7824 */ /* 0x060fe200010e06bc */
[C---:B------:R-:W-:Y:S01]  /*b030*/  IADD3.X R5, R7.reuse, R200, RZ, P1, !PT ;  /* 0x000000c807057210 */ /* 0x040fe20000ffe4ff */
[----:B------:R1:W-:Y:S02]  /*b040*/  LDGSTS.E.BYPASS.LTC128B.128 [R3+0x10100], [R14.64], !P6 ;  /* 0x101000000e037fae */ /* 0x0003e4000f101d4a */
[----:B------:R-:W-:Y:S02]  /*b050*/  IMAD.X R7, R7, 0x1, R199, P0 ;  /* 0x0000000107077824 */ /* 0x000fe400000e06c7 */
[----:B------:R1:W-:Y:S04]  /*b060*/  LDGSTS.E.BYPASS.LTC128B.128 [R3+0xd100], [R10.64], !P5 ;  /* 0x0d1000000a037fae */ /* 0x0003e8000e901d4a */
[----:B------:R1:W-:Y:S04]  /*b070*/  LDGSTS.E.BYPASS.LTC128B.128 [R3+0xf100], [R4.64], !P4 ;  /* 0x0f10000004037fae */ /* 0x0003e8000e101d4a */
[----:B------:R1:W-:Y:S02]  /*b080*/  LDGSTS.E.BYPASS.LTC128B.128 [R3+0x11100], [R6.64], !P6 ;  /* 0x1110000006037fae */ /* 0x0003e4000f101d4a */
.L_x_1560:
[----:B------:R-:W-:Y:S01]  /*b090*/  UIADD3 UR4, UR23, -0x1, URZ ;  /* 0xffffffff17047890 */ /* 0x000fe2000fffe03f */
[----:B------:R-:W0:Y:S01]  /*b0a0*/  LDGDEPBAR ;  /* 0x00000000000079af */ /* 0x000e220000000000 */
[----:B------:R-:W-:Y:S01]  /*b0b0*/  UIADD3 UR9, UR5, 0x1, URZ ;  /* 0x0000000105097890 */ /* 0x000fe2000fffe03f */
[----:B------:R-:W-:Y:S01]  /*b0c0*/  ISETP.LT.AND P0, PT, RZ, UR23, PT ;  /* 0x00000017ff007c0c */ /* 0x000fe2000bf01270 */
[----:B------:R-:W-:Y:S01]  /*b0d0*/  UISETP.GE.AND UP0, UPT, UR5, 0x1, UPT ;  /* 0x000000010500788c */ /* 0x000fe2000bf06270 */
[----:B-1----:R-:W-:Y:S01]  /*b0e0*/  IMAD.MOV.U32 R3, RZ, RZ, R0 ;  /* 0x000000ffff037224 */ /* 0x002fe200078e0000 */
[----:B------:R-:W-:Y:S01]  /*b0f0*/  MOV R133, R2 ;  /* 0x0000000200857202 */ /* 0x000fe20000000f00 */
[----:B------:R-:W-:Y:S02]  /*b100*/  UMOV UR23, UR4 ;  /* 0x0000000400177c82 */ /* 0x000fe40008000000 */
[----:B------:R-:W-:Y:S07]  /*b110*/  USEL UR5, UR9, URZ, !UP0 ;  /* 0x0000003f09057287 */ /* 0x000fee000c000000 */
[----:B------:R-:W-:-:S05]  /*b120*/  @P0 BRA `(.L_x_1561) ;  /* 0xffffd58000000947 */ /* 0x000fca000383ffff */
.L_x_1558:
        /* <DEDUP_REMOVED lines=122> */
.L_x_1544:
        /* <DEDUP_REMOVED lines=152> */
[----:B---3--:R-:W-:-:S05]  /*c250*/  IMAD.U32 R15, RZ, RZ, UR5 ;  /* 0x00000005ff0f7e24 */ /* 0x008fca000f8e00ff */
[----:B------:R1:W5:Y:S01]  /*c260*/  @P1 LDG.E R5, [R14.64] ;  /* 0x0000000a0e051981 */ /* 0x000362000c1e1900 */
[----:B------:R-:W-:Y:S02]  /*c270*/  UMOV UR20, URZ ;  /* 0x0000003f00147c82 */ /* 0x000fe40008000000 */
[----:B------:R-:W-:Y:S01]  /*c280*/  UMOV UR21, URZ ;  /* 0x0000003f00157c82 */ /* 0x000fe20008000000 */
[----:B----4-:R-:W2:Y:S02]  /*c290*/  @P0 R2UR UR5, R6 ;  /* 0x00000000060503c2 */ /* 0x010ea400000e0000 */
        /* <DEDUP_REMOVED lines=8> */
.L_x_1563:
[----:B-1----:R-:W-:Y:S01]  /*c320*/  SHF.R.S32.HI R9, RZ, 0x1f, R2 ;  /* 0x0000001fff097819 */ /* 0x002fe20000011402 */
[----:B------:R-:W1:Y:S01]  /*c330*/  S2R R57, SR_CTAID.X ;  /* 0x0000000000397919 */ /* 0x000e620000002500 */
[----:B------:R-:W-:Y:S01]  /*c340*/  LOP3.LUT R13, R4, 0xffffffe0, RZ, 0xc0, !PT ;  /* 0xffffffe0040d7812 */ /* 0x000fe200078ec0ff */
[----:B------:R-:W-:Y:S01]  /*c350*/  IMAD.MOV.U32 R6, RZ, RZ, c[0x0][0x4e8] ;  /* 0x00013a00ff067624 */ /* 0x000fe200078e00ff */
[----:B------:R-:W-:Y:S01]  /*c360*/  LEA.HI R9, R9, R2, RZ, 0x3 ;  /* 0x0000000209097211 */ /* 0x000fe200078f18ff */
[----:B------:R-:W-:Y:S01]  /*c370*/  UMOV UR14, UR20 ;  /* 0x00000014000e7c82 */ /* 0x000fe20008000000 */
[----:B------:R-:W-:Y:S01]  /*c380*/  BSSY B0, `(.L_x_1564) ;  /* 0x000008c000007945 */ /* 0x000fe20003800000 */
[----:B------:R-:W-:Y:S01]  /*c390*/  IMAD.IADD R4, R0, 0x1, -R13 ;  /* 0x0000000100047824 */ /* 0x000fe200078e0a0d */
[----:B------:R-:W-:Y:S01]  /*c3a0*/  LOP3.LUT R9, R9, 0xffffff8, RZ, 0xc0, !PT ;  /* 0x0ffffff809097812 */ /* 0x000fe200078ec0ff */
[----:B------:R-:W-:Y:S01]  /*c3b0*/  UMOV UR15, UR21 ;  /* 0x00000015000f7c82 */ /* 0x000fe20008000000 */
[----:B------:R-:W-:Y:S01]  /*c3c0*/  ISETP.NE.AND P1, PT, R6, 0x1, PT ;  /* 0x000000010600780c */ /* 0x000fe20003f25270 */
[----:B------:R-:W-:Y:S01]  /*c3d0*/  ULDC.64 UR12, c[0x0][0x490] ;  /* 0x00012400000c7ab9 */ /* 0x000fe20000000a00 */
[----:B------:R-:W-:Y:S01]  /*c3e0*/  LEA.HI R6, R11, R11, RZ, 0x1 ;  /* 0x0000000b0b067211 */ /* 0x000fe200078f08ff */
[----:B------:R-:W-:Y:S01]  /*c3f0*/  IMAD.IADD R2, R2, 0x1, -R9 ;  /* 0x0000000102027824 */ /* 0x000fe200078e0a09 */
[----:B------:R-:W-:Y:S01]  /*c400*/  SHF.R.S32.HI R9, RZ, 0x1f, R4 ;  /* 0x0000001fff097819 */ /* 0x000fe20000011404 */
[----:B------:R-:W-:Y:S01]  /*c410*/  UIMAD.WIDE.U32 UR14, UR6, UR12, UR14 ;  /* 0x0000000c060e72a5 */ /* 0x000fe2000f8e000e */
[----:B------:R-:W-:Y:S01]  /*c420*/  LOP3.LUT R6, R6, 0x1ffffffe, RZ, 0xc0, !PT ;  /* 0x1ffffffe06067812 */ /* 0x000fe200078ec0ff */
[----:B------:R-:W-:Y:S01]  /*c430*/  UIMAD UR12, UR7, UR12, URZ ;  /* 0x0000000c070c72a4 */ /* 0x000fe2000f8e023f */
[----:B------:R-:W-:Y:S01]  /*c440*/  LEA.HI R9, R9, R4, RZ, 0x2 ;  /* 0x0000000409097211 */ /* 0x000fe200078f10ff */
[----:B------:R-:W-:Y:S01]  /*c450*/  ULDC.64 UR4, c[0x0][0x3a0] ;  /* 0x0000e80000047ab9 */ /* 0x000fe20000000a00 */
        /* <DEDUP_REMOVED lines=11> */
[----:B------:R-:W-:Y:S01]  /*c510*/  USEL UR17, UR8, URZ, !UP1 ;  /* 0x0000003f08117287 */ /* 0x000fe2000c800000 */
[----:B------:R-:W-:Y:S01]  /*c520*/  IMAD.SHL.U32 R3, R3, 0x8, RZ ;  /* 0x0000000803037824 */ /* 0x000fe200078e00ff */
[----:B------:R-:W-:Y:S02]  /*c530*/  UIMAD.WIDE.U32 UR18, UR20, UR4, URZ ;  /* 0x00000004141272a5 */ /* 0x000fe4000f8e003f */
[----:B-1----:R-:W-:Y:S01]  /*c540*/  LEA R6, R57, R6, 0x7 ;  /* 0x0000000639067211 */ /* 0x002fe200078e38ff */
[----:B------:R-:W-:Y:S02]  /*c550*/  ULDC.64 UR8, c[0x0][0x498] ;  /* 0x0001260000087ab9 */ /* 0x000fe40000000a00 */
[----:B------:R-:W-:Y:S02]  /*c560*/  UIMAD UR16, UR20, UR5, UR16 ;  /* 0x00000005141072a4 */ /* 0x000fe4000f8e0210 */
        /* <DEDUP_REMOVED lines=26> */
[----:B------:R-:W-:Y:S01]  /*c710*/  LOP3.LUT R11, R11, 0x1c0, RZ, 0xc0, !PT ;  /* 0x000001c00b0b7812 */ /* 0x000fe200078ec0ff */
[----:B------:R-:W-:-:S02]  /*c720*/  ULDC.64 UR6, c[0x0][0x3f0] ;  /* 0x0000fc0000067ab9 */ /* 0x000fc40000000a00 */
[----:B------:R-:W-:Y:S01]  /*c730*/  IMAD R13, R57, 0x80, R0 ;  /* 0x00000080390d7824 */ /* 0x000fe200078e0200 */
[----:B------:R-:W-:Y:S01]  /*c740*/  LEA R16, P0, R14, c[0x0][0x450], 0x2 ;  /* 0x000114000e107a11 */ /* 0x000fe200078010ff */
[----:B------:R-:W-:Y:S01]  /*c750*/  IMAD R17, R6, c[0x0][0x48c], R17 ;  /* 0x0001230006117a24 */ /* 0x000fe200078e0211 */
[----:B------:R-:W-:Y:S01]  /*c760*/  UIMAD UR12, UR12, UR6, URZ ;  /* 0x000000060c0c72a4 */ /* 0x000fe2000f8e023f */
[----:B------:R-:W-:Y:S01]  /*c770*/  @P1 IMAD.HI.U32 R10, R13, c[0x0][0x4ec], RZ ;  /* 0x00013b000d0a1a27 */ /* 0x000fe200078e00ff */
[----:B------:R-:W-:Y:S01]  /*c780*/  UIADD3 UR19, UR19, UR5, URZ ;  /* 0x0000000513137290 */ /* 0x000fe2000fffe03f */
[----:B------:R-:W-:Y:S01]  /*c790*/  SHF.R.U32.HI R6, RZ, 0x3, R11 ;  /* 0x00000003ff067819 */ /* 0x000fe2000001160b */
[----:B------:R-:W-:Y:S01]  /*c7a0*/  UIMAD UR7, UR17, UR7, UR12 ;  /* 0x00000007110772a4 */ /* 0x000fe2000f8e020c */
[----:B------:R-:W-:Y:S01]  /*c7b0*/  IMAD.IADD R12, R15, 0x1, R17 ;  /* 0x000000010f0c7824 */ /* 0x000fe200078e0211 */
[----:B------:R-:W-:Y:S01]  /*c7c0*/  UIMAD.WIDE.U32 UR18, UR17, UR6, UR18 ;  /* 0x00000006111272a5 */ /* 0x000fe2000f8e0012 */
[----:B------:R-:W-:Y:S01]  /*c7d0*/  IMAD.SHL.U32 R0, R9, 0x8, RZ ;  /* 0x0000000809007824 */ /* 0x000fe200078e00ff */
[----:B------:R-:W-:Y:S01]  /*c7e0*/  SHFL.IDX PT, R50, R16, RZ, 0x1c1f ;  /* 0x001c1fff10327589 */ /* 0x000fe200000e0000 */
[----:B------:R-:W-:Y:S01]  /*c7f0*/  IMAD.MOV.U32 R9, RZ, RZ, R13 ;  /* 0x000000ffff097224 */ /* 0x000fe200078e000d */
[----:B------:R-:W-:Y:S01]  /*c800*/  @P1 SHF.R.U32.HI R9, RZ, c[0x0][0x4f0], R10 ;  /* 0x00013c00ff091a19 */ /* 0x000fe2000001160a */
[----:B------:R-:W-:Y:S01]  /*c810*/  UIADD3 UR7, UR19, UR7, URZ ;  /* 0x0000000713077290 */ /* 0x000fe2000fffe03f */
[----:B------:R-:W-:Y:S01]  /*c820*/  LEA.HI.X R12, R14, c[0x0][0x454], R12, 0x2, P0 ;  /* 0x000115000e0c7a11 */ /* 0x000fe200000f140c */
[----:B------:R-:W-:Y:S01]  /*c830*/  SHFL.IDX PT, R48, R16, 0x1, 0x1c1f ;  /* 0x003c1f0010307f89 */ /* 0x000fe200000e0000 */
        /* <DEDUP_REMOVED lines=20> */
[----:B------:R-:W-:Y:S02]  /*c980*/  IMAD.SHL.U32 R58, R6, 0x2, RZ ;  /* 0x00000002063a7824 */ /* 0x000fe400078e00ff */
[----:B------:R-:W-:Y:S01]  /*c990*/  IMAD R57, R57, 0x80, R4 ;  /* 0x0000008039397824 */ /* 0x000fe200078e0204 */
[----:B------:R-:W-:Y:S01]  /*c9a0*/  IADD3 R15, R15, R18, RZ ;  /* 0x000000120f0f7210 */ /* 0x000fe20007ffe0ff */
[----:B------:R-:W-:Y:S01]  /*c9b0*/  IMAD R9, R9, c[0x0][0x3d8], RZ ;  /* 0x0000f60009097a24 */ /* 0x000fe200078e02ff */
[----:B-1----:R1:W-:Y:S03]  /*c9c0*/  @!P1 ST.E [R50.64], R7 ;  /* 0x0000000732009985 */ /* 0x0023e6000c10190a */
        /* <DEDUP_REMOVED lines=39> */
.L_x_1565:
[----:B--2---:R-:W-:Y:S05]  /*cc40*/  BSYNC B0 ;  /* 0x0000000000007941 */ /* 0x004fea0003800000 */
.L_x_1564:
        /* <DEDUP_REMOVED lines=23> */
.L_x_1567:
[----:B------:R-:W-:Y:S05]  /*cdc0*/  BSYNC B0 ;  /* 0x0000000000007941 */ /* 0x000fea0003800000 */
.L_x_1566:
        /* <DEDUP_REMOVED lines=23> */
.L_x_1569:
[----:B------:R-:W-:Y:S05]  /*cf40*/  BSYNC B0 ;  /* 0x0000000000007941 */ /* 0x000fea0003800000 */
.L_x_1568:
        /* <DEDUP_REMOVED lines=24> */
.L_x_1562:
        /* <DEDUP_REMOVED lines=31> */
.L_x_1570:
        /* <DEDUP_REMOVED lines=24> */
[----:B------:R-:W-:-:S04]  /*d440*/  UIMAD UR14, UR8, UR4, URZ ;  /* 0x00000004080e72a4 */ /* 0x000fc8000f8e023f */
[----:B------:R-:W-:Y:S01]  /*d450*/  @P0 SHF.R.U32.HI R8, RZ, c[0x0][0x4f0], R0 ;  /* 0x00013c00ff080a19 */ /* 0x000fe20000011600 */
[----:B------:R-:W-:-:S03]  /*d460*/  UIMAD UR5, UR9, UR5, UR14 ;  /* 0x00000005090572a4 */ /* 0x000fc6000f8e020e */
[----:B------:R-:W-:Y:S01]  /*d470*/  IADD3 R4, -R8, RZ, RZ ;  /* 0x000000ff08047210 */ /* 0x000fe20007ffe1ff */
[----:B------:R-:W-:Y:S02]  /*d480*/  UMOV UR14, UR16 ;  /* 0x00000010000e7c82 */ /* 0x000fe40008000000 */
[----:B------:R-:W-:Y:S01]  /*d490*/  UIMAD.WIDE.U32 UR14, UR9, UR4, UR14 ;  /* 0x00000004090e72a5 */ /* 0x000fe2000f8e000e */
[----:B------:R-:W-:Y:S02]  /*d4a0*/  IMAD.U32 R0, RZ, RZ, UR5 ;  /* 0x00000005ff007e24 */ /* 0x000fe4000f8e00ff */
[----:B------:R-:W-:Y:S01]  /*d4b0*/  IMAD R4, R4, c[0x0][0x4e8], R5 ;  /* 0x00013a0004047a24 */ /* 0x000fe200078e0205 */
[----:B------:R-:W-:Y:S02]  /*d4c0*/  SHF.R.S32.HI R5, RZ, 0x1f, R8 ;  /* 0x0000001fff057819 */ /* 0x000fe40000011408 */
[----:B------:R-:W-:Y:S02]  /*d4d0*/  IADD3 R8, P0, R8, UR14, RZ ;  /* 0x0000000e08087c10 */ /* 0x000fe4000ff1e0ff */
[----:B------:R-:W-:-:S02]  /*d4e0*/  SHF.R.S32.HI R2, RZ, 0x1f, R4 ;  /* 0x0000001fff027819 */ /* 0x000fc40000011404 */
        /* <DEDUP_REMOVED lines=9> */
.L_x_1572:
[----:B------:R-:W-:Y:S05]  /*d580*/  BSYNC B0 ;  /* 0x0000000000007941 */ /* 0x000fea0003800000 */
.L_x_1571:
        /* <DEDUP_REMOVED lines=70> */
.L_x_1574:
[----:B------:R-:W-:Y:S05]  /*d9f0*/  BSYNC B0 ;  /* 0x0000000000007941 */ /* 0x000fea0003800000 */
.L_x_1573:
        /* <DEDUP_REMOVED lines=21> */
.L_x_1576:
[----:B------:R-:W-:Y:S05]  /*db50*/  BSYNC B0 ;  /* 0x0000000000007941 */ /* 0x000fea0003800000 */
.L_x_1575:
        /* <DEDUP_REMOVED lines=21> */
.L_x_1578:
[----:B------:R-:W-:Y:S05]  /*dcb0*/  BSYNC B0 ;  /* 0x0000000000007941 */ /* 0x000fea0003800000 */
.L_x_1577:
        /* <DEDUP_REMOVED lines=22> */
.L_x_1579:
        /* <DEDUP_REMOVED lines=14> */
.L_x_1723:


//--------------------- .text._ZN7cutlass13device_kernelIN5flash19enable_sm80_to_sm89INS1_16FlashAttnFwdSm80INS1_25CollectiveMainloopFwdSm80ILi8ELi2ELb0EN4cute5tupleIJNS5_1CILi128EEENS7_ILi64EEENS7_ILi192EEEEEELi192ENS_10bfloat16_tEfNS_4arch4Sm80ELb1ELb0ELb0ELb1ELb1ELb1ELb1ELb0EEENS1_21CollectiveEpilogueFwdINS6_IJS8_SA_S9_EEENS6_IJNS7_ILi1EEESI_SI_EEESC_SE_Li256ELb1ELb1ELb0ELb0EEENS1_19SingleTileSchedulerILb1ELb0ELb1ELi128EEEEEEEEEvNT_6ParamsE --------------------------
	.section	.text._ZN7cutlass13device_kernelIN5flash19enable_sm80_to_sm89INS1_16FlashAttnFwdSm80INS1_25CollectiveMainloopFwdSm80ILi8ELi2ELb0EN4cute5tupleIJNS5_1CILi128EEENS7_ILi64EEENS7_ILi192EEEEEELi192ENS_10bfloat16_tEfNS_4arch4Sm80ELb1ELb0ELb0ELb1ELb1ELb1ELb1ELb0EEENS1_21CollectiveEpilogueFwdINS6_IJS8_SA_S9_EEENS6_IJNS7_ILi1EEESI_SI_EEESC_SE_Li256ELb1ELb1ELb0ELb0EEENS1_19SingleTileSchedulerILb1ELb0ELb1ELi128EEEEEEEEEvNT_6ParamsE,"ax",@progbits
	.sectioninfo	@"SHI_REGISTERS=235"
	.align	128
.text._ZN7cutlass13device_kernelIN5flash19enable_sm80_to_sm89INS1_16FlashAttnFwdSm80INS1_25CollectiveMainloopFwdSm80ILi8ELi2ELb0EN4cute5tupleIJNS5_1CILi128EEENS7_ILi64EEENS7_ILi192EEEEEELi192ENS_10bfloat16_tEfNS_4arch4Sm80ELb1ELb0ELb0ELb1ELb1ELb1ELb1ELb0EEENS1_21CollectiveEpilogueFwdINS6_IJS8_SA_S9_EEENS6_IJNS7_ILi1EEESI_SI_EEESC_SE_Li256ELb1ELb1ELb0ELb0EEENS1_19SingleTileSchedulerILb1ELb0ELb1ELi128EEEEEEEEEvNT_6ParamsE:
        .type           _ZN7cutlass13device_kernelIN5flash19enable_sm80_to_sm89INS1_16FlashAttnFwdSm80INS1_25CollectiveMainloopFwdSm80ILi8ELi2ELb0EN4cute5tupleIJNS5_1CILi128EEENS7_ILi64EEENS7_ILi192EEEEEELi192ENS_10bfloat16_tEfNS_4arch4Sm80ELb1ELb0ELb0ELb1ELb1ELb1ELb1ELb0EEENS1_21CollectiveEpilogueFwdINS6_IJS8_SA_S9_EEENS6_IJNS7_ILi1EEESI_SI_EEESC_SE_Li256ELb1ELb1ELb0ELb0EEENS1_19SingleTileSchedulerILb1ELb0ELb1ELi128EEEEEEEEEvNT_6ParamsE,@function
        .size           _ZN7cutlass13device_kernelIN5flash19enable_sm80_to_sm89INS1_16FlashAttnFwdSm80INS1_25CollectiveMainloopFwdSm80ILi8ELi2ELb0EN4cute5tupleIJNS5_1CILi128EEENS7_ILi64EEENS7_ILi192EEEEEELi192ENS_10bfloat16_tEfNS_4arch4Sm80ELb1ELb0ELb0ELb1ELb1ELb1ELb1ELb0EEENS1_21CollectiveEpilogueFwdINS6_IJS8_SA_S9_EEENS6_IJNS7_ILi1EEESI_SI_EEESC_SE_Li256ELb1ELb1ELb0ELb0EEENS1_19SingleTileSchedulerILb1ELb0ELb1ELi128EEEEEEEEEvNT_6ParamsE,(.L_x_1724 - _ZN7cutlass13device_kernelIN5flash19enable_sm80_to_sm89INS1_16FlashAttnFwdSm80INS1_25CollectiveMainloopFwdSm80ILi8ELi2ELb0EN4cute5tupleIJNS5_1CILi128EEENS7_ILi64EEENS7_ILi192EEEEEELi192ENS_10bfloat16_tEfNS_4arch4Sm80ELb1ELb0ELb0ELb1ELb1ELb1ELb1ELb0EEENS1_21CollectiveEpilogueFwdINS6_IJS8_SA_S9_EEENS6_IJNS7_ILi1EEESI_SI_EEESC_SE_Li256ELb1ELb1ELb0ELb0EEENS1_19SingleTileSchedulerILb1ELb0ELb1ELi128EEEEEEEEEvNT_6ParamsE)
        .other          _ZN7cutlass13device_kernelIN5flash19enable_sm80_to_sm89INS1_16FlashAttnFwdSm80INS1_25CollectiveMainloopFwdSm80ILi8ELi2ELb0EN4cute5tupleIJNS5_1CILi128EEENS7_ILi64EEENS7_ILi192EEEEEELi192ENS_10bfloat16_tEfNS_4arch4Sm80ELb1ELb0ELb0ELb1ELb1ELb1ELb1ELb0EEENS1_21CollectiveEpilogueFwdINS6_IJS8_SA_S9_EEENS6_IJNS7_ILi1EEESI_SI_EEESC_SE_Li256ELb1ELb1ELb0ELb0EEENS1_19SingleTileSchedulerILb1ELb0ELb1ELi128EEEEEEEEEvNT_6ParamsE,@"STO_CUDA_ENTRY STV_DEFAULT"
_ZN7cutlass13device_kernelIN5flash19enable_sm80_to_sm89INS1_16FlashAttnFwdSm80INS1_25CollectiveMainloopFwdSm80ILi8ELi2ELb0EN4cute5tupleIJNS5_1CILi128EEENS7_ILi64EEENS7_ILi192EEEEEELi192ENS_10bfloat16_tEfNS_4arch4Sm80ELb1ELb0ELb0ELb1ELb1ELb1ELb1ELb0EEENS1_21CollectiveEpilogueFwdINS6_IJS8_SA_S9_EEENS6_IJNS7_ILi1EEESI_SI_EEESC_SE_Li256ELb1ELb1ELb0ELb0EEENS1_19SingleTileSchedulerILb1ELb0ELb1ELi128EEEEEEEEEvNT_6ParamsE:
[----:B------:R-:W-:Y:S02]  /*0000*/  MOV R1, c[0x0][0x28] ;  /* 0x00000a0000017a02 */ /* 0x000fe40000000f00 */
[----:B------:R-:W1:Y:S01]  /*0010*/  S2R R89, SR_TID.X ;  /* 0x0000000000597919 */ /* 0x000e620000002100 */
[----:B------:R-:W-:Y:S01]  /*0020*/  MOV R2, 0x4 ;  /* 0x0000000400027802 */ /* 0x000fe20000000f00 */
[----:B------:R-:W2:Y:S01]  /*0030*/  S2UR UR4, SR_CTAID.X ;  /* 0x00000000000479c3 */ /* 0x000ea20000002500 */
[----:B------:R-:W-:Y:S01]  /*0040*/  ULDC.64 UR10, c[0x0][0x118] ;  /* 0x00004600000a7ab9 */ /* 0x000fe20000000a00 */
[----:B------:R-:W3:Y:S01]  /*0050*/  S2R R191, SR_CTAID.Z ;  /* 0x0000000000bf7919 */ /* 0x000ee20000002700 */
[----:B-1----:R-:W-:Y:S01]  /*0060*/  SHF.R.U32.HI R0, RZ, 0x5, R89 ;  /* 0x00000005ff007819 */ /* 0x002fe20000011659 */
[----:B---3--:R-:W-:-:S05]  /*0070*/  IMAD.WIDE R4, R191, R2, c[0x0][0x568] ;  /* 0x00015a00bf047625 */ /* 0x008fca00078e0202 */
[----:B------:R-:W1:Y:S02]  /*0080*/  SHFL.IDX PT, R0, R0, RZ, 0x1f ;  /* 0x00001fff00007589 */ /* 0x000e6400000e0000 */
[----:B-1----:R-:W-:-:S13]  /*0090*/  ISETP.NE.AND P0, PT, R0, RZ, PT ;  /* 0x000000ff0000720c */ /* 0x002fda0003f05270 */
[----:B--2---:R-:W-:Y:S05]  /*00a0*/  @!P0 BRA `(.L_x_1580) ;  /* 0x0000014000008947 */ /* 0x004fea0003800000 */
[----:B------:R-:W-:-:S04]  /*00b0*/  ISETP.NE.U32.AND P0, PT, RZ, c[0x0][0x568], PT ;  /* 0x00015a00ff007a0c */ /* 0x000fc80003f05070 */
[----:B------:R-:W-:-:S13]  /*00c0*/  ISETP.NE.AND.EX P0, PT, RZ, c[0x0][0x56c], PT, P0 ;  /* 0x00015b00ff007a0c */ /* 0x000fda0003f05300 */
[----:B------:R-:W-:Y:S05]  /*00d0*/  @!P0 BRA `(.L_x_1581) ;  /* 0x0000002000008947 */ /* 0x000fea0003800000 */
[----:B------:R1:W5:Y:S01]  /*00e0*/  LDG.E R3, [R4.64] ;  /* 0x0000000a04037981 */ /* 0x000362000c1e1900 */
[----:B------:R-:W-:Y:S05]  /*00f0*/  BRA `(.L_x_1582) ;  /* 0x0000009000007947 */ /* 0x000fea0003800000 */
.L_x_1581:
        /* <DEDUP_REMOVED lines=8> */
.L_x_1583:
[----:B------:R-:W-:-:S04]  /*0180*/  MOV R3, c[0x0][0x54c] ;  /* 0x0001530000037a02 */ /* 0x000fc80000000f00 */
.L_x_1582:
[----:B------:R-:W-:Y:S01]  /*0190*/  USHF.L.U32 UR4, UR4, 0x7, URZ ;  /* 0x0000000704047899 */ /* 0x000fe2000800063f */
[----:B-----5:R-:W-:-:S05]  /*01a0*/  IMAD R3, R3, c[0x0][0x548], RZ ;  /* 0x0001520003037a24 */ /* 0x020fca00078e02ff */
[----:B-1----:R-:W-:-:S04]  /*01b0*/  MOV R4, UR4 ;  /* 0x0000000400047c02 */ /* 0x002fc80008000f00 */
[----:B------:R-:W-:-:S04]  /*01c0*/  ISETP.GE.AND P0, PT, R4, R3, PT ;  /* 0x000000030400720c */ /* 0x000fc80003f06270 */
[----:B------:R-:W-:Y:S01]  /*01d0*/  SEL R191, R191, 0xffffffff, !P0 ;  /* 0xffffffffbfbf7807 */ /* 0x000fe20004000000 */
[----:B------:R-:W-:Y:S05]  /*01e0*/  BRA `(.L_x_1584) ;  /* 0x0000013000007947 */ /* 0x000fea0003800000 */
.L_x_1580:
[----:B------:R-:W-:-:S04]  /*01f0*/  ISETP.NE.U32.AND P0, PT, RZ, c[0x0][0x568], PT ;  /* 0x00015a00ff007a0c */ /* 0x000fc80003f05070 */
[----:B------:R-:W-:-:S13]  /*0200*/  ISETP.NE.AND.EX P0, PT, RZ, c[0x0][0x56c], PT, P0 ;  /* 0x00015b00ff007a0c */ /* 0x000fda0003f05300 */
[----:B------:R-:W-:Y:S05]  /*0210*/  @!P0 BRA `(.L_x_1585) ;  /* 0x0000002000008947 */ /* 0x000fea0003800000 */
[----:B------:R1:W5:Y:S01]  /*0220*/  LDG.E R3, [R4.64] ;  /* 0x0000000a04037981 */ /* 0x000362000c1e1900 */
[----:B------:R-:W-:Y:S05]  /*0230*/  BRA `(.L_x_1586) ;  /* 0x0000009000007947 */ /* 0x000fea0003800000 */
.L_x_1585:
        /* <DEDUP_REMOVED lines=8> */
.L_x_1587:
[----:B------:R-:W-:-:S04]  /*02c0*/  MOV R3, c[0x0][0x54c] ;  /* 0x0001530000037a02 */ /* 0x000fc80000000f00 */
.L_x_1586:
[----:B------:R-:W-:Y:S01]  /*02d0*/  USHF.L.U32 UR4, UR4, 0x7, URZ ;  /* 0x0000000704047899 */ /* 0x000fe2000800063f */
[----:B-----5:R-:W-:-:S05]  /*02e0*/  IMAD R3, R3, c[0x0][0x548], RZ ;  /* 0x0001520003037a24 */ /* 0x020fca00078e02ff */
[----:B-1----:R-:W-:-:S04]  /*02f0*/  MOV R4, UR4 ;  /* 0x0000000400047c02 */ /* 0x002fc80008000f00 */
[----:B------:R-:W-:-:S04]  /*0300*/  ISETP.GE.AND P0, PT, R4, R3, PT ;  /* 0x000000030400720c */ /* 0x000fc80003f06270 */
[----:B------:R-:W-:-:S04]  /*0310*/  SEL R191, R191, 0xffffffff, !P0 ;  /* 0xffffffffbfbf7807 */ /* 0x000fc80004000000 */
.L_x_1584:
[----:B------:R-:W-:-:S13]  /*0320*/  ISETP.GE.AND P0, PT, R191, RZ, PT ;  /* 0x000000ffbf00720c */ /* 0x000fda0003f06270 */
[----:B------:R-:W-:Y:S05]  /*0330*/  @!P0 EXIT ;  /* 0x000000000000894d */ /* 0x000fea0003800000 */
[----:B------:R-:W-:Y:S02]  /*0340*/  ISETP.NE.U32.AND P0, PT, RZ, c[0x0][0x370], PT ;  /* 0x0000dc00ff007a0c */ /* 0x000fe40003f05070 */
[----:B------:R-:W-:Y:S02]  /*0350*/  ISETP.NE.U32.AND P2, PT, RZ, c[0x0][0x360], PT ;  /* 0x0000d800ff007a0c */ /* 0x000fe40003f45070 */
[----:B------:R-:W-:Y:S02]  /*0360*/  ISETP.NE.AND.EX P1, PT, RZ, c[0x0][0x374], PT, P0 ;  /* 0x0000dd00ff007a0c */ /* 0x000fe40003f25300 */
[----:B------:R-:W-:Y:S02]  /*0370*/  ISETP.NE.AND.EX P0, PT, RZ, c[0x0][0x364], PT, P2 ;  /* 0x0000d900ff007a0c */ /* 0x000fe40003f05320 */
[----:B------:R-:W-:Y:S02]  /*0380*/  ISETP.NE.U32.AND P2, PT, RZ, c[0x0][0x348], PT ;  /* 0x0000d200ff007a0c */ /* 0x000fe40003f45070 */
[----:B------:R-:W-:-:S02]  /*0390*/  ISETP.NE.U32.AND P3, PT, RZ, c[0x0][0x350], PT ;  /* 0x0000d400ff007a0c */ /* 0x000fc40003f65070 */
[----:B------:R-:W-:Y:S02]  /*03a0*/  ISETP.NE.U32.AND P4, PT, RZ, c[0x0][0x358], PT ;  /* 0x0000d600ff007a0c */ /* 0x000fe40003f85070 */
[----:B------:R-:W-:Y:S02]  /*03b0*/  ISETP.NE.AND.EX P2, PT, RZ, c[0x0][0x34c], PT, P2 ;  /* 0x0000d300ff007a0c */ /* 0x000fe40003f45320 */
[----:B------:R-:W-:Y:S01]  /*03c0*/  ISETP.NE.AND.EX P3, PT, RZ, c[0x0][0x354], PT, P3 ;  /* 0x0000d500ff007a0c */ /* 0x000fe20003f65330 */
[----:B------:R-:W-:Y:S01]  /*03d0*/  @P1 IMAD.WIDE R8, R191, R2, c[0x0][0x370] ;  /* 0x0000dc00bf081625 */ /* 0x000fe200078e0202 */
[----:B------:R-:W-:-:S03]  /*03e0*/  ISETP.NE.AND.EX P4, PT, RZ, c[0x0][0x35c], PT, P4 ;  /* 0x0000d700ff007a0c */ /* 0x000fc60003f85340 */
[CC--:B------:R-:W-:Y:S01]  /*03f0*/  @P0 IMAD.WIDE R6, R191.reuse, R2.reuse, c[0x0][0x360] ;  /* 0x0000d800bf060625 */ /* 0x0c0fe200078e0202 */
[----:B------:R1:W2:Y:S03]  /*0400*/  @P1 LDG.E R3, [R8.64] ;  /* 0x0000000a08031981 */ /* 0x0002a6000c1e1900 */
[----:B------:R-:W-:Y:S01]  /*0410*/  IMAD.MOV.U32 R92, RZ, RZ, RZ ;  /* 0x000000ffff5c7224 */ /* 0x000fe200078e00ff */
[----:B------:R3:W4:Y:S01]  /*0420*/  @P0 LDG.E R0, [R6.64] ;  /* 0x0000000a06000981 */ /* 0x000722000c1e1900 */
[----:B------:R-:W-:Y:S02]  /*0430*/  IMAD.MOV.U32 R100, RZ, RZ, RZ ;  /* 0x000000ffff647224 */ /* 0x000fe400078e00ff */
[----:B------:R-:W-:Y:S02]  /*0440*/  IMAD.MOV.U32 R15, RZ, RZ, RZ ;  /* 0x000000ffff0f7224 */ /* 0x000fe400078e00ff */
[----:B------:R-:W-:-:S05]  /*0450*/  IMAD.WIDE R10, R191, R2, c[0x0][0x348] ;  /* 0x0000d200bf0a7625 */ /* 0x000fca00078e0202 */
[----:B------:R2:W5:Y:S01]  /*0460*/  @P2 LDG.E R92, [R10.64] ;  /* 0x0000000a0a5c2981 */ /* 0x000562000c1e1900 */
[----:B-1----:R-:W-:-:S04]  /*0470*/  IMAD.WIDE R8, R191, R2, c[0x0][0x350] ;  /* 0x0000d400bf087625 */ /* 0x002fc800078e0202 */
[----:B---3--:R-:W-:Y:S01]  /*0480*/  IMAD.WIDE R6, R191, R2, c[0x0][0x358] ;  /* 0x0000d600bf067625 */ /* 0x008fe200078e0202 */
[----:B------:R1:W5:Y:S04]  /*0490*/  @P3 LDG.E R100, [R8.64] ;  /* 0x0000000a08643981 */ /* 0x000368000c1e1900 */
[----:B------:R1:W5:Y:S04]  /*04a0*/  @P4 LDG.E R15, [R6.64] ;  /* 0x0000000a060f4981 */ /* 0x000368000c1e1900 */
[----:B------:R-:W3:Y:S01]  /*04b0*/  S2R R190, SR_CTAID.Y ;  /* 0x0000000000be7919 */ /* 0x000ee20000002600 */
[----:B------:R-:W-:-:S02]  /*04c0*/  UMOV UR8, URZ ;  /* 0x0000003f00087c82 */ /* 0x000fc40008000000 */
[----:B------:R-:W-:Y:S02]  /*04d0*/  ULDC UR12, c[0x0][0x168] ;  /* 0x00005a00000c7ab9 */ /* 0x000fe40000000800 */
[----:B------:R-:W-:Y:S02]  /*04e0*/  ULDC UR4, c[0x0][0x2ac] ;  /* 0x0000ab0000047ab9 */ /* 0x000fe40000000800 */
[----:B------:R-:W-:Y:S02]  /*04f0*/  ULDC UR17, c[0x0][0x1d0] ;  /* 0x0000740000117ab9 */ /* 0x000fe40000000800 */
[----:B------:R-:W-:Y:S01]  /*0500*/  UIMAD UR17, UR4, UR17, URZ ;  /* 0x00000011041172a4 */ /* 0x000fe2000f8e023f */
[----:B------:R-:W-:Y:S01]  /*0510*/  IMAD.MOV.U32 R93, RZ, RZ, c[0x0][0x228] ;  /* 0x00008a00ff5d7624 */ /* 0x000fe200078e00ff */
[----:B---3--:R-:W-:Y:S01]  /*0520*/  SHF.R.S32.HI R90, RZ, 0x1f, R190 ;  /* 0x0000001fff5a7819 */ /* 0x008fe200000114be */
[----:B--2---:R1:W2:Y:S08]  /*0530*/  @P1 R2UR UR8, R3 ;  /* 0x00000000030813c2 */ /* 0x0042b000000e0000 */
[----:B----4-:R1:W3:Y:S01]  /*0540*/  @P0 R2UR UR12, R0 ;  /* 0x00000000000c03c2 */ /* 0x0102e200000e0000 */
[----:B------:R-:W-:Y:S05]  /*0550*/  @P0 BRA `(.L_x_1588) ;  /* 0x0000006000000947 */ /* 0x000fea0003800000 */
[----:B------:R-:W-:Y:S05]  /*0560*/  @!P2 BRA `(.L_x_1588) ;  /* 0x000000500000a947 */ /* 0x000fea0003800000 */
[----:B-1----:R-:W4:Y:S04]  /*0570*/  LDG.E R3, [R10.64] ;  /* 0x0000000a0a037981 */ /* 0x002f28000c1e1900 */
[----:B---3--:R-:W3:Y:S01]  /*0580*/  LDG.E R0, [R10.64+0x4] ;  /* 0x0000040a0a007981 */ /* 0x008ee2000c1e1900 */
[----:B----4-:R-:W1:Y:S08]  /*0590*/  R2UR UR12, R3 ;  /* 0x00000000030c73c2 */ /* 0x010e7000000e0000 */
[----:B---3--:R-:W1:Y:S02]  /*05a0*/  R2UR UR4, R0 ;  /* 0x00000000000473c2 */ /* 0x008e6400000e0000 */
[----:B-1----:R-:W-:-:S06]  /*05b0*/  UIADD3 UR12, -UR12, UR4, URZ ;  /* 0x000000040c0c7290 */ /* 0x002fcc000fffe13f */
.L_x_1588:
[----:B------:R-:W-:-:S04]  /*05c0*/  ISETP.NE.U32.AND P0, PT, RZ, c[0x0][0x368], PT ;  /* 0x0000da00ff007a0c */ /* 0x000fc80003f05070 */
[----:B------:R-:W-:-:S13]  /*05d0*/  ISETP.NE.AND.EX P0, PT, RZ, c[0x0][0x36c], PT, P0 ;  /* 0x0000db00ff007a0c */ /* 0x000fda0003f05300 */
[----:B------:R-:W-:Y:S05]  /*05e0*/  @!P0 BRA `(.L_x_1589) ;  /* 0x0000004000008947 */ /* 0x000fea0003800000 */
[----:B-1----:R-:W-:-:S05]  /*05f0*/  IMAD.WIDE R8, R191, R2, c[0x0][0x368] ;  /* 0x0000da00bf087625 */ /* 0x002fca00078e0202 */
[----:B------:R-:W4:Y:S02]  /*0600*/  LDG.E R0, [R8.64] ;  /* 0x0000000a08007981 */ /* 0x000f24000c1e1900 */
[----:B----4-:R1:W4:Y:S02]  /*0610*/  R2UR UR17, R0 ;  /* 0x00000000001173c2 */ /* 0x01032400000e0000 */
[----:B-1--4-:R-:W-:Y:S05]  /*0620*/  BRA `(.L_x_1590) ;  /* 0x0000006000007947 */ /* 0x012fea0003800000 */
.L_x_1589:
[----:B------:R-:W-:Y:S05]  /*0630*/  @!P3 BRA `(.L_x_1590) ;  /* 0x000000500000b947 */ /* 0x000fea0003800000 */
[----:B-1----:R-:W4:Y:S04]  /*0640*/  LDG.E R0, [R8.64] ;  /* 0x0000000a08007981 */ /* 0x002f28000c1e1900 */
[----:B---3--:R-:W3:Y:S01]  /*0650*/  LDG.E R3, [R8.64+0x4] ;  /* 0x0000040a08037981 */ /* 0x008ee2000c1e1900 */
[----:B----4-:R-:W1:Y:S08]  /*0660*/  R2UR UR17, R0 ;  /* 0x00000000001173c2 */ /* 0x010e7000000e0000 */
[----:B---3--:R-:W1:Y:S02]  /*0670*/  R2UR UR4, R3 ;  /* 0x00000000030473c2 */ /* 0x008e6400000e0000 */
[----:B-1----:R-:W-:-:S06]  /*0680*/  UIADD3 UR17, -UR17, UR4, URZ ;  /* 0x0000000411117290 */ /* 0x002fcc000fffe13f */
.L_x_1590:
[----:B-1----:R-:W4:Y:S04]  /*0690*/  @P4 LDG.E R0, [R6.64] ;  /* 0x0000000a06004981 */ /* 0x002f28000c1e1900 */
[----:B------:R-:W4:Y:S01]  /*06a0*/  @P4 LDG.E R5, [R6.64+0x4] ;  /* 0x0000040a06054981 */ /* 0x000f22000c1e1900 */
[----:B------:R-:W-:-:S04]  /*06b0*/  ISETP.NE.U32.AND P1, PT, RZ, c[0x0][0x378], PT ;  /* 0x0000de00ff007a0c */ /* 0x000fc80003f25070 */
[----:B------:R-:W-:-:S13]  /*06c0*/  ISETP.NE.AND.EX P1, PT, RZ, c[0x0][0x37c], PT, P1 ;  /* 0x0000df00ff007a0c */ /* 0x000fda0003f25310 */
[----:B------:R-:W-:-:S05]  /*06d0*/  @P1 IMAD.WIDE R8, R191, R2, c[0x0][0x378] ;  /* 0x0000de00bf081625 */ /* 0x000fca00078e0202 */
[----:B---3--:R-:W3:Y:S01]  /*06e0*/  @P1 LDG.E R3, [R8.64] ;  /* 0x0000000a08031981 */ /* 0x008ee2000c1e1900 */
[----:B------:R-:W1:Y:S01]  /*06f0*/  R2UR UR13, R4 ;  /* 0x00000000040d73c2 */ /* 0x000e6200000e0000 */
[----:B------:R-:W-:Y:S02]  /*0700*/  ULDC UR4, c[0x0][0x2c4] ;  /* 0x0000b10000047ab9 */ /* 0x000fe40000000800 */
[----:B------:R-:W-:Y:S02]  /*0710*/  UISETP.NE.AND UP2, UPT, UR4, 0x1, UPT ;  /* 0x000000010400788c */ /* 0x000fe4000bf45270 */
[----:B--2---:R-:W-:Y:S02]  /*0720*/  UIADD3 UR6, -UR8, UR17, URZ ;  /* 0x0000001108067290 */ /* 0x004fe4000fffe13f */
[----:B------:R-:W-:-:S04]  /*0730*/  ULDC.64 UR4, c[0x0][0x2c8] ;  /* 0x0000b20000047ab9 */ /* 0x000fc80000000a00 */
[----:B------:R-:W-:-:S05]  /*0740*/  IMAD R11, RZ, RZ, -UR6 ;  /* 0x80000006ff0b7e24 */ /* 0x000fca000f8e02ff */
[----:B------:R-:W-:Y:S01]  /*0750*/  IMNMX R11, RZ, R11, !PT ;  /* 0x0000000bff0b7217 */ /* 0x000fe20007800200 */
[----:B-1----:R-:W-:-:S04]  /*0760*/  @UP2 UIADD3 UR18, UR13, 0x7f, URZ ;  /* 0x0000007f0d122890 */ /* 0x002fc8000fffe03f */
[----:B------:R-:W-:Y:S01]  /*0770*/  UIMAD.WIDE.U32 UR18, UR18, UR4, URZ ;  /* 0x00000004121272a5 */ /* 0x000fe2000f8e003f */
[----:B----4-:R-:W-:Y:S01]  /*0780*/  @P4 IMAD.IADD R93, R5, 0x1, -R0 ;  /* 0x00000001055d4824 */ /* 0x010fe200078e0a00 */
[----:B------:R-:W-:-:S03]  /*0790*/  IADD3 R0, R4, 0x7f, RZ ;  /* 0x0000007f04007810 */ /* 0x000fc60007ffe0ff */
[----:B------:R-:W1:Y:S08]  /*07a0*/  R2UR UR9, R93 ;  /* 0x000000005d0973c2 */ /* 0x000e7000000e0000 */
[----:B------:R2:W4:Y:S02]  /*07b0*/  R2UR UR7, R0 ;  /* 0x00000000000773c2 */ /* 0x00052400000e0000 */
[----:B----4-:R-:W-:-:S02]  /*07c0*/  @UP2 USHF.R.U32.HI UR7, URZ, UR5, UR19 ;  /* 0x000000053f072299 */ /* 0x010fc40008011613 */
[----:B-1----:R-:W-:-:S04]  /*07d0*/  UIADD3 UR9, UR6, UR9, URZ ;  /* 0x0000000906097290 */ /* 0x002fc8000fffe03f */
[----:B------:R-:W-:Y:S02]  /*07e0*/  UIADD3 UR15, UR9, 0x40, -UR12 ;  /* 0x00000040090f7890 */ /* 0x000fe4000fffe80c */
[----:B------:R-:W-:Y:S02]  /*07f0*/  UIADD3 UR4, UR9, 0x3f, URZ ;  /* 0x0000003f09047890 */ /* 0x000fe4000fffe03f */
[----:B------:R-:W-:Y:S02]  /*0800*/  UIADD3 UR7, UR15, UR7, URZ ;  /* 0x000000070f077290 */ /* 0x000fe4000fffe03f */
[----:B------:R-:W-:Y:S02]  /*0810*/  USHF.R.S32.HI UR14, URZ, 0x1f, UR4 ;  /* 0x0000001f3f0e7899 */ /* 0x000fe40008011404 */
[----:B------:R-:W-:Y:S02]  /*0820*/  USHF.R.S32.HI UR5, URZ, 0x1f, UR7 ;  /* 0x0000001f3f057899 */ /* 0x000fe40008011407 */
[----:B------:R-:W-:-:S02]  /*0830*/  ULEA.HI UR14, UR14, UR4, URZ, 0x6 ;  /* 0x000000040e0e7291 */ /* 0x000fc4000f8f303f */
[----:B------:R-:W-:Y:S02]  /*0840*/  ULEA.HI UR5, UR5, UR7, URZ, 0x6 ;  /* 0x0000000705057291 */ /* 0x000fe4000f8f303f */
[----:B------:R-:W-:Y:S02]  /*0850*/  USHF.R.S32.HI UR16, URZ, 0x6, UR14 ;  /* 0x000000063f107899 */ /* 0x000fe4000801140e */
[----:B------:R-:W-:Y:S02]  /*0860*/  USHF.R.S32.HI UR5, URZ, 0x6, UR5 ;  /* 0x000000063f057899 */ /* 0x000fe40008011405 */
[----:B------:R-:W-:Y:S02]  /*0870*/  UMOV UR14, UR17 ;  /* 0x00000011000e7c82 */ /* 0x000fe40008000000 */
[----:B------:R-:W-:Y:S02]  /*0880*/  UISETP.LT.AND UP0, UPT, UR16, UR5, UPT ;  /* 0x000000051000728c */ /* 0x000fe4000bf01270 */
[----:B---3--:R1:W3:Y:S02]  /*0890*/  @P1 R2UR UR14, R3 ;  /* 0x00000000030e13c2 */ /* 0x0082e400000e0000 */
[----:B------:R-:W-:-:S04]  /*08a0*/  USEL UR4, UR16, UR5, UP0 ;  /* 0x0000000510047287 */ /* 0x000fc80008000000 */
[----:B------:R-:W-:-:S06]  /*08b0*/  ULEA UR4, UR4, -UR6, 0x6 ;  /* 0x8000000604047291 */ /* 0x000fcc000f8e303f */
[----:B------:R-:W-:-:S04]  /*08c0*/  IMNMX R4, R93, UR4, PT ;  /* 0x000000045d047c17 */ /* 0x000fc8000b800200 */
[----:B------:R-:W-:Y:S02]  /*08d0*/  ISETP.GT.AND P0, PT, R4, R11, PT ;  /* 0x0000000b0400720c */ /* 0x000fe40003f04270 */
[----:B------:R-:W-:-:S05]  /*08e0*/  SHF.R.U32.HI R11, RZ, 0x6, R11 ;  /* 0x00000006ff0b7819 */ /* 0x000fca000001160b */
[----:B--2---:R-:W-:-:S06]  /*08f0*/  IMAD.MOV.U32 R0, RZ, RZ, R11 ;  /* 0x000000ffff007224 */ /* 0x004fcc00078e000b */
[----:B------:R-:W-:-:S04]  /*0900*/  @P0 IADD3 R4, R4, 0x3f, RZ ;  /* 0x0000003f04040810 */ /* 0x000fc80007ffe0ff */
[----:B------:R-:W-:-:S04]  /*0910*/  @P0 SHF.R.S32.HI R5, RZ, 0x1f, R4 ;  /* 0x0000001fff050819 */ /* 0x000fc80000011404 */
[----:B------:R-:W-:-:S04]  /*0920*/  @P0 LEA.HI R5, R5, R4, RZ, 0x6 ;  /* 0x0000000405050211 */ /* 0x000fc800078f30ff */
[----:B------:R-:W-:-:S04]  /*0930*/  @P0 SHF.R.S32.HI R0, RZ, 0x6, R5 ;  /* 0x00000006ff000819 */ /* 0x000fc80000011405 */
[----:B------:R-:W-:-:S13]  /*0940*/  ISETP.GT.AND P0, PT, R0, R11, PT ;  /* 0x0000000b0000720c */ /* 0x000fda0003f04270 */
[----:B------:R-:W-:Y:S05]  /*0950*/  @!P0 BRA `(.L_x_1591) ;  /* 0x00005c1000008947 */ /* 0x000fea0003800000 */
[----:B-1-3--:R-:W-:Y:S02]  /*0960*/  ISETP.NE.U32.AND P3, PT, RZ, c[0x0][0x340], PT ;  /* 0x0000d000ff007a0c */ /* 0x00afe40003f65070 */
[----:B-----5:R-:W-:Y:S02]  /*0970*/  SHF.R.S32.HI R5, RZ, 0x1f, R15 ;  /* 0x0000001fff057819 */ /* 0x020fe4000001140f */
[----:B------:R-:W-:Y:S01]  /*0980*/  IADD3 R18, R0, -0x1, RZ ;  /* 0xffffffff00127810 */ /* 0x000fe20007ffe0ff */
[----:B------:R-:W-:Y:S01]  /*0990*/  IMAD.MOV.U32 R102, RZ, RZ, c[0x0][0x238] ;  /* 0x00008e00ff667624 */ /* 0x000fe200078e00ff */
[----:B------:R-:W-:Y:S01]  /*09a0*/  ISETP.NE.AND.EX P3, PT, RZ, c[0x0][0x344], PT, P3 ;  /* 0x0000d100ff007a0c */ /* 0x000fe20003f65330 */
[----:B------:R-:W-:Y:S02]  /*09b0*/  IMAD.MOV.U32 R107, RZ, RZ, 0x6 ;  /* 0x00000006ff6b7424 */ /* 0x000fe400078e00ff */
[----:B------:R-:W-:Y:S02]  /*09c0*/  IMAD.MOV.U32 R12, RZ, RZ, c[0x0][0x258] ;  /* 0x00009600ff0c7624 */ /* 0x000fe400078e00ff */
[----:B------:R-:W-:Y:S01]  /*09d0*/  IMAD R13, R90, c[0x0][0x240], RZ ;  /* 0x000090005a0d7a24 */ /* 0x000fe200078e02ff */
[----:B------:R-:W-:-:S02]  /*09e0*/  SEL R154, R191, RZ, !P4 ;  /* 0x000000ffbf9a7207 */ /* 0x000fc40006000000 */
[----:B------:R-:W-:Y:S01]  /*09f0*/  LOP3.LUT R91, R91, 0xfffffffe, RZ, 0xc0, !PT ;  /* 0xfffffffe5b5b7812 */ /* 0x000fe200078ec0ff */
[----:B------:R-:W-:Y:S02]  /*0a00*/  IMAD.U32 R164, RZ, RZ, UR14 ;  /* 0x0000000effa47e24 */ /* 0x000fe4000f8e00ff */
[----:B------:R-:W-:Y:S01]  /*0a10*/  IMAD.U32 R158, RZ, RZ, UR14 ;  /* 0x0000000eff9e7e24 */ /* 0x000fe2000f8e00ff */
[----:B------:R-:W-:Y:S01]  /*0a20*/  USHF.R.S32.HI UR18, URZ, 0x1f, UR14 ;  /* 0x0000001f3f127899 */ /* 0x000fe2000801140e */
[----:B------:R-:W-:Y:S01]  /*0a30*/  @P3 IMAD.WIDE R166, R191, R2, c[0x0][0x340] ;  /* 0x0000d000bfa63625 */ /* 0x000fe200078e0202 */
[----:B------:R-:W-:Y:S02]  /*0a40*/  ULDC.64 UR6, c[0x0][0x290] ;  /* 0x0000a40000067ab9 */ /* 0x000fe40000000a00 */
[----:B------:R-:W-:Y:S01]  /*0a50*/  UIMAD UR6, UR18, UR6, URZ ;  /* 0x00000006120672a4 */ /* 0x000fe2000f8e023f */
[----:B------:R-:W-:Y:S01]  /*0a60*/  IMAD.U32 R160, RZ, RZ, UR14 ;  /* 0x0000000effa07e24 */ /* 0x000fe2000f8e00ff */
[----:B------:R-:W-:Y:S01]  /*0a70*/  ULDC.64 UR4, c[0x0][0x280] ;  /* 0x0000a00000047ab9 */ /* 0x000fe20000000a00 */
[----:B------:R-:W2:Y:S01]  /*0a80*/  @P3 LDG.E R166, [R166.64] ;  /* 0x0000000aa6a63981 */ /* 0x000ea2000c1e1900 */
[----:B------:R-:W-:Y:S01]  /*0a90*/  SHF.R.S32.HI R2, RZ, 0x1f, R89 ;  /* 0x0000001fff027819 */ /* 0x000fe20000011459 */
[----:B------:R-:W-:Y:S01]  /*0aa0*/  IMAD.SHL.U32 R97, R102, 0x40, RZ ;  /* 0x0000004066617824 */ /* 0x000fe200078e00ff */
[----:B------:R-:W-:Y:S01]  /*0ab0*/  ISETP.GT.AND P0, PT, R18, R11, PT ;  /* 0x0000000b1200720c */ /* 0x000fe20003f04270 */
[----:B------:R-:W-:Y:S01]  /*0ac0*/  IMAD.SHL.U32 R96, R12, 0x40, RZ ;  /* 0x000000400c607824 */ /* 0x000fe200078e00ff */
[----:B------:R-:W-:Y:S01]  /*0ad0*/  LEA.HI R6, R2, R89, RZ, 0x3 ;  /* 0x0000005902067211 */ /* 0x000fe200078f18ff */
[----:B------:R-:W-:Y:S01]  /*0ae0*/  IMAD R156, R190, c[0x0][0x244], R13 ;  /* 0x00009100be9c7a24 */ /* 0x000fe200078e020d */
[C---:B------:R-:W-:Y:S01]  /*0af0*/  SHF.L.U64.HI R95, R102.reuse, R107, c[0x0][0x23c] ;  /* 0x00008f00665f7619 */ /* 0x040fe2000001026b */
[----:B------:R-:W-:Y:S01]  /*0b00*/  IMAD.SHL.U32 R111, R102, 0x20, RZ ;  /* 0x00000020666f7824 */ /* 0x000fe200078e00ff */
[----:B------:R-:W-:Y:S01]  /*0b10*/  SHF.R.S32.HI R4, RZ, 0x3, R6 ;  /* 0x00000003ff047819 */ /* 0x000fe20000011406 */
[----:B------:R-:W-:Y:S01]  /*0b20*/  IMAD.SHL.U32 R113, R12, 0x20, RZ ;  /* 0x000000200c717824 */ /* 0x000fe200078e00ff */
[----:B------:R-:W-:Y:S01]  /*0b30*/  LOP3.LUT R6, R6, 0x1ffffff8, RZ, 0xc0, !PT ;  /* 0x1ffffff806067812 */ /* 0x000fe200078ec0ff */
[----:B------:R-:W-:Y:S01]  /*0b40*/  IMAD R10, R95, R18, RZ ;  /* 0x000000125f0a7224 */ /* 0x000fe200078e02ff */
[----:B------:R-:W-:Y:S01]  /*0b50*/  IADD3 R15, P1, R4, R15, RZ ;  /* 0x0000000f040f7210 */ /* 0x000fe20007f3e0ff */
[----:B------:R-:W-:Y:S01]  /*0b60*/  IMAD.IADD R3, R93, 0x1, -R4 ;  /* 0x000000015d037824 */ /* 0x000fe200078e0a04 */
[----:B------:R-:W-:Y:S01]  /*0b70*/  SHF.L.U64.HI R94, R12, R107, c[0x0][0x25c] ;  /* 0x000097000c5e7619 */ /* 0x000fe2000001026b */
[----:B------:R-:W-:Y:S01]  /*0b80*/  IMAD.IADD R6, R89, 0x1, -R6 ;  /* 0x0000000159067824 */ /* 0x000fe200078e0a06 */
[----:B------:R-:W-:Y:S01]  /*0b90*/  LEA.HI.X.SX32 R20, R4, R5, 0x1, P1 ;  /* 0x0000000504147211 */ /* 0x000fe200008f0eff */
[----:B------:R-:W-:Y:S01]  /*0ba0*/  IMAD R3, R18, -0x40, R3 ;  /* 0xffffffc012037824 */ /* 0x000fe200078e0203 */
[----:B------:R-:W-:Y:S01]  /*0bb0*/  SHF.R.S32.HI R7, RZ, 0x1f, R18 ;  /* 0x0000001fff077819 */ /* 0x000fe20000011412 */
[----:B------:R-:W-:Y:S01]  /*0bc0*/  IMAD.SHL.U32 R22, R6, 0x8, RZ ;  /* 0x0000000806167824 */ /* 0x000fe200078e00ff */
[----:B------:R-:W-:Y:S01]  /*0bd0*/  UIMAD UR4, UR18, UR4, URZ ;  /* 0x00000004120472a4 */ /* 0x000fe2000f8e023f */
[C---:B------:R-:W-:Y:S01]  /*0be0*/  IMAD R16, R20.reuse, c[0x0][0x238], RZ ;  /* 0x00008e0014107a24 */ /* 0x040fe200078e02ff */
[C---:B------:R-:W-:Y:S01]  /*0bf0*/  ISETP.GE.AND P2, PT, R3.reuse, 0x1, PT ;  /* 0x000000010300780c */ /* 0x040fe20003f46270 */
[----:B------:R-:W-:Y:S01]  /*0c00*/  IMAD R20, R20, c[0x0][0x258], RZ ;  /* 0x0000960014147a24 */ /* 0x000fe200078e02ff */
[----:B------:R-:W-:Y:S01]  /*0c10*/  ISETP.GE.AND P1, PT, R3, 0x21, PT ;  /* 0x000000210300780c */ /* 0x000fe20003f26270 */
[----:B------:R-:W-:Y:S01]  /*0c20*/  IMAD.SHL.U32 R3, R4, 0x40, RZ ;  /* 0x0000004004037824 */ /* 0x000fe200078e00ff */
[----:B------:R-:W-:Y:S01]  /*0c30*/  SHF.R.S32.HI R23, RZ, 0x1f, R22 ;  /* 0x0000001fff177819 */ /* 0x000fe20000011416 */
[C---:B------:R-:W-:Y:S01]  /*0c40*/  IMAD R16, R15.reuse, c[0x0][0x23c], R16 ;  /* 0x00008f000f107a24 */ /* 0x040fe200078e0210 */
[----:B------:R-:W-:Y:S01]  /*0c50*/  UIMAD UR6, UR14, UR7, UR6 ;  /* 0x000000070e0672a4 */ /* 0x000fe2000f8e0206 */
[----:B------:R-:W-:Y:S01]  /*0c60*/  IMAD R20, R15, c[0x0][0x25c], R20 ;  /* 0x000097000f147a24 */ /* 0x000fe200078e0214 */
[----:B------:R-:W-:Y:S01]  /*0c70*/  LOP3.LUT R3, R3, 0x1c0, RZ, 0xc0, !PT ;  /* 0x000001c003037812 */ /* 0x000fe200078ec0ff */
[----:B------:R-:W-:Y:S01]  /*0c80*/  IMAD.WIDE.U32 R24, R15, c[0x0][0x238], R22 ;  /* 0x00008e000f187a25 */ /* 0x000fe200078e0016 */
[----:B------:R-:W-:Y:S01]  /*0c90*/  UIMAD UR4, UR14, UR5, UR4 ;  /* 0x000000050e0472a4 */ /* 0x000fe2000f8e0204 */
[----:B------:R-:W-:-:S02]  /*0ca0*/  IADD3 R100, R100, UR17, RZ ;  /* 0x0000001164647c10 */ /* 0x000fc4000fffe0ff */
[----:B------:R-:W-:Y:S01]  /*0cb0*/  IMAD.WIDE.U32 R14, R15, c[0x0][0x258], R22 ;  /* 0x000096000f0e7a25 */ /* 0x000fe200078e0016 */
[----:B------:R-:W-:Y:S02]  /*0cc0*/  LOP3.LUT R4, R3, 0x38, R22, 0xf8, !PT ;  /* 0x0000003803047812 */ /* 0x000fe400078ef816 */
[----:B------:R-:W-:Y:S01]  /*0cd0*/  SHF.R.U32.HI R3, RZ, 0x3, R3 ;  /* 0x00000003ff037819 */ /* 0x000fe20000011603 */
[----:B------:R-:W-:Y:S02]  /*0ce0*/  IMAD R8, R94, R18, RZ ;  /* 0x000000125e087224 */ /* 0x000fe400078e02ff */
[----:B------:R-:W-:Y:S01]  /*0cf0*/  IMAD.IADD R21, R15, 0x1, R20 ;  /* 0x000000010f157824 */ /* 0x000fe200078e0214 */
[----:B------:R-:W-:Y:S01]  /*0d00*/  LOP3.LUT R3, R4, R3, RZ, 0x3c, !PT ;  /* 0x0000000304037212 */ /* 0x000fe200078e3cff */
[----:B------:R-:W-:Y:S01]  /*0d10*/  IMAD.IADD R17, R25, 0x1, R16 ;  /* 0x0000000119117824 */ /* 0x000fe200078e0210 */
[----:B------:R-:W-:Y:S01]  /*0d20*/  LEA.HI R4, R2, R89, RZ, 0x2 ;  /* 0x0000005902047211 */ /* 0x000fe200078f10ff */
[----:B------:R-:W-:Y:S01]  /*0d30*/  IMAD.MOV.U32 R20, RZ, RZ, R14 ;  /* 0x000000ffff147224 */ /* 0x000fe200078e000e */
[----:B------:R-:W-:Y:S01]  /*0d40*/  SHF.R.S32.HI R14, RZ, 0x1f, R191 ;  /* 0x0000001fff0e7819 */ /* 0x000fe200000114bf */
[C---:B------:R-:W-:Y:S01]  /*0d50*/  IMAD R9, R7.reuse, R97, R10 ;  /* 0x0000006107097224 */ /* 0x040fe200078e020a */
[----:B------:R-:W-:Y:S01]  /*0d60*/  LOP3.LUT R10, R4, 0xfffffffc, RZ, 0xc0, !PT ;  /* 0xfffffffc040a7812 */ /* 0x000fe200078ec0ff */
[----:B------:R-:W-:Y:S01]  /*0d70*/  IMAD.MOV.U32 R16, RZ, RZ, R24 ;  /* 0x000000ffff107224 */ /* 0x000fe200078e0018 */
[----:B------:R-:W-:Y:S01]  /*0d80*/  SEL R173, R14, RZ, !P4 ;  /* 0x000000ff0ead7207 */ /* 0x000fe20006000000 */
[----:B------:R-:W-:Y:S01]  /*0d90*/  IMAD R7, R7, R96, R8 ;  /* 0x0000006007077224 */ /* 0x000fe200078e0208 */
[----:B------:R-:W-:Y:S01]  /*0da0*/  @P0 IADD3 R8, R0, -0x2, RZ ;  /* 0xfffffffe00080810 */ /* 0x000fe20007ffe0ff */
[----:B------:R-:W-:Y:S01]  /*0db0*/  IMAD.WIDE.U32 R16, R190, c[0x0][0x240], R16 ;  /* 0x00009000be107a25 */ /* 0x000fe200078e0010 */
[----:B------:R-:W-:-:S02]  /*0dc0*/  IADD3 R0, R22, 0x40, RZ ;  /* 0x0000004016007810 */ /* 0x000fc40007ffe0ff */
[----:B------:R-:W-:Y:S01]  /*0dd0*/  @P0 SHF.R.S32.HI R5, RZ, 0x1f, R8 ;  /* 0x0000001fff050819 */ /* 0x000fe20000011408 */
[----:B------:R-:W-:Y:S01]  /*0de0*/  IMAD.IADD R157, R17, 0x1, R156 ;  /* 0x00000001119d7824 */ /* 0x000fe200078e029c */
[----:B------:R-:W-:Y:S01]  /*0df0*/  ISETP.GE.AND P6, PT, R0, c[0x0][0x1d4], PT ;  /* 0x0000750000007a0c */ /* 0x000fe20003fc6270 */
[----:B------:R-:W-:Y:S01]  /*0e00*/  IMAD.MOV.U32 R156, RZ, RZ, R16 ;  /* 0x000000ffff9c7224 */ /* 0x000fe200078e0010 */
[C---:B------:R-:W-:Y:S01]  /*0e10*/  IADD3 R0, R22.reuse, 0x80, RZ ;  /* 0x0000008016007810 */ /* 0x040fe20007ffe0ff */
[----:B------:R-:W-:Y:S01]  /*0e20*/  IMAD R175, R173, c[0x0][0x248], RZ ;  /* 0x00009200adaf7a24 */ /* 0x000fe200078e02ff */
[----:B------:R-:W-:Y:S01]  /*0e30*/  ISETP.GE.AND P4, PT, R22, c[0x0][0x1d4], PT ;  /* 0x0000750016007a0c */ /* 0x000fe20003f86270 */
[----:B------:R-:W-:Y:S01]  /*0e40*/  @P0 IMAD R6, R95, R8, RZ ;  /* 0x000000085f060224 */ /* 0x000fe200078e02ff */
[----:B------:R-:W-:Y:S01]  /*0e50*/  ISETP.GE.AND P5, PT, R0, c[0x0][0x1d4], PT ;  /* 0x0000750000007a0c */ /* 0x000fe20003fa6270 */
[----:B------:R-:W-:Y:S01]  /*0e60*/  IMAD.IADD R0, R89, 0x1, -R10 ;  /* 0x0000000159007824 */ /* 0x000fe200078e0a0a */
[----:B------:R-:W-:Y:S01]  /*0e70*/  LEA.HI R10, R2, R89, RZ, 0x6 ;  /* 0x00000059020a7211 */ /* 0x000fe200078f30ff */
[C---:B------:R-:W-:Y:S01]  /*0e80*/  IMAD R175, R154.reuse, c[0x0][0x24c], R175 ;  /* 0x000093009aaf7a24 */ /* 0x040fe200078e02af */
[----:B------:R-:W-:Y:S01]  /*0e90*/  SHF.R.S32.HI R99, RZ, 0x2, R4 ;  /* 0x00000002ff637819 */ /* 0x000fe20000011404 */
[----:B------:R-:W-:-:S03]  /*0ea0*/  IMAD.WIDE.U32 R156, R154, c[0x0][0x248], R156 ;  /* 0x000092009a9c7a25 */ /* 0x000fc600078e009c */
[----:B------:R-:W-:Y:S01]  /*0eb0*/  SHF.R.S32.HI R26, RZ, 0x1f, R99 ;  /* 0x0000001fff1a7819 */ /* 0x000fe20000011463 */
[----:B------:R-:W-:Y:S02]  /*0ec0*/  @P0 IMAD R6, R5, R97, R6 ;  /* 0x0000006105060224 */ /* 0x000fe400078e0206 */
[----:B------:R-:W-:Y:S01]  /*0ed0*/  IMAD R5, R90, c[0x0][0x260], RZ ;  /* 0x000098005a057a24 */ /* 0x000fe200078e02ff */
[----:B------:R-:W-:Y:S01]  /*0ee0*/  @P4 LOP3.LUT R91, R91, 0x1, RZ, 0xfc, !PT ;  /* 0x000000015b5b4812 */ /* 0x000fe200078efcff */
[----:B------:R-:W-:Y:S02]  /*0ef0*/  IMAD.IADD R175, R157, 0x1, R175 ;  /* 0x000000019daf7824 */ /* 0x000fe400078e02af */
[----:B------:R-:W-:Y:S01]  /*0f00*/  IMAD.MOV.U32 R174, RZ, RZ, R156 ;  /* 0x000000ffffae7224 */ /* 0x000fe200078e009c */
[----:B------:R-:W-:Y:S01]  /*0f10*/  LOP3.LUT R91, R91, 0xfffffffb, RZ, 0xc0, !PT ;  /* 0xfffffffb5b5b7812 */ /* 0x000fe200078ec0ff */
[----:B------:R-:W-:Y:S02]  /*0f20*/  IMAD.SHL.U32 R10, R10, 0x8, RZ ;  /* 0x000000080a0a7824 */ /* 0x000fe400078e00ff */
[----:B------:R-:W-:-:S02]  /*0f30*/  IMAD R5, R190, c[0x0][0x264], R5 ;  /* 0x00009900be057a24 */ /* 0x000fc400078e0205 */
[----:B------:R-:W-:Y:S01]  /*0f40*/  IMAD.WIDE.U32 R20, R190, c[0x0][0x260], R20 ;  /* 0x00009800be147a25 */ /* 0x000fe200078e0014 */
[----:B------:R-:W-:-:S03]  /*0f50*/  LOP3.LUT R10, R3, 0xfffffe00, R10, 0xf8, !PT ;  /* 0xfffffe00030a7812 */ /* 0x000fc600078ef80a */
[----:B------:R-:W-:Y:S02]  /*0f60*/  IMAD.IADD R21, R21, 0x1, R5 ;  /* 0x0000000115157824 */ /* 0x000fe400078e0205 */
[----:B------:R-:W-:Y:S02]  /*0f70*/  IMAD.MOV.U32 R5, RZ, RZ, 0x5 ;  /* 0x00000005ff057424 */ /* 0x000fe400078e00ff */
[----:B------:R-:W-:Y:S02]  /*0f80*/  IMAD R173, R173, c[0x0][0x268], RZ ;  /* 0x00009a00adad7a24 */ /* 0x000fe400078e02ff */
[----:B------:R-:W-:Y:S01]  /*0f90*/  @P2 IMAD.SHL.U32 R13, R10, 0x2, RZ ;  /* 0x000000020a0d2824 */ /* 0x000fe200078e00ff */
[-C--:B------:R-:W-:Y:S01]  /*0fa0*/  SHF.L.U64.HI R102, R102, R5.reuse, c[0x0][0x23c] ;  /* 0x00008f0066667619 */ /* 0x080fe20000010205 */
[----:B------:R-:W-:Y:S01]  /*0fb0*/  IMAD R173, R154, c[0x0][0x26c], R173 ;  /* 0x00009b009aad7a24 */ /* 0x000fe200078e02ad */
[----:B------:R-:W-:Y:S01]  /*0fc0*/  SHF.L.U64.HI R104, R12, R5, c[0x0][0x25c] ;  /* 0x000097000c687619 */ /* 0x000fe20000010205 */
[----:B------:R-:W-:-:S04]  /*0fd0*/  IMAD.WIDE.U32 R154, R154, c[0x0][0x268], R20 ;  /* 0x00009a009a9a7a25 */ /* 0x000fc800078e0014 */
[----:B------:R-:W-:Y:S02]  /*0fe0*/  IMAD.IADD R173, R155, 0x1, R173 ;  /* 0x000000019bad7824 */ /* 0x000fe400078e02ad */
[----:B------:R-:W-:Y:S02]  /*0ff0*/  IMAD.MOV.U32 R172, RZ, RZ, R154 ;  /* 0x000000ffffac7224 */ /* 0x000fe400078e009a */
[----:B------:R-:W-:Y:S02]  /*1000*/  IMAD.SHL.U32 R24, R0, 0x8, RZ ;  /* 0x0000000800187824 */ /* 0x000fe400078e00ff */
[----:B------:R-:W-:-:S03]  /*1010*/  IMAD.WIDE.U32 R20, R18, R96, R172 ;  /* 0x0000006012147225 */ /* 0x000fc600078e00ac */
[----:B------:R-:W-:Y:S01]  /*1020*/  SHF.R.S32.HI R25, RZ, 0x1f, R24 ;  /* 0x0000001fff197819 */ /* 0x000fe20000011418 */
[----:B------:R-:W-:Y:S01]  /*1030*/  IMAD R28, R26, c[0x0][0x290], RZ ;  /* 0x0000a4001a1c7a24 */ /* 0x000fe200078e02ff */
[----:B------:R-:W-:Y:S01]  /*1040*/  IADD3 R129, R24, 0x80, RZ ;  /* 0x0000008018817810 */ /* 0x000fe20007ffe0ff */
[----:B------:R-:W-:Y:S01]  /*1050*/  IMAD.SHL.U32 R22, R0, 0x4, RZ ;  /* 0x0000000400167824 */ /* 0x000fe200078e00ff */
[C---:B------:R-:W-:Y:S01]  /*1060*/  IADD3 R130, R24.reuse, 0x60, RZ ;  /* 0x0000006018827810 */ /* 0x040fe20007ffe0ff */
[C---:B------:R-:W-:Y:S01]  /*1070*/  IMAD R28, R99.reuse, c[0x0][0x294], R28 ;  /* 0x0000a500631c7a24 */ /* 0x040fe200078e021c */
[----:B------:R-:W-:Y:S01]  /*1080*/  IADD3 R128, R24, 0xa0, RZ ;  /* 0x000000a018807810 */ /* 0x000fe20007ffe0ff */
[----:B------:R-:W-:Y:S01]  /*1090*/  IMAD.WIDE.U32 R16, R99, c[0x0][0x290], R24 ;  /* 0x0000a40063107a25 */ /* 0x000fe200078e0018 */
[----:B------:R-:W-:Y:S02]  /*10a0*/  SHF.R.S32.HI R23, RZ, 0x1f, R22 ;  /* 0x0000001fff177819 */ /* 0x000fe40000011416 */
[----:B------:R-:W-:Y:S01]  /*10b0*/  IADD3 R19, R22, 0x40, RZ ;  /* 0x0000004016137810 */ /* 0x000fe20007ffe0ff */
[----:B------:R-:W-:Y:S01]  /*10c0*/  IMAD.IADD R17, R17, 0x1, R28 ;  /* 0x0000000111117824 */ /* 0x000fe200078e021c */
[----:B------:R-:W-:Y:S01]  /*10d0*/  SHF.R.S32.HI R121, RZ, 0x1f, R130 ;  /* 0x0000001fff797819 */ /* 0x000fe20000011482 */
[----:B------:R-:W-:Y:S01]  /*10e0*/  IMAD R26, R26, c[0x0][0x280], RZ ;  /* 0x0000a0001a1a7a24 */ /* 0x000fe200078e02ff */
[----:B------:R-:W-:Y:S01]  /*10f0*/  SHF.R.S32.HI R117, RZ, 0x1f, R128 ;  /* 0x0000001fff757819 */ /* 0x000fe20000011480 */
[----:B------:R-:W-:Y:S01]  /*1100*/  IMAD.WIDE.U32 R164, R164, c[0x0][0x290], R16 ;  /* 0x0000a400a4a47a25 */ /* 0x000fe200078e0010 */
[----:B------:R-:W-:-:S02]  /*1110*/  LEA.HI R121, R121, R130, RZ, 0x3 ;  /* 0x0000008279797211 */ /* 0x000fc400078f18ff */
[----:B------:R-:W-:Y:S01]  /*1120*/  LEA.HI R117, R117, R128, RZ, 0x3 ;  /* 0x0000008075757211 */ /* 0x000fe200078f18ff */
[----:B------:R-:W-:Y:S01]  /*1130*/  IMAD R26, R99, c[0x0][0x284], R26 ;  /* 0x0000a100631a7a24 */ /* 0x000fe200078e021a */
[----:B------:R-:W-:Y:S01]  /*1140*/  LOP3.LUT R121, R121, 0xfffffff8, RZ, 0xc0, !PT ;  /* 0xfffffff879797812 */ /* 0x000fe200078ec0ff */
[----:B------:R-:W-:Y:S01]  /*1150*/  IMAD.WIDE.U32 R30, R99, c[0x0][0x280], R24 ;  /* 0x0000a000631e7a25 */ /* 0x000fe200078e0018 */
[----:B------:R-:W-:Y:S02]  /*1160*/  LOP3.LUT R117, R117, 0xfffffff8, RZ, 0xc0, !PT ;  /* 0xfffffff875757812 */ /* 0x000fe400078ec0ff */
[----:B------:R-:W-:Y:S01]  /*1170*/  SHF.R.S32.HI R112, RZ, 0x1f, R121 ;  /* 0x0000001fff707819 */ /* 0x000fe20000011479 */
[----:B------:R-:W-:Y:S01]  /*1180*/  IMAD.WIDE.U32 R38, R99, c[0x0][0x280], R22 ;  /* 0x0000a00063267a25 */ /* 0x000fe200078e0016 */
[----:B------:R-:W-:Y:S02]  /*1190*/  SHF.R.S32.HI R108, RZ, 0x1f, R117 ;  /* 0x0000001fff6c7819 */ /* 0x000fe40000011475 */
[----:B------:R-:W-:Y:S01]  /*11a0*/  IADD3 R135, R165, UR6, RZ ;  /* 0x00000006a5877c10 */ /* 0x000fe2000fffe0ff */
[----:B------:R-:W-:-:S02]  /*11b0*/  IMAD.IADD R31, R31, 0x1, R26 ;  /* 0x000000011f1f7824 */ /* 0x000fc400078e021a */
[----:B------:R-:W-:Y:S02]  /*11c0*/  IMAD.IADD R27, R26, 0x1, R39 ;  /* 0x000000011a1b7824 */ /* 0x000fe400078e0227 */
[----:B------:R-:W-:Y:S02]  /*11d0*/  IMAD.MOV.U32 R26, RZ, RZ, R38 ;  /* 0x000000ffff1a7224 */ /* 0x000fe400078e0026 */
[----:B------:R-:W-:Y:S02]  /*11e0*/  IMAD.IADD R16, R22, 0x1, R19 ;  /* 0x0000000116107824 */ /* 0x000fe400078e0213 */
[----:B------:R-:W-:-:S03]  /*11f0*/  IMAD.WIDE.U32 R158, R158, c[0x0][0x280], R26 ;  /* 0x0000a0009e9e7a25 */ /* 0x000fc600078e001a */
[----:B------:R-:W-:Y:S01]  /*1200*/  SHF.R.S32.HI R123, RZ, 0x1f, R16 ;  /* 0x0000001fff7b7819 */ /* 0x000fe20000011410 */
[----:B------:R-:W-:Y:S01]  /*1210*/  @P0 IMAD.WIDE.U32 R26, R8, R97, R174 ;  /* 0x00000061081a0225 */ /* 0x000fe200078e00ae */
[----:B------:R-:W-:Y:S02]  /*1220*/  SHF.R.S32.HI R8, RZ, 0x1f, R4 ;  /* 0x0000001fff087819 */ /* 0x000fe40000011404 */
[----:B------:R-:W-:Y:S01]  /*1230*/  LEA.HI R123, R123, R16, RZ, 0x3 ;  /* 0x000000107b7b7211 */ /* 0x000fe200078f18ff */
[----:B------:R-:W-:Y:S01]  /*1240*/  IMAD.MOV.U32 R136, RZ, RZ, 0x1 ;  /* 0x00000001ff887424 */ /* 0x000fe200078e00ff */
[----:B------:R-:W-:Y:S01]  /*1250*/  IADD3 R132, R159, UR4, RZ ;  /* 0x000000049f847c10 */ /* 0x000fe2000fffe0ff */
[----:B------:R-:W-:Y:S01]  /*1260*/  IMAD.MOV.U32 R131, RZ, RZ, c[0x0][0x27c] ;  /* 0x00009f00ff837624 */ /* 0x000fe200078e00ff */
[----:B------:R-:W-:Y:S01]  /*1270*/  LOP3.LUT R123, R123, 0xfffffff8, RZ, 0xc0, !PT ;  /* 0xfffffff87b7b7812 */ /* 0x000fe200078ec0ff */
[----:B------:R-:W-:Y:S01]  /*1280*/  IMAD R125, R0, 0x40, R99 ;  /* 0x00000040007d7824 */ /* 0x000fe200078e0263 */
[----:B------:R-:W-:Y:S01]  /*1290*/  SHF.R.S32.HI R0, RZ, 0x1f, R129 ;  /* 0x0000001fff007819 */ /* 0x000fe20000011481 */
[----:B------:R-:W-:Y:S01]  /*12a0*/  IMAD.WIDE.U32 R40, R99, c[0x0][0x290], R22 ;  /* 0x0000a40063287a25 */ /* 0x000fe200078e0016 */
[----:B------:R-:W-:-:S02]  /*12b0*/  SHF.R.S32.HI R144, RZ, 0x1f, R123 ;  /* 0x0000001fff907819 */ /* 0x000fc4000001147b */
[----:B------:R-:W-:Y:S01]  /*12c0*/  LEA.HI R119, R0, R129, RZ, 0x3 ;  /* 0x0000008100777211 */ /* 0x000fe200078f18ff */
[----:B------:R-:W-:-:S03]  /*12d0*/  IMAD.WIDE.U32 R168, R190, c[0x0][0x1e8], RZ ;  /* 0x00007a00bea87a25 */ /* 0x000fc600078e00ff */
[----:B------:R-:W-:Y:S01]  /*12e0*/  LOP3.LUT R119, R119, 0xfffffff8, RZ, 0xc0, !PT ;  /* 0xfffffff877777812 */ /* 0x000fe200078ec0ff */
[----:B------:R-:W-:Y:S02]  /*12f0*/  IMAD.IADD R29, R28, 0x1, R41 ;  /* 0x000000011c1d7824 */ /* 0x000fe400078e0229 */
[----:B------:R-:W-:Y:S01]  /*1300*/  IMAD.MOV.U32 R28, RZ, RZ, R40 ;  /* 0x000000ffff1c7224 */ /* 0x000fe200078e0028 */
[----:B------:R-:W-:Y:S01]  /*1310*/  SHF.R.S32.HI R110, RZ, 0x1f, R119 ;  /* 0x0000001fff6e7819 */ /* 0x000fe20000011477 */
[----:B------:R-:W-:Y:S02]  /*1320*/  IMAD R101, R90, c[0x0][0x210], RZ ;  /* 0x000084005a657a24 */ /* 0x000fe400078e02ff */
[----:B------:R-:W-:Y:S02]  /*1330*/  IMAD.U32 R162, RZ, RZ, UR14 ;  /* 0x0000000effa27e24 */ /* 0x000fe4000f8e00ff */
[----:B------:R-:W-:-:S04]  /*1340*/  IMAD.WIDE.U32 R160, R160, c[0x0][0x290], R28 ;  /* 0x0000a400a0a07a25 */ /* 0x000fc800078e001c */
[----:B------:R-:W-:Y:S01]  /*1350*/  IMAD.MOV.U32 R114, RZ, RZ, c[0x0][0x27c] ;  /* 0x00009f00ff727624 */ /* 0x000fe200078e00ff */
[----:B------:R-:W-:Y:S01]  /*1360*/  IADD3 R133, R161, UR6, RZ ;  /* 0x00000006a1857c10 */ /* 0x000fe2000fffe0ff */
[----:B------:R-:W-:-:S04]  /*1370*/  IMAD.WIDE.U32 R170, R190, c[0x0][0x210], RZ ;  /* 0x00008400beaa7a25 */ /* 0x000fc800078e00ff */
[----:B------:R-:W-:Y:S02]  /*1380*/  IMAD R101, R190, c[0x0][0x214], R101 ;  /* 0x00008500be657a24 */ /* 0x000fe400078e0265 */
[----:B------:R-:W-:-:S04]  /*1390*/  IMAD.WIDE.U32 R162, R162, c[0x0][0x280], R30 ;  /* 0x0000a000a2a27a25 */ /* 0x000fc800078e001e */
[----:B------:R-:W-:Y:S01]  /*13a0*/  IMAD.MOV.U32 R53, RZ, RZ, RZ ;  /* 0x000000ffff357224 */ /* 0x000fe200078e00ff */
[----:B------:R-:W-:Y:S01]  /*13b0*/  IADD3 R134, R163, UR4, RZ ;  /* 0x00000004a3867c10 */ /* 0x000fe2000fffe0ff */
[----:B------:R-:W-:Y:S01]  /*13c0*/  IMAD.MOV.U32 R67, RZ, RZ, 0x1 ;  /* 0x00000001ff437424 */ /* 0x000fe200078e00ff */
[----:B------:R-:W-:Y:S01]  /*13d0*/  ULDC.U8 UR4, c[0x0][0x298] ;  /* 0x0000a60000047ab9 */ /* 0x000fe20000000000 */
[----:B------:R-:W-:Y:S02]  /*13e0*/  IMAD.SHL.U32 R114, R114, 0x2, RZ ;  /* 0x0000000272727824 */ /* 0x000fe400078e00ff */
[----:B------:R-:W-:Y:S01]  /*13f0*/  IMAD.IADD R101, R171, 0x1, R101 ;  /* 0x00000001ab657824 */ /* 0x000fe200078e0265 */
[----:B--2---:R-:W-:Y:S01]  /*1400*/  @P3 SHF.R.S32.HI R167, RZ, 0x1f, R166 ;  /* 0x0000001fffa73819 */ /* 0x004fe200000114a6 */
[----:B------:R-:W-:Y:S02]  /*1410*/  @!P3 IMAD.MOV.U32 R167, RZ, RZ, R14 ;  /* 0x000000ffffa7b224 */ /* 0x000fe400078e000e */
[----:B------:R-:W-:-:S04]  /*1420*/  IMAD.WIDE.U32 R14, R18, R97, R174 ;  /* 0x00000061120e7225 */ /* 0x000fc800078e00ae */
[----:B------:R-:W-:Y:S01]  /*1430*/  @!P3 IMAD.MOV.U32 R166, RZ, RZ, R191 ;  /* 0x000000ffffa6b224 */ /* 0x000fe200078e00bf */
[----:B------:R-:W-:Y:S01]  /*1440*/  @P2 LEA R32, P3, R14, c[0x0][0x220], 0x1 ;  /* 0x000088000e202a11 */ /* 0x000fe200078608ff */
[----:B------:R-:W-:Y:S02]  /*1450*/  IMAD.IADD R3, R15, 0x1, R9 ;  /* 0x000000010f037824 */ /* 0x000fe400078e0209 */
[----:B------:R-:W-:-:S03]  /*1460*/  @P1 IMAD.SHL.U32 R9, R10, 0x2, RZ ;  /* 0x000000020a091824 */ /* 0x000fc600078e00ff */
[----:B------:R-:W-:Y:S02]  /*1470*/  @P2 LEA.HI.X R33, R14, c[0x0][0x224], R3, 0x1, P3 ;  /* 0x000089000e212a11 */ /* 0x000fe400018f0c03 */
[----:B------:R-:W-:-:S03]  /*1480*/  @P1 IADD3 R14, P3, R111, R14, RZ ;  /* 0x0000000e6f0e1210 */ /* 0x000fc60007f7e0ff */
[----:B------:R-:W-:Y:S01]  /*1490*/  @!PT LDS RZ, [RZ] ;  /* 0x00000000fffff984 */ /* 0x000fe20000000800 */
[----:B------:R-:W-:Y:S01]  /*14a0*/  @!PT LDS RZ, [RZ] ;  /* 0x00000000fffff984 */ /* 0x000fe20000000800 */
[----:B------:R-:W-:Y:S01]  /*14b0*/  @!PT LDS RZ, [RZ] ;  /* 0x00000000fffff984 */ /* 0x000fe20000000800 */
[----:B------:R1:W-:Y:S02]  /*14c0*/  @P2 LDGSTS.E.BYPASS.LTC128B.128 [R13+0xc100], [R32.64], !P4 ;  /* 0x0c100000200d2fae */ /* 0x0003e4000e101d4a */
[----:B------:R-:W-:Y:S01]  /*14d0*/  @P1 IMAD.X R3, R102, 0x1, R3, P3 ;  /* 0x0000000166031824 */ /* 0x000fe200018e0603 */
[C---:B------:R-:W-:Y:S01]  /*14e0*/  @P1 LEA R36, P3, R14.reuse, c[0x0][0x220], 0x1 ;  /* 0x000088000e241a11 */ /* 0x040fe200078608ff */
[----:B------:R1:W-:Y:S03]  /*14f0*/  @P2 LDGSTS.E.BYPASS.LTC128B.128 [R13+0xe100], [R32.64+0x80], !P6 ;  /* 0x0e100080200d2fae */ /* 0x0003e6000f101d4a */
[----:B------:R-:W-:Y:S01]  /*1500*/  @P1 LEA.HI.X R37, R14, c[0x0][0x224], R3, 0x1, P3 ;  /* 0x000089000e251a11 */ /* 0x000fe200018f0c03 */
[----:B------:R1:W-:Y:S01]  /*1510*/  @P2 LDGSTS.E.BYPASS.LTC128B.128 [R13+0x10100], [R32.64+0x100], !P5 ;  /* 0x10100100200d2fae */ /* 0x0003e2000e901d4a */
[----:B------:R-:W-:Y:S01]  /*1520*/  IMAD.IADD R3, R21, 0x1, R7 ;  /* 0x0000000115037824 */ /* 0x000fe200078e0207 */
[----:B------:R-:W-:-:S02]  /*1530*/  @P2 LEA R34, P3, R20, c[0x0][0x250], 0x1 ;  /* 0x0000940014222a11 */ /* 0x000fc400078608ff */
[----:B------:R2:W-:Y:S02]  /*1540*/  @P1 LDGSTS.E.BYPASS.LTC128B.128 [R9+0xd100], [R36.64], !P4 ;  /* 0x0d10000024091fae */ /* 0x0005e4000e101d4a */
[----:B------:R-:W-:Y:S02]  /*1550*/  @P2 LEA.HI.X R35, R20, c[0x0][0x254], R3, 0x1, P3 ;  /* 0x0000950014232a11 */ /* 0x000fe400018f0c03 */
[----:B------:R2:W-:Y:S01]  /*1560*/  @P1 LDGSTS.E.BYPASS.LTC128B.128 [R9+0xf100], [R36.64+0x80], !P6 ;  /* 0x0f10008024091fae */ /* 0x0005e2000f101d4a */
[----:B------:R-:W-:-:S03]  /*1570*/  ISETP.GE.AND P3, PT, R24, c[0x0][0x27c], PT ;  /* 0x00009f0018007a0c */ /* 0x000fc60003f66270 */
[----:B------:R2:W-:Y:S01]  /*1580*/  @P1 LDGSTS.E.BYPASS.LTC128B.128 [R9+0x11100], [R36.64+0x100], !P5 ;  /* 0x1110010024091fae */ /* 0x0005e2000e901d4a */
[----:B------:R-:W-:-:S03]  /*1590*/  SEL R7, RZ, c[0x0][0x27c], !P3 ;  /* 0x00009f00ff077a07 */ /* 0x000fc60005800000 */
[----:B------:R-:W0:Y:S02]  /*15a0*/  LDGDEPBAR ;  /* 0x00000000000079af */ /* 0x000e240000000000 */
[----:B------:R-:W-:Y:S02]  /*15b0*/  IMAD.IADD R14, R24, 0x1, R7 ;  /* 0x00000001180e7824 */ /* 0x000fe400078e0207 */
[----:B------:R-:W-:Y:S01]  /*15c0*/  @P2 IMAD.SHL.U32 R7, R10, 0x2, RZ ;  /* 0x000000020a072824 */ /* 0x000fe200078e00ff */
[----:B------:R-:W-:Y:S01]  /*15d0*/  BAR.SYNC.DEFER_BLOCKING 0x0 ;  /* 0x0000000000007b1d */ /* 0x000fe20000010000 */
[----:B------:R-:W-:Y:S02]  /*15e0*/  @P3 LOP3.LUT R91, R91, 0x4, RZ, 0xfc, !PT ;  /* 0x000000045b5b3812 */ /* 0x000fe400078efcff */
[----:B------:R-:W-:Y:S02]  /*15f0*/  SHF.R.S32.HI R5, RZ, 0x1f, R14 ;  /* 0x0000001fff057819 */ /* 0x000fe4000001140e */
[----:B------:R-:W-:-:S02]  /*1600*/  LOP3.LUT R91, R91, 0xfffffffd, RZ, 0xc0, !PT ;  /* 0xfffffffd5b5b7812 */ /* 0x000fc400078ec0ff */
[CC--:B------:R-:W-:Y:S02]  /*1610*/  LEA.HI R122, R5.reuse, R14.reuse, RZ, 0x3 ;  /* 0x0000000e057a7211 */ /* 0x0c0fe400078f18ff */
[----:B------:R-:W-:Y:S02]  /*1620*/  LEA.HI R5, R5, R14, RZ, 0x6 ;  /* 0x0000000e05057211 */ /* 0x000fe400078f30ff */
[----:B------:R-:W-:-:S03]  /*1630*/  LOP3.LUT R138, R122, 0xfffffff8, RZ, 0xc0, !PT ;  /* 0xfffffff87a8a7812 */ /* 0x000fc600078ec0ff */
[----:B------:R-:W-:Y:S01]  /*1640*/  IMAD.SHL.U32 R5, R5, 0x40, RZ ;  /* 0x0000004005057824 */ /* 0x000fe200078e00ff */
[----:B------:R-:W-:-:S04]  /*1650*/  SHF.R.S32.HI R137, RZ, 0x1f, R138 ;  /* 0x0000001fff897819 */ /* 0x000fc8000001148a */
[----:B------:R-:W-:Y:S02]  /*1660*/  LOP3.LUT R5, R5, 0xfffff000, RZ, 0xc0, !PT ;  /* 0xfffff00005057812 */ /* 0x000fe400078ec0ff */
[C---:B------:R-:W-:Y:S01]  /*1670*/  SHF.L.U64.HI R137, R138.reuse, 0x1, R137 ;  /* 0x000000018a897819 */ /* 0x040fe20000010289 */
[----:B------:R-:W-:Y:S01]  /*1680*/  IMAD.SHL.U32 R138, R138, 0x2, RZ ;  /* 0x000000028a8a7824 */ /* 0x000fe200078e00ff */
[----:B------:R-:W-:Y:S01]  /*1690*/  @!PT LDS RZ, [RZ] ;  /* 0x00000000fffff984 */ /* 0x000fe20000000800 */
[----:B------:R-:W-:Y:S01]  /*16a0*/  @!PT LDS RZ, [RZ] ;  /* 0x00000000fffff984 */ /* 0x000fe20000000800 */
[----:B------:R-:W-:Y:S01]  /*16b0*/  @!PT LDS RZ, [RZ] ;  /* 0x00000000fffff984 */ /* 0x000fe20000000800 */
[----:B------:R3:W-:Y:S04]  /*16c0*/  @P2 LDGSTS.E.BYPASS.LTC128B.128 [R7+0x100], [R34.64], !P4 ;  /* 0x0010000022072fae */ /* 0x0007e8000e101d4a */
[----:B------:R3:W-:Y:S04]  /*16d0*/  @P2 LDGSTS.E.BYPASS.LTC128B.128 [R7+0x2100], [R34.64+0x80], !P6 ;  /* 0x0210008022072fae */ /* 0x0007e8000f101d4a */
[----:B------:R3:W-:Y:S01]  /*16e0*/  @P2 LDGSTS.E.BYPASS.LTC128B.128 [R7+0x4100], [R34.64+0x100], !P5 ;  /* 0x0410010022072fae */ /* 0x0007e2000e901d4a */
[----:B------:R-:W-:-:S02]  /*16f0*/  @P1 IADD3 R12, P2, R113, R20, RZ ;  /* 0x00000014710c1210 */ /* 0x000fc40007f5e0ff */
[----:B------:R-:W-:-:S03]  /*1700*/  IADD3 R20, R22, 0x20, RZ ;  /* 0x0000002016147810 */ /* 0x000fc60007ffe0ff */
[----:B------:R-:W-:Y:S01]  /*1710*/  @P1 IMAD.X R3, R104, 0x1, R3, P2 ;  /* 0x0000000168031824 */ /* 0x000fe200010e0603 */
[----:B------:R-:W-:Y:S01]  /*1720*/  @P1 LEA R14, P2, R12, c[0x0][0x250], 0x1 ;  /* 0x000094000c0e1a11 */ /* 0x000fe200078408ff */
[----:B------:R-:W-:-:S03]  /*1730*/  IMAD.IADD R17, R22, 0x1, R20 ;  /* 0x0000000116117824 */ /* 0x000fc600078e0214 */
[----:B------:R-:W-:Y:S01]  /*1740*/  @P1 LEA.HI.X R15, R12, c[0x0][0x254], R3, 0x1, P2 ;  /* 0x000095000c0f1a11 */ /* 0x000fe200010f0c03 */
[----:B------:R-:W-:Y:S01]  /*1750*/  @P0 IMAD.IADD R3, R27, 0x1, R6 ;  /* 0x000000011b030824 */ /* 0x000fe200078e0206 */
[----:B------:R-:W-:Y:S02]  /*1760*/  ISETP.GE.AND P3, PT, R17, c[0x0][0x27c], PT ;  /* 0x00009f0011007a0c */ /* 0x000fe40003f66270 */
[----:B------:R-:W-:Y:S01]  /*1770*/  LEA.HI R6, R8, R99, RZ, 0x3 ;  /* 0x0000006308067211 */ /* 0x000fe200078f18ff */
[----:B------:R4:W-:Y:S01]  /*1780*/  @P1 LDGSTS.E.BYPASS.LTC128B.128 [R9+0x1100], [R14.64], !P4 ;  /* 0x011000000e091fae */ /* 0x0009e2000e101d4a */
[----:B------:R-:W-:Y:S02]  /*1790*/  SEL R12, RZ, c[0x0][0x27c], !P3 ;  /* 0x00009f00ff0c7a07 */ /* 0x000fe40005800000 */
[----:B------:R-:W-:Y:S01]  /*17a0*/  LOP3.LUT R6, R6, 0xfffffff8, RZ, 0xc0, !PT ;  /* 0xfffffff806067812 */ /* 0x000fe200078ec0ff */
[----:B------:R4:W-:Y:S01]  /*17b0*/  @P1 LDGSTS.E.BYPASS.LTC128B.128 [R9+0x3100], [R14.64+0x80], !P6 ;  /* 0x031000800e091fae */ /* 0x0009e2000f101d4a */
[----:B------:R-:W-:-:S03]  /*17c0*/  SHF.R.S32.HI R124, RZ, 0x1f, R17 ;  /* 0x0000001fff7c7819 */ /* 0x000fc60000011411 */
[----:B------:R4:W-:Y:S01]  /*17d0*/  @P1 LDGSTS.E.BYPASS.LTC128B.128 [R9+0x5100], [R14.64+0x100], !P5 ;  /* 0x051001000e091fae */ /* 0x0009e2000e901d4a */
[----:B------:R-:W-:Y:S01]  /*17e0*/  IMAD.IADD R126, R99, 0x1, -R6 ;  /* 0x00000001637e7824 */ /* 0x000fe200078e0a06 */
[----:B------:R-:W-:Y:S01]  /*17f0*/  @P3 LOP3.LUT R91, R91, 0x2, RZ, 0xfc, !PT ;  /* 0x000000025b5b3812 */ /* 0x000fe200078efcff */
[----:B---3--:R-:W-:Y:S01]  /*1800*/  IMAD.IADD R7, R12, 0x1, R17 ;  /* 0x000000010c077824 */ /* 0x008fe200078e0211 */
[----:B------:R-:W-:Y:S01]  /*1810*/  @P0 LEA R12, P1, R26, c[0x0][0x220], 0x1 ;  /* 0x000088001a0c0a11 */ /* 0x000fe200078208ff */
[----:B------:R-:W0:Y:S01]  /*1820*/  LDGDEPBAR ;  /* 0x00000000000079af */ /* 0x000e220000000000 */
[----:B------:R-:W-:Y:S01]  /*1830*/  IMAD.SHL.U32 R127, R126, 0x40, RZ ;  /* 0x000000407e7f7824 */ /* 0x000fe200078e00ff */
[----:B------:R-:W-:Y:S02]  /*1840*/  LOP3.LUT R91, R91, 0xffffffef, RZ, 0xc0, !PT ;  /* 0xffffffef5b5b7812 */ /* 0x000fe400078ec0ff */
[----:B------:R-:W-:Y:S02]  /*1850*/  SHF.R.S32.HI R4, RZ, 0x1f, R7 ;  /* 0x0000001fff047819 */ /* 0x000fe40000011407 */
[----:B-1----:R-:W-:-:S02]  /*1860*/  @P0 LEA.HI.X R13, R26, c[0x0][0x224], R3, 0x1, P1 ;  /* 0x000089001a0d0a11 */ /* 0x002fc400008f0c03 */
[CC--:B------:R-:W-:Y:S02]  /*1870*/  LEA.HI R146, R4.reuse, R7.reuse, RZ, 0x3 ;  /* 0x0000000704927211 */ /* 0x0c0fe400078f18ff */
[----:B------:R-:W-:Y:S01]  /*1880*/  LEA.HI R4, R4, R7, RZ, 0x6 ;  /* 0x0000000704047211 */ /* 0x000fe200078f30ff */
[----:B------:R-:W-:Y:S01]  /*1890*/  @P0 IMAD.SHL.U32 R7, R10, 0x2, RZ ;  /* 0x000000020a070824 */ /* 0x000fe200078e00ff */
[----:B------:R-:W-:Y:S02]  /*18a0*/  @P0 LEA R26, P1, R111, R12, 0x1 ;  /* 0x0000000c6f1a0211 */ /* 0x000fe400078208ff */
[----:B------:R-:W-:Y:S01]  /*18b0*/  LOP3.LUT R127, R127, 0x1c0, RZ, 0xc0, !PT ;  /* 0x000001c07f7f7812 */ /* 0x000fe200078ec0ff */
[----:B------:R-:W-:Y:S01]  /*18c0*/  IMAD.SHL.U32 R4, R4, 0x40, RZ ;  /* 0x0000004004047824 */ /* 0x000fe200078e00ff */
[----:B------:R-:W-:Y:S01]  /*18d0*/  @P0 LEA.HI.X R27, R111, R13, R102, 0x1, P1 ;  /* 0x0000000d6f1b0211 */ /* 0x000fe200008f0c66 */
[----:B------:R1:W-:Y:S01]  /*18e0*/  @P0 LDGSTS.E.BYPASS.LTC128B.128 [R7+0x12100], [R12.64], !P4 ;  /* 0x121000000c070fae */ /* 0x0003e2000e101d4a */
[----:B------:R-:W-:-:S02]  /*18f0*/  LOP3.LUT P1, RZ, R126, 0x4, RZ, 0xc0, !PT ;  /* 0x000000047eff7812 */ /* 0x000fc4000782c0ff */
[----:B------:R-:W-:Y:S01]  /*1900*/  SHF.R.U32.HI R115, RZ, 0x3, R127 ;  /* 0x00000003ff737819 */ /* 0x000fe2000001167f */
[----:B------:R1:W-:Y:S01]  /*1910*/  @P0 LDGSTS.E.BYPASS.LTC128B.128 [R7+0x14100], [R12.64+0x80], !P6 ;  /* 0x141000800c070fae */ /* 0x0003e2000f101d4a */
[----:B----4-:R-:W-:Y:S02]  /*1920*/  LEA.HI R15, R2, R89, RZ, 0x5 ;  /* 0x00000059020f7211 */ /* 0x010fe400078f28ff */
[----:B------:R-:W-:Y:S01]  /*1930*/  LOP3.LUT R118, R127, 0x38, R146, 0xf8, !PT ;  /* 0x000000387f767812 */ /* 0x000fe200078ef892 */
[----:B------:R1:W-:Y:S01]  /*1940*/  @P0 LDGSTS.E.BYPASS.LTC128B.128 [R7+0x16100], [R12.64+0x100], !P5 ;  /* 0x161001000c070fae */ /* 0x0003e2000e901d4a */
[----:B------:R-:W-:Y:S01]  /*1950*/  LOP3.LUT R4, R4, 0xfffff000, RZ, 0xc0, !PT ;  /* 0xfffff00004047812 */ /* 0x000fe200078ec0ff */
[----:B------:R-:W-:Y:S01]  /*1960*/  IMAD.SHL.U32 R15, R15, 0x10, RZ ;  /* 0x000000100f0f7824 */ /* 0x000fe200078e00ff */
[----:B------:R-:W-:Y:S01]  /*1970*/  LOP3.LUT R118, R118, R115, RZ, 0x3c, !PT ;  /* 0x0000007376767212 */ /* 0x000fe200078e3cff */
[----:B------:R2:W-:Y:S01]  /*1980*/  @P0 LDGSTS.E.BYPASS.LTC128B.128 [R7+0x13100], [R26.64], !P4 ;  /* 0x131000001a070fae */ /* 0x0005e2000e101d4a */
[----:B------:R-:W-:-:S02]  /*1990*/  LOP3.LUT R0, R127, 0x18, R24, 0xf8, !PT ;  /* 0x000000187f007812 */ /* 0x000fc400078ef818 */
[----:B------:R-:W-:Y:S01]  /*19a0*/  @P1 LOP3.LUT R91, R91, 0x10, RZ, 0xfc, !PT ;  /* 0x000000105b5b1812 */ /* 0x000fe200078efcff */
[----:B------:R2:W-:Y:S01]  /*19b0*/  @P0 LDGSTS.E.BYPASS.LTC128B.128 [R7+0x15100], [R26.64+0x80], !P6 ;  /* 0x151000801a070fae */ /* 0x0005e2000f101d4a */
[----:B------:R-:W-:Y:S02]  /*19c0*/  LOP3.LUT R15, R15, 0xfffffe00, RZ, 0xc0, !PT ;  /* 0xfffffe000f0f7812 */ /* 0x000fe400078ec0ff */
[----:B------:R-:W-:Y:S01]  /*19d0*/  LOP3.LUT R91, R91, 0xfffffff7, RZ, 0xc0, !PT ;  /* 0xfffffff75b5b7812 */ /* 0x000fe200078ec0ff */
[----:B------:R2:W-:Y:S01]  /*19e0*/  @P0 LDGSTS.E.BYPASS.LTC128B.128 [R7+0x17100], [R26.64+0x100], !P5 ;  /* 0x171001001a070fae */ /* 0x0005e2000e901d4a */
[----:B------:R-:W-:Y:S02]  /*19f0*/  ISETP.GE.AND P0, PT, R16, c[0x0][0x27c], PT ;  /* 0x00009f0010007a0c */ /* 0x000fe40003f06270 */
[----:B------:R-:W-:Y:S01]  /*1a00*/  ISETP.NE.AND P1, PT, R136, c[0x0][0x2b8], PT ;  /* 0x0000ae0088007a0c */ /* 0x000fe20003f25270 */
[----:B------:R-:W0:Y:S01]  /*1a10*/  LDGDEPBAR ;  /* 0x00000000000079af */ /* 0x000e220000000000 */
[----:B------:R-:W-:-:S02]  /*1a20*/  SEL R3, RZ, c[0x0][0x27c], !P0 ;  /* 0x00009f00ff037a07 */ /* 0x000fc40004000000 */
[----:B------:R-:W-:Y:S02]  /*1a30*/  LOP3.LUT R140, R146, 0xfffffff8, RZ, 0xc0, !PT ;  /* 0xfffffff8928c7812 */ /* 0x000fe400078ec0ff */
[----:B------:R-:W-:Y:S01]  /*1a40*/  LOP3.LUT R120, R127, 0x38, R122, 0xf8, !PT ;  /* 0x000000387f787812 */ /* 0x000fe200078ef87a */
[----:B------:R-:W-:Y:S01]  /*1a50*/  IMAD.IADD R6, R3, 0x1, R16 ;  /* 0x0000000103067824 */ /* 0x000fe200078e0210 */
[----:B------:R-:W-:Y:S02]  /*1a60*/  LEA.HI R124, R124, R17, RZ, 0x3 ;  /* 0x000000117c7c7211 */ /* 0x000fe400078f18ff */
[----:B------:R-:W-:Y:S01]  /*1a70*/  IADD3 R118, R118, R4, R15 ;  /* 0x0000000476767210 */ /* 0x000fe20007ffe00f */
[----:B------:R-:W-:Y:S01]  /*1a80*/  IMAD.MOV.U32 R4, RZ, RZ, c[0x0][0x280] ;  /* 0x0000a000ff047624 */ /* 0x000fe200078e00ff */
[----:B------:R-:W-:Y:S02]  /*1a90*/  SHF.R.S32.HI R3, RZ, 0x1f, R6 ;  /* 0x0000001fff037819 */ /* 0x000fe40000011406 */
[----:B------:R-:W-:Y:S01]  /*1aa0*/  @P0 LOP3.LUT R91, R91, 0x8, RZ, 0xfc, !PT ;  /* 0x000000085b5b0812 */ /* 0x000fe200078efcff */
[----:B------:R-:W-:Y:S01]  /*1ab0*/  IMAD.SHL.U32 R109, R4, 0x40, RZ ;  /* 0x00000040046d7824 */ /* 0x000fe200078e00ff */
[----:B------:R-:W-:-:S02]  /*1ac0*/  LEA.HI R2, R3, R6, RZ, 0x3 ;  /* 0x0000000603027211 */ /* 0x000fc400078f18ff */
[----:B------:R-:W-:Y:S01]  /*1ad0*/  LEA.HI R3, R3, R6, RZ, 0x6 ;  /* 0x0000000603037211 */ /* 0x000fe200078f30ff */
[----:B------:R-:W-:Y:S01]  /*1ae0*/  IMAD.MOV.U32 R6, RZ, RZ, c[0x0][0x290] ;  /* 0x0000a400ff067624 */ /* 0x000fe200078e00ff */
[----:B------:R-:W-:Y:S02]  /*1af0*/  LOP3.LUT R116, R127, 0x38, R2, 0xf8, !PT ;  /* 0x000000387f747812 */ /* 0x000fe400078ef802 */
[----:B------:R-:W-:Y:S01]  /*1b00*/  ISETP.GE.AND P0, PT, R131, 0x1, PT ;  /* 0x000000018300780c */ /* 0x000fe20003f06270 */
[----:B------:R-:W-:Y:S01]  /*1b10*/  IMAD.SHL.U32 R3, R3, 0x40, RZ ;  /* 0x0000004003037824 */ /* 0x000fe200078e00ff */
[----:B------:R-:W-:Y:S01]  /*1b20*/  LOP3.LUT R116, R116, R115, RZ, 0x3c, !PT ;  /* 0x0000007374747212 */ /* 0x000fe200078e3cff */
[----:B------:R-:W-:Y:S01]  /*1b30*/  IMAD.SHL.U32 R105, R6, 0x40, RZ ;  /* 0x0000004006697824 */ /* 0x000fe200078e00ff */
[----:B------:R-:W-:Y:S02]  /*1b40*/  LOP3.LUT R91, R91, 0xffffffbf, RZ, 0xc0, !PT ;  /* 0xffffffbf5b5b7812 */ /* 0x000fe400078ec0ff */
[----:B------:R-:W-:-:S02]  /*1b50*/  LOP3.LUT R3, R3, 0xfffff000, RZ, 0xc0, !PT ;  /* 0xfffff00003037812 */ /* 0x000fc400078ec0ff */
[----:B------:R-:W-:Y:S02]  /*1b60*/  LOP3.LUT R142, R2, 0xfffffff8, RZ, 0xc0, !PT ;  /* 0xfffffff8028e7812 */ /* 0x000fe400078ec0ff */
[----:B------:R-:W-:Y:S01]  /*1b70*/  IADD3 R116, R116, R3, R15 ;  /* 0x0000000374747210 */ /* 0x000fe20007ffe00f */
[----:B------:R-:W-:Y:S01]  /*1b80*/  IMAD R3, R90, c[0x0][0x1e8], RZ ;  /* 0x00007a005a037a24 */ /* 0x000fe200078e02ff */
[----:B------:R-:W-:Y:S02]  /*1b90*/  LOP3.LUT R91, R91, 0xffffffdf, RZ, 0xc0, !PT ;  /* 0xffffffdf5b5b7812 */ /* 0x000fe400078ec0ff */
[-C--:B------:R-:W-:Y:S01]  /*1ba0*/  LOP3.LUT R0, R0, R115.reuse, RZ, 0x3c, !PT ;  /* 0x0000007300007212 */ /* 0x080fe200078e3cff */
[----:B------:R-:W-:Y:S01]  /*1bb0*/  IMAD R3, R190, c[0x0][0x1ec], R3 ;  /* 0x00007b00be037a24 */ /* 0x000fe200078e0203 */
[----:B------:R-:W-:Y:S02]  /*1bc0*/  SHF.R.S32.HI R139, RZ, 0x1f, R140 ;  /* 0x0000001fff8b7819 */ /* 0x000fe4000001148c */
[----:B------:R-:W-:Y:S01]  /*1bd0*/  SHF.R.S32.HI R141, RZ, 0x1f, R142 ;  /* 0x0000001fff8d7819 */ /* 0x000fe2000001148e */
[----:B------:R-:W-:Y:S01]  /*1be0*/  IMAD.IADD R106, R169, 0x1, R3 ;  /* 0x00000001a96a7824 */ /* 0x000fe200078e0203 */
[----:B------:R-:W-:Y:S01]  /*1bf0*/  LOP3.LUT R120, R120, R115, RZ, 0x3c, !PT ;  /* 0x0000007378787212 */ /* 0x000fe200078e3cff */
[----:B------:R-:W-:Y:S01]  /*1c00*/  IMAD R3, R167, c[0x0][0x2b0], RZ ;  /* 0x0000ac00a7037a24 */ /* 0x000fe200078e02ff */
[----:B------:R-:W-:Y:S01]  /*1c10*/  LOP3.LUT R124, R124, 0xfffffff8, RZ, 0xc0, !PT ;  /* 0xfffffff87c7c7812 */ /* 0x000fe200078ec0ff */
[----:B------:R-:W-:Y:S01]  /*1c20*/  IMAD.IADD R0, R0, 0x1, R15 ;  /* 0x0000000100007824 */ /* 0x000fe200078e020f */
[----:B------:R-:W-:Y:S01]  /*1c30*/  @P1 LOP3.LUT R91, R91, 0x20, RZ, 0xfc, !PT ;  /* 0x000000205b5b1812 */ /* 0x000fe200078efcff */
[----:B------:R-:W-:Y:S01]  /*1c40*/  IMAD R3, R166, c[0x0][0x2b4], R3 ;  /* 0x0000ad00a6037a24 */ /* 0x000fe200078e0203 */
[----:B------:R-:W-:Y:S01]  /*1c50*/  SHF.L.U64.HI R103, R6, R107, c[0x0][0x294] ;  /* 0x0000a50006677619 */ /* 0x000fe2000001026b */
[----:B------:R-:W-:Y:S01]  /*1c60*/  IMAD.WIDE.U32 R166, R166, c[0x0][0x2b0], RZ ;  /* 0x0000ac00a6a67a25 */ /* 0x000fe200078e00ff */
[----:B------:R-:W-:-:S02]  /*1c70*/  SHF.L.U64.HI R139, R140, 0x1, R139 ;  /* 0x000000018c8b7819 */ /* 0x000fc4000001028b */
[----:B------:R-:W-:Y:S01]  /*1c80*/  SHF.L.U64.HI R141, R142, 0x1, R141 ;  /* 0x000000018e8d7819 */ /* 0x000fe2000001028d */
[----:B------:R-:W-:Y:S01]  /*1c90*/  IMAD.IADD R98, R167, 0x1, R3 ;  /* 0x00000001a7627824 */ /* 0x000fe200078e0203 */
[----:B------:R-:W-:Y:S01]  /*1ca0*/  IADD3 R120, R120, R5, R15 ;  /* 0x0000000578787210 */ /* 0x000fe20007ffe00f */
[----:B------:R-:W-:Y:S01]  /*1cb0*/  IMAD.SHL.U32 R140, R140, 0x2, RZ ;  /* 0x000000028c8c7824 */ /* 0x000fe200078e00ff */
[----:B------:R-:W-:Y:S01]  /*1cc0*/  SHF.L.U64.HI R107, R4, R107, c[0x0][0x284] ;  /* 0x0000a100046b7619 */ /* 0x000fe2000001026b */
[----:B------:R-:W-:Y:S01]  /*1cd0*/  IMAD.SHL.U32 R142, R142, 0x2, RZ ;  /* 0x000000028e8e7824 */ /* 0x000fe200078e00ff */
[C---:B------:R-:W-:Y:S02]  /*1ce0*/  IADD3 R14, R22.reuse, 0x50, RZ ;  /* 0x00000050160e7810 */ /* 0x040fe40007ffe0ff */
[C---:B-1----:R-:W-:Y:S02]  /*1cf0*/  IADD3 R13, R22.reuse, 0x30, RZ ;  /* 0x00000030160d7810 */ /* 0x042fe40007ffe0ff */
[----:B------:R-:W-:-:S02]  /*1d00*/  IADD3 R12, R22, 0x10, RZ ;  /* 0x00000010160c7810 */ /* 0x000fc40007ffe0ff */
[----:B------:R-:W-:Y:S02]  /*1d10*/  SHF.R.S32.HI R122, RZ, 0x3, R122 ;  /* 0x00000003ff7a7819 */ /* 0x000fe4000001147a */
[----:B------:R-:W-:Y:S02]  /*1d20*/  SHF.R.S32.HI R143, RZ, 0x1f, R124 ;  /* 0x0000001fff8f7819 */ /* 0x000fe4000001147c */
[----:B------:R-:W-:Y:S02]  /*1d30*/  SHF.R.S32.HI R146, RZ, 0x3, R146 ;  /* 0x00000003ff927819 */ /* 0x000fe40000011492 */
[----:B------:R-:W-:Y:S02]  /*1d40*/  SHF.R.S32.HI R145, RZ, 0x3, R2 ;  /* 0x00000003ff917819 */ /* 0x000fe40000011402 */
[----:B--2---:R-:W-:Y:S02]  /*1d50*/  @P0 LOP3.LUT R91, R91, 0x40, RZ, 0xfc, !PT ;  /* 0x000000405b5b0812 */ /* 0x004fe400078efcff */
.L_x_1616:
[----:B------:R-:W-:Y:S01]  /*1d60*/  ISETP.NE.AND P1, PT, R136, c[0x0][0x2b8], PT ;  /* 0x0000ae0088007a0c */ /* 0x000fe20003f25270 */
[----:B------:R-:W-:Y:S01]  /*1d70*/  IMAD.SHL.U32 R150, R18, 0x40, RZ ;  /* 0x0000004012967824 */ /* 0x000fe200078e00ff */
        /* <DEDUP_REMOVED lines=17> */
[C---:B-1----:R-:W-:Y:S04]  /*1e90*/  @!P0 IADD3 R5, P1, R3.reuse, R166, RZ ;  /* 0x000000a603058210 */ /* 0x042fe80007f3e0ff */
        /* <DEDUP_REMOVED lines=11> */
[-C--:B------:R-:W-:Y:S01]  /*1f50*/  IMAD R9, R103, R18.reuse, RZ ;  /* 0x0000001267097224 */ /* 0x080fe200078e02ff */
[----:B------:R-:W-:Y:S01]  /*1f60*/  IADD3 R150, -R150, R93, RZ ;  /* 0x0000005d96967210 */ /* 0x000fe20007ffe1ff */
[----:B------:R-:W-:Y:S02]  /*1f70*/  IMAD R2, R153, c[0x0][0x1e0], RZ ;  /* 0x0000780099027a24 */ /* 0x000fe400078e02ff */
[----:B------:R-:W-:Y:S01]  /*1f80*/  IMAD R81, R152, c[0x0][0x1f0], RZ ;  /* 0x00007c0098517a24 */ /* 0x000fe200078e02ff */
[----:B------:R-:W-:Y:S01]  /*1f90*/  IMNMX R150, R150, 0x40, PT ;  /* 0x0000004096967817 */ /* 0x000fe20003800200 */
[----:B------:R-:W-:Y:S02]  /*1fa0*/  IMAD R2, R147, c[0x0][0x1e4], R2 ;  /* 0x0000790093027a24 */ /* 0x000fe400078e0202 */
[C---:B------:R-:W-:Y:S02]  /*1fb0*/  IMAD R81, R148.reuse, c[0x0][0x1f4], R81 ;  /* 0x00007d0094517a24 */ /* 0x040fe400078e0251 */
[----:B-1----:R-:W-:Y:S01]  /*1fc0*/  IMAD.WIDE.U32 R6, R109, R18, RZ ;  /* 0x000000126d067225 */ /* 0x002fe200078e00ff */
        /* <DEDUP_REMOVED lines=75> */
.L_x_1596:
[----:B------:R-:W-:Y:S05]  /*2480*/  BSYNC B0 ;  /* 0x0000000000007941 */ /* 0x000fea0003800000 */
.L_x_1595:
        /* <DEDUP_REMOVED lines=104> */
.L_x_1599:
[----:B------:R-:W-:Y:S05]  /*2b10*/  BSYNC B0 ;  /* 0x0000000000007941 */ /* 0x000fea0003800000 */
.L_x_1598:
        /* <DEDUP_REMOVED lines=58> */
.L_x_1601:
[----:B------:R-:W-:Y:S05]  /*2ec0*/  BSYNC B0 ;  /* 0x0000000000007941 */ /* 0x000fea0003800000 */
.L_x_1600:
        /* <DEDUP_REMOVED lines=58> */
.L_x_1603:
[----:B------:R-:W-:Y:S05]  /*3270*/  BSYNC B0 ;  /* 0x0000000000007941 */ /* 0x000fea0003800000 */
.L_x_1602:
        /* <DEDUP_REMOVED lines=58> */
.L_x_1605:
[----:B------:R-:W-:Y:S05]  /*3620*/  BSYNC B0 ;  /* 0x0000000000007941 */ /* 0x000fea0003800000 */
.L_x_1604:
        /* <DEDUP_REMOVED lines=58> */
.L_x_1607:
[----:B------:R-:W-:Y:S05]  /*39d0*/  BSYNC B0 ;  /* 0x0000000000007941 */ /* 0x000fea0003800000 */
.L_x_1606:
        /* <DEDUP_REMOVED lines=58> */
.L_x_1594:
        /* <DEDUP_REMOVED lines=47> */
.L_x_1609:
[----:B------:R-:W-:Y:S05]  /*4070*/  BSYNC B0 ;  /* 0x0000000000007941 */ /* 0x000fea0003800000 */
.L_x_1608:
        /* <DEDUP_REMOVED lines=65> */
[----:B------:R-:W-:Y:S02]  /*4490*/  LOP3.LUT R183, R183, 0x7ffff000, RZ, 0xc0, !PT ;  /* 0x7ffff000b7b77812 */ /* 0x000fe400078ec0ff */
[----:B------:R-:W-:Y:S02]  /*44a0*/  LOP3.LUT R184, R184, R115, RZ, 0x3c, !PT ;  /* 0x00000073b8b87212 */ /* 0x000fe400078e3cff */
        /* <DEDUP_REMOVED lines=103> */
.L_x_1611:
[----:B------:R-:W-:Y:S05]  /*4b20*/  BSYNC B0 ;  /* 0x0000000000007941 */ /* 0x000fea0003800000 */
.L_x_1610:
        /* <DEDUP_REMOVED lines=126> */
.L_x_1613:
[----:B------:R-:W-:Y:S05]  /*5310*/  BSYNC B0 ;  /* 0x0000000000007941 */ /* 0x000fea0003800000 */
.L_x_1612:
        /* <DEDUP_REMOVED lines=129> */
.L_x_1593:
        /* <DEDUP_REMOVED lines=50> */
.L_x_1597:
[----:B------:R-:W-:Y:S05]  /*5e50*/  BSYNC B1 ;  /* 0x0000000000017941 */ /* 0x000fea0003800000 */
.L_x_1592:
        /* <DEDUP_REMOVED lines=78> */
.L_x_1615:
[----:B-123--:R-:W-:Y:S05]  /*6340*/  BSYNC B0 ;  /* 0x0000000000007941 */ /* 0x00efea0003800000 */
.L_x_1614:
        /* <DEDUP_REMOVED lines=34> */
.L_x_1591:
[----:B-1-3--:R-:W-:Y:S01]  /*6570*/  UIADD3 UR6, UR13, 0x7f, URZ ;  /* 0x0000007f0d067890 */ /* 0x00afe2000fffe03f */
[----:B------:R-:W-:Y:S01]  /*6580*/  PLOP3.LUT P2, PT, PT, PT, PT, 0x80, 0x0 ;  /* 0x000000000000781c */ /* 0x000fe20003f4f070 */
[----:B------:R-:W-:Y:S01]  /*6590*/  ULDC.64 UR4, c[0x0][0x2c8] ;  /* 0x0000b20000047ab9 */ /* 0x000fe20000000a00 */
[----:B------:R-:W-:Y:S01]  /*65a0*/  CS2R R98, SRZ ;  /* 0x0000000000627805 */ /* 0x000fe2000001ff00 */
[----:B------:R-:W-:Y:S01]  /*65b0*/  UIMAD.WIDE.U32 UR18, UR6, UR4, URZ ;  /* 0x00000004061272a5 */ /* 0x000fe2000f8e003f */
[----:B------:R-:W-:Y:S01]  /*65c0*/  IMAD.MOV.U32 R5, RZ, RZ, RZ ;  /* 0x000000ffff057224 */ /* 0x000fe200078e00ff */
[----:B------:R-:W-:Y:S01]  /*65d0*/  CS2R R94, SRZ ;  /* 0x00000000005e7805 */ /* 0x000fe2000001ff00 */
[----:B------:R-:W-:Y:S01]  /*65e0*/  IMAD.MOV.U32 R96, RZ, RZ, RZ ;  /* 0x000000ffff607224 */ /* 0x000fe200078e00ff */
[----:B------:R-:W-:Y:S01]  /*65f0*/  @UP2 USHF.R.U32.HI UR6, URZ, UR5, UR19 ;  /* 0x000000053f062299 */ /* 0x000fe20008011613 */
[----:B------:R-:W-:Y:S01]  /*6600*/  MOV R93, RZ ;  /* 0x000000ff005d7202 */ /* 0x000fe20000000f00 */
[----:B------:R-:W-:Y:S01]  /*6610*/  CS2R R8, SRZ ;  /* 0x0000000000087805 */ /* 0x000fe2000001ff00 */
[----:B------:R-:W-:Y:S01]  /*6620*/  CS2R R10, SRZ ;  /* 0x00000000000a7805 */ /* 0x000fe2000001ff00 */
[----:B------:R-:W-:Y:S01]  /*6630*/  UIADD3 UR6, UR15, UR6, URZ ;  /* 0x000000060f067290 */ /* 0x000fe2000fffe03f */
[----:B------:R-:W-:Y:S01]  /*6640*/  IMAD.MOV.U32 R7, RZ, RZ, RZ ;  /* 0x000000ffff077224 */ /* 0x000fe200078e00ff */
[----:B------:R-:W-:Y:S01]  /*6650*/  MOV R88, RZ ;  /* 0x000000ff00587202 */ /* 0x000fe20000000f00 */
[----:B------:R-:W-:Y:S01]  /*6660*/  CS2R R86, SRZ ;  /* 0x0000000000567805 */ /* 0x000fe2000001ff00 */
[----:B------:R-:W-:Y:S01]  /*6670*/  USHF.R.S32.HI UR4, URZ, 0x1f, UR6 ;  /* 0x0000001f3f047899 */ /* 0x000fe20008011406 */
[----:B------:R-:W-:Y:S01]  /*6680*/  CS2R R84, SRZ ;  /* 0x0000000000547805 */ /* 0x000fe2000001ff00 */
[----:B------:R-:W-:Y:S01]  /*6690*/  CS2R R82, SRZ ;  /* 0x0000000000527805 */ /* 0x000fe2000001ff00 */
[----:B------:R-:W-:Y:S01]  /*66a0*/  CS2R R80, SRZ ;  /* 0x0000000000507805 */ /* 0x000fe2000001ff00 */
[----:B------:R-:W-:Y:S01]  /*66b0*/  ULEA.HI UR4, UR4, UR6, URZ, 0x6 ;  /* 0x0000000604047291 */ /* 0x000fe2000f8f303f */
[----:B-----5:R-:W-:Y:S01]  /*66c0*/  CS2R R78, SRZ ;  /* 0x00000000004e7805 */ /* 0x020fe2000001ff00 */
[----:B------:R-:W-:Y:S01]  /*66d0*/  CS2R R76, SRZ ;  /* 0x00000000004c7805 */ /* 0x000fe2000001ff00 */
        /* <DEDUP_REMOVED lines=50> */
[----:B------:R-:W-:Y:S01]  /*6a00*/  PLOP3.LUT P1, PT, PT, PT, UP2, 0x80, 0x0 ;  /* 0x000000000000781c */ /* 0x000fe20003f2f028 */
[----:B------:R-:W-:Y:S01]  /*6a10*/  ULDC UR19, c[0x0][0x2c4] ;  /* 0x0000b10000137ab9 */ /* 0x000fe20000000800 */
[-C--:B------:R-:W-:Y:S01]  /*6a20*/  LEA.HI R2, R84, R89.reuse, RZ, 0x3 ;  /* 0x0000005954027211 */ /* 0x080fe200078f18ff */
[----:B------:R-:W-:Y:S01]  /*6a30*/  UIMAD UR19, UR12, UR19, URZ ;  /* 0x000000130c1372a4 */ /* 0x000fe2000f8e023f */
[----:B------:R-:W-:Y:S01]  /*6a40*/  SHF.R.S32.HI R3, RZ, 0x1f, R92 ;  /* 0x0000001fff037819 */ /* 0x000fe2000001145c */
[----:B------:R-:W-:Y:S01]  /*6a50*/  BSSY B0, `(.L_x_1618) ;  /* 0x0000072000007945 */ /* 0x000fe20003800000 */
[----:B------:R-:W-:Y:S02]  /*6a60*/  LOP3.LUT R132, R2, 0xfffffff8, RZ, 0xc0, !PT ;  /* 0xfffffff802847812 */ /* 0x000fe400078ec0ff */
[----:B------:R-:W-:Y:S01]  /*6a70*/  SHF.R.S32.HI R11, RZ, 0x3, R2 ;  /* 0x00000003ff0b7819 */ /* 0x000fe20000011402 */
[----:B------:R-:W-:Y:S01]  /*6a80*/  IMAD R3, R3, c[0x0][0x178], RZ ;  /* 0x00005e0003037a24 */ /* 0x000fe200078e02ff */
[----:B------:R-:W-:Y:S01]  /*6a90*/  PLOP3.LUT P0, PT, PT, PT, UP2, 0x80, 0x0 ;  /* 0x000000000000781c */ /* 0x000fe20003f0f028 */
[----:B------:R-:W-:Y:S01]  /*6aa0*/  IMAD.IADD R132, R89, 0x1, -R132 ;  /* 0x0000000159847824 */ /* 0x000fe200078e0a84 */
[----:B------:R-:W-:Y:S01]  /*6ab0*/  ISETP.NE.U32.AND P2, PT, RZ, c[0x0][0x348], PT ;  /* 0x0000d200ff007a0c */ /* 0x000fe20003f45070 */
[----:B------:R-:W-:Y:S01]  /*6ac0*/  IMAD R3, R92, c[0x0][0x17c], R3 ;  /* 0x00005f005c037a24 */ /* 0x000fe200078e0203 */
[----:B------:R-:W-:Y:S01]  /*6ad0*/  LEA.HI R6, R84, R89, RZ, 0x4 ;  /* 0x0000005954067211 */ /* 0x000fe200078f20ff */
[----:B------:R-:W-:Y:S01]  /*6ae0*/  IMAD R200, R132, 0x20, R11 ;  /* 0x0000002084c87824 */ /* 0x000fe200078e020b */
[----:B------:R-:W-:Y:S01]  /*6af0*/  SHF.R.S32.HI R9, RZ, 0x1f, R191 ;  /* 0x0000001fff097819 */ /* 0x000fe200000114bf */
[----:B------:R-:W-:Y:S01]  /*6b00*/  IMAD.IADD R15, R15, 0x1, R3 ;  /* 0x000000010f0f7824 */ /* 0x000fe200078e0203 */
[----:B------:R-:W-:Y:S01]  /*6b10*/  ISETP.NE.AND.EX P2, PT, RZ, c[0x0][0x34c], PT, P2 ;  /* 0x0000d300ff007a0c */ /* 0x000fe20003f45320 */
[----:B------:R-:W-:Y:S01]  /*6b20*/  IMAD R3, R90, c[0x0][0x1b8], RZ ;  /* 0x00006e005a037a24 */ /* 0x000fe200078e02ff */
[----:B------:R-:W-:Y:S01]  /*6b30*/  IADD3 R4, R200, UR13, RZ ;  /* 0x0000000dc8047c10 */ /* 0x000fe2000fffe0ff */
[----:B------:R-:W-:Y:S01]  /*6b40*/  IMAD.WIDE.U32 R14, R190, c[0x0][0x1b8], R14 ;  /* 0x00006e00be0e7a25 */ /* 0x000fe200078e000e */
[----:B------:R-:W-:-:S02]  /*6b50*/  SHF.R.S32.HI R7, RZ, 0x4, R6 ;  /* 0x00000004ff077819 */ /* 0x000fc40000011406 */
[----:B------:R-:W-:Y:S01]  /*6b60*/  SEL R9, R9, RZ, !P2 ;  /* 0x000000ff09097207 */ /* 0x000fe20005000000 */
[----:B------:R-:W-:Y:S01]  /*6b70*/  @P1 IMAD.HI.U32 R0, R4, c[0x0][0x2c8], RZ ;  /* 0x0000b20004001a27 */ /* 0x000fe200078e00ff */
[----:B------:R-:W-:Y:S02]  /*6b80*/  SEL R12, R191, RZ, !P2 ;  /* 0x000000ffbf0c7207 */ /* 0x000fe40005000000 */
[----:B------:R-:W-:Y:S01]  /*6b90*/  LOP3.LUT R91, R91, 0xfffffffb, RZ, 0xc0, !PT ;  /* 0xfffffffb5b5b7812 */ /* 0x000fe200078ec0ff */
[----:B------:R-:W-:Y:S01]  /*6ba0*/  IMAD.MOV.U32 R8, RZ, RZ, R4 ;  /* 0x000000ffff087224 */ /* 0x000fe200078e0004 */
[----:B------:R-:W-:Y:S01]  /*6bb0*/  @P0 SHF.R.U32.HI R8, RZ, c[0x0][0x2cc], R0 ;  /* 0x0000b300ff080a19 */ /* 0x000fe20000011600 */
[----:B------:R-:W-:Y:S01]  /*6bc0*/  IMAD R3, R190, c[0x0][0x1bc], R3 ;  /* 0x00006f00be037a24 */ /* 0x000fe200078e0203 */
[C---:B------:R-:W-:Y:S01]  /*6bd0*/  LEA.HI R0, R6.reuse, R7, RZ, 0x1 ;  /* 0x0000000706007211 */ /* 0x040fe200078f08ff */
[----:B------:R-:W-:Y:S01]  /*6be0*/  IMAD R9, R9, c[0x0][0x1c0], RZ ;  /* 0x0000700009097a24 */ /* 0x000fe200078e02ff */
[----:B------:R-:W-:Y:S01]  /*6bf0*/  LOP3.LUT R6, R6, 0xfffffff0, RZ, 0xc0, !PT ;  /* 0xfffffff006067812 */ /* 0x000fe200078ec0ff */
[----:B------:R-:W-:Y:S01]  /*6c00*/  IMAD.IADD R15, R15, 0x1, R3 ;  /* 0x000000010f0f7824 */ /* 0x000fe200078e0203 */
[----:B------:R-:W-:Y:S01]  /*6c10*/  LOP3.LUT R0, R0, 0xfffffffe, RZ, 0xc0, !PT ;  /* 0xfffffffe00007812 */ /* 0x000fe200078ec0ff */
[C---:B------:R-:W-:Y:S01]  /*6c20*/  IMAD R9, R12.reuse, c[0x0][0x1c4], R9 ;  /* 0x000071000c097a24 */ /* 0x040fe200078e0209 */
[----:B------:R-:W-:Y:S01]  /*6c30*/  SHF.R.S32.HI R3, RZ, 0x1f, R8 ;  /* 0x0000001fff037819 */ /* 0x000fe20000011408 */
[----:B------:R-:W-:Y:S01]  /*6c40*/  IMAD.WIDE.U32 R12, R12, c[0x0][0x1c0], R14 ;  /* 0x000070000c0c7a25 */ /* 0x000fe200078e000e */
[----:B------:R-:W-:-:S02]  /*6c50*/  LOP3.LUT P0, RZ, R132, 0x2, RZ, 0xc0, !PT ;  /* 0x0000000284ff7812 */ /* 0x000fc4000780c0ff */
[----:B------:R-:W-:Y:S01]  /*6c60*/  LEA.HI R199, R84, R89, RZ, 0x6 ;  /* 0x0000005954c77211 */ /* 0x000fe200078f30ff */
[----:B------:R-:W-:Y:S01]  /*6c70*/  IMAD.IADD R0, R7, 0x1, -R0 ;  /* 0x0000000107007824 */ /* 0x000fe200078e0a00 */
[----:B------:R-:W-:Y:S01]  /*6c80*/  LOP3.LUT P1, RZ, R132, 0x4, RZ, 0xc0, !PT ;  /* 0x0000000484ff7812 */ /* 0x000fe2000782c0ff */
[----:B------:R-:W-:Y:S02]  /*6c90*/  IMAD.IADD R7, R89, 0x1, -R6 ;  /* 0x0000000159077824 */ /* 0x000fe400078e0a06 */
[----:B------:R-:W-:Y:S02]  /*6ca0*/  IMAD R3, R3, c[0x0][0x1b0], RZ ;  /* 0x00006c0003037a24 */ /* 0x000fe400078e02ff */
[----:B------:R-:W-:Y:S01]  /*6cb0*/  IMAD.MOV R5, RZ, RZ, -R8 ;  /* 0x000000ffff057224 */ /* 0x000fe200078e0a08 */
[----:B------:R-:W-:Y:S01]  /*6cc0*/  SHF.R.S32.HI R10, RZ, 0x1f, R7 ;  /* 0x0000001fff0a7819 */ /* 0x000fe20000011407 */
[----:B------:R-:W-:Y:S02]  /*6cd0*/  IMAD.IADD R13, R13, 0x1, R9 ;  /* 0x000000010d0d7824 */ /* 0x000fe400078e0209 */
[----:B------:R-:W-:Y:S01]  /*6ce0*/  IMAD R3, R8, c[0x0][0x1b4], R3 ;  /* 0x00006d0008037a24 */ /* 0x000fe200078e0203 */
[----:B------:R-:W-:Y:S01]  /*6cf0*/  LEA.HI R10, R10, R7, RZ, 0x3 ;  /* 0x000000070a0a7211 */ /* 0x000fe200078f18ff */
[----:B------:R-:W-:Y:S01]  /*6d00*/  IMAD R4, R5, c[0x0][0x2c4], R4 ;  /* 0x0000b10005047a24 */ /* 0x000fe200078e0204 */
[----:B------:R-:W-:Y:S01]  /*6d10*/  @P0 LOP3.LUT R91, R91, 0x4, RZ, 0xfc, !PT ;  /* 0x000000045b5b0812 */ /* 0x000fe200078efcff */
[----:B------:R-:W-:Y:S01]  /*6d20*/  IMAD.WIDE.U32 R8, R8, c[0x0][0x1b0], R12 ;  /* 0x00006c0008087a25 */ /* 0x000fe200078e000c */
[----:B------:R-:W-:-:S02]  /*6d30*/  LOP3.LUT R6, R10, 0xfffffff8, RZ, 0xc0, !PT ;  /* 0xfffffff80a067812 */ /* 0x000fc400078ec0ff */
[----:B------:R-:W-:Y:S01]  /*6d40*/  IADD3 R12, R11, UR13, RZ ;  /* 0x0000000d0b0c7c10 */ /* 0x000fe2000fffe0ff */
[C---:B------:R-:W-:Y:S02]  /*6d50*/  IMAD.SHL.U32 R5, R132.reuse, 0x40, RZ ;  /* 0x0000004084057824 */ /* 0x040fe400078e00ff */
[----:B------:R-:W-:Y:S01]  /*6d60*/  IMAD.IADD R9, R9, 0x1, R3 ;  /* 0x0000000109097824 */ /* 0x000fe200078e0203 */
[----:B------:R-:W-:Y:S01]  /*6d70*/  SHF.R.S32.HI R3, RZ, 0x1f, R4 ;  /* 0x0000001fff037819 */ /* 0x000fe20000011404 */
[----:B------:R-:W-:Y:S01]  /*6d80*/  IMAD.SHL.U32 R13, R11, 0x40, RZ ;  /* 0x000000400b0d7824 */ /* 0x000fe200078e00ff */
[----:B------:R-:W-:Y:S01]  /*6d90*/  LOP3.LUT R5, R5, 0x1c0, RZ, 0xc0, !PT ;  /* 0x000001c005057812 */ /* 0x000fe200078ec0ff */
[----:B------:R-:W-:Y:S02]  /*6da0*/  IMAD.IADD R6, R7, 0x1, -R6 ;  /* 0x0000000107067824 */ /* 0x000fe400078e0a06 */
[----:B------:R-:W-:Y:S01]  /*6db0*/  IMAD R3, R3, c[0x0][0x1a8], RZ ;  /* 0x00006a0003037a24 */ /* 0x000fe200078e02ff */
[----:B------:R-:W-:Y:S01]  /*6dc0*/  LOP3.LUT R2, R5, 0x8, R2, 0xf8, !PT ;  /* 0x0000000805027812 */ /* 0x000fe200078ef802 */
[----:B------:R-:W-:Y:S01]  /*6dd0*/  IMAD.SHL.U32 R212, R132, 0x8, RZ ;  /* 0x0000000884d47824 */ /* 0x000fe200078e00ff */
[----:B------:R-:W-:Y:S01]  /*6de0*/  LOP3.LUT R13, R13, 0x1c0, RZ, 0xc0, !PT ;  /* 0x000001c00d0d7812 */ /* 0x000fe200078ec0ff */
[----:B------:R-:W-:Y:S01]  /*6df0*/  IMAD.SHL.U32 R7, R6, 0x40, RZ ;  /* 0x0000004006077824 */ /* 0x000fe200078e00ff */
[----:B------:R-:W-:Y:S01]  /*6e00*/  SHF.R.U32.HI R5, RZ, 0x3, R5 ;  /* 0x00000003ff057819 */ /* 0x000fe20000011605 */
[C---:B------:R-:W-:Y:S01]  /*6e10*/  IMAD R3, R4.reuse, c[0x0][0x1ac], R3 ;  /* 0x00006b0004037a24 */ /* 0x040fe200078e0203 */
[----:B------:R-:W-:Y:S01]  /*6e20*/  SHF.R.U32.HI R16, RZ, 0x3, R13 ;  /* 0x00000003ff107819 */ /* 0x000fe2000001160d */
[----:B------:R-:W-:Y:S01]  /*6e30*/  IMAD.WIDE.U32 R8, R4, c[0x0][0x1a8], R8 ;  /* 0x00006a0004087a25 */ /* 0x000fe200078e0008 */
[----:B------:R-:W-:-:S02]  /*6e40*/  LOP3.LUT R5, R2, R5, RZ, 0x3c, !PT ;  /* 0x0000000502057212 */ /* 0x000fc400078e3cff */
[----:B------:R-:W-:Y:S01]  /*6e50*/  LOP3.LUT R13, R13, 0x38, R212, 0xf8, !PT ;  /* 0x000000380d0d7812 */ /* 0x000fe200078ef8d4 */
[----:B------:R-:W-:Y:S01]  /*6e60*/  IMAD.SHL.U32 R2, R0, 0x8, RZ ;  /* 0x0000000800027824 */ /* 0x000fe200078e00ff */
[----:B------:R-:W-:Y:S01]  /*6e70*/  LOP3.LUT R7, R7, 0x1c0, RZ, 0xc0, !PT ;  /* 0x000001c007077812 */ /* 0x000fe200078ec0ff */
[----:B------:R-:W-:Y:S01]  /*6e80*/  IMAD.IADD R3, R9, 0x1, R3 ;  /* 0x0000000109037824 */ /* 0x000fe200078e0203 */
[----:B------:R-:W-:Y:S01]  /*6e90*/  LEA R14, P0, R8, c[0x0][0x160], 0x1 ;  /* 0x00005800080e7a11 */ /* 0x000fe200078008ff */
[----:B------:R-:W-:Y:S01]  /*6ea0*/  IMAD.SHL.U32 R10, R10, 0x40, RZ ;  /* 0x000000400a0a7824 */ /* 0x000fe200078e00ff */
[----:B------:R-:W-:Y:S01]  /*6eb0*/  LOP3.LUT R16, R13, R16, RZ, 0x3c, !PT ;  /* 0x000000100d107212 */ /* 0x000fe200078e3cff */
[----:B------:R-:W-:Y:S01]  /*6ec0*/  IMAD.SHL.U32 R199, R199, 0x8, RZ ;  /* 0x00000008c7c77824 */ /* 0x000fe200078e00ff */
[----:B------:R-:W-:Y:S01]  /*6ed0*/  LOP3.LUT R2, R7, 0x8, R2, 0xf8, !PT ;  /* 0x0000000807027812 */ /* 0x000fe200078ef802 */
[----:B------:R1:W2:Y:S01]  /*6ee0*/  SHFL.IDX PT, R18, R14, RZ, 0x181f ;  /* 0x00181fff0e127589 */ /* 0x0002a200000e0000 */
[----:B------:R-:W-:Y:S01]  /*6ef0*/  LEA.HI.X R13, R8, c[0x0][0x164], R3, 0x1, P0 ;  /* 0x00005900080d7a11 */ /* 0x000fe200000f0c03 */
[----:B------:R-:W-:Y:S01]  /*6f00*/  IMAD.MOV.U32 R3, RZ, RZ, 0x20 ;  /* 0x00000020ff037424 */ /* 0x000fe200078e00ff */
[----:B------:R-:W-:Y:S01]  /*6f10*/  LOP3.LUT P5, RZ, R6, 0x4, RZ, 0xc0, !PT ;  /* 0x0000000406ff7812 */ /* 0x000fe200078ac0ff */
[----:B------:R-:W-:Y:S01]  /*6f20*/  IMAD R5, R0, 0x200, R5 ;  /* 0x0000020000057824 */ /* 0x000fe200078e0205 */
[----:B------:R-:W-:Y:S01]  /*6f30*/  SHF.R.U32.HI R7, RZ, 0x3, R7 ;  /* 0x00000003ff077819 */ /* 0x000fe20000011607 */
[----:B------:R1:W3:Y:S01]  /*6f40*/  SHFL.IDX PT, R19, R13, RZ, 0x181f ;  /* 0x00181fff0d137589 */ /* 0x0002e200000e0000 */
[----:B------:R-:W-:-:S02]  /*6f50*/  LOP3.LUT P4, RZ, R6, 0x2, RZ, 0xc0, !PT ;  /* 0x0000000206ff7812 */ /* 0x000fc4000788c0ff */
[----:B------:R-:W-:Y:S02]  /*6f60*/  ISETP.GE.AND P0, PT, R12, UR19, PT ;  /* 0x000000130c007c0c */ /* 0x000fe4000bf06270 */
[----:B------:R-:W-:Y:S02]  /*6f70*/  LEA.HI R6, R84, R89, RZ, 0x5 ;  /* 0x0000005954067211 */ /* 0x000fe400078f28ff */
[----:B------:R-:W-:Y:S01]  /*6f80*/  LOP3.LUT R4, R2, R7, RZ, 0x3c, !PT ;  /* 0x0000000702047212 */ /* 0x000fe200078e3cff */
[----:B------:R-:W-:Y:S01]  /*6f90*/  IMAD.MOV.U32 R2, RZ, RZ, 0x10 ;  /* 0x00000010ff027424 */ /* 0x000fe200078e00ff */
[----:B------:R-:W-:Y:S02]  /*6fa0*/  SHF.R.S32.HI R7, RZ, 0x5, R6 ;  /* 0x00000005ff077819 */ /* 0x000fe40000011406 */
[----:B------:R-:W-:Y:S02]  /*6fb0*/  LOP3.LUT R10, R10, 0xfffffe00, RZ, 0xc0, !PT ;  /* 0xfffffe000a0a7812 */ /* 0x000fe400078ec0ff */
[----:B------:R-:W-:-:S02]  /*6fc0*/  IADD3 R9, R212, 0x40, RZ ;  /* 0x00000040d4097810 */ /* 0x000fc40007ffe0ff */
[----:B------:R-:W-:Y:S01]  /*6fd0*/  IADD3 R8, R212, 0x80, RZ ;  /* 0x00000080d4087810 */ /* 0x000fe20007ffe0ff */
[----:B------:R-:W-:Y:S01]  /*6fe0*/  IMAD R15, R7, 0x400, R10 ;  /* 0x00000400070f7824 */ /* 0x000fe200078e020a */
[----:B------:R-:W-:Y:S02]  /*6ff0*/  SEL R2, R2, 0xfffffff0, !P4 ;  /* 0xfffffff002027807 */ /* 0x000fe40006000000 */
[----:B------:R-:W-:Y:S01]  /*7000*/  ISETP.GE.AND P2, PT, R212, c[0x0][0x198], PT ;  /* 0x00006600d4007a0c */ /* 0x000fe20003f46270 */
[----:B------:R-:W-:Y:S01]  /*7010*/  IMAD.IADD R0, R15, 0x1, R4 ;  /* 0x000000010f007824 */ /* 0x000fe200078e0204 */
[----:B------:R-:W-:Y:S02]  /*7020*/  ISETP.GE.AND P4, PT, R8, c[0x0][0x198], PT ;  /* 0x0000660008007a0c */ /* 0x000fe40003f86270 */
[----:B------:R-:W-:Y:S02]  /*7030*/  LOP3.LUT R199, R16, 0xfffffe00, R199, 0xf8, !PT ;  /* 0xfffffe0010c77812 */ /* 0x000fe400078ef8c7 */
[----:B------:R-:W-:-:S02]  /*7040*/  LOP3.LUT R4, R4, R10, RZ, 0xfc, !PT ;  /* 0x0000000a04047212 */ /* 0x000fc400078efcff */
[----:B------:R-:W-:Y:S01]  /*7050*/  SEL R3, R3, 0xffffffe0, !P5 ;  /* 0xffffffe003037807 */ /* 0x000fe20006800000 */
[----:B------:R-:W-:Y:S01]  /*7060*/  @!P3 IMAD.MOV.U32 R204, RZ, RZ, R191 ;  /* 0x000000ffffccb224 */ /* 0x000fe200078e00bf */
[----:B------:R-:W-:Y:S01]  /*7070*/  ISETP.GE.AND P3, PT, R9, c[0x0][0x198], PT ;  /* 0x0000660009007a0c */ /* 0x000fe20003f66270 */
[----:B------:R-:W-:Y:S07]  /*7080*/  @P0 BRA `(.L_x_1619) ;  /* 0x000000e000000947 */ /* 0x000fee0003800000 */
[----:B-123--:R-:W-:Y:S01]  /*7090*/  SHF.R.S32.HI R10, RZ, 0x1f, R9 ;  /* 0x0000001fff0a7819 */ /* 0x00efe20000011409 */
        /* <DEDUP_REMOVED lines=13> */
.L_x_1619:
[----:B-123--:R-:W-:Y:S05]  /*7170*/  BSYNC B0 ;  /* 0x0000000000007941 */ /* 0x00efea0003800000 */
.L_x_1618:
        /* <DEDUP_REMOVED lines=20> */
.L_x_1621:
[----:B------:R-:W-:Y:S05]  /*72c0*/  BSYNC B0 ;  /* 0x0000000000007941 */ /* 0x000fea0003800000 */
.L_x_1620:
[----:B------:R-:W-:Y:S01]  /*72d0*/  IADD3 R10, R12, 0x40, RZ ;  /* 0x000000400c0a7810 */ /* 0x000fe20007ffe0ff */
[----:B--2---:R2:W1:Y:S01]  /*72e0*/  SHFL.IDX PT, R19, R13, 0x2, 0x181f ;  /* 0x00581f000d137f89 */ /* 0x00446200000e0000 */
[----:B------:R-:W-:Y:S02]  /*72f0*/  BSSY B0, `(.L_x_1622) ;  /* 0x0000012000007945 */ /* 0x000fe40003800000 */
[----:B------:R-:W-:Y:S01]  /*7300*/  ISETP.GE.AND P0, PT, R10, UR19, PT ;  /* 0x000000130a007c0c */ /* 0x000fe2000bf06270 */
[----:B---3--:R2:W3:-:S12]  /*7310*/  SHFL.IDX PT, R18, R14, 0x2, 0x181f ;  /* 0x00581f000e127f89 */ /* 0x0084d800000e0000 */
[----:B------:R-:W-:Y:S05]  /*7320*/  @P0 BRA `(.L_x_1623) ;  /* 0x000000e000000947 */ /* 0x000fea0003800000 */
[----:B------:R-:W-:Y:S01]  /*7330*/  SHF.R.S32.HI R10, RZ, 0x1f, R9 ;  /* 0x0000001fff0a7819 */ /* 0x000fe20000011409 */
[----:B------:R-:W-:Y:S01]  /*7340*/  IMAD.SHL.U32 R16, R199, 0x2, RZ ;  /* 0x00000002c7107824 */ /* 0x000fe200078e00ff */
[----:B------:R-:W-:Y:S01]  /*7350*/  SHF.R.S32.HI R17, RZ, 0x1f, R8 ;  /* 0x0000001fff117819 */ /* 0x000fe20000011408 */
[----:B-1-3--:R-:W-:Y:S01]  /*7360*/  IMAD.WIDE R20, R212, 0x2, R18 ;  /* 0x00000002d4147825 */ /* 0x00afe200078e0212 */
        /* <DEDUP_REMOVED lines=10> */
.L_x_1623:
[----:B------:R-:W-:Y:S05]  /*7410*/  BSYNC B0 ;  /* 0x0000000000007941 */ /* 0x000fea0003800000 */
.L_x_1622:
[----:B-1----:R-:W-:Y:S01]  /*7420*/  SHFL.IDX PT, R16, R14, 0x3, 0x181f ;  /* 0x00781f000e107f89 */ /* 0x002fe200000e0000 */
[----:B------:R-:W-:Y:S01]  /*7430*/  IADD3 R12, R12, 0x60, RZ ;  /* 0x000000600c0c7810 */ /* 0x000fe20007ffe0ff */
[----:B------:R-:W-:Y:S01]  /*7440*/  IMAD.U32 R15, RZ, RZ, UR15 ;  /* 0x0000000fff0f7e24 */ /* 0x000fe2000f8e00ff */
[----:B------:R-:W-:Y:S01]  /*7450*/  SHF.R.S32.HI R208, RZ, 0x1f, R9 ;  /* 0x0000001fffd07819 */ /* 0x000fe20000011409 */
[----:B------:R-:W1:Y:S01]  /*7460*/  SHFL.IDX PT, R17, R13, 0x3, 0x181f ;  /* 0x00781f000d117f89 */ /* 0x000e6200000e0000 */
[----:B------:R-:W-:Y:S01]  /*7470*/  ISETP.GE.AND P0, PT, R12, UR19, PT ;  /* 0x000000130c007c0c */ /* 0x000fe2000bf06270 */
[----:B------:R-:W-:Y:S01]  /*7480*/  IMAD.MOV.U32 R195, RZ, RZ, c[0x0][0x2b8] ;  /* 0x0000ae00ffc37624 */ /* 0x000fe200078e00ff */
[----:B------:R-:W-:Y:S01]  /*7490*/  SHF.R.S32.HI R207, RZ, 0x1f, R8 ;  /* 0x0000001fffcf7819 */ /* 0x000fe20000011408 */
[----:B------:R-:W-:Y:S01]  /*74a0*/  IMAD R198, R15, 0x40, R200 ;  /* 0x000000400fc67824 */ /* 0x000fe200078e02c8 */
[----:B------:R-:W-:Y:S01]  /*74b0*/  LEA.HI R208, R208, R9, RZ, 0x3 ;  /* 0x00000009d0d07211 */ /* 0x000fe200078f18ff */
[----:B------:R-:W-:Y:S01]  /*74c0*/  IMAD.SHL.U32 R20, R199, 0x2, RZ ;  /* 0x00000002c7147824 */ /* 0x000fe200078e00ff */
[----:B------:R-:W-:Y:S01]  /*74d0*/  LEA.HI R207, R207, R8, RZ, 0x3 ;  /* 0x00000008cfcf7211 */ /* 0x000fe200078f18ff */
[----:B------:R-:W-:Y:S01]  /*74e0*/  IMAD.MOV.U32 R197, RZ, RZ, RZ ;  /* 0x000000ffffc57224 */ /* 0x000fe200078e00ff */
[----:B------:R-:W-:-:S02]  /*74f0*/  LOP3.LUT R208, R208, 0xfffffff8, RZ, 0xc0, !PT ;  /* 0xfffffff8d0d07812 */ /* 0x000fc400078ec0ff */
[----:B------:R-:W-:Y:S02]  /*7500*/  ISETP.NE.AND P5, PT, R195, 0x1, PT ;  /* 0x00000001c300780c */ /* 0x000fe40003fa5270 */
[----:B------:R-:W-:Y:S02]  /*7510*/  LOP3.LUT R207, R207, 0xfffffff8, RZ, 0xc0, !PT ;  /* 0xfffffff8cfcf7812 */ /* 0x000fe400078ec0ff */
[----:B------:R-:W-:Y:S02]  /*7520*/  IADD3 R198, R198, -0x40, RZ ;  /* 0xffffffc0c6c67810 */ /* 0x000fe40007ffe0ff */
[----:B-----5:R-:W-:Y:S02]  /*7530*/  SHF.R.S32.HI R15, RZ, 0x1f, R204 ;  /* 0x0000001fff0f7819 */ /* 0x020fe400000114cc */
[----:B------:R-:W-:Y:S02]  /*7540*/  LOP3.LUT R91, R91, 0xfffffffd, RZ, 0xc0, !PT ;  /* 0xfffffffd5b5b7812 */ /* 0x000fe400078ec0ff */
[----:B------:R-:W-:Y:S01]  /*7550*/  P2R R10, PR, RZ, 0x2 ;  /* 0x00000002ff0a7803 */ /* 0x000fe20000000000 */
[----:B------:R-:W-:-:S02]  /*7560*/  IMAD R15, R15, c[0x0][0x2b0], RZ ;  /* 0x0000ac000f0f7a24 */ /* 0x000fc400078e02ff */
[----:B-1-3--:R-:W-:-:S04]  /*7570*/  @!P0 IMAD.WIDE R18, R212, 0x2, R16 ;  /* 0x00000002d4128825 */ /* 0x00afc800078e0210 */
[----:B------:R-:W-:Y:S01]  /*7580*/  IMAD R193, R90, c[0x0][0x1e8], RZ ;  /* 0x00007a005ac17a24 */ /* 0x000fe200078e02ff */
[----:B------:R-:W-:Y:S01]  /*7590*/  @!PT LDS RZ, [RZ] ;  /* 0x00000000fffff984 */ /* 0x000fe20000000800 */
[----:B------:R1:W-:Y:S01]  /*75a0*/  @!P0 LDGSTS.E.BYPASS.LTC128B.128 [R20+0x1b100], [R18.64], !P2 ;  /* 0x1b10000012148fae */ /* 0x0003e2000d101d4a */
[C---:B------:R-:W-:Y:S01]  /*75b0*/  ISETP.GE.AND P2, PT, R198.reuse, UR9, PT ;  /* 0x00000009c6007c0c */ /* 0x040fe2000bf46270 */
[----:B------:R-:W-:Y:S01]  /*75c0*/  @!P0 IMAD.WIDE R24, R207, 0x2, R16 ;  /* 0x00000002cf188825 */ /* 0x000fe200078e0210 */
[----:B------:R-:W-:Y:S02]  /*75d0*/  IADD3 R198, R198, UR8, RZ ;  /* 0x00000008c6c67c10 */ /* 0x000fe4000fffe0ff */
[----:B------:R-:W-:Y:S01]  /*75e0*/  ISETP.GT.OR P2, PT, R200, 0x3f, P2 ;  /* 0x0000003fc800780c */ /* 0x000fe20001744670 */
[----:B------:R-:W-:Y:S02]  /*75f0*/  IMAD R15, R204, c[0x0][0x2b4], R15 ;  /* 0x0000ad00cc0f7a24 */ /* 0x000fe400078e020f */
[----:B------:R-:W-:Y:S01]  /*7600*/  IMAD.WIDE.U32 R202, R190, c[0x0][0x1e8], RZ ;  /* 0x00007a00beca7a25 */ /* 0x000fe200078e00ff */
[----:B------:R-:W-:Y:S01]  /*7610*/  ULEA UR18, UR15, 0xffffffc0, 0x6 ;  /* 0xffffffc00f127891 */ /* 0x000fe2000f8e303f */
[----:B------:R-:W-:-:S02]  /*7620*/  @P5 LOP3.LUT R91, R91, 0x2, RZ, 0xfc, !PT ;  /* 0x000000025b5b5812 */ /* 0x000fc400078efcff */
[----:B------:R-:W-:-:S04]  /*7630*/  @P5 IMAD.HI.U32 R12, R198, c[0x0][0x2bc], RZ ;  /* 0x0000af00c60c5a27 */ /* 0x000fc800078e00ff */
[----:B--2---:R-:W-:Y:S01]  /*7640*/  IMAD.MOV.U32 R13, RZ, RZ, R198 ;  /* 0x000000ffff0d7224 */ /* 0x004fe200078e00c6 */
[----:B------:R-:W-:Y:S01]  /*7650*/  @P5 SHF.R.U32.HI R13, RZ, c[0x0][0x2c0], R12 ;  /* 0x0000b000ff0d5a19 */ /* 0x000fe2000001160c */
[----:B------:R-:W-:-:S04]  /*7660*/  IMAD.WIDE.U32 R204, R204, c[0x0][0x2b0], RZ ;  /* 0x0000ac00cccc7a25 */ /* 0x000fc800078e00ff */
[----:B------:R-:W-:Y:S02]  /*7670*/  IMAD.IADD R194, R205, 0x1, R15 ;  /* 0x00000001cdc27824 */ /* 0x000fe400078e020f */
[----:B-1----:R-:W-:-:S05]  /*7680*/  @!P0 IMAD.WIDE R18, R208, 0x2, R16 ;  /* 0x00000002d0128825 */ /* 0x002fca00078e0210 */
        /* <DEDUP_REMOVED lines=8> */
[----:B----4-:R3:W4:Y:S01]  /*7710*/  @!P2 LDG.E R197, [R22.64] ;  /* 0x0000000a16c5a981 */ /* 0x010722000c1e1900 */
[----:B------:R-:W-:Y:S01]  /*7720*/  IMAD.MOV R13, RZ, RZ, -R13 ;  /* 0x000000ffff0d7224 */ /* 0x000fe200078e0a0d */
[----:B------:R-:W-:Y:S01]  /*7730*/  UIADD3 UR18, UR9, -UR18, URZ ;  /* 0x8000001209127290 */ /* 0x000fe2000fffe03f */
[----:B------:R-:W-:Y:S01]  /*7740*/  IMAD R193, R190, c[0x0][0x1ec], R193 ;  /* 0x00007b00bec17a24 */ /* 0x000fe200078e02c1 */
[----:B------:R-:W-:Y:S01]  /*7750*/  ISETP.GE.AND P5, PT, R212, c[0x0][0x1d4], PT ;  /* 0x00007500d4007a0c */ /* 0x000fe20003fa6270 */
[----:B------:R-:W-:Y:S01]  /*7760*/  IMAD R198, R13, c[0x0][0x2b8], R198 ;  /* 0x0000ae000dc67a24 */ /* 0x000fe200078e02c6 */
[----:B------:R-:W-:Y:S01]  /*7770*/  ISETP.GE.AND P4, PT, R9, c[0x0][0x1d4], PT ;  /* 0x0000750009007a0c */ /* 0x000fe20003f86270 */
[----:B------:R-:W-:Y:S01]  /*7780*/  IMAD.IADD R193, R203, 0x1, R193 ;  /* 0x00000001cbc17824 */ /* 0x000fe200078e02c1 */
[----:B------:R-:W-:Y:S01]  /*7790*/  IADD3 R11, -R11, UR18, RZ ;  /* 0x000000120b0b7c10 */ /* 0x000fe2000fffe1ff */
[----:B------:R-:W-:Y:S01]  /*77a0*/  IMAD.WIDE.U32 R14, R198, c[0x0][0x1e0], RZ ;  /* 0x00007800c60e7a25 */ /* 0x000fe200078e00ff */
[----:B------:R-:W-:Y:S01]  /*77b0*/  SHF.R.S32.HI R13, RZ, 0x1f, R198 ;  /* 0x0000001fff0d7819 */ /* 0x000fe200000114c6 */
[----:B------:R-:W-:Y:S01]  /*77c0*/  UISETP.GE.AND UP1, UPT, UR15, 0x2, UPT ;  /* 0x000000020f00788c */ /* 0x000fe2000bf26270 */
[----:B------:R-:W-:-:S02]  /*77d0*/  ISETP.GE.AND P6, PT, R8, c[0x0][0x1d4], PT ;  /* 0x0000750008007a0c */ /* 0x000fc40003fc6270 */
[----:B------:R-:W-:Y:S01]  /*77e0*/  ISETP.GE.AND P3, PT, R212, c[0x0][0x1d4], PT ;  /* 0x00007500d4007a0c */ /* 0x000fe20003f66270 */
[----:B------:R-:W-:Y:S01]  /*77f0*/  IMAD R17, R13, c[0x0][0x1e0], RZ ;  /* 0x000078000d117a24 */ /* 0x000fe200078e02ff */
[----:B------:R-:W-:Y:S01]  /*7800*/  ISETP.GE.AND P2, PT, R9, c[0x0][0x1d4], PT ;  /* 0x0000750009007a0c */ /* 0x000fe20003f46270 */
[----:B------:R-:W-:Y:S01]  /*7810*/  IMAD R13, R13, c[0x0][0x208], RZ ;  /* 0x000082000d0d7a24 */ /* 0x000fe200078e02ff */
[----:B------:R-:W-:Y:S01]  /*7820*/  SHF.R.S32.HI R209, RZ, 0x1f, R212 ;  /* 0x0000001fffd17819 */ /* 0x000fe200000114d4 */
[----:B-1----:R-:W-:Y:S01]  /*7830*/  IMAD R18, R198, c[0x0][0x1e4], R17 ;  /* 0x00007900c6127a24 */ /* 0x002fe200078e0211 */
[----:B------:R-:W-:Y:S02]  /*7840*/  SEL R210, RZ, 0x10, P6 ;  /* 0x00000010ffd27807 */ /* 0x000fe40003000000 */
[----:B------:R-:W-:Y:S01]  /*7850*/  IADD3 R196, R20, 0x100, RZ ;  /* 0x0000010014c47810 */ /* 0x000fe20007ffe0ff */
[----:B------:R-:W-:Y:S01]  /*7860*/  IMAD.IADD R19, R15, 0x1, R18 ;  /* 0x000000010f137824 */ /* 0x000fe200078e0212 */
[----:B------:R-:W-:Y:S01]  /*7870*/  SHF.R.S32.HI R211, RZ, 0x1f, R208 ;  /* 0x0000001fffd37819 */ /* 0x000fe200000114d0 */
[----:B------:R-:W-:Y:S01]  /*7880*/  IMAD.MOV.U32 R18, RZ, RZ, R14 ;  /* 0x000000ffff127224 */ /* 0x000fe200078e000e */
[----:B------:R-:W-:Y:S01]  /*7890*/  SHF.R.S32.HI R144, RZ, 0x1f, R207 ;  /* 0x0000001fff907819 */ /* 0x000fe200000114cf */
[----:B---3--:R-:W-:Y:S01]  /*78a0*/  IMAD.WIDE.U32 R22, R190, c[0x0][0x210], RZ ;  /* 0x00008400be167a25 */ /* 0x008fe200078e00ff */
[----:B----4-:R-:W-:-:S03]  /*78b0*/  SHF.R.S32.HI R12, RZ, 0x1f, R197 ;  /* 0x0000001fff0c7819 */ /* 0x010fc600000114c5 */
[----:B------:R-:W-:-:S04]  /*78c0*/  IMAD.WIDE.U32 R18, R197, c[0x0][0x1f0], R18 ;  /* 0x00007c00c5127a25 */ /* 0x000fc800078e0012 */
[----:B------:R-:W-:Y:S01]  /*78d0*/  IMAD R14, R12, c[0x0][0x1f0], RZ ;  /* 0x00007c000c0e7a24 */ /* 0x000fe200078e02ff */
[----:B------:R-:W-:Y:S01]  /*78e0*/  IADD3 R17, P0, R202, R18, RZ ;  /* 0x00000012ca117210 */ /* 0x000fe20007f1e0ff */
[----:B------:R-:W-:Y:S02]  /*78f0*/  IMAD R12, R12, c[0x0][0x218], RZ ;  /* 0x000086000c0c7a24 */ /* 0x000fe400078e02ff */
[----:B------:R-:W-:-:S05]  /*7900*/  IMAD R14, R197, c[0x0][0x1f4], R14 ;  /* 0x00007d00c50e7a24 */ /* 0x000fca00078e020e */
[----:B------:R-:W-:Y:S01]  /*7910*/  IADD3.X R14, R193, R19, R14, P0, !PT ;  /* 0x00000013c10e7210 */ /* 0x000fe200007fe40e */
[----:B------:R-:W-:Y:S01]  /*7920*/  IMAD.WIDE.U32 R18, R198, c[0x0][0x208], RZ ;  /* 0x00008200c6127a25 */ /* 0x000fe200078e00ff */
[----:B------:R-:W-:-:S04]  /*7930*/  LEA R21, P0, R17, c[0x0][0x1c8], 0x1 ;  /* 0x0000720011157a11 */ /* 0x000fc800078008ff */
[----:B------:R-:W-:Y:S01]  /*7940*/  LEA.HI.X R17, R17, c[0x0][0x1cc], R14, 0x1, P0 ;  /* 0x0000730011117a11 */ /* 0x000fe200000f0c0e */
[----:B--2---:R-:W-:Y:S01]  /*7950*/  SHFL.IDX PT, R24, R21, RZ, 0x181f ;  /* 0x00181fff15187589 */ /* 0x004fe200000e0000 */
[----:B------:R-:W-:Y:S01]  /*7960*/  ISETP.GE.AND P0, PT, R11, 0x1, PT ;  /* 0x000000010b00780c */ /* 0x000fe20003f06270 */
[----:B------:R-:W-:Y:S02]  /*7970*/  IMAD R14, R198, c[0x0][0x20c], R13 ;  /* 0x00008300c60e7a24 */ /* 0x000fe400078e020d */
[----:B------:R-:W1:Y:S01]  /*7980*/  SHFL.IDX PT, R25, R17, RZ, 0x181f ;  /* 0x00181fff11197589 */ /* 0x000e6200000e0000 */
[----:B------:R-:W-:Y:S02]  /*7990*/  IMAD R13, R90, c[0x0][0x210], RZ ;  /* 0x000084005a0d7a24 */ /* 0x000fe400078e02ff */
[----:B------:R-:W-:Y:S01]  /*79a0*/  IMAD.IADD R15, R19, 0x1, R14 ;  /* 0x00000001130f7824 */ /* 0x000fe200078e020e */
[----:B------:R-:W-:Y:S01]  /*79b0*/  SHFL.IDX PT, R16, R21, 0x1, 0x181f ;  /* 0x00381f0015107f89 */ /* 0x000fe200000e0000 */
[----:B------:R-:W-:-:S02]  /*79c0*/  IMAD.MOV.U32 R14, RZ, RZ, R18 ;  /* 0x000000ffff0e7224 */ /* 0x000fc400078e0012 */
[----:B------:R-:W-:Y:S01]  /*79d0*/  IMAD R13, R190, c[0x0][0x214], R13 ;  /* 0x00008500be0d7a24 */ /* 0x000fe200078e020d */
[----:B------:R-:W2:Y:S01]  /*79e0*/  SHFL.IDX PT, R17, R17, 0x1, 0x181f ;  /* 0x00381f0011117f89 */ /* 0x000ea200000e0000 */
[----:B------:R-:W-:-:S04]  /*79f0*/  IMAD.WIDE.U32 R14, R197, c[0x0][0x218], R14 ;  /* 0x00008600c50e7a25 */ /* 0x000fc800078e000e */
[----:B------:R-:W-:Y:S02]  /*7a00*/  IMAD.IADD R192, R23, 0x1, R13 ;  /* 0x0000000117c07824 */ /* 0x000fe400078e020d */
[----:B------:R-:W-:Y:S02]  /*7a10*/  IMAD R13, R197, c[0x0][0x21c], R12 ;  /* 0x00008700c50d7a24 */ /* 0x000fe400078e020c */
[----:B-1----:R-:W-:-:S04]  /*7a20*/  @P0 IMAD.WIDE R28, R212, 0x2, R24 ;  /* 0x00000002d41c0825 */ /* 0x002fc800078e0218 */
[--C-:B------:R-:W-:Y:S01]  /*7a30*/  @P0 IMAD.WIDE R26, R208, 0x2, R24.reuse ;  /* 0x00000002d01a0825 */ /* 0x100fe200078e0218 */
[----:B------:R1:W-:Y:S03]  /*7a40*/  @P0 LDGSTS.E.BYPASS.LTC128B.128 [R20+0xc100], [R28.64], !P5 ;  /* 0x0c1000001c140fae */ /* 0x0003e6000e901d4a */
[----:B------:R-:W-:Y:S01]  /*7a50*/  @P0 IMAD.WIDE R24, R207, 0x2, R24 ;  /* 0x00000002cf180825 */ /* 0x000fe200078e0218 */
[----:B------:R3:W-:Y:S04]  /*7a60*/  @P0 LDGSTS.E.BYPASS.LTC128B.128 [R20+0xe100], [R26.64], !P4 ;  /* 0x0e1000001a140fae */ /* 0x0007e8000e101d4a */
[----:B------:R4:W-:Y:S01]  /*7a70*/  @P0 LDGSTS.E.BYPASS.LTC128B.128 [R20+0x10100], [R24.64], !P6 ;  /* 0x1010000018140fae */ /* 0x0009e2000f101d4a */
[----:B------:R-:W-:-:S04]  /*7a80*/  IADD3 R18, P0, R22, R14, RZ ;  /* 0x0000000e16127210 */ /* 0x000fc80007f1e0ff */
[----:B------:R-:W-:Y:S02]  /*7a90*/  IADD3.X R13, R192, R15, R13, P0, !PT ;  /* 0x0000000fc00d7210 */ /* 0x000fe400007fe40d */
[----:B------:R-:W-:-:S04]  /*7aa0*/  LEA R19, P0, R18, c[0x0][0x1f8], 0x1 ;  /* 0x00007e0012137a11 */ /* 0x000fc800078008ff */
[----:B------:R-:W-:Y:S01]  /*7ab0*/  LEA.HI.X R18, R18, c[0x0][0x1fc], R13, 0x1, P0 ;  /* 0x00007f0012127a11 */ /* 0x000fe200000f0c0d */
[----:B------:R-:W4:Y:S01]  /*7ac0*/  SHFL.IDX PT, R14, R19, RZ, 0x181f ;  /* 0x00181fff130e7589 */ /* 0x000f2200000e0000 */
[----:B------:R-:W-:-:S03]  /*7ad0*/  ISETP.GT.AND P0, PT, R11, 0x20, PT ;  /* 0x000000200b00780c */ /* 0x000fc60003f04270 */
[----:B------:R-:W4:Y:S01]  /*7ae0*/  SHFL.IDX PT, R15, R18, RZ, 0x181f ;  /* 0x00181fff120f7589 */ /* 0x000f2200000e0000 */
[----:B-1----:R-:W-:-:S03]  /*7af0*/  IMAD.WIDE R28, R208, 0x2, RZ ;  /* 0x00000002d01c7825 */ /* 0x002fc600078e02ff */
[----:B------:R-:W1:Y:S01]  /*7b00*/  SHFL.IDX PT, R12, R19, 0x1, 0x181f ;  /* 0x00381f00130c7f89 */ /* 0x000e6200000e0000 */
[----:B---3--:R-:W-:-:S03]  /*7b10*/  IMAD.WIDE R26, R207, 0x2, RZ ;  /* 0x00000002cf1a7825 */ /* 0x008fc600078e02ff */
[----:B------:R3:W1:Y:S02]  /*7b20*/  SHFL.IDX PT, R13, R18, 0x1, 0x181f ;  /* 0x00381f00120d7f89 */ /* 0x00066400000e0000 */
[----:B--2---:R-:W-:-:S04]  /*7b30*/  @P0 IMAD.WIDE R32, R212, 0x2, R16 ;  /* 0x00000002d4200825 */ /* 0x004fc800078e0210 */
[--C-:B------:R-:W-:Y:S01]  /*7b40*/  @P0 IMAD.WIDE R30, R208, 0x2, R16.reuse ;  /* 0x00000002d01e0825 */ /* 0x100fe200078e0210 */
[----:B------:R2:W-:Y:S03]  /*7b50*/  @P0 LDGSTS.E.BYPASS.LTC128B.128 [R20+0xd100], [R32.64], !P5 ;  /* 0x0d10000020140fae */ /* 0x0005e6000e901d4a */
[----:B------:R-:W-:Y:S01]  /*7b60*/  @P0 IMAD.WIDE R34, R207, 0x2, R16 ;  /* 0x00000002cf220825 */ /* 0x000fe200078e0210 */
[----:B------:R2:W-:Y:S03]  /*7b70*/  @P0 LDGSTS.E.BYPASS.LTC128B.128 [R20+0xf100], [R30.64], !P4 ;  /* 0x0f1000001e140fae */ /* 0x0005e6000e101d4a */
[----:B------:R-:W-:Y:S01]  /*7b80*/  IMAD.WIDE R16, R212, 0x2, RZ ;  /* 0x00000002d4107825 */ /* 0x000fe200078e02ff */
[----:B------:R2:W-:Y:S04]  /*7b90*/  @P0 LDGSTS.E.BYPASS.LTC128B.128 [R20+0x11100], [R34.64], !P6 ;  /* 0x1110000022140fae */ /* 0x0005e8000f101d4a */
[C---:B----4-:R-:W-:Y:S01]  /*7ba0*/  IADD3 R24, P0, R14.reuse, R16, RZ ;  /* 0x000000100e187210 */ /* 0x050fe20007f1e0ff */
[----:B------:R-:W0:Y:S04]  /*7bb0*/  LDGDEPBAR ;  /* 0x00000000000079af */ /* 0x000e280000000000 */
[----:B------:R-:W-:Y:S01]  /*7bc0*/  IMAD.X R25, R15, 0x1, R17, P0 ;  /* 0x000000010f197824 */ /* 0x000fe200000e0611 */
[----:B---3--:R-:W-:-:S05]  /*7bd0*/  IADD3 R18, P0, R14, R28, RZ ;  /* 0x0000001c0e127210 */ /* 0x008fca0007f1e0ff */
[----:B------:R-:W-:Y:S01]  /*7be0*/  IMAD.X R19, R15, 0x1, R29, P0 ;  /* 0x000000010f137824 */ /* 0x000fe200000e061d */
[----:B-1----:R-:W-:-:S05]  /*7bf0*/  IADD3 R16, P0, R16, R12, RZ ;  /* 0x0000000c10107210 */ /* 0x002fca0007f1e0ff */
        /* <DEDUP_REMOVED lines=33> */
[----:B------:R-:W-:-:S04]  /*7e10*/  @!P3 IADD3 R11, P0, R9, R204, RZ ;  /* 0x000000cc090bb210 */ /* 0x000fc80007f1e0ff */
[----:B------:R-:W-:Y:S02]  /*7e20*/  @!P3 LEA.HI.X.SX32 R8, R9, R194, 0x1, P0 ;  /* 0x000000c20908b211 */ /* 0x000fe400000f0eff */
[----:B--2---:R-:W-:-:S04]  /*7e30*/  @!P3 LEA R12, P0, R11, c[0x0][0x2a0], 0x2 ;  /* 0x0000a8000b0cba11 */ /* 0x004fc800078010ff */
[----:B------:R-:W-:-:S05]  /*7e40*/  @!P3 LEA.HI.X R13, R11, c[0x0][0x2a4], R8, 0x2, P0 ;  /* 0x0000a9000b0dba11 */ /* 0x000fca00000f1408 */
[----:B------:R1:W2:Y:S01]  /*7e50*/  @!P3 LDG.E R197, [R12.64] ;  /* 0x0000000a0cc5b981 */ /* 0x0002a2000c1e1900 */
        /* <DEDUP_REMOVED lines=11> */
[----:B-1----:R-:W-:Y:S02]  /*7f10*/  SEL R13, RZ, 0x10, P5 ;  /* 0x00000010ff0d7807 */ /* 0x002fe40002800000 */
[----:B------:R-:W-:Y:S02]  /*7f20*/  SHF.L.U64.HI R12, R208, 0x1, R211 ;  /* 0x00000001d00c7819 */ /* 0x000fe400000102d3 */
[----:B------:R-:W-:-:S04]  /*7f30*/  IADD3 R29, -R13, 0x10, RZ ;  /* 0x000000100d1d7810 */ /* 0x000fc80007ffe1ff */
[----:B------:R-:W-:Y:S02]  /*7f40*/  LOP3.LUT R29, R29, 0xf, RZ, 0xc0, !PT ;  /* 0x0000000f1d1d7812 */ /* 0x000fe400078ec0ff */
[----:B--2---:R-:W-:Y:S01]  /*7f50*/  SHF.R.S32.HI R8, RZ, 0x1f, R197 ;  /* 0x0000001fff087819 */ /* 0x004fe200000114c5 */
[----:B------:R-:W-:-:S04]  /*7f60*/  IMAD.WIDE.U32 R10, R197, c[0x0][0x1f0], R10 ;  /* 0x00007c00c50a7a25 */ /* 0x000fc800078e000a */
[----:B------:R-:W-:Y:S01]  /*7f70*/  IMAD R8, R8, c[0x0][0x1f0], RZ ;  /* 0x00007c0008087a24 */ /* 0x000fe200078e02ff */
[----:B------:R-:W-:Y:S02]  /*7f80*/  IADD3 R9, P0, R202, R10, RZ ;  /* 0x0000000aca097210 */ /* 0x000fe40007f1e0ff */
[----:B------:R-:W-:Y:S01]  /*7f90*/  SEL R10, RZ, 0x10, P4 ;  /* 0x00000010ff0a7807 */ /* 0x000fe20002000000 */
[----:B------:R-:W-:Y:S02]  /*7fa0*/  IMAD R16, R197, c[0x0][0x1f4], R8 ;  /* 0x00007d00c5107a24 */ /* 0x000fe400078e0208 */
[----:B------:R-:W-:Y:S01]  /*7fb0*/  IMAD.SHL.U32 R8, R207, 0x2, RZ ;  /* 0x00000002cf087824 */ /* 0x000fe200078e00ff */
[----:B------:R-:W-:Y:S02]  /*7fc0*/  IADD3 R26, -R10, 0x10, RZ ;  /* 0x000000100a1a7810 */ /* 0x000fe40007ffe1ff */
[----:B------:R-:W-:Y:S01]  /*7fd0*/  IADD3.X R16, R193, R11, R16, P0, !PT ;  /* 0x0000000bc1107210 */ /* 0x000fe200007fe410 */
[----:B------:R-:W-:Y:S01]  /*7fe0*/  IMAD.SHL.U32 R11, R208, 0x2, RZ ;  /* 0x00000002d00b7824 */ /* 0x000fe200078e00ff */
[----:B------:R-:W-:-:S02]  /*7ff0*/  LEA R17, P0, R9, c[0x0][0x1c8], 0x1 ;  /* 0x0000720009117a11 */ /* 0x000fc400078008ff */
[----:B------:R-:W-:Y:S02]  /*8000*/  LOP3.LUT R26, R26, 0xf, RZ, 0xc0, !PT ;  /* 0x0000000f1a1a7812 */ /* 0x000fe400078ec0ff */
[----:B------:R-:W-:Y:S01]  /*8010*/  LEA.HI.X R16, R9, c[0x0][0x1cc], R16, 0x1, P0 ;  /* 0x0000730009107a11 */ /* 0x000fe200000f0c10 */
[----:B------:R-:W1:Y:S01]  /*8020*/  SHFL.IDX PT, R18, R17, 0x1, 0x181f ;  /* 0x00381f0011127f89 */ /* 0x000e6200000e0000 */
[----:B------:R-:W-:-:S03]  /*8030*/  SHF.L.U64.HI R9, R207, 0x1, R144 ;  /* 0x00000001cf097819 */ /* 0x000fc60000010290 */
        /* <DEDUP_REMOVED lines=24> */
.L_x_1624:
[----:B------:R-:W-:Y:S01]  /*81c0*/  ISETP.LT.AND P0, PT, RZ, c[0x0][0x27c], PT ;  /* 0x00009f00ff007a0c */ /* 0x000fe20003f01270 */
[----:B------:R-:W0:-:S12]  /*81d0*/  LDGDEPBAR ;  /* 0x00000000000079af */ /* 0x000e180000000000 */
[----:B------:R-:W-:Y:S05]  /*81e0*/  @P0 BRA `(.L_x_1625) ;  /* 0x0000002000000947 */ /* 0x000fea0003800000 */
[----:B------:R-:W-:-:S04]  /*81f0*/  DEPBAR.LE SB0, 0x3 ;  /* 0x000080c00000791a */ /* 0x000fc80000000000 */
[----:B------:R-:W-:Y:S05]  /*8200*/  BRA `(.L_x_1626) ;  /* 0x000077a000007947 */ /* 0x000fea0003800000 */
.L_x_1625:
[----:B------:R-:W-:Y:S01]  /*8210*/  USHF.R.S32.HI UR17, URZ, 0x1f, UR14 ;  /* 0x0000001f3f117899 */ /* 0x000fe2000801140e */
[----:B------:R-:W-:Y:S01]  /*8220*/  LEA.HI R21, R84, R89, RZ, 0x2 ;  /* 0x0000005954157211 */ /* 0x000fe200078f10ff */
[----:B------:R-:W-:Y:S01]  /*8230*/  ULDC.64 UR6, c[0x0][0x280] ;  /* 0x0000a00000067ab9 */ /* 0x000fe20000000a00 */
[----:B------:R-:W-:Y:S01]  /*8240*/  BSSY B2, `(.L_x_1626) ;  /* 0x0000776000027945 */ /* 0x000fe20003800000 */
[----:B------:R-:W-:Y:S01]  /*8250*/  ULDC.64 UR4, c[0x0][0x290] ;  /* 0x0000a40000047ab9 */ /* 0x000fe20000000a00 */
[----:B-1----:R-:W-:Y:S01]  /*8260*/  LOP3.LUT R8, R21, 0xfffffffc, RZ, 0xc0, !PT ;  /* 0xfffffffc15087812 */ /* 0x002fe200078ec0ff */
[----:B------:R-:W-:Y:S01]  /*8270*/  UIMAD UR16, UR17, UR6, URZ ;  /* 0x00000006111072a4 */ /* 0x000fe2000f8e023f */
[----:B------:R-:W-:Y:S01]  /*8280*/  SHF.R.S32.HI R21, RZ, 0x2, R21 ;  /* 0x00000002ff157819 */ /* 0x000fe20000011415 */
[----:B------:R-:W-:Y:S02]  /*8290*/  UIMAD UR17, UR17, UR4, URZ ;  /* 0x00000004111172a4 */ /* 0x000fe4000f8e023f */
[----:B------:R-:W-:Y:S01]  /*82a0*/  UIMAD.WIDE.U32 UR22, UR14, UR4, URZ ;  /* 0x000000040e1672a5 */ /* 0x000fe2000f8e003f */
[----:B------:R-:W-:Y:S01]  /*82b0*/  IMAD.IADD R95, R89, 0x1, -R8 ;  /* 0x00000001595f7824 */ /* 0x000fe200078e0a08 */
[----:B------:R-:W-:Y:S01]  /*82c0*/  UIMAD.WIDE.U32 UR20, UR14, UR6, URZ ;  /* 0x000000060e1472a5 */ /* 0x000fe2000f8e003f */
[----:B------:R-:W-:Y:S01]  /*82d0*/  IADD3 R8, R21, UR13, RZ ;  /* 0x0000000d15087c10 */ /* 0x000fe2000fffe0ff */
[----:B------:R-:W-:Y:S01]  /*82e0*/  ULDC.U8 UR4, c[0x0][0x298] ;  /* 0x0000a60000047ab9 */ /* 0x000fe20000000000 */
[C---:B------:R-:W-:Y:S01]  /*82f0*/  IMAD.SHL.U32 R68, R95.reuse, 0x8, RZ ;  /* 0x000000085f447824 */ /* 0x040fe200078e00ff */
[----:B------:R-:W-:Y:S01]  /*8300*/  ISETP.NE.AND P0, PT, RZ, UR4, PT ;  /* 0x00000004ff007c0c */ /* 0x000fe2000bf05270 */
[----:B------:R-:W-:Y:S01]  /*8310*/  UIMAD UR7, UR14, UR7, UR16 ;  /* 0x000000070e0772a4 */ /* 0x000fe2000f8e0210 */
[----:B------:R-:W-:Y:S01]  /*8320*/  IMAD R9, R95, 0x40, R8 ;  /* 0x000000405f097824 */ /* 0x000fe200078e0208 */
[----:B------:R-:W-:-:S02]  /*8330*/  UIMAD UR5, UR14, UR5, UR17 ;  /* 0x000000050e0572a4 */ /* 0x000fc4000f8e0211 */
[----:B------:R-:W-:Y:S02]  /*8340*/  UIADD3 UR7, UR7, UR21, URZ ;  /* 0x0000001507077290 */ /* 0x000fe4000fffe03f */
[----:B------:R-:W-:-:S06]  /*8350*/  UIADD3 UR5, UR5, UR23, URZ ;  /* 0x0000001705057290 */ /* 0x000fcc000fffe03f */
[----:B------:R-:W-:Y:S05]  /*8360*/  @!P0 BRA `(.L_x_1627) ;  /* 0x000039c000008947 */ /* 0x000fea0003800000 */
[----:B------:R-:W-:Y:S01]  /*8370*/  PLOP3.LUT P0, PT, PT, PT, UP2, 0x80, 0x0 ;  /* 0x000000000000781c */ /* 0x000fe20003f0f028 */
[----:B--2---:R-:W-:Y:S01]  /*8380*/  IMAD.U32 R14, RZ, RZ, UR20 ;  /* 0x00000014ff0e7e24 */ /* 0x004fe2000f8e00ff */
[----:B------:R-:W-:Y:S01]  /*8390*/  MOV R15, UR21 ;  /* 0x00000015000f7c02 */ /* 0x000fe20008000f00 */
[----:B------:R-:W-:Y:S01]  /*83a0*/  IMAD.U32 R17, RZ, RZ, UR7 ;  /* 0x00000007ff117e24 */ /* 0x000fe2000f8e00ff */
[----:B------:R-:W-:Y:S01]  /*83b0*/  MOV R13, UR23 ;  /* 0x00000017000d7c02 */ /* 0x000fe20008000f00 */
        /* <DEDUP_REMOVED lines=9> */
[----:B------:R-:W-:Y:S01]  /*8450*/  PLOP3.LUT P0, PT, PT, PT, UP2, 0x80, 0x0 ;  /* 0x000000000000781c */ /* 0x000fe20003f0f028 */
[----:B------:R-:W-:Y:S01]  /*8460*/  CS2R R102, SRZ ;  /* 0x0000000000667805 */ /* 0x000fe2000001ff00 */
[----:B------:R-:W-:Y:S01]  /*8470*/  CS2R R86, SRZ ;  /* 0x0000000000567805 */ /* 0x000fe2000001ff00 */
[----:B------:R-:W-:Y:S01]  /*8480*/  CS2R R94, SRZ ;  /* 0x00000000005e7805 */ /* 0x000fe2000001ff00 */
[----:B------:R-:W-:Y:S01]  /*8490*/  CS2R R108, SRZ ;  /* 0x00000000006c7805 */ /* 0x000fe2000001ff00 */
[----:B------:R-:W-:Y:S01]  /*84a0*/  CS2R R114, SRZ ;  /* 0x0000000000727805 */ /* 0x000fe2000001ff00 */
[----:B------:R-:W-:Y:S01]  /*84b0*/  CS2R R118, SRZ ;  /* 0x0000000000767805 */ /* 0x000fe2000001ff00 */
[----:B------:R-:W-:-:S06]  /*84c0*/  CS2R R106, SRZ ;  /* 0x00000000006a7805 */ /* 0x000fcc000001ff00 */
[----:B------:R-:W-:-:S04]  /*84d0*/  @P0 SHF.R.U32.HI R9, RZ, c[0x0][0x2cc], R10 ;  /* 0x0000b300ff090a19 */ /* 0x000fc8000001160a */
[----:B------:R-:W-:Y:S01]  /*84e0*/  SHF.R.S32.HI R10, RZ, 0x1f, R9 ;  /* 0x0000001fff0a7819 */ /* 0x000fe20000011409 */
[----:B------:R-:W-:-:S04]  /*84f0*/  IMAD.WIDE.U32 R14, R9, c[0x0][0x280], R16 ;  /* 0x0000a000090e7a25 */ /* 0x000fc800078e0010 */
[----:B------:R-:W-:Y:S01]  /*8500*/  IMAD R12, R10, c[0x0][0x280], RZ ;  /* 0x0000a0000a0c7a24 */ /* 0x000fe200078e02ff */
[----:B------:R-:W-:Y:S01]  /*8510*/  LEA R16, P0, R14, c[0x0][0x270], 0x1 ;  /* 0x00009c000e107a11 */ /* 0x000fe200078008ff */
[----:B------:R-:W-:Y:S02]  /*8520*/  IMAD R10, R10, c[0x0][0x290], RZ ;  /* 0x0000a4000a0a7a24 */ /* 0x000fe400078e02ff */
[----:B------:R-:W-:Y:S02]  /*8530*/  IMAD R19, R9, c[0x0][0x284], R12 ;  /* 0x0000a10009137a24 */ /* 0x000fe400078e020c */
[----:B------:R-:W-:Y:S01]  /*8540*/  IMAD.U32 R12, RZ, RZ, UR22 ;  /* 0x00000016ff0c7e24 */ /* 0x000fe2000f8e00ff */
[----:B------:R1:W2:Y:S01]  /*8550*/  SHFL.IDX PT, R24, R16, RZ, 0x1c1f ;  /* 0x001c1fff10187589 */ /* 0x0002a200000e0000 */
[----:B------:R-:W-:Y:S01]  /*8560*/  IMAD.IADD R19, R15, 0x1, R19 ;  /* 0x000000010f137824 */ /* 0x000fe200078e0213 */
[----:B------:R-:W-:Y:S01]  /*8570*/  MOV R15, UR5 ;  /* 0x00000005000f7c02 */ /* 0x000fe20008000f00 */
[----:B------:R-:W-:-:S03]  /*8580*/  IMAD R10, R9, c[0x0][0x294], R10 ;  /* 0x0000a500090a7a24 */ /* 0x000fc600078e020a */
[----:B------:R-:W-:Y:S01]  /*8590*/  LEA.HI.X R19, R14, c[0x0][0x274], R19, 0x1, P0 ;  /* 0x00009d000e137a11 */ /* 0x000fe200000f0c13 */
[----:B------:R-:W-:-:S04]  /*85a0*/  IMAD.MOV.U32 R14, RZ, RZ, R12 ;  /* 0x000000ffff0e7224 */ /* 0x000fc800078e000c */
[----:B------:R-:W-:Y:S01]  /*85b0*/  IMAD.WIDE.U32 R12, R9, c[0x0][0x290], R14 ;  /* 0x0000a400090c7a25 */ /* 0x000fe200078e000e */
[----:B------:R1:W3:Y:S04]  /*85c0*/  SHFL.IDX PT, R25, R19, RZ, 0x1c1f ;  /* 0x001c1fff13197589 */ /* 0x0002e800000e0000 */
[----:B------:R-:W-:Y:S02]  /*85d0*/  IADD3 R18, R13, R10, RZ ;  /* 0x0000000a0d127210 */ /* 0x000fe40007ffe0ff */
[----:B------:R-:W-:-:S04]  /*85e0*/  LEA R10, P0, R12, c[0x0][0x288], 0x1 ;  /* 0x0000a2000c0a7a11 */ /* 0x000fc800078008ff */
[----:B------:R-:W-:Y:S01]  /*85f0*/  LEA.HI.X R18, R12, c[0x0][0x28c], R18, 0x1, P0 ;  /* 0x0000a3000c127a11 */ /* 0x000fe200000f0c12 */
[----:B------:R1:W4:Y:S01]  /*8600*/  SHFL.IDX PT, R14, R10, RZ, 0x1c1f ;  /* 0x001c1fff0a0e7589 */ /* 0x00032200000e0000 */
[----:B------:R-:W-:Y:S02]  /*8610*/  ISETP.GE.AND P0, PT, R8, UR19, PT ;  /* 0x0000001308007c0c */ /* 0x000fe4000bf06270 */
[----:B------:R-:W-:Y:S01]  /*8620*/  LEA.HI R12, R84, R89, RZ, 0x2 ;  /* 0x00000059540c7211 */ /* 0x000fe200078f10ff */
[----:B------:R1:W1:Y:S03]  /*8630*/  SHFL.IDX PT, R15, R18, RZ, 0x1c1f ;  /* 0x001c1fff120f7589 */ /* 0x00026600000e0000 */
[----:B------:R-:W-:-:S05]  /*8640*/  LOP3.LUT R12, R12, 0xfffffffc, RZ, 0xc0, !PT ;  /* 0xfffffffc0c0c7812 */ /* 0x000fca00078ec0ff */
[----:B------:R-:W-:-:S05]  /*8650*/  IMAD.IADD R13, R89, 0x1, -R12 ;  /* 0x00000001590d7824 */ /* 0x000fca00078e0a0c */
[----:B------:R-:W-:Y:S01]  /*8660*/  SHF.L.U32 R13, R13, 0x2, RZ ;  /* 0x000000020d0d7819 */ /* 0x000fe200000006ff */
[----:B------:R-:W-:Y:S05]  /*8670*/  @P0 BRA `(.L_x_1629) ;  /* 0x000003e000000947 */ /* 0x000fea0003800000 */
[C---:B--23--:R-:W-:Y:S01]  /*8680*/  ISETP.GE.AND P0, PT, R13.reuse, c[0x0][0x27c], PT ;  /* 0x00009f000d007a0c */ /* 0x04cfe20003f06270 */
[----:B------:R-:W-:Y:S01]  /*8690*/  CS2R R102, SRZ ;  /* 0x0000000000667805 */ /* 0x000fe2000001ff00 */
[----:B------:R-:W-:Y:S01]  /*86a0*/  CS2R R106, SRZ ;  /* 0x00000000006a7805 */ /* 0x000fe2000001ff00 */
[----:B------:R-:W-:-:S10]  /*86b0*/  IADD3 R9, R13, 0x10, RZ ;  /* 0x000000100d097810 */ /* 0x000fd40007ffe0ff */
[----:B------:R-:W-:-:S04]  /*86c0*/  @!P0 IMAD.WIDE R28, R13, 0x2, R24 ;  /* 0x000000020d1c8825 */ /* 0x000fc800078e0218 */
[----:B-1--4-:R-:W-:Y:S01]  /*86d0*/  @!P0 IMAD.WIDE R26, R13, 0x2, R14 ;  /* 0x000000020d1a8825 */ /* 0x012fe200078e020e */
[----:B------:R1:W5:Y:S04]  /*86e0*/  @!P0 LD.E.64 R102, [R28.64] ;  /* 0x0000000a1c668980 */ /* 0x000368000c101b00 */
[----:B------:R2:W5:Y:S01]  /*86f0*/  @!P0 LD.E.64 R106, [R26.64] ;  /* 0x0000000a1a6a8980 */ /* 0x000562000c101b00 */
[----:B------:R-:W-:Y:S01]  /*8700*/  ISETP.GE.AND P0, PT, R9, c[0x0][0x27c], PT ;  /* 0x00009f0009007a0c */ /* 0x000fe20003f06270 */
        /* <DEDUP_REMOVED lines=27> */
[----:B---3--:R-:W-:-:S04]  /*88c0*/  @!P0 IMAD.WIDE R30, R9, 0x2, R24 ;  /* 0x00000002091e8825 */ /* 0x008fc800078e0218 */
[----:B----4-:R-:W-:Y:S01]  /*88d0*/  @!P0 IMAD.WIDE R32, R9, 0x2, R14 ;  /* 0x0000000209208825 */ /* 0x010fe200078e020e */
        /* <DEDUP_REMOVED lines=9> */
[----:B-1----:R-:W-:-:S04]  /*8970*/  @!P0 IMAD.WIDE R26, R9, 0x2, R24 ;  /* 0x00000002091a8825 */ /* 0x002fc800078e0218 */
[----:B--2---:R-:W-:Y:S01]  /*8980*/  @!P0 IMAD.WIDE R28, R9, 0x2, R14 ;  /* 0x00000002091c8825 */ /* 0x004fe200078e020e */
        /* <DEDUP_REMOVED lines=13> */
.L_x_1629:
[----:B--23--:R-:W-:Y:S05]  /*8a60*/  BSYNC B0 ;  /* 0x0000000000007941 */ /* 0x00cfea0003800000 */
.L_x_1628:
[----:B-----5:R-:W-:Y:S01]  /*8a70*/  IMAD.MOV.U32 R9, RZ, RZ, R91 ;  /* 0x000000ffff097224 */ /* 0x020fe200078e005b */
[----:B------:R-:W-:Y:S01]  /*8a80*/  IADD3 R8, R8, 0x40, RZ ;  /* 0x0000004008087810 */ /* 0x000fe20007ffe0ff */
[----:B------:R-:W-:Y:S01]  /*8a90*/  IMAD.MOV.U32 R12, RZ, RZ, R97 ;  /* 0x000000ffff0c7224 */ /* 0x000fe200078e0061 */
[----:B------:R2:W3:Y:S01]  /*8aa0*/  SHFL.IDX PT, R17, R19, 0x1, 0x1c1f ;  /* 0x003c1f0013117f89 */ /* 0x0004e200000e0000 */
[----:B------:R-:W-:Y:S01]  /*8ab0*/  IMAD.MOV.U32 R11, RZ, RZ, R90 ;  /* 0x000000ffff0b7224 */ /* 0x000fe200078e005a */
[----:B------:R-:W-:Y:S01]  /*8ac0*/  PRMT R53, R9, 0x7610, R53 ;  /* 0x0000761009357816 */ /* 0x000fe20000000035 */
[----:B------:R-:W-:Y:S01]  /*8ad0*/  IMAD.MOV.U32 R9, RZ, RZ, R111 ;  /* 0x000000ffff097224 */ /* 0x000fe200078e006f */
[----:B------:R-:W-:Y:S01]  /*8ae0*/  PRMT R61, R12, 0x7610, R61 ;  /* 0x000076100c3d7816 */ /* 0x000fe2000000003d */
[----:B----4-:R-:W-:Y:S01]  /*8af0*/  IMAD.MOV.U32 R14, RZ, RZ, R96 ;  /* 0x000000ffff0e7224 */ /* 0x010fe200078e0060 */
        /* <DEDUP_REMOVED lines=38> */
[----:B------:R-:W1:Y:S01]  /*8d60*/  SHFL.IDX PT, R16, R16, 0x1, 0x1c1f ;  /* 0x003c1f0010107f89 */ /* 0x000e6200000e0000 */
[----:B------:R-:W-:Y:S01]  /*8d70*/  BSSY B0, `(.L_x_1630) ;  /* 0x0000051000007945 */ /* 0x000fe20003800000 */
[----:B------:R-:W-:Y:S01]  /*8d80*/  PRMT R85, R14, 0x7610, R85 ;  /* 0x000076100e557816 */ /* 0x000fe20000000055 */
[----:B------:R-:W-:Y:S01]  /*8d90*/  CS2R R50, SRZ ;  /* 0x0000000000327805 */ /* 0x000fe2000001ff00 */
[----:B------:R2:W4:Y:S01]  /*8da0*/  SHFL.IDX PT, R11, R18, 0x1, 0x1c1f ;  /* 0x003c1f00120b7f89 */ /* 0x00052200000e0000 */
        /* <DEDUP_REMOVED lines=18> */
[----:B------:R-:W-:-:S10]  /*8ed0*/  IADD3 R9, R13, 0x10, RZ ;  /* 0x000000100d097810 */ /* 0x000fd40007ffe0ff */
[----:B-1----:R-:W-:-:S04]  /*8ee0*/  @!P0 IMAD.WIDE R24, R13, 0x2, R16 ;  /* 0x000000020d188825 */ /* 0x002fc800078e0210 */
[----:B--2-4-:R-:W-:Y:S01]  /*8ef0*/  @!P0 IMAD.WIDE R18, R13, 0x2, R10 ;  /* 0x000000020d128825 */ /* 0x014fe200078e020a */
        /* <DEDUP_REMOVED lines=20> */
[----:B--2---:R-:W-:-:S04]  /*9040*/  @!P0 IMAD.WIDE R18, R8, 0x2, R16 ;  /* 0x0000000208128825 */ /* 0x004fc800078e0210 */
[----:B-1----:R-:W-:Y:S01]  /*9050*/  @!P0 IMAD.WIDE R24, R8, 0x2, R10 ;  /* 0x0000000208188825 */ /* 0x002fe200078e020a */
        /* <DEDUP_REMOVED lines=34> */
.L_x_1631:
[----:B---3--:R-:W-:Y:S05]  /*9280*/  BSYNC B0 ;  /* 0x0000000000007941 */ /* 0x008fea0003800000 */
.L_x_1630:
[----:B------:R-:W-:Y:S01]  /*9290*/  SHF.R.S32.HI R8, RZ, 0x1f, R21 ;  /* 0x0000001fff087819 */ /* 0x000fe20000011415 */
[----:B-1---5:R-:W-:Y:S01]  /*92a0*/  IMAD.MOV.U32 R10, RZ, RZ, R50 ;  /* 0x000000ffff0a7224 */ /* 0x022fe200078e0032 */
[----:B------:R-:W-:Y:S01]  /*92b0*/  UIADD3 UR4, -UR13, UR19, URZ ;  /* 0x000000130d047290 */ /* 0x000fe2000fffe13f */
[----:B----4-:R-:W-:Y:S01]  /*92c0*/  IMAD.MOV.U32 R11, RZ, RZ, R43 ;  /* 0x000000ffff0b7224 */ /* 0x010fe200078e002b */
[----:B------:R-:W-:Y:S01]  /*92d0*/  LEA.HI R8, R8, R21, RZ, 0x3 ;  /* 0x0000001508087211 */ /* 0x000fe200078f18ff */
[----:B------:R-:W-:-:S04]  /*92e0*/  DEPBAR.LE SB0, 0x3 ;  /* 0x000080c00000791a */ /* 0x000fc80000000000 */
[----:B------:R-:W-:Y:S01]  /*92f0*/  LOP3.LUT R8, R8, 0xfffffff8, RZ, 0xc0, !PT ;  /* 0xfffffff808087812 */ /* 0x000fe200078ec0ff */
[----:B------:R-:W-:Y:S01]  /*9300*/  UISETP.LT.AND UP0, UPT, UR4, 0x80, UPT ;  /* 0x000000800400788c */ /* 0x000fe2000bf01270 */
[----:B------:R-:W-:Y:S01]  /*9310*/  PRMT R26, R10, 0x7610, R26 ;  /* 0x000076100a1a7816 */ /* 0x000fe2000000001a */
[----:B------:R-:W-:Y:S01]  /*9320*/  IMAD.MOV.U32 R10, RZ, RZ, R66 ;  /* 0x000000ffff0a7224 */ /* 0x000fe200078e0042 */
[----:B------:R-:W-:Y:S01]  /*9330*/  PRMT R16, R11, 0x7610, R16 ;  /* 0x000076100b107816 */ /* 0x000fe20000000010 */
[----:B------:R-:W-:Y:S01]  /*9340*/  IMAD.IADD R8, R21, 0x1, -R8 ;  /* 0x0000000115087824 */ /* 0x000fe200078e0a08 */
[----:B------:R-:W-:Y:S01]  /*9350*/  USEL UR4, UR4, 0x80, UP0 ;  /* 0x0000008004047887 */ /* 0x000fe20008000000 */
[----:B------:R-:W-:Y:S01]  /*9360*/  IMAD.MOV.U32 R11, RZ, RZ, R59 ;  /* 0x000000ffff0b7224 */ /* 0x000fe200078e003b */
[----:B------:R-:W-:Y:S01]  /*9370*/  PRMT R34, R10, 0x7610, R34 ;  /* 0x000076100a227816 */ /* 0x000fe20000000022 */
[C---:B------:R-:W-:Y:S01]  /*9380*/  IMAD.SHL.U32 R9, R8.reuse, 0x40, RZ ;  /* 0x0000004008097824 */ /* 0x040fe200078e00ff */
[----:B------:R-:W-:Y:S01]  /*9390*/  BAR.SYNC.DEFER_BLOCKING 0x0 ;  /* 0x0000000000007b1d */ /* 0x000fe20000010000 */
[----:B------:R-:W-:Y:S01]  /*93a0*/  LOP3.LUT P0, RZ, R8, 0x4, RZ, 0xc0, !PT ;  /* 0x0000000408ff7812 */ /* 0x000fe2000780c0ff */
[----:B------:R-:W-:Y:S01]  /*93b0*/  IMAD.MOV.U32 R8, RZ, RZ, R42 ;  /* 0x000000ffff087224 */ /* 0x000fe200078e002a */
[----:B------:R-:W-:Y:S01]  /*93c0*/  PRMT R29, R11, 0x7610, R29 ;  /* 0x000076100b1d7816 */ /* 0x000fe2000000001d */
[----:B------:R-:W-:Y:S01]  /*93d0*/  IMAD.MOV.U32 R10, RZ, RZ, R78 ;  /* 0x000000ffff0a7224 */ /* 0x000fe200078e004e */
[----:B------:R-:W-:Y:S01]  /*93e0*/  LOP3.LUT R9, R9, 0x1c0, RZ, 0xc0, !PT ;  /* 0x000001c009097812 */ /* 0x000fe200078ec0ff */
[----:B------:R-:W-:Y:S01]  /*93f0*/  IMAD.MOV.U32 R11, RZ, RZ, R73 ;  /* 0x000000ffff0b7224 */ /* 0x000fe200078e0049 */
[----:B------:R-:W-:Y:S01]  /*9400*/  PRMT R17, R8, 0x7610, R17 ;  /* 0x0000761008117816 */ /* 0x000fe20000000011 */
[----:B------:R-:W-:Y:S01]  /*9410*/  IMAD.MOV.U32 R8, RZ, RZ, R58 ;  /* 0x000000ffff087224 */ /* 0x000fe200078e003a */
[----:B------:R-:W-:Y:S01]  /*9420*/  LOP3.LUT R68, R9, 0x18, R68, 0xf8, !PT ;  /* 0x0000001809447812 */ /* 0x000fe200078ef844 */
[----:B------:R-:W-:Y:S01]  /*9430*/  BSSY B1, `(.L_x_1632) ;  /* 0x000015c000017945 */ /* 0x000fe20003800000 */
[----:B------:R-:W-:-:S02]  /*9440*/  SHF.R.U32.HI R9, RZ, 0x3, R9 ;  /* 0x00000003ff097819 */ /* 0x000fc40000011609 */
[----:B------:R-:W-:Y:S01]  /*9450*/  PRMT R30, R8, 0x7610, R30 ;  /* 0x00007610081e7816 */ /* 0x000fe2000000001e */
[----:B------:R-:W-:Y:S01]  /*9460*/  IMAD.MOV.U32 R8, RZ, RZ, R72 ;  /* 0x000000ffff087224 */ /* 0x000fe200078e0048 */
[----:B--2---:R-:W-:Y:S01]  /*9470*/  LOP3.LUT R18, R68, R9, RZ, 0x3c, !PT ;  /* 0x0000000944127212 */ /* 0x004fe200078e3cff */
        /* <DEDUP_REMOVED lines=8> */
[----:B------:R-:W-:Y:S01]  /*9500*/  IMAD R18, R7, 0x200, R18 ;  /* 0x0000020007127824 */ /* 0x000fe200078e0212 */
[----:B------:R-:W-:Y:S01]  /*9510*/  PRMT R15, R8, 0x7610, R15 ;  /* 0x00007610080f7816 */ /* 0x000fe2000000000f */
[----:B------:R-:W-:Y:S01]  /*9520*/  IMAD.MOV.U32 R8, RZ, RZ, R56 ;  /* 0x000000ffff087224 */ /* 0x000fe200078e0038 */
[----:B------:R-:W-:Y:S01]  /*9530*/  PRMT R33, R9, 0x7610, R33 ;  /* 0x0000761009217816 */ /* 0x000fe20000000021 */
[----:B------:R-:W-:Y:S01]  /*9540*/  IMAD.MOV.U32 R9, RZ, RZ, R79 ;  /* 0x000000ffff097224 */ /* 0x000fe200078e004f */
[C---:B------:R-:W-:Y:S01]  /*9550*/  IADD3 R12, R18.reuse, 0x20, RZ ;  /* 0x00000020120c7810 */ /* 0x040fe20007ffe0ff */
[----:B------:R-:W-:Y:S01]  /*9560*/  IMAD.MOV.U32 R11, RZ, RZ, R41 ;  /* 0x000000ffff0b7224 */ /* 0x000fe200078e0029 */
[----:B------:R-:W-:-:S02]  /*9570*/  @P0 IADD3 R12, R18, -0x20, RZ ;  /* 0xffffffe0120c0810 */ /* 0x000fc40007ffe0ff */
[----:B------:R-:W-:Y:S01]  /*9580*/  PRMT R45, R9, 0x7610, R45 ;  /* 0x00007610092d7816 */ /* 0x000fe2000000002d */
[----:B------:R-:W-:Y:S01]  /*9590*/  IMAD.MOV.U32 R9, RZ, RZ, R49 ;  /* 0x000000ffff097224 */ /* 0x000fe200078e0031 */
[----:B------:R-:W-:Y:S02]  /*95a0*/  ISETP.GE.AND P0, PT, R21, UR4, PT ;  /* 0x0000000415007c0c */ /* 0x000fe4000bf06270 */
        /* <DEDUP_REMOVED lines=16> */
[----:B------:R-:W-:Y:S02]  /*96b0*/  PRMT R44, R9, 0x7610, R44 ;  /* 0x00007610092c7816 */ /* 0x000fe4000000002c */
        /* <DEDUP_REMOVED lines=8> */
[----:B------:R-:W-:Y:S02]  /*9740*/  SHF.R.U32.HI R68, RZ, 0x10, R103 ;  /* 0x00000010ff447819 */ /* 0x000fe40000011667 */
[----:B------:R-:W-:Y:S02]  /*9750*/  SHF.R.U32.HI R101, RZ, 0x10, R107 ;  /* 0x00000010ff657819 */ /* 0x000fe4000001166b */
[----:B------:R-:W-:Y:S02]  /*9760*/  SHF.R.U64 R105, R102, 0x10, R103 ;  /* 0x0000001066697819 */ /* 0x000fe40000001267 */
[----:B------:R-:W-:Y:S02]  /*9770*/  PRMT R99, R99, 0x5410, R68 ;  /* 0x0000541063637816 */ /* 0x000fe40000000044 */
[----:B------:R-:W-:Y:S02]  /*9780*/  PRMT R68, R14, 0x5432, R101 ;  /* 0x000054320e447816 */ /* 0x000fe40000000065 */
[----:B------:R-:W-:-:S02]  /*9790*/  SHF.R.U64 R103, R106, 0x10, R107 ;  /* 0x000000106a677819 */ /* 0x000fc4000000126b */
        /* <DEDUP_REMOVED lines=38> */
[----:B------:R1:W-:Y:S02]  /*9a00*/  STS.128 [R18], R8 ;  /* 0x0000000812007388 */ /* 0x0003e40000000c00 */
.L_x_1635:
[----:B------:R-:W-:Y:S05]  /*9a10*/  BSYNC B0 ;  /* 0x0000000000007941 */ /* 0x000fea0003800000 */
.L_x_1634:
        /* <DEDUP_REMOVED lines=42> */
[----:B------:R-:W-:Y:S02]  /*9cc0*/  FFMA.FTZ R68, R102, R68, R101 ;  /* 0x0000004466447223 */ /* 0x000fe40000010065 */
[C---:B------:R-:W-:Y:S01]  /*9cd0*/  FFMA.FTZ R93, R8.reuse, R93, -R10 ;  /* 0x0000005d085d7223 */ /* 0x040fe2000001080a */
[----:B------:R-:W-:Y:S01]  /*9ce0*/  F2FP.BF16.PACK_AB R10, R11, R92 ;  /* 0x0000005c0b0a723e */ /* 0x000fe200000010ff */
[----:B------:R-:W-:Y:S01]  /*9cf0*/  FFMA.FTZ R104, R8, R99, R104 ;  /* 0x0000006308687223 */ /* 0x000fe20000010068 */
[----:B------:R-:W-:Y:S02]  /*9d00*/  F2FP.BF16.PACK_AB R11, R100, R9 ;  /* 0x00000009640b723e */ /* 0x000fe400000010ff */
[----:B------:R-:W-:Y:S02]  /*9d10*/  F2FP.BF16.PACK_AB R8, R68, R85 ;  /* 0x000000554408723e */ /* 0x000fe400000010ff */
[----:B------:R-:W-:-:S05]  /*9d20*/  F2FP.BF16.PACK_AB R9, R104, R93 ;  /* 0x0000005d6809723e */ /* 0x000fca00000010ff */
[----:B------:R1:W-:Y:S02]  /*9d30*/  STS.128 [R12], R8 ;  /* 0x000000080c007388 */ /* 0x0003e40000000c00 */
.L_x_1637:
[----:B------:R-:W-:Y:S05]  /*9d40*/  BSYNC B0 ;  /* 0x0000000000007941 */ /* 0x000fea0003800000 */
.L_x_1636:
        /* <DEDUP_REMOVED lines=50> */
.L_x_1639:
[----:B------:R-:W-:Y:S05]  /*a070*/  BSYNC B0 ;  /* 0x0000000000007941 */ /* 0x000fea0003800000 */
.L_x_1638:
        /* <DEDUP_REMOVED lines=29> */
[C---:B------:R-:W-:Y:S01]  /*a250*/  SHF.L.U32 R80, R75.reuse, 0x10, RZ ;  /* 0x000000104b507819 */ /* 0x040fe200000006ff */
[C---:B------:R-:W-:Y:S01]  /*a260*/  FMUL.FTZ R9, R82.reuse, R63 ;  /* 0x0000003f52097220 */ /* 0x040fe20000410000 */
        /* <DEDUP_REMOVED lines=19> */
.L_x_1641:
[----:B------:R-:W-:Y:S05]  /*a3a0*/  BSYNC B0 ;  /* 0x0000000000007941 */ /* 0x000fea0003800000 */
.L_x_1640:
        /* <DEDUP_REMOVED lines=50> */
.L_x_1643:
[----:B------:R-:W-:Y:S05]  /*a6d0*/  BSYNC B0 ;  /* 0x0000000000007941 */ /* 0x000fea0003800000 */
.L_x_1642:
[----:B-1----:R-:W-:-:S04]  /*a6e0*/  IADD3 R8, R13, 0x50, RZ ;  /* 0x000000500d087810 */ /* 0x002fc80007ffe0ff */
        /* <DEDUP_REMOVED lines=48> */
.L_x_1633:
[----:B------:R-:W-:Y:S05]  /*a9f0*/  BSYNC B1 ;  /* 0x0000000000017941 */ /* 0x000fea0003800000 */
.L_x_1632:
[----:B------:R-:W-:-:S04]  /*aa00*/  IADD3 R21, R21, 0x40, RZ ;  /* 0x0000004015157810 */ /* 0x000fc80007ffe0ff */
[----:B------:R-:W-:-:S13]  /*aa10*/  ISETP.GE.AND P0, PT, R21, UR4, PT ;  /* 0x0000000415007c0c */ /* 0x000fda000bf06270 */
[----:B------:R-:W-:Y:S05]  /*aa20*/  @P0 BRA `(.L_x_1644) ;  /* 0x00004f7000000947 */ /* 0x000fea0003800000 */
[----:B------:R-:W-:Y:S01]  /*aa30*/  ISETP.GE.AND P0, PT, R13, c[0x0][0x27c], PT ;  /* 0x00009f000d007a0c */ /* 0x000fe20003f06270 */
[----:B------:R-:W-:-:S12]  /*aa40*/  BSSY B0, `(.L_x_1645) ;  /* 0x0000030000007945 */ /* 0x000fd80003800000 */
        /* <DEDUP_REMOVED lines=12> */
[C---:B-1----:R-:W-:Y:S01]  /*ab10*/  LOP3.LUT R21, R10.reuse, 0xffff0000, RZ, 0xc0, !PT ;  /* 0xffff00000a157812 */ /* 0x042fe200078ec0ff */
[----:B------:R-:W-:Y:S01]  /*ab20*/  IMAD.U32 R47, R10, 0x10000, RZ ;  /* 0x000100000a2f7824 */ /* 0x000fe200078e00ff */
[C---:B------:R-:W-:Y:S01]  /*ab30*/  SHF.L.U32 R55, R8.reuse, 0x10, RZ ;  /* 0x0000001008377819 */ /* 0x040fe200000006ff */
[----:B------:R-:W-:Y:S01]  /*ab40*/  IMAD.U32 R10, R11, 0x10000, RZ ;  /* 0x000100000b0a7824 */ /* 0x000fe200078e00ff */
[----:B------:R-:W-:Y:S01]  /*ab50*/  LOP3.LUT R54, R8, 0xffff0000, RZ, 0xc0, !PT ;  /* 0xffff000008367812 */ /* 0x000fe200078ec0ff */
[----:B------:R-:W-:Y:S01]  /*ab60*/  IMAD.U32 R8, R39, 0x10000, RZ ;  /* 0x0001000027087824 */ /* 0x000fe200078e00ff */
[----:B------:R-:W-:-:S02]  /*ab70*/  LOP3.LUT R11, R11, 0xffff0000, RZ, 0xc0, !PT ;  /* 0xffff00000b0b7812 */ /* 0x000fc400078ec0ff */
[----:B------:R-:W-:Y:S01]  /*ab80*/  LOP3.LUT R39, R39, 0xffff0000, RZ, 0xc0, !PT ;  /* 0xffff000027277812 */ /* 0x000fe200078ec0ff */
[----:B------:R-:W-:Y:S01]  /*ab90*/  FMUL.FTZ R45, R21, R8 ;  /* 0x00000008152d7220 */ /* 0x000fe20000410000 */
[----:B------:R-:W-:Y:S01]  /*aba0*/  SHF.L.U32 R53, R9, 0x10, RZ ;  /* 0x0000001009357819 */ /* 0x000fe200000006ff */
        /* <DEDUP_REMOVED lines=24> */
[----:B------:R1:W-:Y:S02]  /*ad30*/  STS.128 [R18+0x2000], R8 ;  /* 0x0020000812007388 */ /* 0x0003e40000000c00 */
.L_x_1646:
[----:B------:R-:W-:Y:S05]  /*ad40*/  BSYNC B0 ;  /* 0x0000000000007941 */ /* 0x000fea0003800000 */
.L_x_1645:
        /* <DEDUP_REMOVED lines=50> */
.L_x_1648:
[----:B------:R-:W-:Y:S05]  /*b070*/  BSYNC B0 ;  /* 0x0000000000007941 */ /* 0x000fea0003800000 */
.L_x_1647:
        /* <DEDUP_REMOVED lines=50> */
.L_x_1650:
[----:B------:R-:W-:Y:S05]  /*b3a0*/  BSYNC B0 ;  /* 0x0000000000007941 */ /* 0x000fea0003800000 */
.L_x_1649:
        /* <DEDUP_REMOVED lines=50> */
.L_x_1652:
[----:B------:R-:W-:Y:S05]  /*b6d0*/  BSYNC B0 ;  /* 0x0000000000007941 */ /* 0x000fea0003800000 */
.L_x_1651:
        /* <DEDUP_REMOVED lines=50> */
.L_x_1654:
[----:B------:R-:W-:Y:S05]  /*ba00*/  BSYNC B0 ;  /* 0x0000000000007941 */ /* 0x000fea0003800000 */
.L_x_1653:
        /* <DEDUP_REMOVED lines=27> */
[C---:B------:R-:W-:Y:S01]  /*bbc0*/  FFMA.FTZ R16, R18.reuse, R11, -R16 ;  /* 0x0000000b12107223 */ /* 0x040fe20000010810 */
[----:B------:R-:W-:Y:S01]  /*bbd0*/  SHF.L.U32 R11, R17, 0x10, RZ ;  /* 0x00000010110b7819 */ /* 0x000fe200000006ff */
[----:B------:R-:W-:Y:S01]  /*bbe0*/  FFMA.FTZ R13, R18, R8, R13 ;  /* 0x00000008120d7223 */ /* 0x000fe2000001000d */
[----:B------:R-:W-:Y:S01]  /*bbf0*/  LOP3.LUT R18, R15, 0xffff0000, RZ, 0xc0, !PT ;  /* 0xffff00000f127812 */ /* 0x000fe200078ec0ff */
[-C--:B------:R-:W-:Y:S02]  /*bc00*/  FMUL.FTZ R19, R19, R26.reuse ;  /* 0x0000001a13137220 */ /* 0x080fe40000410000 */
[C---:B------:R-:W-:Y:S01]  /*bc10*/  FFMA.FTZ R9, R10.reuse, R26, -R9 ;  /* 0x0000001a0a097223 */ /* 0x040fe20000010809 */
[----:B------:R-:W-:Y:S01]  /*bc20*/  LOP3.LUT R26, R17, 0xffff0000, RZ, 0xc0, !PT ;  /* 0xffff0000111a7812 */ /* 0x000fe200078ec0ff */
[----:B------:R-:W-:Y:S02]  /*bc30*/  IMAD.U32 R8, R15, 0x10000, RZ ;  /* 0x000100000f087824 */ /* 0x000fe400078e00ff */
[----:B------:R-:W-:-:S02]  /*bc40*/  FFMA.FTZ R14, R10, R14, R19 ;  /* 0x0000000e0a0e7223 */ /* 0x000fc40000010013 */
[C---:B------:R-:W-:Y:S02]  /*bc50*/  FMUL.FTZ R10, R24.reuse, R8 ;  /* 0x00000008180a7220 */ /* 0x040fe40000410000 */
[C---:B------:R-:W-:Y:S02]  /*bc60*/  FMUL.FTZ R15, R27.reuse, R18 ;  /* 0x000000121b0f7220 */ /* 0x040fe40000410000 */
[-C--:B------:R-:W-:Y:S02]  /*bc70*/  FMUL.FTZ R24, R24, R11.reuse ;  /* 0x0000000b18187220 */ /* 0x080fe40000410000 */
[----:B------:R-:W-:Y:S02]  /*bc80*/  FMUL.FTZ R27, R27, R26 ;  /* 0x0000001a1b1b7220 */ /* 0x000fe40000410000 */
[C---:B------:R-:W-:Y:S01]  /*bc90*/  FFMA.FTZ R17, R25.reuse, R11, -R10 ;  /* 0x0000000b19117223 */ /* 0x040fe2000001080a */
[----:B------:R-:W-:Y:S01]  /*bca0*/  F2FP.BF16.PACK_AB R11, R14, R9 ;  /* 0x000000090e0b723e */ /* 0x000fe200000010ff */
[----:B------:R-:W-:Y:S01]  /*bcb0*/  FFMA.FTZ R8, R25, R8, R24 ;  /* 0x0000000819087223 */ /* 0x000fe20000010018 */
[----:B------:R-:W-:Y:S01]  /*bcc0*/  F2FP.BF16.PACK_AB R10, R13, R16 ;  /* 0x000000100d0a723e */ /* 0x000fe200000010ff */
[----:B------:R-:W-:-:S02]  /*bcd0*/  FFMA.FTZ R15, R21, R26, -R15 ;  /* 0x0000001a150f7223 */ /* 0x000fc4000001080f */
[----:B------:R-:W-:Y:S01]  /*bce0*/  FFMA.FTZ R18, R21, R18, R27 ;  /* 0x0000001215127223 */ /* 0x000fe2000001001b */
[----:B------:R-:W-:-:S04]  /*bcf0*/  F2FP.BF16.PACK_AB R8, R8, R17 ;  /* 0x000000110808723e */ /* 0x000fc800000010ff */
[----:B------:R-:W-:-:S05]  /*bd00*/  F2FP.BF16.PACK_AB R9, R18, R15 ;  /* 0x0000000f1209723e */ /* 0x000fca00000010ff */
[----:B------:R1:W-:Y:S01]  /*bd10*/  STS.128 [R12+0xa000], R8 ;  /* 0x00a000080c007388 */ /* 0x0003e20000000c00 */
[----:B------:R-:W-:Y:S05]  /*bd20*/  BRA `(.L_x_1644) ;  /* 0x00003c7000007947 */ /* 0x000fea0003800000 */
.L_x_1627:
[----:B------:R-:W-:Y:S01]  /*bd30*/  PLOP3.LUT P0, PT, PT, PT, UP2, 0x80, 0x0 ;  /* 0x000000000000781c */ /* 0x000fe20003f0f028 */
[----:B--2---:R-:W-:Y:S01]  /*bd40*/  IMAD.U32 R12, RZ, RZ, UR20 ;  /* 0x00000014ff0c7e24 */ /* 0x004fe2000f8e00ff */
[----:B------:R-:W-:Y:S01]  /*bd50*/  MOV R13, UR21 ;  /* 0x00000015000d7c02 */ /* 0x000fe20008000f00 */
[----:B------:R-:W-:Y:S01]  /*bd60*/  IMAD.U32 R15, RZ, RZ, UR7 ;  /* 0x00000007ff0f7e24 */ /* 0x000fe2000f8e00ff */
[----:B------:R-:W-:Y:S01]  /*bd70*/  BSSY B0, `(.L_x_1655) ;  /* 0x000004c000007945 */ /* 0x000fe20003800000 */
[----:B------:R-:W-:Y:S01]  /*bd80*/  IMAD.MOV.U32 R14, RZ, RZ, R12 ;  /* 0x000000ffff0e7224 */ /* 0x000fe200078e000c */
[----:B------:R-:W-:Y:S01]  /*bd90*/  CS2R R26, SRZ ;  /* 0x00000000001a7805 */ /* 0x000fe2000001ff00 */
[----:B------:R-:W-:Y:S01]  /*bda0*/  IMAD.U32 R17, RZ, RZ, UR5 ;  /* 0x00000005ff117e24 */ /* 0x000fe2000f8e00ff */
        /* <DEDUP_REMOVED lines=20> */
[C---:B------:R-:W-:Y:S02]  /*bef0*/  IMAD R18, R9.reuse, c[0x0][0x284], R18 ;  /* 0x0000a10009127a24 */ /* 0x040fe400078e0212 */
[----:B------:R-:W-:Y:S01]  /*bf00*/  IMAD R10, R9, c[0x0][0x294], R10 ;  /* 0x0000a500090a7a24 */ /* 0x000fe200078e020a */
[----:B------:R1:W2:Y:S02]  /*bf10*/  SHFL.IDX PT, R28, R12, RZ, 0x1c1f ;  /* 0x001c1fff0c1c7589 */ /* 0x0002a400000e0000 */
[----:B------:R-:W-:Y:S01]  /*bf20*/  IADD3 R18, R15, R18, RZ ;  /* 0x000000120f127210 */ /* 0x000fe20007ffe0ff */
[----:B------:R-:W-:-:S03]  /*bf30*/  IMAD.U32 R15, RZ, RZ, UR23 ;  /* 0x00000017ff0f7e24 */ /* 0x000fc6000f8e00ff */
[----:B------:R-:W-:Y:S02]  /*bf40*/  LEA.HI.X R18, R14, c[0x0][0x274], R18, 0x1, P0 ;  /* 0x00009d000e127a11 */ /* 0x000fe400000f0c12 */
[----:B------:R-:W-:-:S03]  /*bf50*/  MOV R14, UR22 ;  /* 0x00000016000e7c02 */ /* 0x000fc60008000f00 */
[----:B------:R1:W3:Y:S01]  /*bf60*/  SHFL.IDX PT, R29, R18, RZ, 0x1c1f ;  /* 0x001c1fff121d7589 */ /* 0x0002e200000e0000 */
[----:B------:R-:W-:-:S05]  /*bf70*/  MOV R16, R14 ;  /* 0x0000000e00107202 */ /* 0x000fca0000000f00 */
[----:B------:R-:W-:-:S04]  /*bf80*/  IMAD.WIDE.U32 R14, R9, c[0x0][0x290], R16 ;  /* 0x0000a400090e7a25 */ /* 0x000fc800078e0010 */
[----:B------:R-:W-:Y:S01]  /*bf90*/  IMAD.IADD R17, R15, 0x1, R10 ;  /* 0x000000010f117824 */ /* 0x000fe200078e020a */
[----:B------:R-:W-:-:S04]  /*bfa0*/  LEA R10, P0, R14, c[0x0][0x288], 0x1 ;  /* 0x0000a2000e0a7a11 */ /* 0x000fc800078008ff */
[----:B------:R-:W-:Y:S01]  /*bfb0*/  LEA.HI.X R17, R14, c[0x0][0x28c], R17, 0x1, P0 ;  /* 0x0000a3000e117a11 */ /* 0x000fe200000f0c11 */
[----:B------:R1:W4:Y:S01]  /*bfc0*/  SHFL.IDX PT, R24, R10, RZ, 0x1c1f ;  /* 0x001c1fff0a187589 */ /* 0x00032200000e0000 */
[----:B------:R-:W-:-:S03]  /*bfd0*/  ISETP.GE.AND P0, PT, R8, UR19, PT ;  /* 0x0000001308007c0c */ /* 0x000fc6000bf06270 */
[----:B------:R1:W1:Y:S10]  /*bfe0*/  SHFL.IDX PT, R25, R17, RZ, 0x1c1f ;  /* 0x001c1fff11197589 */ /* 0x00027400000e0000 */
[----:B------:R-:W-:Y:S05]  /*bff0*/  @P0 BRA `(.L_x_1656) ;  /* 0x0000023000000947 */ /* 0x000fea0003800000 */
[C---:B--23--:R-:W-:Y:S01]  /*c000*/  ISETP.GE.AND P0, PT, R68.reuse, c[0x0][0x27c], PT ;  /* 0x00009f0044007a0c */ /* 0x04cfe20003f06270 */
[----:B------:R-:W-:Y:S01]  /*c010*/  CS2R R78, SRZ ;  /* 0x00000000004e7805 */ /* 0x000fe2000001ff00 */
[----:B------:R-:W-:Y:S01]  /*c020*/  CS2R R76, SRZ ;  /* 0x00000000004c7805 */ /* 0x000fe2000001ff00 */
[----:B------:R-:W-:Y:S01]  /*c030*/  CS2R R74, SRZ ;  /* 0x00000000004a7805 */ /* 0x000fe2000001ff00 */
[----:B------:R-:W-:Y:S01]  /*c040*/  CS2R R72, SRZ ;  /* 0x0000000000487805 */ /* 0x000fe2000001ff00 */
[----:B------:R-:W-:-:S08]  /*c050*/  IADD3 R14, R68, 0x20, RZ ;  /* 0x00000020440e7810 */ /* 0x000fd00007ffe0ff */
[----:B------:R-:W-:-:S04]  /*c060*/  @!P0 IMAD.WIDE R30, R68, 0x2, R28 ;  /* 0x00000002441e8825 */ /* 0x000fc800078e021c */
[----:B-1--4-:R-:W-:Y:S01]  /*c070*/  @!P0 IMAD.WIDE R32, R68, 0x2, R24 ;  /* 0x0000000244208825 */ /* 0x012fe200078e0218 */
[----:B------:R1:W5:Y:S04]  /*c080*/  @!P0 LD.E.128 R76, [R30.64] ;  /* 0x0000000a1e4c8980 */ /* 0x000368000c101d00 */
[----:B------:R2:W5:Y:S01]  /*c090*/  @!P0 LD.E.128 R72, [R32.64] ;  /* 0x0000000a20488980 */ /* 0x000562000c101d00 */
[----:B------:R-:W-:Y:S01]  /*c0a0*/  ISETP.GE.AND P0, PT, R14, c[0x0][0x27c], PT ;  /* 0x00009f000e007a0c */ /* 0x000fe20003f06270 */
        /* <DEDUP_REMOVED lines=24> */
.L_x_1656:
[----:B--23--:R-:W-:Y:S05]  /*c230*/  BSYNC B0 ;  /* 0x0000000000007941 */ /* 0x00cfea0003800000 */
.L_x_1655:
[----:B-----5:R-:W-:Y:S01]  /*c240*/  IMAD.MOV.U32 R9, RZ, RZ, R51 ;  /* 0x000000ffff097224 */ /* 0x020fe200078e0033 */
[----:B------:R-:W-:Y:S01]  /*c250*/  IADD3 R8, R8, 0x40, RZ ;  /* 0x0000004008087810 */ /* 0x000fe20007ffe0ff */
[----:B------:R-:W-:Y:S01]  /*c260*/  IMAD.MOV.U32 R14, RZ, RZ, R48 ;  /* 0x000000ffff0e7224 */ /* 0x000fe200078e0030 */
[----:B-1----:R-:W1:Y:S01]  /*c270*/  SHFL.IDX PT, R12, R12, 0x1, 0x1c1f ;  /* 0x003c1f000c0c7f89 */ /* 0x002e6200000e0000 */
        /* <DEDUP_REMOVED lines=43> */
[----:B------:R2:W3:Y:S01]  /*c530*/  SHFL.IDX PT, R13, R18, 0x1, 0x1c1f ;  /* 0x003c1f00120d7f89 */ /* 0x0004e200000e0000 */
[----:B------:R-:W-:Y:S01]  /*c540*/  BSSY B0, `(.L_x_1657) ;  /* 0x0000036000007945 */ /* 0x000fe20003800000 */
[----:B------:R-:W-:Y:S01]  /*c550*/  PRMT R117, R16, 0x7610, R117 ;  /* 0x0000761010757816 */ /* 0x000fe20000000075 */
[----:B----4-:R-:W-:Y:S01]  /*c560*/  CS2R R24, SRZ ;  /* 0x0000000000187805 */ /* 0x010fe2000001ff00 */
[----:B------:R4:W1:Y:S01]  /*c570*/  SHFL.IDX PT, R11, R17, 0x1, 0x1c1f ;  /* 0x003c1f00110b7f89 */ /* 0x00086200000e0000 */
        /* <DEDUP_REMOVED lines=12> */
[----:B--2---:R-:W-:Y:S01]  /*c640*/  CS2R R18, SRZ ;  /* 0x0000000000127805 */ /* 0x004fe2000001ff00 */
[----:B----4-:R-:W-:Y:S01]  /*c650*/  CS2R R16, SRZ ;  /* 0x0000000000107805 */ /* 0x010fe2000001ff00 */
[----:B------:R-:W-:Y:S05]  /*c660*/  @P0 BRA `(.L_x_1658) ;  /* 0x0000023000000947 */ /* 0x000fea0003800000 */
[C---:B---3--:R-:W-:Y:S01]  /*c670*/  ISETP.GE.AND P0, PT, R68.reuse, c[0x0][0x27c], PT ;  /* 0x00009f0044007a0c */ /* 0x048fe20003f06270 */
[----:B------:R-:W-:Y:S01]  /*c680*/  CS2R R42, SRZ ;  /* 0x00000000002a7805 */ /* 0x000fe2000001ff00 */
[----:B------:R-:W-:Y:S01]  /*c690*/  CS2R R40, SRZ ;  /* 0x0000000000287805 */ /* 0x000fe2000001ff00 */
[----:B------:R-:W-:Y:S01]  /*c6a0*/  CS2R R38, SRZ ;  /* 0x0000000000267805 */ /* 0x000fe2000001ff00 */
[----:B------:R-:W-:Y:S01]  /*c6b0*/  CS2R R36, SRZ ;  /* 0x0000000000247805 */ /* 0x000fe2000001ff00 */
[----:B------:R-:W-:-:S08]  /*c6c0*/  IADD3 R9, R68, 0x20, RZ ;  /* 0x0000002044097810 */ /* 0x000fd00007ffe0ff */
[----:B-1----:R-:W-:-:S04]  /*c6d0*/  @!P0 IMAD.WIDE R14, R68, 0x2, R12 ;  /* 0x00000002440e8825 */ /* 0x002fc800078e020c */
[----:B------:R-:W-:Y:S01]  /*c6e0*/  @!P0 IMAD.WIDE R16, R68, 0x2, R10 ;  /* 0x0000000244108825 */ /* 0x000fe200078e020a */
        /* <DEDUP_REMOVED lines=21> */
[----:B------:R-:W-:Y:S01]  /*c840*/  @!P0 LOP3.LUT R8, R8, 0xfffffff8, RZ, 0xc0, !PT ;  /* 0xfffffff808088812 */ /* 0x000fe200078ec0ff */
[----:B--2---:R-:W-:-:S04]  /*c850*/  CS2R R16, SRZ ;  /* 0x0000000000107805 */ /* 0x004fc8000001ff00 */
[----:B------:R-:W-:-:S04]  /*c860*/  @!P0 IMAD.WIDE R12, R8, 0x2, R12 ;  /* 0x00000002080c8825 */ /* 0x000fc800078e020c */
[----:B------:R-:W-:Y:S01]  /*c870*/  @!P0 IMAD.WIDE R8, R8, 0x2, R10 ;  /* 0x0000000208088825 */ /* 0x000fe200078e020a */
[----:B------:R1:W5:Y:S04]  /*c880*/  @!P0 LD.E.128 R24, [R12.64] ;  /* 0x0000000a0c188980 */ /* 0x000368000c101d00 */
[----:B------:R1:W5:Y:S02]  /*c890*/  @!P0 LD.E.128 R16, [R8.64] ;  /* 0x0000000a08108980 */ /* 0x000364000c101d00 */
.L_x_1658:
[----:B---3--:R-:W-:Y:S05]  /*c8a0*/  BSYNC B0 ;  /* 0x0000000000007941 */ /* 0x008fea0003800000 */
.L_x_1657:
[----:B-1---5:R-:W-:Y:S01]  /*c8b0*/  IMAD.MOV.U32 R11, RZ, RZ, R26 ;  /* 0x000000ffff0b7224 */ /* 0x022fe200078e001a */
[----:B------:R-:W-:Y:S01]  /*c8c0*/  UIADD3 UR4, -UR13, UR19, URZ ;  /* 0x000000130d047290 */ /* 0x000fe2000fffe13f */
[----:B------:R-:W-:Y:S01]  /*c8d0*/  IMAD.MOV.U32 R10, RZ, RZ, R27 ;  /* 0x000000ffff0a7224 */ /* 0x000fe200078e001b */
[----:B------:R-:W-:-:S04]  /*c8e0*/  DEPBAR.LE SB0, 0x3 ;  /* 0x000080c00000791a */ /* 0x000fc80000000000 */
        /* <DEDUP_REMOVED lines=64> */
[----:B------:R-:W-:-:S02]  /*ccf0*/  LOP3.LUT R13, R15, 0x38, R68, 0xf8, !PT ;  /* 0x000000380f0d7812 */ /* 0x000fc400078ef844 */
[----:B------:R-:W-:Y:S02]  /*cd00*/  LEA.HI R9, R9, R12, RZ, 0x3 ;  /* 0x0000000c09097211 */ /* 0x000fe400078f18ff */
[----:B------:R-:W-:Y:S02]  /*cd10*/  SHF.R.U32.HI R11, RZ, 0x3, R15 ;  /* 0x00000003ff0b7819 */ /* 0x000fe4000001160f */
[----:B------:R-:W-:Y:S01]  /*cd20*/  LOP3.LUT R10, R15, 0x38, R10, 0xf8, !PT ;  /* 0x000000380f0a7812 */ /* 0x000fe200078ef80a */
[----:B------:R-:W-:Y:S01]  /*cd30*/  IMAD.SHL.U32 R9, R9, 0x400, RZ ;  /* 0x0000040009097824 */ /* 0x000fe200078e00ff */
[----:B------:R-:W-:Y:S02]  /*cd40*/  LOP3.LUT R13, R8, R13, R11, 0xf6, !PT ;  /* 0x0000000d080d7212 */ /* 0x000fe400078ef60b */
[----:B------:R-:W-:Y:S02]  /*cd50*/  LOP3.LUT R11, R10, R11, RZ, 0x3c, !PT ;  /* 0x0000000b0a0b7212 */ /* 0x000fe400078e3cff */
[----:B------:R-:W-:Y:S01]  /*cd60*/  LOP3.LUT R9, R9, 0x7fffe000, RZ, 0xc0, !PT ;  /* 0x7fffe00009097812 */ /* 0x000fe200078ec0ff */
[----:B------:R-:W-:Y:S01]  /*cd70*/  IMAD.SHL.U32 R113, R13, 0x2, RZ ;  /* 0x000000020d717824 */ /* 0x000fe200078e00ff */
[----:B------:R-:W-:-:S02]  /*cd80*/  SHF.R.U64 R74, R74, 0x10, R75 ;  /* 0x000000104a4a7819 */ /* 0x000fc4000000124b */
[----:B------:R-:W-:Y:S02]  /*cd90*/  IADD3 R112, R11, R9, R8 ;  /* 0x000000090b707210 */ /* 0x000fe40007ffe008 */
[----:B------:R-:W1:Y:S01]  /*cda0*/  LDS.128 R12, [R113+0x18100] ;  /* 0x01810000710c7984 */ /* 0x000e620000000c00 */
[----:B------:R-:W-:Y:S02]  /*cdb0*/  SHF.R.U64 R76, R76, 0x10, R77 ;  /* 0x000000104c4c7819 */ /* 0x000fe4000000124d */
[----:B------:R-:W-:Y:S01]  /*cdc0*/  IMAD.SHL.U32 R112, R112, 0x2, RZ ;  /* 0x0000000270707824 */ /* 0x000fe200078e00ff */
[----:B------:R-:W-:Y:S02]  /*cdd0*/  SHF.R.U32.HI R75, RZ, 0x10, R75 ;  /* 0x00000010ff4b7819 */ /* 0x000fe4000001164b */
[----:B------:R-:W-:Y:S02]  /*cde0*/  SHF.R.U32.HI R77, RZ, 0x10, R77 ;  /* 0x00000010ff4d7819 */ /* 0x000fe4000001164d */
[----:B------:R-:W2:Y:S01]  /*cdf0*/  LDS.128 R8, [R112+0x18100] ;  /* 0x0181000070087984 */ /* 0x000ea20000000c00 */
[----:B------:R-:W-:-:S02]  /*ce00*/  PRMT R115, R115, 0x5410, R72 ;  /* 0x0000541073737816 */ /* 0x000fc40000000048 */
[----:B------:R-:W-:Y:S02]  /*ce10*/  PRMT R114, R114, 0x5410, R73 ;  /* 0x0000541072727816 */ /* 0x000fe40000000049 */
[----:B------:R-:W-:Y:S02]  /*ce20*/  PRMT R116, R116, 0x5410, R75 ;  /* 0x0000541074747816 */ /* 0x000fe4000000004b */
[----:B------:R-:W-:Y:S02]  /*ce30*/  SHF.R.U64 R78, R78, 0x10, R79 ;  /* 0x000000104e4e7819 */ /* 0x000fe4000000124f */
[----:B------:R-:W-:Y:S02]  /*ce40*/  PRMT R118, R118, 0x5410, R77 ;  /* 0x0000541076767816 */ /* 0x000fe4000000004d */
[----:B------:R-:W-:Y:S02]  /*ce50*/  SHF.R.U32.HI R79, RZ, 0x10, R79 ;  /* 0x00000010ff4f7819 */ /* 0x000fe4000001164f */
[----:B------:R-:W-:-:S02]  /*ce60*/  PRMT R119, R119, 0x5410, R76 ;  /* 0x0000541077777816 */ /* 0x000fc4000000004c */
[----:B------:R-:W-:Y:S02]  /*ce70*/  PRMT R120, R120, 0x5410, R79 ;  /* 0x0000541078787816 */ /* 0x000fe4000000004f */
[C---:B------:R-:W-:Y:S01]  /*ce80*/  LOP3.LUT R126, R119.reuse, 0xffff0000, RZ, 0xc0, !PT ;  /* 0xffff0000777e7812 */ /* 0x040fe200078ec0ff */
[----:B------:R-:W-:Y:S01]  /*ce90*/  IMAD.U32 R79, R119, 0x10000, RZ ;  /* 0x00010000774f7824 */ /* 0x000fe200078e00ff */
[----:B------:R-:W-:Y:S01]  /*cea0*/  PRMT R121, R121, 0x5410, R78 ;  /* 0x0000541079797816 */ /* 0x000fe2000000004e */
[----:B------:R-:W-:Y:S01]  /*ceb0*/  IMAD.U32 R119, R114, 0x10000, RZ ;  /* 0x0001000072777824 */ /* 0x000fe200078e00ff */
[----:B------:R-:W-:Y:S02]  /*cec0*/  SHF.L.U32 R125, R116, 0x10, RZ ;  /* 0x00000010747d7819 */ /* 0x000fe400000006ff */
[----:B------:R-:W-:Y:S02]  /*ced0*/  PRMT R117, R117, 0x5410, R74 ;  /* 0x0000541075757816 */ /* 0x000fe4000000004a */
[----:B------:R-:W-:-:S02]  /*cee0*/  LOP3.LUT R114, R114, 0xffff0000, RZ, 0xc0, !PT ;  /* 0xffff000072727812 */ /* 0x000fc400078ec0ff */
[----:B------:R-:W-:Y:S02]  /*cef0*/  LOP3.LUT R116, R116, 0xffff0000, RZ, 0xc0, !PT ;  /* 0xffff000074747812 */ /* 0x000fe400078ec0ff */
        /* <DEDUP_REMOVED lines=20> */
[C---:B------:R-:W-:Y:S02]  /*d040*/  FFMA.FTZ R10, R73.reuse, R79, -R10 ;  /* 0x0000004f490a7223 */ /* 0x040fe4000001080a */
[----:B------:R-:W-:Y:S02]  /*d050*/  FFMA.FTZ R76, R73, R9, R76 ;  /* 0x00000009494c7223 */ /* 0x000fe4000001004c */
[C---:B------:R-:W-:Y:S02]  /*d060*/  FMUL.FTZ R79, R15.reuse, R115 ;  /* 0x000000730f4f7220 */ /* 0x040fe40000410000 */
[C---:B------:R-:W-:Y:S01]  /*d070*/  IMAD.U32 R9, R118.reuse, 0x10000, RZ ;  /* 0x0001000076097824 */ /* 0x040fe200078e00ff */
[----:B------:R-:W-:Y:S01]  /*d080*/  LOP3.LUT R118, R118, 0xffff0000, RZ, 0xc0, !PT ;  /* 0xffff000076767812 */ /* 0x000fe200078ec0ff */
[----:B------:R-:W-:-:S02]  /*d090*/  FMUL.FTZ R15, R15, R126 ;  /* 0x0000007e0f0f7220 */ /* 0x000fc40000410000 */
[C---:B------:R-:W-:Y:S02]  /*d0a0*/  FMUL.FTZ R73, R8.reuse, R119 ;  /* 0x0000007708497220 */ /* 0x040fe40000410000 */
[----:B------:R-:W-:Y:S02]  /*d0b0*/  FMUL.FTZ R8, R8, R9 ;  /* 0x0000000908087220 */ /* 0x000fe40000410000 */
[C---:B------:R-:W-:Y:S02]  /*d0c0*/  FFMA.FTZ R79, R72.reuse, R126, -R79 ;  /* 0x0000007e484f7223 */ /* 0x040fe4000001084f */
[----:B------:R-:W-:Y:S02]  /*d0d0*/  FFMA.FTZ R15, R72, R115, R15 ;  /* 0x00000073480f7223 */ /* 0x000fe4000001000f */
[C---:B------:R-:W-:Y:S01]  /*d0e0*/  IMAD.U32 R72, R120.reuse, 0x10000, RZ ;  /* 0x0001000078487824 */ /* 0x040fe200078e00ff */
[----:B------:R-:W-:Y:S01]  /*d0f0*/  LOP3.LUT R120, R120, 0xffff0000, RZ, 0xc0, !PT ;  /* 0xffff000078787812 */ /* 0x000fe200078ec0ff */
[----:B------:R-:W-:-:S02]  /*d100*/  FFMA.FTZ R73, R12, R9, -R73 ;  /* 0x000000090c497223 */ /* 0x000fc40000010849 */
        /* <DEDUP_REMOVED lines=10> */
[-C--:B------:R-:W-:Y:S02]  /*d1b0*/  FMUL.FTZ R123, R123, R115.reuse ;  /* 0x000000737b7b7220 */ /* 0x080fe40000410000 */
[C---:B------:R-:W-:Y:S02]  /*d1c0*/  FMUL.FTZ R8, R124.reuse, R114 ;  /* 0x000000727c087220 */ /* 0x040fe40000410000 */
[----:B------:R-:W-:Y:S02]  /*d1d0*/  FMUL.FTZ R124, R124, R118 ;  /* 0x000000767c7c7220 */ /* 0x000fe40000410000 */
[----:B------:R-:W-:-:S02]  /*d1e0*/  FFMA.FTZ R115, R74, R115, -R13 ;  /* 0x000000734a737223 */ /* 0x000fc4000001080d */
[----:B------:R-:W-:Y:S02]  /*d1f0*/  FFMA.FTZ R123, R74, R12, R123 ;  /* 0x0000000c4a7b7223 */ /* 0x000fe4000001007b */
[----:B------:R-:W-:Y:S02]  /*d200*/  FFMA.FTZ R118, R75, R118, -R8 ;  /* 0x000000764b767223 */ /* 0x000fe40000010808 */
[----:B------:R-:W-:Y:S02]  /*d210*/  FMUL.FTZ R74, R122, R117 ;  /* 0x000000757a4a7220 */ /* 0x000fe40000410000 */
[C---:B------:R-:W-:Y:S01]  /*d220*/  FMUL.FTZ R12, R11.reuse, R116 ;  /* 0x000000740b0c7220 */ /* 0x040fe20000410000 */
[----:B------:R-:W-:Y:S01]  /*d230*/  F2FP.BF16.PACK_AB R13, R118, R73 ;  /* 0x00000049760d723e */ /* 0x000fe200000010ff */
[----:B------:R-:W-:Y:S02]  /*d240*/  FMUL.FTZ R78, R122, R121 ;  /* 0x000000797a4e7220 */ /* 0x000fe40000410000 */
[----:B------:R-:W-:-:S02]  /*d250*/  FMUL.FTZ R8, R11, R120 ;  /* 0x000000780b087220 */ /* 0x000fc40000410000 */
[C---:B------:R-:W-:Y:S02]  /*d260*/  FFMA.FTZ R74, R14.reuse, R121, -R74 ;  /* 0x000000790e4a7223 */ /* 0x040fe4000001084a */
[----:B------:R-:W-:Y:S01]  /*d270*/  FFMA.FTZ R11, R77, R120, -R12 ;  /* 0x000000784d0b7223 */ /* 0x000fe2000001080c */
[----:B------:R-:W-:Y:S01]  /*d280*/  F2FP.BF16.PACK_AB R12, R79, R10 ;  /* 0x0000000a4f0c723e */ /* 0x000fe200000010ff */
[----:B------:R-:W-:Y:S02]  /*d290*/  FFMA.FTZ R124, R75, R114, R124 ;  /* 0x000000724b7c7223 */ /* 0x000fe4000001007c */
[----:B------:R-:W-:Y:S01]  /*d2a0*/  FFMA.FTZ R78, R14, R117, R78 ;  /* 0x000000750e4e7223 */ /* 0x000fe2000001004e */
[----:B------:R-:W-:Y:S01]  /*d2b0*/  F2FP.BF16.PACK_AB R14, R74, R115 ;  /* 0x000000734a0e723e */ /* 0x000fe200000010ff */
[----:B------:R-:W-:Y:S01]  /*d2c0*/  FFMA.FTZ R116, R77, R116, R8 ;  /* 0x000000744d747223 */ /* 0x000fe20000010008 */
[----:B------:R-:W-:Y:S02]  /*d2d0*/  F2FP.BF16.PACK_AB R8, R15, R76 ;  /* 0x0000004c0f08723e */ /* 0x000fe400000010ff */
[----:B------:R-:W-:-:S02]  /*d2e0*/  F2FP.BF16.PACK_AB R15, R11, R72 ;  /* 0x000000480b0f723e */ /* 0x000fc400000010ff */
[----:B------:R-:W-:Y:S02]  /*d2f0*/  F2FP.BF16.PACK_AB R9, R124, R9 ;  /* 0x000000097c09723e */ /* 0x000fe400000010ff */
[----:B------:R-:W-:Y:S01]  /*d300*/  F2FP.BF16.PACK_AB R10, R78, R123 ;  /* 0x0000007b4e0a723e */ /* 0x000fe200000010ff */
[----:B------:R1:W-:Y:S01]  /*d310*/  STS.128 [R113+0x18100], R12 ;  /* 0x0181000c71007388 */ /* 0x0003e20000000c00 */
[----:B------:R-:W-:-:S05]  /*d320*/  F2FP.BF16.PACK_AB R11, R116, R125 ;  /* 0x0000007d740b723e */ /* 0x000fca00000010ff */
[----:B------:R1:W-:Y:S02]  /*d330*/  STS.128 [R112+0x18100], R8 ;  /* 0x0181000870007388 */ /* 0x0003e40000000c00 */
.L_x_1662:
[----:B------:R-:W-:Y:S05]  /*d340*/  BSYNC B0 ;  /* 0x0000000000007941 */ /* 0x000fea0003800000 */
.L_x_1661:
        /* <DEDUP_REMOVED lines=28> */
[----:B------:R-:W-:Y:S01]  /*d510*/  SHF.R.U64 R54, R54, 0x10, R55 ;  /* 0x0000001036367819 */ /* 0x000fe20000001237 */
[----:B------:R-:W-:Y:S01]  /*d520*/  IMAD R8, R7, 0x200, R8 ;  /* 0x0000020007087824 */ /* 0x000fe200078e0208 */
[----:B------:R-:W-:Y:S01]  /*d530*/  SHF.R.U64 R56, R56, 0x10, R57 ;  /* 0x0000001038387819 */ /* 0x000fe20000001239 */
[----:B------:R-:W-:Y:S01]  /*d540*/  IMAD.SHL.U32 R73, R12, 0x2, RZ ;  /* 0x000000020c497824 */ /* 0x000fe200078e00ff */
[----:B------:R-:W-:Y:S02]  /*d550*/  SHF.R.U32.HI R55, RZ, 0x10, R55 ;  /* 0x00000010ff377819 */ /* 0x000fe40000011637 */
[----:B------:R-:W-:-:S02]  /*d560*/  IADD3 R72, R8, R9, RZ ;  /* 0x0000000908487210 */ /* 0x000fc40007ffe0ff */
[----:B------:R-:W1:Y:S01]  /*d570*/  LDS.128 R12, [R73+0x18100] ;  /* 0x01810000490c7984 */ /* 0x000e620000000c00 */
[----:B------:R-:W-:Y:S02]  /*d580*/  SHF.R.U32.HI R57, RZ, 0x10, R57 ;  /* 0x00000010ff397819 */ /* 0x000fe40000011639 */
[----:B------:R-:W-:Y:S01]  /*d590*/  IMAD.SHL.U32 R72, R72, 0x2, RZ ;  /* 0x0000000248487824 */ /* 0x000fe200078e00ff */
[----:B------:R-:W-:Y:S02]  /*d5a0*/  PRMT R105, R105, 0x5410, R52 ;  /* 0x0000541069697816 */ /* 0x000fe40000000034 */
[----:B------:R-:W-:Y:S02]  /*d5b0*/  PRMT R104, R104, 0x5410, R53 ;  /* 0x0000541068687816 */ /* 0x000fe40000000035 */
[----:B------:R-:W2:Y:S01]  /*d5c0*/  LDS.128 R8, [R72+0x18100] ;  /* 0x0181000048087984 */ /* 0x000ea20000000c00 */
        /* <DEDUP_REMOVED lines=34> */
[C---:B------:R-:W-:Y:S01]  /*d7f0*/  SHF.L.U32 R9, R108.reuse, 0x10, RZ ;  /* 0x000000106c097819 */ /* 0x040fe200000006ff */
[C---:B------:R-:W-:Y:S01]  /*d800*/  FMUL.FTZ R59, R15.reuse, R105 ;  /* 0x000000690f3b7220 */ /* 0x040fe20000410000 */
[----:B------:R-:W-:Y:S01]  /*d810*/  LOP3.LUT R108, R108, 0xffff0000, RZ, 0xc0, !PT ;  /* 0xffff00006c6c7812 */ /* 0x000fe200078ec0ff */
[----:B------:R-:W-:-:S02]  /*d820*/  FMUL.FTZ R15, R15, R78 ;  /* 0x0000004e0f0f7220 */ /* 0x000fc40000410000 */
[----:B------:R-:W-:Y:S02]  /*d830*/  FMUL.FTZ R53, R8, R77 ;  /* 0x0000004d08357220 */ /* 0x000fe40000410000 */
[----:B------:R-:W-:Y:S02]  /*d840*/  FFMA.FTZ R59, R52, R78, -R59 ;  /* 0x0000004e343b7223 */ /* 0x000fe4000001083b */
[----:B------:R-:W-:Y:S02]  /*d850*/  FMUL.FTZ R8, R8, R9 ;  /* 0x0000000908087220 */ /* 0x000fe40000410000 */
[C---:B------:R-:W-:Y:S01]  /*d860*/  IMAD.U32 R78, R106.reuse, 0x10000, RZ ;  /* 0x000100006a4e7824 */ /* 0x040fe200078e00ff */
[----:B------:R-:W-:Y:S01]  /*d870*/  LOP3.LUT R106, R106, 0xffff0000, RZ, 0xc0, !PT ;  /* 0xffff00006a6a7812 */ /* 0x000fe200078ec0ff */
        /* <DEDUP_REMOVED lines=39> */
.L_x_1664:
[----:B------:R-:W-:Y:S05]  /*daf0*/  BSYNC B0 ;  /* 0x0000000000007941 */ /* 0x000fea0003800000 */
.L_x_1663:
        /* <DEDUP_REMOVED lines=121> */
.L_x_1660:
[----:B------:R-:W-:Y:S05]  /*e290*/  BSYNC B1 ;  /* 0x0000000000017941 */ /* 0x000fea0003800000 */
.L_x_1659:
        /* <DEDUP_REMOVED lines=17> */
[C---:B------:R-:W-:Y:S02]  /*e3b0*/  LOP3.LUT R13, R9.reuse, 0x38, R68, 0xf8, !PT ;  /* 0x00000038090d7812 */ /* 0x040fe400078ef844 */
[----:B------:R-:W-:Y:S01]  /*e3c0*/  SHF.R.U32.HI R11, RZ, 0x3, R9 ;  /* 0x00000003ff0b7819 */ /* 0x000fe20000011609 */
[----:B------:R-:W-:Y:S01]  /*e3d0*/  IMAD.SHL.U32 R10, R10, 0x400, RZ ;  /* 0x000004000a0a7824 */ /* 0x000fe200078e00ff */
[----:B------:R-:W-:Y:S02]  /*e3e0*/  LOP3.LUT R8, R8, 0xfffffe00, RZ, 0xc0, !PT ;  /* 0xfffffe0008087812 */ /* 0x000fe400078ec0ff */
[----:B------:R-:W-:Y:S02]  /*e3f0*/  LOP3.LUT R12, R9, 0x38, R12, 0xf8, !PT ;  /* 0x00000038090c7812 */ /* 0x000fe400078ef80c */
[----:B------:R-:W-:Y:S02]  /*e400*/  LOP3.LUT R13, R8, R13, R11, 0xf6, !PT ;  /* 0x0000000d080d7212 */ /* 0x000fe400078ef60b */
[----:B------:R-:W-:-:S02]  /*e410*/  LOP3.LUT R11, R12, R11, RZ, 0x3c, !PT ;  /* 0x0000000b0c0b7212 */ /* 0x000fc400078e3cff */
[----:B------:R-:W-:Y:S01]  /*e420*/  LOP3.LUT R10, R10, 0x7fffe000, RZ, 0xc0, !PT ;  /* 0x7fffe0000a0a7812 */ /* 0x000fe200078ec0ff */
[----:B------:R-:W-:Y:S01]  /*e430*/  IMAD.SHL.U32 R45, R13, 0x2, RZ ;  /* 0x000000020d2d7824 */ /* 0x000fe200078e00ff */
[----:B------:R-:W-:Y:S02]  /*e440*/  SHF.R.U32.HI R40, RZ, 0x10, R41 ;  /* 0x00000010ff287819 */ /* 0x000fe40000011629 */
[----:B------:R-:W-:Y:S02]  /*e450*/  IADD3 R44, R11, R10, R8 ;  /* 0x0000000a0b2c7210 */ /* 0x000fe40007ffe008 */
[----:B------:R-:W1:Y:S01]  /*e460*/  LDS.128 R12, [R45+0x18100] ;  /* 0x018100002d0c7984 */ /* 0x000e620000000c00 */
[--C-:B------:R-:W-:Y:S02]  /*e470*/  SHF.R.U64 R41, R42, 0x10, R43.reuse ;  /* 0x000000102a297819 */ /* 0x100fe4000000122b */
[----:B------:R-:W-:Y:S01]  /*e480*/  IMAD.SHL.U32 R44, R44, 0x2, RZ ;  /* 0x000000022c2c7824 */ /* 0x000fe200078e00ff */
[----:B------:R-:W-:-:S02]  /*e490*/  SHF.R.U32.HI R42, RZ, 0x10, R43 ;  /* 0x00000010ff2a7819 */ /* 0x000fc4000001162b */
[--C-:B------:R-:W-:Y:S02]  /*e4a0*/  SHF.R.U64 R36, R36, 0x10, R37.reuse ;  /* 0x0000001024247819 */ /* 0x100fe40000001225 */
[----:B------:R-:W2:Y:S01]  /*e4b0*/  LDS.128 R8, [R44+0x18100] ;  /* 0x018100002c087984 */ /* 0x000ea20000000c00 */
[----:B------:R-:W-:Y:S02]  /*e4c0*/  SHF.R.U32.HI R37, RZ, 0x10, R37 ;  /* 0x00000010ff257819 */ /* 0x000fe40000011625 */
[--C-:B------:R-:W-:Y:S02]  /*e4d0*/  SHF.R.U64 R43, R38, 0x10, R39.reuse ;  /* 0x00000010262b7819 */ /* 0x100fe40000001227 */
[----:B------:R-:W-:Y:S02]  /*e4e0*/  SHF.R.U32.HI R39, RZ, 0x10, R39 ;  /* 0x00000010ff277819 */ /* 0x000fe40000011627 */
[----:B------:R-:W-:Y:S02]  /*e4f0*/  PRMT R87, R87, 0x5410, R36 ;  /* 0x0000541057577816 */ /* 0x000fe40000000024 */
[----:B------:R-:W-:-:S02]  /*e500*/  PRMT R86, R86, 0x5410, R37 ;  /* 0x0000541056567816 */ /* 0x000fc40000000025 */
[----:B------:R-:W-:Y:S02]  /*e510*/  PRMT R88, R88, 0x5410, R39 ;  /* 0x0000541058587816 */ /* 0x000fe40000000027 */
[----:B------:R-:W-:Y:S01]  /*e520*/  PRMT R92, R92, 0x5410, R47 ;  /* 0x000054105c5c7816 */ /* 0x000fe2000000002f */
[----:B------:R-:W-:Y:S01]  /*e530*/  IMAD.U32 R49, R86, 0x10000, RZ ;  /* 0x0001000056317824 */ /* 0x000fe200078e00ff */
[----:B------:R-:W-:Y:S01]  /*e540*/  PRMT R94, R94, 0x5410, R41 ;  /* 0x000054105e5e7816 */ /* 0x000fe20000000029 */
[----:B------:R-:W-:Y:S01]  /*e550*/  IMAD.U32 R50, R88, 0x10000, RZ ;  /* 0x0001000058327824 */ /* 0x000fe200078e00ff */
[----:B------:R-:W-:Y:S02]  /*e560*/  PRMT R91, R91, 0x5410, R40 ;  /* 0x000054105b5b7816 */ /* 0x000fe40000000028 */
[----:B------:R-:W-:Y:S01]  /*e570*/  PRMT R90, R90, 0x5410, R43 ;  /* 0x000054105a5a7816 */ /* 0x000fe2000000002b */
[C---:B------:R-:W-:Y:S01]  /*e580*/  IMAD.U32 R43, R92.reuse, 0x10000, RZ ;  /* 0x000100005c2b7824 */ /* 0x040fe200078e00ff */
[----:B------:R-:W-:-:S02]  /*e590*/  LOP3.LUT R92, R92, 0xffff0000, RZ, 0xc0, !PT ;  /* 0xffff00005c5c7812 */ /* 0x000fc400078ec0ff */
[----:B------:R-:W-:Y:S02]  /*e5a0*/  PRMT R93, R93, 0x5410, R42 ;  /* 0x000054105d5d7816 */ /* 0x000fe4000000002a */
        /* <DEDUP_REMOVED lines=29> */
[----:B------:R-:W-:Y:S02]  /*e780*/  FMUL.FTZ R8, R8, R9 ;  /* 0x0000000908087220 */ /* 0x000fe40000410000 */
        /* <DEDUP_REMOVED lines=12> */
[C---:B------:R-:W-:Y:S02]  /*e850*/  FMUL.FTZ R13, R47.reuse, R12 ;  /* 0x0000000c2f0d7220 */ /* 0x040fe40000410000 */
[----:B------:R-:W-:Y:S02]  /*e860*/  FMUL.FTZ R48, R48, R91 ;  /* 0x0000005b30307220 */ /* 0x000fe40000410000 */
[-C--:B------:R-:W-:Y:S02]  /*e870*/  FMUL.FTZ R47, R47, R49.reuse ;  /* 0x000000312f2f7220 */ /* 0x080fe40000410000 */
        /* <DEDUP_REMOVED lines=25> */
.L_x_1666:
[----:B------:R-:W-:Y:S05]  /*ea10*/  BSYNC B0 ;  /* 0x0000000000007941 */ /* 0x000fea0003800000 */
.L_x_1665:
        /* <DEDUP_REMOVED lines=34> */
[--C-:B------:R-:W-:Y:S02]  /*ec40*/  SHF.R.U64 R33, R28, 0x10, R29.reuse ;  /* 0x000000101c217819 */ /* 0x100fe4000000121d */
[----:B------:R-:W1:Y:S01]  /*ec50*/  LDS.128 R12, [R37+0x18100] ;  /* 0x01810000250c7984 */ /* 0x000e620000000c00 */
[----:B------:R-:W-:Y:S02]  /*ec60*/  SHF.R.U32.HI R28, RZ, 0x10, R29 ;  /* 0x00000010ff1c7819 */ /* 0x000fe4000001161d */
[----:B------:R-:W-:Y:S01]  /*ec70*/  SHF.R.U64 R29, R30, 0x10, R31 ;  /* 0x000000101e1d7819 */ /* 0x000fe2000000121f */
[----:B------:R-:W2:Y:S01]  /*ec80*/  LDS.128 R8, [R36+0x18100] ;  /* 0x0181000024087984 */ /* 0x000ea20000000c00 */
[----:B------:R-:W-:-:S02]  /*ec90*/  PRMT R69, R69, 0x5410, R28 ;  /* 0x0000541045457816 */ /* 0x000fc4000000001c */
[----:B------:R-:W-:Y:S02]  /*eca0*/  PRMT R80, R80, 0x5410, R29 ;  /* 0x0000541050507816 */ /* 0x000fe4000000001d */
[----:B------:R-:W-:Y:S01]  /*ecb0*/  SHF.R.U32.HI R30, RZ, 0x10, R31 ;  /* 0x00000010ff1e7819 */ /* 0x000fe2000001161f */
[----:B------:R-:W-:Y:S01]  /*ecc0*/  IMAD.U32 R41, R69, 0x10000, RZ ;  /* 0x0001000045297824 */ /* 0x000fe200078e00ff */
[----:B------:R-:W-:Y:S02]  /*ecd0*/  PRMT R70, R70, 0x5410, R33 ;  /* 0x0000541046467816 */ /* 0x000fe40000000021 */
[----:B------:R-:W-:Y:S02]  /*ece0*/  PRMT R82, R82, 0x5410, R39 ;  /* 0x0000541052527816 */ /* 0x000fe40000000027 */
[----:B------:R-:W-:Y:S02]  /*ecf0*/  PRMT R81, R81, 0x5410, R32 ;  /* 0x0000541051517816 */ /* 0x000fe40000000020 */
[----:B------:R-:W-:-:S02]  /*ed00*/  SHF.R.U32.HI R38, RZ, 0x10, R35 ;  /* 0x00000010ff267819 */ /* 0x000fc40000011623 */
[----:B------:R-:W-:Y:S01]  /*ed10*/  SHF.R.U64 R34, R34, 0x10, R35 ;  /* 0x0000001022227819 */ /* 0x000fe20000001223 */
[C---:B------:R-:W-:Y:S01]  /*ed20*/  IMAD.U32 R35, R82.reuse, 0x10000, RZ ;  /* 0x0001000052237824 */ /* 0x040fe200078e00ff */
[----:B------:R-:W-:Y:S02]  /*ed30*/  PRMT R83, R83, 0x5410, R38 ;  /* 0x0000541053537816 */ /* 0x000fe40000000026 */
[----:B------:R-:W-:Y:S02]  /*ed40*/  LOP3.LUT R82, R82, 0xffff0000, RZ, 0xc0, !PT ;  /* 0xffff000052527812 */ /* 0x000fe400078ec0ff */
[----:B------:R-:W-:Y:S02]  /*ed50*/  PRMT R71, R71, 0x5410, R30 ;  /* 0x0000541047477816 */ /* 0x000fe4000000001e */
[----:B------:R-:W-:Y:S02]  /*ed60*/  PRMT R85, R85, 0x5410, R34 ;  /* 0x0000541055557816 */ /* 0x000fe40000000022 */
        /* <DEDUP_REMOVED lines=38> */
[C---:B------:R-:W-:Y:S01]  /*efd0*/  IMAD.U32 R41, R85.reuse, 0x10000, RZ ;  /* 0x0001000055297824 */ /* 0x040fe200078e00ff */
[----:B------:R-:W-:Y:S01]  /*efe0*/  LOP3.LUT R85, R85, 0xffff0000, RZ, 0xc0, !PT ;  /* 0xffff000055557812 */ /* 0x000fe200078ec0ff */
[----:B------:R-:W-:Y:S02]  /*eff0*/  FFMA.FTZ R42, R13, R42, R34 ;  /* 0x0000002a0d2a7223 */ /* 0x000fe40000010022 */
[C---:B------:R-:W-:Y:S01]  /*f000*/  IMAD.U32 R30, R14.reuse, 0x10000, RZ ;  /* 0x000100000e1e7824 */ /* 0x040fe200078e00ff */
[----:B------:R-:W-:Y:S01]  /*f010*/  LOP3.LUT R14, R14, 0xffff0000, RZ, 0xc0, !PT ;  /* 0xffff00000e0e7812 */ /* 0x000fe200078ec0ff */
[----:B------:R-:W-:Y:S02]  /*f020*/  FMUL.FTZ R8, R40, R69 ;  /* 0x0000004528087220 */ /* 0x000fe40000410000 */
[C---:B------:R-:W-:Y:S02]  /*f030*/  FMUL.FTZ R13, R39.reuse, R12 ;  /* 0x0000000c270d7220 */ /* 0x040fe40000410000 */
[----:B------:R-:W-:-:S02]  /*f040*/  FMUL.FTZ R39, R39, R41 ;  /* 0x0000002927277220 */ /* 0x000fc40000410000 */
[----:B------:R-:W-:Y:S01]  /*f050*/  FFMA.FTZ R34, R31, R81, -R8 ;  /* 0x000000511f227223 */ /* 0x000fe20000010808 */
[----:B------:R-:W-:Y:S01]  /*f060*/  LOP3.LUT R8, R71, 0xffff0000, RZ, 0xc0, !PT ;  /* 0xffff000047087812 */ /* 0x000fe200078ec0ff */
[----:B------:R-:W-:Y:S01]  /*f070*/  FFMA.FTZ R41, R30, R41, -R13 ;  /* 0x000000291e297223 */ /* 0x000fe2000001080d */
[----:B------:R-:W-:Y:S01]  /*f080*/  LOP3.LUT R13, R80, 0xffff0000, RZ, 0xc0, !PT ;  /* 0xffff0000500d7812 */ /* 0x000fe200078ec0ff */
[----:B------:R-:W-:Y:S02]  /*f090*/  FMUL.FTZ R40, R40, R81 ;  /* 0x0000005128287220 */ /* 0x000fe40000410000 */
[----:B------:R-:W-:Y:S02]  /*f0a0*/  FFMA.FTZ R39, R30, R12, R39 ;  /* 0x0000000c1e277223 */ /* 0x000fe40000010027 */
[----:B------:R-:W-:Y:S02]  /*f0b0*/  FFMA.FTZ R40, R31, R69, R40 ;  /* 0x000000451f287223 */ /* 0x000fe40000010028 */
[----:B------:R-:W-:-:S02]  /*f0c0*/  FMUL.FTZ R30, R38, R13 ;  /* 0x0000000d261e7220 */ /* 0x000fc40000410000 */
[C---:B------:R-:W-:Y:S01]  /*f0d0*/  FMUL.FTZ R31, R11.reuse, R8 ;  /* 0x000000080b1f7220 */ /* 0x040fe20000410000 */
[----:B------:R-:W-:Y:S01]  /*f0e0*/  F2FP.BF16.PACK_AB R9, R40, R9 ;  /* 0x000000092809723e */ /* 0x000fe200000010ff */
[-C--:B------:R-:W-:Y:S02]  /*f0f0*/  FMUL.FTZ R38, R38, R85.reuse ;  /* 0x0000005526267220 */ /* 0x080fe40000410000 */
[-C--:B------:R-:W-:Y:S02]  /*f100*/  FMUL.FTZ R12, R11, R44.reuse ;  /* 0x0000002c0b0c7220 */ /* 0x080fe40000410000 */
[C---:B------:R-:W-:Y:S02]  /*f110*/  FFMA.FTZ R30, R14.reuse, R85, -R30 ;  /* 0x000000550e1e7223 */ /* 0x040fe4000001081e */
[C---:B------:R-:W-:Y:S02]  /*f120*/  FFMA.FTZ R11, R33.reuse, R44, -R31 ;  /* 0x0000002c210b7223 */ /* 0x040fe4000001081f */
[----:B------:R-:W-:Y:S01]  /*f130*/  FFMA.FTZ R38, R14, R13, R38 ;  /* 0x0000000d0e267223 */ /* 0x000fe20000010026 */
[----:B------:R-:W-:Y:S01]  /*f140*/  F2FP.BF16.PACK_AB R13, R34, R29 ;  /* 0x0000001d220d723e */ /* 0x000fe200000010ff */
[----:B------:R-:W-:Y:S01]  /*f150*/  FFMA.FTZ R33, R33, R8, R12 ;  /* 0x0000000821217223 */ /* 0x000fe2000001000c */
[----:B------:R-:W-:-:S02]  /*f160*/  F2FP.BF16.PACK_AB R8, R15, R32 ;  /* 0x000000200f08723e */ /* 0x000fc400000010ff */
[----:B------:R-:W-:Y:S02]  /*f170*/  F2FP.BF16.PACK_AB R12, R35, R10 ;  /* 0x0000000a230c723e */ /* 0x000fe400000010ff */
[----:B------:R-:W-:Y:S02]  /*f180*/  F2FP.BF16.PACK_AB R14, R30, R41 ;  /* 0x000000291e0e723e */ /* 0x000fe400000010ff */
[----:B------:R-:W-:Y:S02]  /*f190*/  F2FP.BF16.PACK_AB R15, R11, R28 ;  /* 0x0000001c0b0f723e */ /* 0x000fe400000010ff */
[----:B------:R-:W-:Y:S02]  /*f1a0*/  F2FP.BF16.PACK_AB R10, R38, R39 ;  /* 0x00000027260a723e */ /* 0x000fe400000010ff */
[----:B------:R-:W-:Y:S01]  /*f1b0*/  F2FP.BF16.PACK_AB R11, R33, R42 ;  /* 0x0000002a210b723e */ /* 0x000fe200000010ff */
[----:B------:R1:W-:Y:S04]  /*f1c0*/  STS.128 [R37+0x18100], R12 ;  /* 0x0181000c25007388 */ /* 0x0003e80000000c00 */
[----:B------:R1:W-:Y:S02]  /*f1d0*/  STS.128 [R36+0x18100], R8 ;  /* 0x0181000824007388 */ /* 0x0003e40000000c00 */
.L_x_1668:
[----:B------:R-:W-:Y:S05]  /*f1e0*/  BSYNC B0 ;  /* 0x0000000000007941 */ /* 0x000fea0003800000 */
.L_x_1667:
        /* <DEDUP_REMOVED lines=73> */
[C---:B------:R-:W-:Y:S01]  /*f680*/  IMAD.U32 R9, R64.reuse, 0x10000, RZ ;  /* 0x0001000040097824 */ /* 0x040fe200078e00ff */
[----:B------:R-:W-:Y:S01]  /*f690*/  LOP3.LUT R64, R64, 0xffff0000, RZ, 0xc0, !PT ;  /* 0xffff000040407812 */ /* 0x000fe200078ec0ff */
[----:B------:R-:W-:Y:S02]  /*f6a0*/  FMUL.FTZ R27, R15, R61 ;  /* 0x0000003d0f1b7220 */ /* 0x000fe40000410000 */
[----:B------:R-:W-:-:S02]  /*f6b0*/  FMUL.FTZ R17, R8, R33 ;  /* 0x0000002108117220 */ /* 0x000fc40000410000 */
[-C--:B------:R-:W-:Y:S02]  /*f6c0*/  FMUL.FTZ R15, R15, R32.reuse ;  /* 0x000000200f0f7220 */ /* 0x080fe40000410000 */
[-C--:B------:R-:W-:Y:S02]  /*f6d0*/  FMUL.FTZ R8, R8, R9.reuse ;  /* 0x0000000908087220 */ /* 0x080fe40000410000 */
[----:B------:R-:W-:Y:S02]  /*f6e0*/  FFMA.FTZ R27, R16, R32, -R27 ;  /* 0x00000020101b7223 */ /* 0x000fe4000001081b */
[C---:B------:R-:W-:Y:S01]  /*f6f0*/  IMAD.U32 R26, R11.reuse, 0x10000, RZ ;  /* 0x000100000b1a7824 */ /* 0x040fe200078e00ff */
[----:B------:R-:W-:Y:S01]  /*f700*/  LOP3.LUT R11, R11, 0xffff0000, RZ, 0xc0, !PT ;  /* 0xffff00000b0b7812 */ /* 0x000fe200078ec0ff */
[C---:B------:R-:W-:Y:S01]  /*f710*/  IMAD.U32 R32, R62.reuse, 0x10000, RZ ;  /* 0x000100003e207824 */ /* 0x040fe200078e00ff */
[----:B------:R-:W-:Y:S01]  /*f720*/  LOP3.LUT R62, R62, 0xffff0000, RZ, 0xc0, !PT ;  /* 0xffff00003e3e7812 */ /* 0x000fe200078ec0ff */
[----:B------:R-:W-:-:S02]  /*f730*/  FFMA.FTZ R17, R12, R9, -R17 ;  /* 0x000000090c117223 */ /* 0x000fc40000010811 */
[----:B------:R-:W-:Y:S02]  /*f740*/  FFMA.FTZ R15, R16, R61, R15 ;  /* 0x0000003d100f7223 */ /* 0x000fe4000001000f */
[----:B------:R-:W-:Y:S02]  /*f750*/  FFMA.FTZ R9, R12, R33, R8 ;  /* 0x000000210c097223 */ /* 0x000fe40000010008 */
[C---:B------:R-:W-:Y:S01]  /*f760*/  IMAD.U32 R16, R66.reuse, 0x10000, RZ ;  /* 0x0001000042107824 */ /* 0x040fe200078e00ff */
[----:B------:R-:W-:Y:S01]  /*f770*/  LOP3.LUT R66, R66, 0xffff0000, RZ, 0xc0, !PT ;  /* 0xffff000042427812 */ /* 0x000fe200078ec0ff */
[C---:B------:R-:W-:Y:S01]  /*f780*/  IMAD.U32 R33, R63.reuse, 0x10000, RZ ;  /* 0x000100003f217824 */ /* 0x040fe200078e00ff */
[----:B------:R-:W-:Y:S01]  /*f790*/  LOP3.LUT R63, R63, 0xffff0000, RZ, 0xc0, !PT ;  /* 0xffff00003f3f7812 */ /* 0x000fe200078ec0ff */
[C---:B------:R-:W-:Y:S02]  /*f7a0*/  FMUL.FTZ R8, R26.reuse, R32 ;  /* 0x000000201a087220 */ /* 0x040fe40000410000 */
[----:B------:R-:W-:-:S02]  /*f7b0*/  FMUL.FTZ R26, R26, R16 ;  /* 0x000000101a1a7220 */ /* 0x000fc40000410000 */
[----:B------:R-:W-:Y:S02]  /*f7c0*/  FMUL.FTZ R12, R30, R33 ;  /* 0x000000211e0c7220 */ /* 0x000fe40000410000 */
[C---:B------:R-:W-:Y:S01]  /*f7d0*/  IMAD.U32 R18, R14.reuse, 0x10000, RZ ;  /* 0x000100000e127824 */ /* 0x040fe200078e00ff */
[----:B------:R-:W-:Y:S01]  /*f7e0*/  LOP3.LUT R14, R14, 0xffff0000, RZ, 0xc0, !PT ;  /* 0xffff00000e0e7812 */ /* 0x000fe200078ec0ff */
        /* <DEDUP_REMOVED lines=27> */
.L_x_1644:
[----:B------:R-:W-:Y:S05]  /*f9a0*/  BSYNC B2 ;  /* 0x0000000000027941 */ /* 0x000fea0003800000 */
.L_x_1626:
[----:B------:R-:W-:-:S04]  /*f9b0*/  DEPBAR.LE SB0, 0x2 ;  /* 0x000080800000791a */ /* 0x000fc80000000000 */
[----:B------:R-:W-:Y:S01]  /*f9c0*/  IMAD.MOV.U32 R182, RZ, RZ, 0x20 ;  /* 0x00000020ffb67424 */ /* 0x000fe200078e00ff */
[----:B------:R-:W-:Y:S01]  /*f9d0*/  BAR.SYNC.DEFER_BLOCKING 0x0 ;  /* 0x0000000000007b1d */ /* 0x000fe20000010000 */
[----:B------:R-:W-:Y:S01]  /*f9e0*/  LOP3.LUT P0, RZ, R132, 0x2, RZ, 0xc0, !PT ;  /* 0x0000000284ff7812 */ /* 0x000fe2000780c0ff */
[----:B------:R-:W-:Y:S01]  /*f9f0*/  IMAD.SHL.U32 R185, R5, 0x2, RZ ;  /* 0x0000000205b97824 */ /* 0x000fe200078e00ff */
[----:B------:R-:W-:Y:S01]  /*fa00*/  LEA R184, R0, 0x18100, 0x1 ;  /* 0x0001810000b87811 */ /* 0x000fe200078e08ff */
[----:B------:R-:W-:Y:S01]  /*fa10*/  IMAD.SHL.U32 R183, R2, 0x2, RZ ;  /* 0x0000000202b77824 */ /* 0x000fe200078e00ff */
[----:B------:R-:W-:Y:S02]  /*fa20*/  SEL R182, R182, 0xffffffe0, !P0 ;  /* 0xffffffe0b6b67807 */ /* 0x000fe40004000000 */
[----:B------:R-:W-:Y:S02]  /*fa30*/  PLOP3.LUT P0, PT, PT, PT, UP1, 0x40, 0x0 ;  /* 0x000000000000781c */ /* 0x000fe40003f0e818 */
[----:B------:R-:W-:Y:S01]  /*fa40*/  SHF.L.U32 R40, R0, 0x1, RZ ;  /* 0x0000000100287819 */ /* 0x000fe200000006ff */
[----:B------:R-:W-:Y:S01]  /*fa50*/  IMAD.IADD R0, R184, 0x1, R183 ;  /* 0x00000001b8007824 */ /* 0x000fe200078e02b7 */
[----:B------:R-:W-:-:S04]  /*fa60*/  IADD3 R86, R185, R182, RZ ;  /* 0x000000b6b9567210 */ /* 0x000fc80007ffe0ff */
[----:B------:R-:W3:Y:S04]  /*fa70*/  LDSM.16.M88.4 R40, [R40+0x18100] ;  /* 0x018100002828783b */ /* 0x000ee80000000200 */
[----:B-12---:R1:W2:Y:S04]  /*fa80*/  LDSM.16.M88.4 R16, [R185+0xc100] ;  /* 0x00c10000b910783b */ /* 0x0062a80000000200 */
        /* <DEDUP_REMOVED lines=14> */
[----:B------:R-:W-:Y:S01]  /*fb70*/  IADD3 R29, -R210, 0x10, RZ ;  /* 0x00000010d21d7810 */ /* 0x000fe20007ffe1ff */
[----:B------:R-:W-:Y:S01]  /*fb80*/  IMAD R2, R2, c[0x0][0x218], RZ ;  /* 0x0000860002027a24 */ /* 0x000fe200078e02ff */
[----:B------:R-:W-:Y:S01]  /*fb90*/  IADD3 R34, -R15, 0x10, RZ ;  /* 0x000000100f227810 */ /* 0x000fe20007ffe1ff */
[----:B------:R-:W-:Y:S01]  /*fba0*/  IMAD R5, R198, c[0x0][0x20c], R5 ;  /* 0x00008300c6057a24 */ /* 0x000fe200078e0205 */
[----:B------:R-:W-:Y:S01]  /*fbb0*/  SHF.L.U64.HI R14, R208, 0x1, R211 ;  /* 0x00000001d00e7819 */ /* 0x000fe200000102d3 */
[----:B------:R-:W-:Y:S01]  /*fbc0*/  IMAD.SHL.U32 R21, R212, 0x2, RZ ;  /* 0x00000002d4157824 */ /* 0x000fe200078e00ff */
[----:B------:R-:W-:Y:S01]  /*fbd0*/  LOP3.LUT R34, R34, 0xf, RZ, 0xc0, !PT ;  /* 0x0000000f22227812 */ /* 0x000fe200078ec0ff */
[----:B------:R-:W-:Y:S01]  /*fbe0*/  IMAD.IADD R13, R13, 0x1, R5 ;  /* 0x000000010d0d7824 */ /* 0x000fe200078e0205 */
[----:B------:R-:W-:Y:S01]  /*fbf0*/  LOP3.LUT R29, R29, 0xf, RZ, 0xc0, !PT ;  /* 0x0000000f1d1d7812 */ /* 0x000fe200078ec0ff */
[----:B------:R-:W-:-:S02]  /*fc00*/  IMAD R5, R197, c[0x0][0x21c], R2 ;  /* 0x00008700c5057a24 */ /* 0x000fc400078e0202 */
[----:B------:R-:W-:-:S04]  /*fc10*/  IMAD.WIDE.U32 R12, R197, c[0x0][0x218], R12 ;  /* 0x00008600c50c7a25 */ /* 0x000fc800078e000c */
[----:B------:R-:W-:Y:S01]  /*fc20*/  IMAD.SHL.U32 R2, R207, 0x2, RZ ;  /* 0x00000002cf027824 */ /* 0x000fe200078e00ff */
[----:B------:R-:W-:Y:S02]  /*fc30*/  IADD3 R23, P0, R22, R12, RZ ;  /* 0x0000000c16177210 */ /* 0x000fe40007f1e0ff */
[----:B------:R-:W-:Y:S02]  /*fc40*/  SHF.L.U64.HI R22, R212, 0x1, R209 ;  /* 0x00000001d4167819 */ /* 0x000fe400000102d1 */
[----:B------:R-:W-:Y:S01]  /*fc50*/  IADD3.X R12, R192, R13, R5, P0, !PT ;  /* 0x0000000dc00c7210 */ /* 0x000fe200007fe405 */
[----:B------:R-:W-:Y:S01]  /*fc60*/  IMAD.SHL.U32 R13, R208, 0x2, RZ ;  /* 0x00000002d00d7824 */ /* 0x000fe200078e00ff */
[----:B------:R-:W-:Y:S02]  /*fc70*/  LEA R28, P0, R23, c[0x0][0x1f8], 0x1 ;  /* 0x00007e00171c7a11 */ /* 0x000fe400078008ff */
[----:B------:R-:W-:Y:S02]  /*fc80*/  SHF.L.U64.HI R5, R207, 0x1, R144 ;  /* 0x00000001cf057819 */ /* 0x000fe40000010290 */
[----:B------:R-:W-:Y:S01]  /*fc90*/  LEA.HI.X R23, R23, c[0x0][0x1fc], R12, 0x1, P0 ;  /* 0x00007f0017177a11 */ /* 0x000fe200000f0c0c */
[----:B------:R-:W5:Y:S01]  /*fca0*/  SHFL.IDX PT, R30, R28, 0x1, 0x181f ;  /* 0x00381f001c1e7f89 */ /* 0x000f6200000e0000 */
[----:B------:R-:W-:-:S03]  /*fcb0*/  SEL R12, RZ, 0x10, P4 ;  /* 0x00000010ff0c7807 */ /* 0x000fc60002000000 */
[----:B------:R-:W4:Y:S01]  /*fcc0*/  SHFL.IDX PT, R31, R23, 0x1, 0x181f ;  /* 0x00381f00171f7f89 */ /* 0x000f2200000e0000 */
[----:B------:R-:W-:-:S03]  /*fcd0*/  IADD3 R32, -R12, 0x10, RZ ;  /* 0x000000100c207810 */ /* 0x000fc60007ffe1ff */
[----:B------:R-:W3:Y:S01]  /*fce0*/  SHFL.IDX PT, R28, R28, RZ, 0x181f ;  /* 0x00181fff1c1c7589 */ /* 0x000ee200000e0000 */
[----:B------:R-:W-:-:S03]  /*fcf0*/  LOP3.LUT R32, R32, 0xf, RZ, 0xc0, !PT ;  /* 0x0000000f20207812 */ /* 0x000fc600078ec0ff */
        /* <DEDUP_REMOVED lines=22> */
.L_x_1669:
[----:B------:R-:W-:Y:S01]  /*fe60*/  IMAD.MOV.U32 R2, RZ, RZ, 0x40 ;  /* 0x00000040ff027424 */ /* 0x000fe200078e00ff */
[C---:B--23--:R-:W-:Y:S01]  /*fe70*/  HMMA.16816.F32.BF16 R20, R40.reuse, R16, RZ ;  /* 0x000000102814723c */ /* 0x04cfe200000418ff */
[C---:B------:R-:W-:Y:S01]  /*fe80*/  IMAD R181, R3.reuse, 0x2, R184 ;  /* 0x0000000203b57824 */ /* 0x040fe200078e02b8 */
[----:B------:R-:W-:Y:S01]  /*fe90*/  LEA.HI R84, R84, R89, RZ, 0x2 ;  /* 0x0000005954547211 */ /* 0x000fe200078f10ff */
[----:B------:R-:W-:Y:S01]  /*fea0*/  IMAD R180, R3, 0x2, R0 ;  /* 0x0000000203b47824 */ /* 0x000fe200078e0200 */
[----:B------:R-:W-:Y:S01]  /*feb0*/  SEL R187, R2, 0xffffffc0, !P1 ;  /* 0xffffffc002bb7807 */ /* 0x000fe20004800000 */
[----:B------:R-:W-:Y:S01]  /*fec0*/  UMOV UR4, 0xffffffc0 ;  /* 0xffffffc000047882 */ /* 0x000fe20000000000 */
[----:B------:R-:W-:Y:S01]  /*fed0*/  LDSM.16.M88.4 R12, [R181] ;  /* 0x00000000b50c783b */ /* 0x000fe20000000200 */
[----:B------:R-:W-:Y:S01]  /*fee0*/  LOP3.LUT R6, R6, 0xffffffe0, RZ, 0xc0, !PT ;  /* 0xffffffe006067812 */ /* 0x000fe200078ec0ff */
[C---:B------:R-:W-:Y:S01]  /*fef0*/  HMMA.16816.F32.BF16 R16, R40.reuse, R18, RZ ;  /* 0x000000122810723c */ /* 0x040fe200000418ff */
[----:B------:R-:W-:Y:S01]  /*ff00*/  IMAD.IADD R5, R185, 0x1, R187 ;  /* 0x00000001b9057824 */ /* 0x000fe200078e02bb */
[----:B------:R-:W-:Y:S01]  /*ff10*/  LDSM.16.M88.4 R80, [R180] ;  /* 0x00000000b450783b */ /* 0x000fe20000000200 */
[----:B------:R-:W-:Y:S01]  /*ff20*/  IMAD.IADD R2, R187, 0x1, R86 ;  /* 0x00000001bb027824 */ /* 0x000fe200078e0256 */
[----:B------:R-:W-:Y:S01]  /*ff30*/  LOP3.LUT R84, R84, 0xfffffffc, RZ, 0xc0, !PT ;  /* 0xfffffffc54547812 */ /* 0x000fe200078ec0ff */
[C---:B------:R-:W-:Y:S01]  /*ff40*/  IMAD.IADD R6, R89.reuse, 0x1, -R6 ;  /* 0x0000000159067824 */ /* 0x040fe200078e0a06 */
[----:B------:R-:W2:Y:S01]  /*ff50*/  LDSM.16.M88.4 R36, [R5+0xc100] ;  /* 0x00c100000524783b */ /* 0x000ea20000000200 */
[----:B------:R-:W-:Y:S01]  /*ff60*/  PLOP3.LUT P0, PT, PT, PT, UP2, 0x80, 0x0 ;  /* 0x000000000000781c */ /* 0x000fe20003f0f028 */
[C---:B----4-:R-:W-:Y:S01]  /*ff70*/  HMMA.16816.F32.BF16 R64, R40.reuse, R60, RZ ;  /* 0x0000003c2840723c */ /* 0x050fe200000418ff */
[----:B------:R-:W-:Y:S01]  /*ff80*/  IMAD.IADD R89, R89, 0x1, -R84 ;  /* 0x0000000159597824 */ /* 0x000fe200078e0a54 */
[----:B------:R-:W-:Y:S01]  /*ff90*/  LDSM.16.M88.4 R32, [R5+0xc900] ;  /* 0x00c900000520783b */ /* 0x000fe20000000200 */
[----:B------:R-:W-:Y:S01]  /*ffa0*/  UIMAD UR4, UR15, UR4, 0x41 ;  /* 0x000000410f0474a4 */ /* 0x000fe2000f8e0204 */
[----:B------:R-:W-:Y:S01]  /*ffb0*/  IMAD.SHL.U32 R135, R4, 0x2, RZ ;  /* 0x0000000204877824 */ /* 0x000fe200078e00ff */
[----:B------:R-:W-:Y:S01]  /*ffc0*/  UISETP.GE.AND UP0, UPT, UR15, 0x3, UPT ;  /* 0x000000030f00788c */ /* 0x000fe2000bf06270 */
[----:B------:R-:W-:Y:S02]  /*ffd0*/  LDSM.16.M88.4 R28, [R5+0xd100] ;  /* 0x00d10000051c783b */ /* 0x000fe40000000200 */
[----:B-1----:R-:W-:Y:S01]  /*ffe0*/  HMMA.16816.F32.BF16 R56, R40, R52, RZ ;  /* 0x000000342838723c */ /* 0x002fe200000418ff */
[--C-:B------:R-:W-:Y:S01]  /*fff0*/  IMAD R134, R3, 0x2, R135.reuse ;  /* 0x0000000203867824 */ /* 0x100fe200078e0287 */
[----:B------:R-:W0:Y:S01]  /*10000*/  LDGDEPBAR ;  /* 0x00000000000079af */ /* 0x000e220000000000 */
[----:B------:R-:W-:-:S02]  /*10010*/  IMAD.IADD R188, R183, 0x1, R135 ;  /* 0x00000001b7bc7824 */ /* 0x000fc400078e0287 */
[----:B------:R-:W-:Y:S02]  /*10020*/  IMAD.IADD R143, R183, 0x1, R134 ;  /* 0x00000001b78f7824 */ /* 0x000fe400078e0286 */
[----:B------:R-:W-:Y:S01]  /*10030*/  IMAD R3, R3, 0x2, R188 ;  /* 0x0000000203037824 */ /* 0x000fe200078e02bc */
[----:B------:R-:W-:Y:S01]  /*10040*/  HMMA.16816.F32.BF16 R60, R40, R62, RZ ;  /* 0x0000003e283c723c */ /* 0x000fe200000418ff */
[----:B------:R-:W-:-:S07]  /*10050*/  IMAD.IADD R171, R183, 0x1, R134 ;  /* 0x00000001b7ab7824 */ /* 0x000fce00078e0286 */
        /* <DEDUP_REMOVED lines=88> */
[----:B------:R2:W-:Y:S07]  /*105e0*/  LDSM.16.M88.4 R36, [R0+0x8000] ;  /* 0x008000000024783b */ /* 0x0005ee0000000200 */
[C---:B---3--:R-:W-:Y:S08]  /*105f0*/  HMMA.16816.F32.BF16 R48, R52.reuse, R8, R48 ;  /* 0x000000083430723c */ /* 0x048ff00000041830 */
[----:B------:R-:W-:Y:S01]  /*10600*/  HMMA.16816.F32.BF16 R44, R52, R10, R44 ;  /* 0x0000000a342c723c */ /* 0x000fe2000004182c */
[----:B------:R-:W-:Y:S04]  /*10610*/  LDSM.16.M88.4 R8, [R86+0x11100] ;  /* 0x011100005608783b */ /* 0x000fe80000000200 */
[----:B------:R-:W-:Y:S03]  /*10620*/  LDSM.16.M88.4 R52, [R5+0x10100] ;  /* 0x010100000534783b */ /* 0x000fe60000000200 */
[----:B-----5:R-:W-:Y:S01]  /*10630*/  HMMA.16816.F32.BF16 R64, R40, R28, R64 ;  /* 0x0000001c2840723c */ /* 0x020fe20000041840 */
[----:B--2---:R-:W-:-:S04]  /*10640*/  SHF.R.S32.HI R0, RZ, 0x1f, R7 ;  /* 0x0000001fff007819 */ /* 0x004fc80000011407 */
[----:B------:R-:W-:-:S03]  /*10650*/  LEA.HI R0, R0, R7, RZ, 0x3 ;  /* 0x0000000700007211 */ /* 0x000fc600078f18ff */
[----:B------:R-:W-:Y:S01]  /*10660*/  HMMA.16816.F32.BF16 R60, R40, R30, R60 ;  /* 0x0000001e283c723c */ /* 0x000fe2000004183c */
[----:B------:R-:W2:Y:S01]  /*10670*/  LDSM.16.M88.4 R28, [R86+0x10900] ;  /* 0x01090000561c783b */ /* 0x000ea20000000200 */
[----:B------:R-:W-:-:S05]  /*10680*/  LOP3.LUT R0, R0, 0xffffff8, RZ, 0xc0, !PT ;  /* 0x0ffffff800007812 */ /* 0x000fca00078ec0ff */
[----:B------:R-:W-:Y:S01]  /*10690*/  IMAD.IADD R0, R7, 0x1, -R0 ;  /* 0x0000000107007824 */ /* 0x000fe200078e0a00 */
[C---:B----4-:R-:W-:Y:S08]  /*106a0*/  HMMA.16816.F32.BF16 R56, R40.reuse, R68, R56 ;  /* 0x000000442838723c */ /* 0x050ff00000041838 */
[C---:B------:R-:W-:Y:S08]  /*106b0*/  HMMA.16816.F32.BF16 R72, R40.reuse, R70, R72 ;  /* 0x000000462848723c */ /* 0x040ff00000041848 */
[C---:B-1----:R-:W-:Y:S01]  /*106c0*/  HMMA.16816.F32.BF16 R68, R40.reuse, R24, R48 ;  /* 0x000000182844723c */ /* 0x042fe20000041830 */
[----:B------:R-:W-:Y:S07]  /*106d0*/  LDSM.16.M88.4 R48, [R181+0x8000] ;  /* 0x00800000b530783b */ /* 0x000fee0000000200 */
[C---:B------:R-:W-:Y:S01]  /*106e0*/  HMMA.16816.F32.BF16 R44, R40.reuse, R26, R44 ;  /* 0x0000001a282c723c */ /* 0x040fe2000004182c */
[----:B------:R-:W1:Y:S07]  /*106f0*/  LDSM.16.M88.4 R24, [R5+0x10900] ;  /* 0x010900000518783b */ /* 0x000e6e0000000200 */
[C---:B------:R-:W-:Y:S08]  /*10700*/  HMMA.16816.F32.BF16 R20, R40.reuse, R32, R20 ;  /* 0x000000202814723c */ /* 0x040ff00000041814 */
[----:B------:R-:W-:Y:S01]  /*10710*/  HMMA.16816.F32.BF16 R16, R40, R34, R16 ;  /* 0x000000222810723c */ /* 0x000fe20000041810 */
[----:B------:R-:W3:Y:S07]  /*10720*/  LDSM.16.M88.4 R32, [R86+0x11900] ;  /* 0x011900005620783b */ /* 0x000eee0000000200 */
[C---:B--2---:R-:W-:Y:S07]  /*10730*/  HMMA.16816.F32.BF16 R64, R36.reuse, R28, R64 ;  /* 0x0000001c2440723c */ /* 0x044fee0000041840 */
[----:B------:R-:W-:Y:S01]  /*10740*/  SHF.R.S32.HI R29, RZ, 0x1f, R6 ;  /* 0x0000001fff1d7819 */ /* 0x000fe20000011406 */
[----:B------:R-:W-:Y:S03]  /*10750*/  HMMA.16816.F32.BF16 R56, R36, R8, R56 ;  /* 0x000000082438723c */ /* 0x000fe60000041838 */
[----:B------:R-:W-:-:S05]  /*10760*/  LEA.HI R7, R29, R6, RZ, 0x2 ;  /* 0x000000061d077211 */ /* 0x000fca00078f10ff */
[C---:B------:R-:W-:Y:S01]  /*10770*/  HMMA.16816.F32.BF16 R72, R36.reuse, R10, R72 ;  /* 0x0000000a2448723c */ /* 0x040fe20000041848 */
[----:B------:R-:W2:Y:S07]  /*10780*/  LDSM.16.M88.4 R8, [R5+0x11100] ;  /* 0x011100000508783b */ /* 0x000eae0000000200 */
[C---:B------:R-:W-:Y:S08]  /*10790*/  HMMA.16816.F32.BF16 R20, R36.reuse, R12, R20 ;  /* 0x0000000c2414723c */ /* 0x040ff00000041814 */
[----:B------:R-:W-:Y:S01]  /*107a0*/  HMMA.16816.F32.BF16 R16, R36, R14, R16 ;  /* 0x0000000e2410723c */ /* 0x000fe20000041810 */
[----:B------:R4:W5:Y:S07]  /*107b0*/  LDSM.16.M88.4 R12, [R5+0x11900] ;  /* 0x01190000050c783b */ /* 0x00096e0000000200 */
        /* <DEDUP_REMOVED lines=8> */
[C---:B---3--:R-:W-:Y:S01]  /*10840*/  HMMA.16816.F32.BF16 R68, R36.reuse, R32, R68 ;  /* 0x000000202444723c */ /* 0x048fe20000041844 */
[----:B------:R-:W-:Y:S02]  /*10850*/  IMAD.IADD R213, R89, 0x1, -R24 ;  /* 0x0000000159d57824 */ /* 0x000fe400078e0a18 */
[----:B------:R-:W-:Y:S02]  /*10860*/  IMAD.IADD R7, R6, 0x1, -R7 ;  /* 0x0000000106077824 */ /* 0x000fe400078e0a07 */
[----:B------:R-:W-:Y:S02]  /*10870*/  IMAD R213, R213, 0x8, R0 ;  /* 0x00000008d5d57824 */ /* 0x000fe400078e0200 */
[----:B------:R-:W-:Y:S01]  /*10880*/  IMAD.SHL.U32 R214, R7, 0x2, RZ ;  /* 0x0000000207d67824 */ /* 0x000fe200078e00ff */
[----:B------:R-:W-:Y:S01]  /*10890*/  HMMA.16816.F32.BF16 R44, R36, R34, R44 ;  /* 0x00000022242c723c */ /* 0x000fe2000004182c */
[----:B------:R-:W1:Y:S01]  /*108a0*/  LDSM.16.M88.4 R32, [R2+0x10100] ;  /* 0x010100000220783b */ /* 0x000e620000000200 */
[----:B----4-:R-:W-:Y:S01]  /*108b0*/  @P0 IMAD.HI.U32 R5, R213, c[0x0][0x2c8], RZ ;  /* 0x0000b200d5050a27 */ /* 0x010fe200078e00ff */
[----:B------:R-:W-:-:S03]  /*108c0*/  PLOP3.LUT P0, PT, PT, PT, UP2, 0x80, 0x0 ;  /* 0x000000000000781c */ /* 0x000fc60003f0f028 */
[----:B------:R-:W-:Y:S02]  /*108d0*/  IMAD.MOV.U32 R0, RZ, RZ, R213 ;  /* 0x000000ffff007224 */ /* 0x000fe400078e00d5 */
[C---:B------:R-:W-:Y:S08]  /*108e0*/  HMMA.16816.F32.BF16 R20, R48.reuse, R52, R20 ;  /* 0x000000343014723c */ /* 0x040ff00000041814 */
[----:B--2---:R-:W-:Y:S01]  /*108f0*/  HMMA.16816.F32.BF16 R56, R48, R8, R56 ;  /* 0x000000083038723c */ /* 0x004fe20000041838 */
[----:B------:R-:W-:Y:S01]  /*10900*/  @P0 SHF.R.U32.HI R0, RZ, c[0x0][0x2cc], R5 ;  /* 0x0000b300ff000a19 */ /* 0x000fe20000011605 */
[----:B------:R-:W-:-:S05]  /*10910*/  IMAD.U32 R5, RZ, RZ, UR4 ;  /* 0x00000004ff057e24 */ /* 0x000fca000f8e00ff */
[----:B------:R-:W-:Y:S01]  /*10920*/  IADD3 R5, -R214, UR9, R5 ;  /* 0x00000009d6057c10 */ /* 0x000fe2000fffe105 */
[----:B------:R-:W-:Y:S01]  /*10930*/  HMMA.16816.F32.BF16 R72, R48, R10, R72 ;  /* 0x0000000a3048723c */ /* 0x000fe20000041848 */
[----:B------:R-:W-:Y:S02]  /*10940*/  LDSM.16.M88.4 R8, [R2+0x10900] ;  /* 0x010900000208783b */ /* 0x000fe40000000200 */
[----:B------:R-:W-:-:S05]  /*10950*/  IADD3 R5, R5, -UR12, RZ ;  /* 0x8000000c05057c10 */ /* 0x000fca000fffe0ff */
[C---:B------:R-:W-:Y:S08]  /*10960*/  HMMA.16816.F32.BF16 R16, R48.reuse, R54, R16 ;  /* 0x000000363010723c */ /* 0x040ff00000041810 */
[C---:B-----5:R-:W-:Y:S01]  /*10970*/  HMMA.16816.F32.BF16 R68, R48.reuse, R12, R68 ;  /* 0x0000000c3044723c */ /* 0x060fe20000041844 */
[----:B------:R-:W2:Y:S04]  /*10980*/  SHFL.IDX PT, R12, R0, RZ, 0x1c1f ;  /* 0x001c1fff000c7589 */ /* 0x000ea800000e0000 */
[----:B------:R-:W3:Y:S03]  /*10990*/  SHFL.IDX PT, R0, R0, 0x1, 0x1c1f ;  /* 0x003c1f0000007f89 */ /* 0x000ee600000e0000 */
[----:B------:R-:W-:Y:S01]  /*109a0*/  HMMA.16816.F32.BF16 R60, R48, R26, R60 ;  /* 0x0000001a303c723c */ /* 0x000fe2000004183c */
[----:B------:R-:W4:Y:S07]  /*109b0*/  LDSM.16.M88.4 R24, [R2+0x11100] ;  /* 0x011100000218783b */ /* 0x000f2e0000000200 */
[C---:B-1----:R-:W-:Y:S07]  /*109c0*/  HMMA.16816.F32.BF16 R20, R28.reuse, R32, R20 ;  /* 0x000000201c14723c */ /* 0x042fee0000041814 */
[----:B------:R-:W-:Y:S01]  /*109d0*/  IADD3 R33, -R214, UR18, RZ ;  /* 0x00000012d6217c10 */ /* 0x000fe2000fffe1ff */
[----:B------:R-:W-:Y:S01]  /*109e0*/  HMMA.16816.F32.BF16 R16, R28, R34, R16 ;  /* 0x000000221c10723c */ /* 0x000fe20000041810 */
[----:B--2---:R-:W-:-:S02]  /*109f0*/  IMAD.IADD R12, R5, 0x1, R12 ;  /* 0x00000001050c7824 */ /* 0x004fc400078e020c */
[----:B---3--:R-:W-:-:S03]  /*10a00*/  IMAD.IADD R0, R5, 0x1, R0 ;  /* 0x0000000105007824 */ /* 0x008fc600078e0200 */
[----:B------:R-:W-:Y:S02]  /*10a10*/  IMNMX R7, R33, R12, PT ;  /* 0x0000000c21077217 */ /* 0x000fe40003800200 */
[----:B------:R-:W-:Y:S01]  /*10a20*/  HMMA.16816.F32.BF16 R44, R48, R14, R44 ;  /* 0x0000000e302c723c */ /* 0x000fe2000004182c */
[----:B------:R-:W1:Y:S01]  /*10a30*/  LDSM.16.M88.4 R12, [R2+0x11900] ;  /* 0x01190000020c783b */ /* 0x000e620000000200 */
[----:B------:R-:W-:Y:S01]  /*10a40*/  ISETP.GT.AND P0, PT, R7, RZ, PT ;  /* 0x000000ff0700720c */ /* 0x000fe20003f04270 */
[----:B------:R-:W-:-:S04]  /*10a50*/  DEPBAR.LE SB0, 0x2 ;  /* 0x000080800000791a */ /* 0x000fc80000000000 */
[----:B------:R-:W-:Y:S01]  /*10a60*/  IMNMX R33, R33, R0, PT ;  /* 0x0000000021217217 */ /* 0x000fe20003800200 */
[----:B------:R-:W-:Y:S01]  /*10a70*/  HMMA.16816.F32.BF16 R64, R28, R8, R64 ;  /* 0x000000081c40723c */ /* 0x000fe20000041840 */
[----:B------:R-:W-:Y:S01]  /*10a80*/  FSEL R32, R20, -INF , P0 ;  /* 0xff80000014207808 */ /* 0x000fe20000000000 */
[----:B------:R-:W-:Y:S01]  /*10a90*/  BAR.SYNC.DEFER_BLOCKING 0x0 ;  /* 0x0000000000007b1d */ /* 0x000fe20000010000 */
[----:B------:R-:W-:-:S04]  /*10aa0*/  ISETP.GT.AND P0, PT, R7, 0x1, PT ;  /* 0x000000010700780c */ /* 0x000fc80003f04270 */
[----:B------:R-:W-:Y:S01]  /*10ab0*/  FSEL R21, R21, -INF , P0 ;  /* 0xff80000015157808 */ /* 0x000fe20000000000 */
[----:B------:R-:W-:Y:S01]  /*10ac0*/  HMMA.16816.F32.BF16 R60, R28, R10, R60 ;  /* 0x0000000a1c3c723c */ /* 0x000fe2000004183c */
[----:B------:R-:W-:-:S04]  /*10ad0*/  ISETP.GT.AND P0, PT, R7, 0x8, PT ;  /* 0x000000080700780c */ /* 0x000fc80003f04270 */
[----:B------:R-:W-:Y:S02]  /*10ae0*/  FSEL R34, R16, -INF , P0 ;  /* 0xff80000010227808 */ /* 0x000fe40000000000 */
[----:B------:R-:W-:Y:S01]  /*10af0*/  ISETP.GT.AND P0, PT, R7, 0x9, PT ;  /* 0x000000090700780c */ /* 0x000fe20003f04270 */
[C---:B----4-:R-:W-:Y:S07]  /*10b00*/  HMMA.16816.F32.BF16 R56, R28.reuse, R24, R56 ;  /* 0x000000181c38723c */ /* 0x050fee0000041838 */
[----:B------:R-:W-:Y:S01]  /*10b10*/  FSEL R24, R17, -INF , P0 ;  /* 0xff80000011187808 */ /* 0x000fe20000000000 */
[C---:B------:R-:W-:Y:S01]  /*10b20*/  HMMA.16816.F32.BF16 R72, R28.reuse, R26, R72 ;  /* 0x0000001a1c48723c */ /* 0x040fe20000041848 */
[C---:B------:R-:W-:Y:S01]  /*10b30*/  ISETP.GT.AND P0, PT, R7.reuse, 0x10, PT ;  /* 0x000000100700780c */ /* 0x040fe20003f04270 */
[----:B------:R-:W-:Y:S03]  /*10b40*/  LDSM.16.MT88.4 R112, [R134+0x100] ;  /* 0x000100008670783b */ /* 0x000fe60000004200 */
[----:B------:R-:W-:Y:S01]  /*10b50*/  FSEL R16, R64, -INF , P0 ;  /* 0xff80000040107808 */ /* 0x000fe20000000000 */
[----:B------:R-:W-:Y:S01]  /*10b60*/  LDSM.16.MT88.4 R40, [R135+0x2100] ;  /* 0x002100008728783b */ /* 0x000fe20000004200 */
[----:B------:R-:W-:Y:S01]  /*10b70*/  ISETP.GT.AND P0, PT, R7, 0x11, PT ;  /* 0x000000110700780c */ /* 0x000fe20003f04270 */
[----:B-1----:R-:W-:Y:S02]  /*10b80*/  HMMA.16816.F32.BF16 R68, R28, R12, R68 ;  /* 0x0000000c1c44723c */ /* 0x002fe40000041844 */
[----:B------:R-:W-:Y:S01]  /*10b90*/  LDSM.16.MT88.4 R104, [R188+0x100] ;  /* 0x00010000bc68783b */ /* 0x000fe20000004200 */
[----:B------:R-:W-:-:S02]  /*10ba0*/  FSEL R20, R65, -INF , P0 ;  /* 0xff80000041147808 */ /* 0x000fc40000000000 */
[C---:B------:R-:W-:Y:S01]  /*10bb0*/  ISETP.GT.AND P0, PT, R7.reuse, 0x18, PT ;  /* 0x000000180700780c */ /* 0x040fe20003f04270 */
[----:B------:R-:W-:Y:S03]  /*10bc0*/  LDSM.16.MT88.4 R48, [R188+0x2100] ;  /* 0x00210000bc30783b */ /* 0x000fe60000004200 */
[----:B------:R-:W-:Y:S01]  /*10bd0*/  FSEL R60, R60, -INF , P0 ;  /* 0xff8000003c3c7808 */ /* 0x000fe20000000000 */
[----:B------:R-:W-:Y:S01]  /*10be0*/  HMMA.16816.F32.BF16 R44, R28, R14, R44 ;  /* 0x0000000e1c2c723c */ /* 0x000fe2000004182c */
[----:B------:R-:W-:Y:S01]  /*10bf0*/  ISETP.GT.AND P0, PT, R7, 0x19, PT ;  /* 0x000000190700780c */ /* 0x000fe20003f04270 */
[----:B------:R-:W-:Y:S03]  /*10c00*/  LDSM.16.MT88.4 R80, [R188+0x4100] ;  /* 0x00410000bc50783b */ /* 0x000fe60000004200 */
[----:B------:R-:W-:Y:S01]  /*10c10*/  FSEL R6, R61, -INF , P0 ;  /* 0xff8000003d067808 */ /* 0x000fe20000000000 */
[----:B------:R-:W-:Y:S01]  /*10c20*/  LDSM.16.MT88.4 R124, [R135+0x100] ;  /* 0x00010000877c783b */ /* 0x000fe20000004200 */
[----:B------:R-:W-:-:S03]  /*10c30*/  ISETP.GT.AND P0, PT, R7, 0x20, PT ;  /* 0x000000200700780c */ /* 0x000fc60003f04270 */
[----:B------:R-:W-:Y:S01]  /*10c40*/  LDSM.16.MT88.4 R120, [R3+0x100] ;  /* 0x000100000378783b */ /* 0x000fe20000004200 */
[----:B------:R-:W-:Y:S02]  /*10c50*/  FSEL R162, R56, -INF , P0 ;  /* 0xff80000038a27808 */ /* 0x000fe40000000000 */
[----:B------:R-:W-:Y:S01]  /*10c60*/  ISETP.GT.AND P0, PT, R7, 0x21, PT ;  /* 0x000000210700780c */ /* 0x000fe20003f04270 */
[----:B------:R-:W-:Y:S03]  /*10c70*/  LDSM.16.MT88.4 R88, [R134+0x4100] ;  /* 0x004100008658783b */ /* 0x000fe60000004200 */
[----:B------:R-:W-:Y:S01]  /*10c80*/  FSEL R220, R57, -INF , P0 ;  /* 0xff80000039dc7808 */ /* 0x000fe20000000000 */
[----:B------:R-:W-:Y:S01]  /*10c90*/  LDSM.16.MT88.4 R136, [R188+0x2900] ;  /* 0x00290000bc88783b */ /* 0x000fe20000004200 */
[----:B------:R-:W-:-:S03]  /*10ca0*/  ISETP.GT.AND P0, PT, R7, 0x28, PT ;  /* 0x000000280700780c */ /* 0x000fc60003f04270 */
[----:B------:R-:W-:Y:S01]  /*10cb0*/  LDSM.16.MT88.4 R28, [R135+0x900] ;  /* 0x00090000871c783b */ /* 0x000fe20000004200 */
[----:B------:R-:W-:Y:S02]  /*10cc0*/  FSEL R218, R72, -INF , P0 ;  /* 0xff80000048da7808 */ /* 0x000fe40000000000 */
[----:B------:R-:W-:-:S04]  /*10cd0*/  ISETP.GT.AND P0, PT, R7, 0x29, PT ;  /* 0x000000290700780c */ /* 0x000fc80003f04270 */
[----:B------:R-:W-:Y:S02]  /*10ce0*/  FSEL R164, R73, -INF , P0 ;  /* 0xff80000049a47808 */ /* 0x000fe40000000000 */
[----:B------:R-:W-:-:S04]  /*10cf0*/  ISETP.GT.AND P0, PT, R7, 0x30, PT ;  /* 0x000000300700780c */ /* 0x000fc80003f04270 */
[----:B------:R-:W-:Y:S02]  /*10d00*/  FSEL R186, R68, -INF , P0 ;  /* 0xff80000044ba7808 */ /* 0x000fe40000000000 */
[----:B------:R-:W-:-:S04]  /*10d10*/  ISETP.GT.AND P0, PT, R7, 0x31, PT ;  /* 0x000000310700780c */ /* 0x000fc80003f04270 */
[----:B------:R-:W-:Y:S02]  /*10d20*/  FSEL R178, R69, -INF , P0 ;  /* 0xff80000045b27808 */ /* 0x000fe40000000000 */
[----:B------:R-:W-:-:S04]  /*10d30*/  ISETP.GT.AND P0, PT, R7, 0x38, PT ;  /* 0x000000380700780c */ /* 0x000fc80003f04270 */
[----:B------:R-:W-:Y:S02]  /*10d40*/  FSEL R176, R44, -INF , P0 ;  /* 0xff8000002cb07808 */ /* 0x000fe40000000000 */
[----:B------:R-:W-:Y:S02]  /*10d50*/  ISETP.GT.AND P0, PT, R7, 0x39, PT ;  /* 0x000000390700780c */ /* 0x000fe40003f04270 */
[----:B------:R-:W-:Y:S02]  /*10d60*/  FMNMX.FTZ R7, R32, R21, !PT ;  /* 0x0000001520077209 */ /* 0x000fe40007810000 */
[----:B------:R-:W-:Y:S02]  /*10d70*/  FSEL R174, R45, -INF , P0 ;  /* 0xff8000002dae7808 */ /* 0x000fe40000000000 */
[----:B------:R-:W-:Y:S02]  /*10d80*/  ISETP.GT.AND P0, PT, R33, RZ, PT ;  /* 0x000000ff2100720c */ /* 0x000fe40003f04270 */
[----:B------:R-:W-:-:S02]  /*10d90*/  FMNMX.FTZ R7, R34, R7, !PT ;  /* 0x0000000722077209 */ /* 0x000fc40007810000 */
[----:B------:R-:W-:Y:S02]  /*10da0*/  FSEL R5, R22, -INF , P0 ;  /* 0xff80000016057808 */ /* 0x000fe40000000000 */
[----:B------:R-:W-:Y:S02]  /*10db0*/  ISETP.GT.AND P0, PT, R33, 0x1, PT ;  /* 0x000000012100780c */ /* 0x000fe40003f04270 */
[----:B------:R-:W-:Y:S02]  /*10dc0*/  FMNMX.FTZ R7, R24, R7, !PT ;  /* 0x0000000718077209 */ /* 0x000fe40007810000 */
[----:B------:R-:W-:Y:S02]  /*10dd0*/  FSEL R26, R23, -INF , P0 ;  /* 0xff800000171a7808 */ /* 0x000fe40000000000 */
[----:B------:R-:W-:Y:S02]  /*10de0*/  ISETP.GT.AND P0, PT, R33, 0x8, PT ;  /* 0x000000082100780c */ /* 0x000fe40003f04270 */
        /* <DEDUP_REMOVED lines=10> */
[----:B------:R-:W-:Y:S02]  /*10e90*/  FMNMX.FTZ R7, R6, R7, !PT ;  /* 0x0000000706077209 */ /* 0x000fe40007810000 */
[----:B------:R-:W-:Y:S02]  /*10ea0*/  FSEL R12, R67, -INF , P0 ;  /* 0xff800000430c7808 */ /* 0x000fe40000000000 */
[----:B------:R-:W-:Y:S01]  /*10eb0*/  FMNMX.FTZ R9, R22, R9, !PT ;  /* 0x0000000916097209 */ /* 0x000fe20007810000 */
[----:B------:R-:W-:Y:S01]  /*10ec0*/  LDSM.16.MT88.4 R64, [R143+0x2100] ;  /* 0x002100008f40783b */ /* 0x000fe20000004200 */
[----:B------:R-:W-:-:S02]  /*10ed0*/  ISETP.GT.AND P0, PT, R33, 0x18, PT ;  /* 0x000000182100780c */ /* 0x000fc40003f04270 */
[----:B------:R-:W-:Y:S02]  /*10ee0*/  FMNMX.FTZ R7, R162, R7, !PT ;  /* 0x00000007a2077209 */ /* 0x000fe40007810000 */
[----:B------:R-:W-:Y:S02]  /*10ef0*/  FMNMX.FTZ R9, R18, R9, !PT ;  /* 0x0000000912097209 */ /* 0x000fe40007810000 */
[----:B------:R-:W-:Y:S02]  /*10f00*/  FSEL R10, R62, -INF , P0 ;  /* 0xff8000003e0a7808 */ /* 0x000fe40000000000 */
[----:B------:R-:W-:Y:S02]  /*10f10*/  FMNMX.FTZ R7, R220, R7, !PT ;  /* 0x00000007dc077209 */ /* 0x000fe40007810000 */
[----:B------:R-:W-:Y:S02]  /*10f20*/  ISETP.GT.AND P0, PT, R33, 0x19, PT ;  /* 0x000000192100780c */ /* 0x000fe40003f04270 */
[----:B------:R-:W-:-:S02]  /*10f30*/  FMNMX.FTZ R9, R14, R9, !PT ;  /* 0x000000090e097209 */ /* 0x000fc40007810000 */
[----:B------:R-:W-:Y:S02]  /*10f40*/  FMNMX.FTZ R7, R218, R7, !PT ;  /* 0x00000007da077209 */ /* 0x000fe40007810000 */
[----:B------:R-:W-:Y:S02]  /*10f50*/  FSEL R8, R63, -INF , P0 ;  /* 0xff8000003f087808 */ /* 0x000fe40000000000 */
[----:B------:R-:W-:Y:S02]  /*10f60*/  ISETP.GT.AND P0, PT, R33, 0x20, PT ;  /* 0x000000202100780c */ /* 0x000fe40003f04270 */
[----:B------:R-:W-:Y:S02]  /*10f70*/  FMNMX.FTZ R9, R12, R9, !PT ;  /* 0x000000090c097209 */ /* 0x000fe40007810000 */
[----:B------:R-:W-:Y:S02]  /*10f80*/  FMNMX.FTZ R7, R164, R7, !PT ;  /* 0x00000007a4077209 */ /* 0x000fe40007810000 */
[----:B------:R-:W-:-:S02]  /*10f90*/  FSEL R216, R58, -INF , P0 ;  /* 0xff8000003ad87808 */ /* 0x000fc40000000000 */
        /* <DEDUP_REMOVED lines=15> */
[C---:B------:R-:W-:Y:S01]  /*11090*/  ISETP.GT.AND P0, PT, R33.reuse, 0x30, PT ;  /* 0x000000302100780c */ /* 0x040fe20003f04270 */
[----:B------:R-:W-:Y:S01]  /*110a0*/  LDSM.16.MT88.4 R72, [R135+0x4100] ;  /* 0x004100008748783b */ /* 0x000fe20000004200 */
[----:B------:R-:W-:Y:S02]  /*110b0*/  FMNMX.FTZ R9, R206, R7, !PT ;  /* 0x00000007ce097209 */ /* 0x000fe40007810000 */
[----:B------:R-:W-:Y:S01]  /*110c0*/  FSEL R172, R70, -INF , P0 ;  /* 0xff80000046ac7808 */ /* 0x000fe20000000000 */
[----:B------:R-:W1:Y:S01]  /*110d0*/  SHFL.BFLY PT, R7, R0, 0x2, 0x1f ;  /* 0x0c401f0000077f89 */ /* 0x000e6200000e0000 */
[----:B------:R-:W-:-:S02]  /*110e0*/  ISETP.GT.AND P0, PT, R33, 0x31, PT ;  /* 0x000000312100780c */ /* 0x000fc40003f04270 */
[----:B------:R-:W-:Y:S02]  /*110f0*/  FMNMX.FTZ R9, R170, R9, !PT ;  /* 0x00000009aa097209 */ /* 0x000fe40007810000 */
[----:B------:R-:W-:Y:S02]  /*11100*/  FSEL R142, R71, -INF , P0 ;  /* 0xff800000478e7808 */ /* 0x000fe40000000000 */
[C---:B------:R-:W-:Y:S02]  /*11110*/  ISETP.GT.AND P0, PT, R33.reuse, 0x38, PT ;  /* 0x000000382100780c */ /* 0x040fe40003f04270 */
[----:B------:R-:W-:Y:S02]  /*11120*/  FMNMX.FTZ R9, R172, R9, !PT ;  /* 0x00000009ac097209 */ /* 0x000fe40007810000 */
[----:B------:R-:W-:Y:S02]  /*11130*/  FSEL R140, R46, -INF , P0 ;  /* 0xff8000002e8c7808 */ /* 0x000fe40000000000 */
[----:B------:R-:W-:-:S02]  /*11140*/  ISETP.GT.AND P0, PT, R33, 0x39, PT ;  /* 0x000000392100780c */ /* 0x000fc40003f04270 */
[----:B------:R-:W-:Y:S02]  /*11150*/  FMNMX.FTZ R9, R142, R9, !PT ;  /* 0x000000098e097209 */ /* 0x000fe40007810000 */
[----:B------:R-:W-:Y:S02]  /*11160*/  FSEL R166, R47, -INF , P0 ;  /* 0xff8000002fa67808 */ /* 0x000fe40000000000 */
[----:B------:R-:W-:-:S04]  /*11170*/  FMNMX.FTZ R9, R140, R9, !PT ;  /* 0x000000098c097209 */ /* 0x000fc80007810000 */
[----:B------:R-:W-:Y:S02]  /*11180*/  FMNMX.FTZ R9, R166, R9, !PT ;  /* 0x00000009a6097209 */ /* 0x000fe40007810000 */
[----:B-1----:R-:W-:-:S03]  /*11190*/  FMNMX.FTZ R11, R0, R7, !PT ;  /* 0x00000007000b7209 */ /* 0x002fc60007810000 */
[----:B------:R-:W1:Y:S04]  /*111a0*/  SHFL.BFLY PT, R0, R9, 0x2, 0x1f ;  /* 0x0c401f0009007f89 */ /* 0x000e6800000e0000 */
[----:B------:R-:W2:Y:S01]  /*111b0*/  SHFL.BFLY PT, R2, R11, 0x1, 0x1f ;  /* 0x0c201f000b027f89 */ /* 0x000ea200000e0000 */
[----:B-1----:R-:W-:Y:S02]  /*111c0*/  FMNMX.FTZ R7, R9, R0, !PT ;  /* 0x0000000009077209 */ /* 0x002fe40007810000 */
[----:B--2---:R-:W-:-:S03]  /*111d0*/  FMNMX.FTZ R2, R11, R2, !PT ;  /* 0x000000020b027209 */ /* 0x004fc60007810000 */
[----:B------:R-:W1:Y:S01]  /*111e0*/  SHFL.BFLY PT, R0, R7, 0x1, 0x1f ;  /* 0x0c201f0007007f89 */ /* 0x000e6200000e0000 */
        /* <DEDUP_REMOVED lines=10> */
[----:B-1----:R-:W-:Y:S01]  /*11290*/  FMNMX.FTZ R0, R7, R0, !PT ;  /* 0x0000000007007209 */ /* 0x002fe20007810000 */
[----:B------:R-:W-:-:S02]  /*112a0*/  FFMA.FTZ R154, R16, c[0x0][0x2d0], -R141 ;  /* 0x0000b400109a7a23 */ /* 0x000fc4000001088d */
[--C-:B------:R-:W-:Y:S01]  /*112b0*/  FFMA.FTZ R147, R20, c[0x0][0x2d0], -R141.reuse ;  /* 0x0000b40014937a23 */ /* 0x100fe2000001088d */
[C---:B------:R-:W-:Y:S01]  /*112c0*/  FSETP.NEU.FTZ.AND P0, PT, R0.reuse, -INF , PT ;  /* 0xff8000000000780b */ /* 0x040fe20003f1d000 */
[----:B------:R-:W-:Y:S01]  /*112d0*/  FMUL.FTZ R161, R0, c[0x0][0x2d0] ;  /* 0x0000b40000a17a20 */ /* 0x000fe20000410000 */
[----:B------:R-:W1:Y:S01]  /*112e0*/  MUFU.EX2 R151, R151 ;  /* 0x0000009700977308 */ /* 0x000e620000000800 */
        /* <DEDUP_REMOVED lines=9> */
[----:B------:R2:W3:Y:S01]  /*11380*/  LDSM.16.MT88.4 R4, [R3+0x4100] ;  /* 0x004100000304783b */ /* 0x0004e20000004200 */
[--C-:B------:R-:W-:Y:S02]  /*11390*/  FFMA.FTZ R153, R22, c[0x0][0x2d0], -R161.reuse ;  /* 0x0000b40016997a23 */ /* 0x100fe400000108a1 */
[--C-:B------:R-:W-:Y:S01]  /*113a0*/  FFMA.FTZ R150, R18, c[0x0][0x2d0], -R161.reuse ;  /* 0x0000b40012967a23 */ /* 0x100fe200000108a1 */
[----:B------:R-:W4:Y:S01]  /*113b0*/  MUFU.EX2 R149, R149 ;  /* 0x0000009500957308 */ /* 0x000f220000000800 */
[--C-:B------:R-:W-:Y:S01]  /*113c0*/  FFMA.FTZ R146, R10, c[0x0][0x2d0], -R161.reuse ;  /* 0x0000b4000a927a23 */ /* 0x100fe200000108a1 */
[----:B------:R-:W-:Y:S01]  /*113d0*/  LDSM.16.MT88.4 R16, [R135+0x2900] ;  /* 0x002900008710783b */ /* 0x000fe20000004200 */
[----:B-1----:R-:W-:Y:S01]  /*113e0*/  F2FP.BF16.PACK_AB R96, R151, R158 ;  /* 0x0000009e9760723e */ /* 0x002fe200000010ff */
[--C-:B------:R-:W-:Y:S02]  /*113f0*/  FFMA.FTZ R152, R14, c[0x0][0x2d0], -R161.reuse ;  /* 0x0000b4000e987a23 */ /* 0x100fe400000108a1 */
[----:B------:R-:W-:Y:S01]  /*11400*/  FFMA.FTZ R145, R12, c[0x0][0x2d0], -R161 ;  /* 0x0000b4000c917a23 */ /* 0x000fe200000108a1 */
[----:B------:R-:W-:Y:S01]  /*11410*/  LDSM.16.MT88.4 R20, [R188+0x900] ;  /* 0x00090000bc14783b */ /* 0x000fe20000004200 */
[----:B------:R-:W-:Y:S01]  /*11420*/  MUFU.EX2 R160, R160 ;  /* 0x000000a000a07308 */ /* 0x000fe20000000800 */
[----:B------:R-:W-:-:S02]  /*11430*/  FFMA.FTZ R164, R164, c[0x0][0x2d0], -R141 ;  /* 0x0000b400a4a47a23 */ /* 0x000fc4000001088d */
[----:B------:R-:W-:Y:S01]  /*11440*/  LDSM.16.MT88.4 R12, [R134+0x2900] ;  /* 0x00290000860c783b */ /* 0x000fe20000004200 */
[--C-:B------:R-:W-:Y:S02]  /*11450*/  FFMA.FTZ R163, R216, c[0x0][0x2d0], -R161.reuse ;  /* 0x0000b400d8a37a23 */ /* 0x100fe400000108a1 */
[--C-:B------:R-:W-:Y:S01]  /*11460*/  FFMA.FTZ R168, R168, c[0x0][0x2d0], -R161.reuse ;  /* 0x0000b400a8a87a23 */ /* 0x100fe200000108a1 */
[----:B------:R-:W-:Y:S01]  /*11470*/  LDSM.16.MT88.4 R24, [R143+0x900] ;  /* 0x000900008f18783b */ /* 0x000fe20000004200 */
[----:B------:R-:W1:Y:S01]  /*11480*/  MUFU.EX2 R155, R155 ;  /* 0x0000009b009b7308 */ /* 0x000e620000000800 */
[----:B----4-:R-:W-:Y:S01]  /*11490*/  F2FP.BF16.PACK_AB R98, R149, R156 ;  /* 0x0000009c9562723e */ /* 0x010fe200000010ff */
[--C-:B------:R-:W-:Y:S02]  /*114a0*/  FFMA.FTZ R165, R206, c[0x0][0x2d0], -R161.reuse ;  /* 0x0000b400cea57a23 */ /* 0x100fe400000108a1 */
[--C-:B--2---:R-:W-:Y:S02]  /*114b0*/  FFMA.FTZ R3, R8, c[0x0][0x2d0], -R161.reuse ;  /* 0x0000b40008037a23 */ /* 0x104fe400000108a1 */
[----:B------:R-:W2:Y:S01]  /*114c0*/  LDSM.16.MT88.4 R8, [R134+0x900] ;  /* 0x000900008608783b */ /* 0x000ea20000004200 */
[----:B------:R-:W-:Y:S01]  /*114d0*/  FFMA.FTZ R170, R170, c[0x0][0x2d0], -R161 ;  /* 0x0000b400aaaa7a23 */ /* 0x000fe200000108a1 */
[----:B------:R-:W-:Y:S01]  /*114e0*/  MUFU.EX2 R153, R153 ;  /* 0x0000009900997308 */ /* 0x000fe20000000800 */
[----:B------:R-:W-:-:S02]  /*114f0*/  FFMA.FTZ R169, R176, c[0x0][0x2d0], -R141 ;  /* 0x0000b400b0a97a23 */ /* 0x000fc4000001088d */
[----:B------:R-:W-:Y:S02]  /*11500*/  IMAD.IADD R176, R183, 0x1, R135 ;  /* 0x00000001b7b07824 */ /* 0x000fe400078e0287 */
[--C-:B------:R-:W-:Y:S02]  /*11510*/  FFMA.FTZ R167, R186, c[0x0][0x2d0], -R141.reuse ;  /* 0x0000b400baa77a23 */ /* 0x100fe4000001088d */
[--C-:B------:R-:W-:Y:S01]  /*11520*/  FFMA.FTZ R178, R178, c[0x0][0x2d0], -R141.reuse ;  /* 0x0000b400b2b27a23 */ /* 0x100fe2000001088d */
[----:B------:R-:W4:Y:S01]  /*11530*/  MUFU.EX2 R150, R150 ;  /* 0x0000009600967308 */ /* 0x000f220000000800 */
[----:B-1----:R-:W-:Y:S01]  /*11540*/  F2FP.BF16.PACK_AB R97, R155, R160 ;  /* 0x000000a09b61723e */ /* 0x002fe200000010ff */
[----:B------:R-:W-:Y:S02]  /*11550*/  FFMA.FTZ R174, R174, c[0x0][0x2d0], -R141 ;  /* 0x0000b400aeae7a23 */ /* 0x000fe4000001088d */
[--C-:B------:R-:W-:Y:S02]  /*11560*/  FFMA.FTZ R172, R172, c[0x0][0x2d0], -R161.reuse ;  /* 0x0000b400acac7a23 */ /* 0x100fe400000108a1 */
[----:B------:R-:W-:-:S02]  /*11570*/  FFMA.FTZ R173, R142, c[0x0][0x2d0], -R161 ;  /* 0x0000b4008ead7a23 */ /* 0x000fc400000108a1 */
[----:B------:R-:W-:Y:S01]  /*11580*/  MUFU.EX2 R154, R154 ;  /* 0x0000009a009a7308 */ /* 0x000fe20000000800 */
[--C-:B------:R-:W-:Y:S02]  /*11590*/  FFMA.FTZ R175, R140, c[0x0][0x2d0], -R161.reuse ;  /* 0x0000b4008caf7a23 */ /* 0x100fe400000108a1 */
[----:B------:R-:W-:Y:S02]  /*115a0*/  FFMA.FTZ R206, R166, c[0x0][0x2d0], -R161 ;  /* 0x0000b400a6ce7a23 */ /* 0x000fe400000108a1 */
[----:B------:R-:W-:Y:S02]  /*115b0*/  FADD.FTZ R151, R158, R151 ;  /* 0x000000979e977221 */ /* 0x000fe40000010000 */
[----:B------:R-:W-:Y:S01]  /*115c0*/  FADD.FTZ R160, R160, R155 ;  /* 0x0000009ba0a07221 */ /* 0x000fe20000010000 */
[----:B----4-:R-:W-:Y:S01]  /*115d0*/  F2FP.BF16.PACK_AB R99, R150, R153 ;  /* 0x000000999663723e */ /* 0x010fe200000010ff */
[----:B------:R-:W1:Y:S01]  /*115e0*/  MUFU.EX2 R147, R147 ;  /* 0x0000009300937308 */ /* 0x000e620000000800 */
        /* <DEDUP_REMOVED lines=48> */
[C---:B---3--:R-:W-:Y:S07]  /*118f0*/  HMMA.16816.F32.BF16 R92, R96.reuse, R4, RZ ;  /* 0x00000004605c723c */ /* 0x048fee00000418ff */
        /* <DEDUP_REMOVED lines=12> */
[----:B--2---:R-:W-:Y:S01]  /*119c0*/  HMMA.16816.F32.BF16 R108, R4, R8, R108 ;  /* 0x00000008046c723c */ /* 0x004fe2000004186c */
        /* <DEDUP_REMOVED lines=35> */
[----:B------:R-:W3:Y:S04]  /*11c00*/  LDSM.16.MT88.4 R12, [R143+0x3100] ;  /* 0x003100008f0c783b */ /* 0x000ee80000004200 */
[----:B------:R-:W-:Y:S02]  /*11c10*/  LDSM.16.MT88.4 R140, [R176+0x3900] ;  /* 0x00390000b08c783b */ /* 0x000fe40000004200 */
        /* <DEDUP_REMOVED lines=102> */
[----:B------:R-:W-:Y:S02]  /*12280*/  SHF.L.U64.HI R10, R212, 0x1, R209 ;  /* 0x00000001d40a7819 */ /* 0x000fe400000102d1 */
[----:B------:R-:W-:Y:S01]  /*12290*/  IADD3 R14, -R210, 0x10, RZ ;  /* 0x00000010d20e7810 */ /* 0x000fe20007ffe1ff */
[----:B------:R-:W-:Y:S01]  /*122a0*/  IMAD R198, R3, c[0x0][0x2b8], R198 ;  /* 0x0000ae0003c67a24 */ /* 0x000fe200078e02c6 */
[----:B------:R-:W-:Y:S02]  /*122b0*/  SHF.L.U64.HI R7, R208, 0x1, R211 ;  /* 0x00000001d0077819 */ /* 0x000fe400000102d3 */
[----:B------:R-:W-:Y:S01]  /*122c0*/  LOP3.LUT R14, R14, 0xf, RZ, 0xc0, !PT ;  /* 0x0000000f0e0e7812 */ /* 0x000fe200078ec0ff */
[----:B------:R-:W-:Y:S01]  /*122d0*/  IMAD.WIDE.U32 R4, R198, c[0x0][0x1e0], RZ ;  /* 0x00007800c6047a25 */ /* 0x000fe200078e00ff */
[----:B------:R-:W-:-:S05]  /*122e0*/  SHF.R.S32.HI R3, RZ, 0x1f, R198 ;  /* 0x0000001fff037819 */ /* 0x000fca00000114c6 */
[----:B------:R-:W-:-:S04]  /*122f0*/  IMAD R3, R3, c[0x0][0x1e0], RZ ;  /* 0x0000780003037a24 */ /* 0x000fc800078e02ff */
[----:B------:R-:W-:-:S04]  /*12300*/  IMAD R3, R198, c[0x0][0x1e4], R3 ;  /* 0x00007900c6037a24 */ /* 0x000fc800078e0203 */
[----:B------:R-:W-:Y:S01]  /*12310*/  IMAD.IADD R5, R5, 0x1, R3 ;  /* 0x0000000105057824 */ /* 0x000fe200078e0203 */
[----:B-1----:R-:W-:Y:S01]  /*12320*/  SEL R8, RZ, 0x10, P5 ;  /* 0x00000010ff087807 */ /* 0x002fe20002800000 */
[----:B------:R-:W-:Y:S02]  /*12330*/  IMAD.SHL.U32 R9, R212, 0x2, RZ ;  /* 0x00000002d4097824 */ /* 0x000fe400078e00ff */
[----:B------:R-:W-:Y:S01]  /*12340*/  IMAD.SHL.U32 R3, R207, 0x2, RZ ;  /* 0x00000002cf037824 */ /* 0x000fe200078e00ff */
[----:B------:R-:W-:-:S04]  /*12350*/  IADD3 R18, -R8, 0x10, RZ ;  /* 0x0000001008127810 */ /* 0x000fc80007ffe1ff */
[----:B------:R-:W-:Y:S02]  /*12360*/  LOP3.LUT R18, R18, 0xf, RZ, 0xc0, !PT ;  /* 0x0000000f12127812 */ /* 0x000fe400078ec0ff */
[----:B--2---:R-:W-:Y:S01]  /*12370*/  SHF.R.S32.HI R6, RZ, 0x1f, R197 ;  /* 0x0000001fff067819 */ /* 0x004fe200000114c5 */
[----:B------:R-:W-:-:S04]  /*12380*/  IMAD.WIDE.U32 R4, R197, c[0x0][0x1f0], R4 ;  /* 0x00007c00c5047a25 */ /* 0x000fc800078e0004 */
[----:B------:R-:W-:Y:S01]  /*12390*/  IMAD R6, R6, c[0x0][0x1f0], RZ ;  /* 0x00007c0006067a24 */ /* 0x000fe200078e02ff */
[----:B------:R-:W-:-:S03]  /*123a0*/  IADD3 R4, P0, R202, R4, RZ ;  /* 0x00000004ca047210 */ /* 0x000fc60007f1e0ff */
[----:B------:R-:W-:-:S05]  /*123b0*/  IMAD R6, R197, c[0x0][0x1f4], R6 ;  /* 0x00007d00c5067a24 */ /* 0x000fca00078e0206 */
        /* <DEDUP_REMOVED lines=34> */
.L_x_1670:
[----:B------:R-:W-:Y:S01]  /*125e0*/  ULDC.64 UR4, c[0x0][0x2c8] ;  /* 0x0000b20000047ab9 */ /* 0x000fe20000000a00 */
[----:B------:R-:W0:Y:S01]  /*125f0*/  LDGDEPBAR ;  /* 0x00000000000079af */ /* 0x000e220000000000 */
[----:B------:R-:W-:-:S04]  /*12600*/  UIMAD.WIDE.U32 UR6, UR13, UR4, URZ ;  /* 0x000000040d0672a5 */ /* 0x000fc8000f8e003f */
[----:B------:R-:W-:-:S03]  /*12610*/  @UP2 USHF.R.U32.HI UR13, URZ, UR5, UR7 ;  /* 0x000000053f0d2299 */ /* 0x000fc60008011607 */
[----:B------:R-:W-:Y:S02]  /*12620*/  UMOV UR6, URZ ;  /* 0x0000003f00067c82 */ /* 0x000fe40008000000 */
[----:B------:R-:W-:Y:S02]  /*12630*/  UIADD3 UR13, UR13, UR9, -UR12 ;  /* 0x000000090d0d7290 */ /* 0x000fe4000fffe80c */
[----:B------:R-:W-:Y:S02]  /*12640*/  UMOV UR5, 0x1 ;  /* 0x0000000100057882 */ /* 0x000fe40000000000 */
[----:B------:R-:W-:-:S04]  /*12650*/  USHF.R.S32.HI UR4, URZ, 0x1f, UR13 ;  /* 0x0000001f3f047899 */ /* 0x000fc8000801140d */
[----:B------:R-:W-:Y:S02]  /*12660*/  ULEA.HI UR4, UR4, UR13, URZ, 0x6 ;  /* 0x0000000d04047291 */ /* 0x000fe4000f8f303f */
[----:B------:R-:W-:Y:S02]  /*12670*/  UIADD3 UR13, UR15, -0x2, URZ ;  /* 0xfffffffe0f0d7890 */ /* 0x000fe4000fffe03f */
        /* <DEDUP_REMOVED lines=10> */
[----:B------:R-:W-:Y:S01]  /*12720*/  IMAD.SHL.U32 R215, R207, 0x2, RZ ;  /* 0x00000002cfd77824 */ /* 0x000fe200078e00ff */
[----:B-1----:R-:W-:Y:S01]  /*12730*/  MOV R3, R2 ;  /* 0x0000000200037202 */ /* 0x002fe20000000f00 */
[----:B------:R-:W-:Y:S01]  /*12740*/  UMOV UR6, URZ ;  /* 0x0000003f00067c82 */ /* 0x000fe20008000000 */
[----:B------:R-:W-:Y:S01]  /*12750*/  SEL R182, R182, 0xffffffe0, !P1 ;  /* 0xffffffe0b6b67807 */ /* 0x000fe20004800000 */
[----:B------:R-:W-:Y:S01]  /*12760*/  UMOV UR5, 0x1 ;  /* 0x0000000100057882 */ /* 0x000fe20000000000 */
[----:B------:R-:W-:Y:S02]  /*12770*/  IADD3 R186, R185, 0xc100, RZ ;  /* 0x0000c100b9ba7810 */ /* 0x000fe40007ffe0ff */
[----:B------:R-:W-:-:S02]  /*12780*/  IADD3 R133, R184, R183, RZ ;  /* 0x000000b7b8857210 */ /* 0x000fc40007ffe0ff */
.L_x_1674:
        /* <DEDUP_REMOVED lines=8> */
[----:B-1----:R1:W2:Y:S04]  /*12810*/  LDSM.16.M88.4 R140, [R0+0xc100] ;  /* 0x00c10000008c783b */ /* 0x0022a80000000200 */
        /* <DEDUP_REMOVED lines=13> */
[----:B------:R-:W-:Y:S01]  /*128f0*/  SHF.L.U64.HI R6, R212, 0x1, R209 ;  /* 0x00000001d4067819 */ /* 0x000fe200000102d1 */
[----:B------:R-:W-:Y:S02]  /*12900*/  IMAD R5, R5, c[0x0][0x208], RZ ;  /* 0x0000820005057a24 */ /* 0x000fe400078e02ff */
[----:B------:R-:W-:Y:S02]  /*12910*/  IMAD R7, R7, c[0x0][0x218], RZ ;  /* 0x0000860007077a24 */ /* 0x000fe400078e02ff */
[----:B------:R-:W-:Y:S02]  /*12920*/  IMAD R5, R198, c[0x0][0x20c], R5 ;  /* 0x00008300c6057a24 */ /* 0x000fe400078e0205 */
[----:B------:R-:W-:Y:S02]  /*12930*/  IMAD R7, R197, c[0x0][0x21c], R7 ;  /* 0x00008700c5077a24 */ /* 0x000fe400078e0207 */
[----:B------:R-:W-:Y:S02]  /*12940*/  IMAD.IADD R9, R9, 0x1, R5 ;  /* 0x0000000109097824 */ /* 0x000fe400078e0205 */
[----:B------:R-:W-:Y:S02]  /*12950*/  IMAD R5, R190, c[0x0][0x210], RZ ;  /* 0x00008400be057a24 */ /* 0x000fe400078e02ff */
[----:B------:R-:W-:Y:S04]  /*12960*/  IMAD.WIDE.U32 R8, R197, c[0x0][0x218], R8 ;  /* 0x00008600c5087a25 */ /* 0x000fe800078e0008 */
[----:B------:R-:W-:Y:S01]  /*12970*/  IMAD.SHL.U32 R2, R208, 0x2, RZ ;  /* 0x00000002d0027824 */ /* 0x000fe200078e00ff */
[----:B------:R-:W-:Y:S02]  /*12980*/  IADD3 R5, P0, R5, R8, RZ ;  /* 0x0000000805057210 */ /* 0x000fe40007f1e0ff */
[----:B------:R-:W-:Y:S02]  /*12990*/  IADD3 R8, -R210, 0x10, RZ ;  /* 0x00000010d2087810 */ /* 0x000fe40007ffe1ff */
[----:B-1----:R-:W-:Y:S01]  /*129a0*/  IADD3.X R0, R192, R9, R7, P0, !PT ;  /* 0x00000009c0007210 */ /* 0x002fe200007fe407 */
[----:B------:R-:W-:Y:S01]  /*129b0*/  IMAD.SHL.U32 R7, R212, 0x2, RZ ;  /* 0x00000002d4077824 */ /* 0x000fe200078e00ff */
[C---:B------:R-:W-:Y:S02]  /*129c0*/  LEA R4, P0, R5.reuse, c[0x0][0x1f8], 0x1 ;  /* 0x00007e0005047a11 */ /* 0x040fe400078008ff */
[----:B------:R-:W-:Y:S02]  /*129d0*/  LOP3.LUT R8, R8, 0xf, RZ, 0xc0, !PT ;  /* 0x0000000f08087812 */ /* 0x000fe400078ec0ff */
[----:B------:R-:W-:Y:S01]  /*129e0*/  LEA.HI.X R18, R5, c[0x0][0x1fc], R0, 0x1, P0 ;  /* 0x00007f0005127a11 */ /* 0x000fe200000f0c00 */
[----:B------:R-:W1:Y:S01]  /*129f0*/  SHFL.IDX PT, R10, R4, 0x1, 0x181f ;  /* 0x00381f00040a7f89 */ /* 0x000e6200000e0000 */
[----:B------:R-:W-:Y:S02]  /*12a00*/  SEL R5, RZ, 0x10, P5 ;  /* 0x00000010ff057807 */ /* 0x000fe40002800000 */
[----:B------:R-:W-:Y:S01]  /*12a10*/  SEL R0, RZ, 0x10, P4 ;  /* 0x00000010ff007807 */ /* 0x000fe20002000000 */
[----:B------:R-:W5:Y:S01]  /*12a20*/  SHFL.IDX PT, R11, R18, 0x1, 0x181f ;  /* 0x00381f00120b7f89 */ /* 0x000f6200000e0000 */
[C---:B------:R-:W-:Y:S02]  /*12a30*/  IADD3 R14, -R5.reuse, 0x10, RZ ;  /* 0x00000010050e7810 */ /* 0x040fe40007ffe1ff */
[----:B------:R-:W-:Y:S01]  /*12a40*/  ISETP.NE.U32.AND P2, PT, R5, RZ, PT ;  /* 0x000000ff0500720c */ /* 0x000fe20003f45070 */
[----:B------:R4:W3:Y:S01]  /*12a50*/  SHFL.IDX PT, R12, R4, RZ, 0x181f ;  /* 0x00181fff040c7589 */ /* 0x0008e200000e0000 */
[----:B------:R-:W-:Y:S02]  /*12a60*/  LOP3.LUT R14, R14, 0xf, RZ, 0xc0, !PT ;  /* 0x0000000f0e0e7812 */ /* 0x000fe400078ec0ff */
[----:B------:R-:W-:Y:S01]  /*12a70*/  IADD3 R9, -R0, 0x10, RZ ;  /* 0x0000001000097810 */ /* 0x000fe20007ffe1ff */
[----:B------:R2:W2:Y:S03]  /*12a80*/  SHFL.IDX PT, R13, R18, RZ, 0x181f ;  /* 0x00181fff120d7589 */ /* 0x0004a600000e0000 */
[----:B------:R-:W-:Y:S02]  /*12a90*/  LOP3.LUT R9, R9, 0xf, RZ, 0xc0, !PT ;  /* 0x0000000f09097812 */ /* 0x000fe400078ec0ff */
[----:B----4-:R-:W-:Y:S02]  /*12aa0*/  SHF.L.U64.HI R4, R208, 0x1, R211 ;  /* 0x00000001d0047819 */ /* 0x010fe400000102d3 */
[-C--:B-1----:R-:W-:Y:S04]  /*12ab0*/  IADD3 R14, P1, P0, R14, R10.reuse, R7 ;  /* 0x0000000a0e0e7210 */ /* 0x082fe8000783e007 */
[-C--:B-----5:R-:W-:Y:S02]  /*12ac0*/  IADD3.X R15, RZ, R11.reuse, R6, P1, P0 ;  /* 0x0000000bff0f7210 */ /* 0x0a0fe40000fe0406 */
[-C--:B------:R-:W-:Y:S04]  /*12ad0*/  IADD3 R16, P1, P0, R9, R10.reuse, R2 ;  /* 0x0000000a09107210 */ /* 0x080fe8000783e002 */
[-C--:B------:R-:W-:Y:S02]  /*12ae0*/  IADD3.X R17, RZ, R11.reuse, R4, P1, P0 ;  /* 0x0000000bff117210 */ /* 0x080fe40000fe0404 */
[----:B------:R-:W-:Y:S04]  /*12af0*/  IADD3 R8, P1, P0, R8, R10, R215 ;  /* 0x0000000a08087210 */ /* 0x000fe8000783e0d7 */
[----:B------:R-:W-:Y:S02]  /*12b00*/  IADD3.X R9, RZ, R11, R216, P1, P0 ;  /* 0x0000000bff097210 */ /* 0x000fe40000fe04d8 */
[C---:B---3--:R-:W-:Y:S01]  /*12b10*/  IADD3 R10, P1, R12.reuse, R7, RZ ;  /* 0x000000070c0a7210 */ /* 0x048fe20007f3e0ff */
[----:B------:R-:W-:Y:S01]  /*12b20*/  IMAD.U32 R7, RZ, RZ, UR6 ;  /* 0x00000006ff077e24 */ /* 0x000fe2000f8e00ff */
[----:B--2---:R-:W-:Y:S03]  /*12b30*/  IADD3 R18, P0, R12, R2, RZ ;  /* 0x000000020c127210 */ /* 0x004fe60007f1e0ff */
[----:B------:R-:W-:Y:S01]  /*12b40*/  IMAD.X R11, R13, 0x1, R6, P1 ;  /* 0x000000010d0b7824 */ /* 0x000fe200008e0606 */
[----:B------:R-:W-:Y:S01]  /*12b50*/  ISETP.NE.U32.AND P1, PT, R0, RZ, PT ;  /* 0x000000ff0000720c */ /* 0x000fe20003f25070 */
[----:B------:R-:W-:Y:S02]  /*12b60*/  IMAD R5, R7, 0x6000, R196 ;  /* 0x0000600007057824 */ /* 0x000fe400078e02c4 */
        /* <DEDUP_REMOVED lines=10> */
.L_x_1672:
[C---:B-12---:R-:W-:Y:S01]  /*12c10*/  HMMA.16816.F32.BF16 R4, R136.reuse, R140, RZ ;  /* 0x0000008c8804723c */ /* 0x046fe200000418ff */
[----:B------:R-:W-:Y:S01]  /*12c20*/  LDSM.16.M88.4 R172, [R184+0x4000] ;  /* 0x00400000b8ac783b */ /* 0x000fe20000000200 */
[----:B------:R-:W-:Y:S01]  /*12c30*/  UIMAD UR4, UR5, 0x6000, URZ ;  /* 0x00006000050478a4 */ /* 0x000fe2000f8e023f */
[----:B------:R-:W-:Y:S01]  /*12c40*/  PLOP3.LUT P1, PT, PT, PT, UP2, 0x80, 0x0 ;  /* 0x000000000000781c */ /* 0x000fe20003f2f028 */
[----:B------:R-:W-:Y:S01]  /*12c50*/  USHF.L.U32 UR14, UR13, 0x6, URZ ;  /* 0x000000060d0e7899 */ /* 0x000fe2000800063f */
[CC--:B------:R-:W-:Y:S01]  /*12c60*/  IADD3 R0, R187.reuse, R189.reuse, RZ ;  /* 0x000000bdbb007210 */ /* 0x0c0fe20007ffe0ff */
[----:B------:R-:W-:Y:S01]  /*12c70*/  UISETP.GE.AND UP0, UPT, UR13, 0x2, UPT ;  /* 0x000000020d00788c */ /* 0x000fe2000bf06270 */
[----:B------:R-:W-:Y:S01]  /*12c80*/  IADD3 R2, R187, R188, RZ ;  /* 0x000000bcbb027210 */ /* 0x000fe20007ffe0ff */
[C---:B------:R-:W-:Y:S01]  /*12c90*/  HMMA.16816.F32.BF16 R8, R136.reuse, R142, RZ ;  /* 0x0000008e8808723c */ /* 0x040fe200000418ff */
[----:B------:R-:W-:Y:S01]  /*12ca0*/  LDSM.16.M88.4 R140, [R181] ;  /* 0x00000000b58c783b */ /* 0x000fe20000000200 */
[----:B------:R-:W-:Y:S01]  /*12cb0*/  PLOP3.LUT P0, PT, PT, PT, UP2, 0x80, 0x0 ;  /* 0x000000000000781c */ /* 0x000fe20003f0f028 */
[----:B------:R-:W-:Y:S05]  /*12cc0*/  UISETP.GE.AND UP1, UPT, UR6, 0x1, UPT ;  /* 0x000000010600788c */ /* 0x000fea000bf26270 */
[C---:B---3--:R-:W-:Y:S01]  /*12cd0*/  HMMA.16816.F32.BF16 R12, R136.reuse, R144, RZ ;  /* 0x00000090880c723c */ /* 0x048fe200000418ff */
[----:B------:R-:W-:Y:S07]  /*12ce0*/  LDSM.16.M88.4 R168, [R0+0x800] ;  /* 0x0008000000a8783b */ /* 0x000fee0000000200 */
[C---:B------:R-:W-:Y:S01]  /*12cf0*/  HMMA.16816.F32.BF16 R16, R136.reuse, R146, RZ ;  /* 0x000000928810723c */ /* 0x040fe200000418ff */
[----:B------:R-:W1:Y:S07]  /*12d00*/  LDSM.16.M88.4 R144, [R0] ;  /* 0x000000000090783b */ /* 0x000e6e0000000200 */
[C---:B----4-:R-:W-:Y:S01]  /*12d10*/  HMMA.16816.F32.BF16 R20, R136.reuse, R24, RZ ;  /* 0x000000188814723c */ /* 0x050fe200000418ff */
[----:B------:R-:W-:Y:S07]  /*12d20*/  LDSM.16.M88.4 R176, [R189+0x2000] ;  /* 0x00200000bdb0783b */ /* 0x000fee0000000200 */
[C---:B------:R-:W-:Y:S01]  /*12d30*/  HMMA.16816.F32.BF16 R24, R136.reuse, R26, RZ ;  /* 0x0000001a8818723c */ /* 0x040fe200000418ff */
[----:B------:R-:W0:Y:S07]  /*12d40*/  LDGDEPBAR ;  /* 0x00000000000079af */ /* 0x000e2e0000000000 */
[C---:B------:R-:W-:Y:S08]  /*12d50*/  HMMA.16816.F32.BF16 R28, R136.reuse, R32, RZ ;  /* 0x00000020881c723c */ /* 0x040ff000000418ff */
[----:B------:R-:W-:Y:S01]  /*12d60*/  HMMA.16816.F32.BF16 R32, R136, R34, RZ ;  /* 0x000000228820723c */ /* 0x000fe200000418ff */
[----:B------:R-:W2:Y:S07]  /*12d70*/  LDSM.16.M88.4 R136, [R0+0x1000] ;  /* 0x001000000088783b */ /* 0x000eae0000000200 */
        /* <DEDUP_REMOVED lines=8> */
[----:B------:R-:W4:Y:S07]  /*12e00*/  LDSM.16.M88.4 R160, [R2] ;  /* 0x0000000002a0783b */ /* 0x000f2e0000000200 */
        /* <DEDUP_REMOVED lines=9> */
[----:B------:R-:W-:Y:S07]  /*12ea0*/  LDSM.16.M88.4 R168, [R188+0x4000] ;  /* 0x00400000bca8783b */ /* 0x000fee0000000200 */
[C---:B--2---:R-:W-:Y:S08]  /*12eb0*/  HMMA.16816.F32.BF16 R20, R140.reuse, R136, R20 ;  /* 0x000000888c14723c */ /* 0x044ff00000041814 */
[C---:B------:R-:W-:Y:S01]  /*12ec0*/  HMMA.16816.F32.BF16 R24, R140.reuse, R138, R24 ;  /* 0x0000008a8c18723c */ /* 0x040fe20000041818 */
[----:B------:R-:W2:Y:S07]  /*12ed0*/  LDSM.16.M88.4 R136, [R189+0x2800] ;  /* 0x00280000bd88783b */ /* 0x000eae0000000200 */
[C---:B---3--:R-:W-:Y:S08]  /*12ee0*/  HMMA.16816.F32.BF16 R28, R140.reuse, R152, R28 ;  /* 0x000000988c1c723c */ /* 0x048ff0000004181c */
[----:B------:R-:W-:Y:S01]  /*12ef0*/  HMMA.16816.F32.BF16 R32, R140, R154, R32 ;  /* 0x0000009a8c20723c */ /* 0x000fe20000041820 */
[----:B------:R-:W3:Y:S07]  /*12f00*/  LDSM.16.M88.4 R140, [R189+0x3000] ;  /* 0x00300000bd8c783b */ /* 0x000eee0000000200 */
[C---:B----4-:R-:W-:Y:S01]  /*12f10*/  HMMA.16816.F32.BF16 R4, R156.reuse, R160, R4 ;  /* 0x000000a09c04723c */ /* 0x050fe20000041804 */
[----:B------:R-:W-:Y:S07]  /*12f20*/  LDSM.16.M88.4 R152, [R188+0x2000] ;  /* 0x00200000bc98783b */ /* 0x000fee0000000200 */
[C---:B------:R-:W-:Y:S08]  /*12f30*/  HMMA.16816.F32.BF16 R8, R156.reuse, R162, R8 ;  /* 0x000000a29c08723c */ /* 0x040ff00000041808 */
[C---:B-----5:R-:W-:Y:S08]  /*12f40*/  HMMA.16816.F32.BF16 R12, R156.reuse, R148, R12 ;  /* 0x000000949c0c723c */ /* 0x060ff0000004180c */
[C---:B------:R-:W-:Y:S01]  /*12f50*/  HMMA.16816.F32.BF16 R16, R156.reuse, R150, R16 ;  /* 0x000000969c10723c */ /* 0x040fe20000041810 */
[----:B------:R-:W4:Y:S07]  /*12f60*/  LDSM.16.M88.4 R148, [R189+0x3800] ;  /* 0x00380000bd94783b */ /* 0x000f2e0000000200 */
[C---:B-1----:R-:W-:Y:S08]  /*12f70*/  HMMA.16816.F32.BF16 R20, R156.reuse, R144, R20 ;  /* 0x000000909c14723c */ /* 0x042ff00000041814 */
[C---:B------:R-:W-:Y:S01]  /*12f80*/  HMMA.16816.F32.BF16 R24, R156.reuse, R146, R24 ;  /* 0x000000929c18723c */ /* 0x040fe20000041818 */
[----:B------:R-:W1:Y:S07]  /*12f90*/  LDSM.16.M88.4 R144, [R133+0x4000] ;  /* 0x004000008590783b */ /* 0x000e6e0000000200 */
[C---:B------:R-:W-:Y:S08]  /*12fa0*/  HMMA.16816.F32.BF16 R28, R156.reuse, R164, R28 ;  /* 0x000000a49c1c723c */ /* 0x040ff0000004181c */
[----:B------:R-:W-:Y:S08]  /*12fb0*/  HMMA.16816.F32.BF16 R32, R156, R166, R32 ;  /* 0x000000a69c20723c */ /* 0x000ff00000041820 */
[C---:B------:R-:W-:Y:S07]  /*12fc0*/  HMMA.16816.F32.BF16 R4, R172.reuse, R176, R4 ;  /* 0x000000b0ac04723c */ /* 0x040fee0000041804 */
[CC--:B------:R-:W-:Y:S01]  /*12fd0*/  IADD3 R177, R182.reuse, R189.reuse, RZ ;  /* 0x000000bdb6b17210 */ /* 0x0c0fe20007ffe0ff */
[C---:B------:R-:W-:Y:S04]  /*12fe0*/  HMMA.16816.F32.BF16 R8, R172.reuse, R178, R8 ;  /* 0x000000b2ac08723c */ /* 0x040fe80000041808 */
[----:B------:R-:W5:Y:S01]  /*12ff0*/  LDSM.16.M88.4 R156, [R177+0x2800] ;  /* 0x00280000b19c783b */ /* 0x000f620000000200 */
[----:B------:R-:W-:Y:S03]  /*13000*/  IADD3 R176, R182, R189, R187 ;  /* 0x000000bdb6b07210 */ /* 0x000fe60007ffe0bb */
[C---:B--2---:R-:W-:Y:S04]  /*13010*/  HMMA.16816.F32.BF16 R12, R172.reuse, R136, R12 ;  /* 0x00000088ac0c723c */ /* 0x044fe8000004180c */
[----:B------:R-:W2:Y:S04]  /*13020*/  LDSM.16.M88.4 R160, [R177+0x3000] ;  /* 0x00300000b1a0783b */ /* 0x000ea80000000200 */
[C---:B------:R-:W-:Y:S04]  /*13030*/  HMMA.16816.F32.BF16 R16, R172.reuse, R138, R16 ;  /* 0x0000008aac10723c */ /* 0x040fe80000041810 */
[----:B------:R-:W2:Y:S04]  /*13040*/  LDSM.16.M88.4 R164, [R177+0x3800] ;  /* 0x00380000b1a4783b */ /* 0x000ea80000000200 */
[C---:B---3--:R-:W-:Y:S04]  /*13050*/  HMMA.16816.F32.BF16 R20, R172.reuse, R140, R20 ;  /* 0x0000008cac14723c */ /* 0x048fe80000041814 */
[----:B------:R-:W-:Y:S04]  /*13060*/  LDSM.16.M88.4 R136, [R181+0x4000] ;  /* 0x00400000b588783b */ /* 0x000fe80000000200 */
[C---:B------:R-:W-:Y:S04]  /*13070*/  HMMA.16816.F32.BF16 R24, R172.reuse, R142, R24 ;  /* 0x0000008eac18723c */ /* 0x040fe80000041818 */
[----:B------:R-:W3:Y:S04]  /*13080*/  LDSM.16.M88.4 R140, [R0+0x2000] ;  /* 0x00200000008c783b */ /* 0x000ee80000000200 */
[C---:B----4-:R-:W-:Y:S08]  /*13090*/  HMMA.16816.F32.BF16 R28, R172.reuse, R148, R28 ;  /* 0x00000094ac1c723c */ /* 0x050ff0000004181c */
[----:B------:R-:W-:Y:S01]  /*130a0*/  HMMA.16816.F32.BF16 R32, R172, R150, R32 ;  /* 0x00000096ac20723c */ /* 0x000fe20000041820 */
[----:B------:R-:W4:Y:S07]  /*130b0*/  LDSM.16.M88.4 R148, [R0+0x2800] ;  /* 0x002800000094783b */ /* 0x000f2e0000000200 */
        /* <DEDUP_REMOVED lines=16> */
[----:B------:R-:W3:Y:S07]  /*131c0*/  LDSM.16.M88.4 R140, [R176+0x2800] ;  /* 0x00280000b08c783b */ /* 0x000eee0000000200 */
[C---:B----4-:R-:W-:Y:S08]  /*131d0*/  HMMA.16816.F32.BF16 R12, R136.reuse, R148, R12 ;  /* 0x00000094880c723c */ /* 0x050ff0000004180c */
        /* <DEDUP_REMOVED lines=35> */
[----:B------:R5:W1:Y:S07]  /*13410*/  LDSM.16.M88.4 R140, [R0+0x5800] ;  /* 0x00580000008c783b */ /* 0x000a6e0000000200 */
[C---:B------:R-:W-:Y:S08]  /*13420*/  HMMA.16816.F32.BF16 R8, R164.reuse, R170, R8 ;  /* 0x000000aaa408723c */ /* 0x040ff00000041808 */
[C---:B------:R-:W-:Y:S08]  /*13430*/  HMMA.16816.F32.BF16 R12, R164.reuse, R172, R12 ;  /* 0x000000aca40c723c */ /* 0x040ff0000004180c */
[C---:B------:R-:W-:Y:S04]  /*13440*/  HMMA.16816.F32.BF16 R16, R164.reuse, R174, R16 ;  /* 0x000000aea410723c */ /* 0x040fe80000041810 */
[----:B-----5:R-:W-:Y:S04]  /*13450*/  MOV R0, R213 ;  /* 0x000000d500007202 */ /* 0x020fe80000000f00 */
[C---:B----4-:R-:W-:Y:S08]  /*13460*/  HMMA.16816.F32.BF16 R20, R164.reuse, R148, R20 ;  /* 0x00000094a414723c */ /* 0x050ff00000041814 */
[C---:B------:R-:W-:Y:S01]  /*13470*/  HMMA.16816.F32.BF16 R24, R164.reuse, R150, R24 ;  /* 0x00000096a418723c */ /* 0x040fe20000041818 */
[----:B------:R4:W-:Y:S07]  /*13480*/  LDSM.16.M88.4 R148, [R2+0x4000] ;  /* 0x004000000294783b */ /* 0x0009ee0000000200 */
[C---:B-1----:R-:W-:Y:S08]  /*13490*/  HMMA.16816.F32.BF16 R28, R164.reuse, R144, R28 ;  /* 0x00000090a41c723c */ /* 0x042ff0000004181c */
[----:B------:R-:W-:Y:S01]  /*134a0*/  HMMA.16816.F32.BF16 R32, R164, R146, R32 ;  /* 0x00000092a420723c */ /* 0x000fe20000041820 */
[----:B------:R-:W1:Y:S07]  /*134b0*/  LDSM.16.M88.4 R144, [R180+0x8000] ;  /* 0x00800000b490783b */ /* 0x000e6e0000000200 */
[C---:B------:R-:W-:Y:S05]  /*134c0*/  HMMA.16816.F32.BF16 R4, R152.reuse, R156, R4 ;  /* 0x0000009c9804723c */ /* 0x040fea0000041804 */
[----:B----4-:R-:W-:Y:S03]  /*134d0*/  @P1 IMAD.HI.U32 R2, R213, c[0x0][0x2c8], RZ ;  /* 0x0000b200d5021a27 */ /* 0x010fe600078e00ff */
[C---:B------:R-:W-:Y:S04]  /*134e0*/  HMMA.16816.F32.BF16 R8, R152.reuse, R158, R8 ;  /* 0x0000009e9808723c */ /* 0x040fe80000041808 */
[----:B------:R-:W-:Y:S04]  /*134f0*/  @P0 SHF.R.U32.HI R0, RZ, c[0x0][0x2cc], R2 ;  /* 0x0000b300ff000a19 */ /* 0x000fe80000011602 */
[C---:B--2---:R-:W-:Y:S01]  /*13500*/  HMMA.16816.F32.BF16 R12, R152.reuse, R160, R12 ;  /* 0x000000a0980c723c */ /* 0x044fe2000004180c */
[----:B------:R-:W-:Y:S07]  /*13510*/  SHFL.IDX PT, R2, R0, RZ, 0x1c1f ;  /* 0x001c1fff00027589 */ /* 0x000fee00000e0000 */
[C---:B------:R-:W-:Y:S08]  /*13520*/  HMMA.16816.F32.BF16 R16, R152.reuse, R162, R16 ;  /* 0x000000a29810723c */ /* 0x040ff00000041810 */
[C---:B---3--:R-:W-:Y:S08]  /*13530*/  HMMA.16816.F32.BF16 R20, R152.reuse, R136, R20 ;  /* 0x000000889814723c */ /* 0x048ff00000041814 */
[C---:B------:R-:W-:Y:S01]  /*13540*/  HMMA.16816.F32.BF16 R24, R152.reuse, R138, R24 ;  /* 0x0000008a9818723c */ /* 0x040fe20000041818 */
[----:B------:R-:W2:Y:S07]  /*13550*/  LDSM.16.M88.4 R136, [R176+0x4800] ;  /* 0x00480000b088783b */ /* 0x000eae0000000200 */
[C---:B------:R-:W-:Y:S08]  /*13560*/  HMMA.16816.F32.BF16 R28, R152.reuse, R140, R28 ;  /* 0x0000008c981c723c */ /* 0x040ff0000004181c */
[----:B------:R-:W-:Y:S01]  /*13570*/  HMMA.16816.F32.BF16 R32, R152, R142, R32 ;  /* 0x0000008e9820723c */ /* 0x000fe20000041820 */
[----:B------:R-:W-:Y:S06]  /*13580*/  LDSM.16.M88.4 R140, [R176+0x5000] ;  /* 0x00500000b08c783b */ /* 0x000fec0000000200 */
[----:B------:R-:W-:Y:S01]  /*13590*/  MOV R153, UR12 ;  /* 0x0000000c00997c02 */ /* 0x000fe20008000f00 */
[C---:B-1----:R-:W-:Y:S01]  /*135a0*/  HMMA.16816.F32.BF16 R4, R144.reuse, R148, R4 ;  /* 0x000000949004723c */ /* 0x042fe20000041804 */
[----:B------:R-:W1:Y:S06]  /*135b0*/  SHFL.IDX PT, R152, R0, 0x1, 0x1c1f ;  /* 0x003c1f0000987f89 */ /* 0x000e6c00000e0000 */
[----:B------:R-:W-:Y:S01]  /*135c0*/  MOV R149, UR14 ;  /* 0x0000000e00957c02 */ /* 0x000fe20008000f00 */
[C---:B------:R-:W-:Y:S01]  /*135d0*/  HMMA.16816.F32.BF16 R8, R144.reuse, R150, R8 ;  /* 0x000000969008723c */ /* 0x040fe20000041808 */
[----:B------:R-:W-:Y:S03]  /*135e0*/  UIADD3 UR14, UR6, 0x1, URZ ;  /* 0x00000001060e7890 */ /* 0x000fe6000fffe03f */
[----:B------:R-:W-:Y:S01]  /*135f0*/  IADD3 R148, -R214, 0x1, -R149 ;  /* 0x00000001d6947810 */ /* 0x000fe20007ffe995 */
[----:B------:R-:W-:Y:S03]  /*13600*/  USEL UR6, UR14, URZ, !UP1 ;  /* 0x0000003f0e067287 */ /* 0x000fe6000c800000 */
[----:B------:R-:W-:Y:S01]  /*13610*/  IADD3 R153, -R153, UR9, R148 ;  /* 0x0000000999997c10 */ /* 0x000fe2000fffe194 */
[C---:B--2---:R-:W-:Y:S01]  /*13620*/  HMMA.16816.F32.BF16 R12, R144.reuse, R136, R12 ;  /* 0x00000088900c723c */ /* 0x044fe2000004180c */
[----:B------:R-:W2:Y:S01]  /*13630*/  LDSM.16.M88.4 R148, [R176+0x5800] ;  /* 0x00580000b094783b */ /* 0x000ea20000000200 */
[----:B------:R-:W-:Y:S04]  /*13640*/  DEPBAR.LE SB0, 0x2 ;  /* 0x000080800000791a */ /* 0x000fe80000000000 */
[C---:B------:R-:W-:Y:S02]  /*13650*/  IADD3 R2, R153.reuse, R2, RZ ;  /* 0x0000000299027210 */ /* 0x040fe40007ffe0ff */
[C---:B------:R-:W-:Y:S01]  /*13660*/  HMMA.16816.F32.BF16 R16, R144.reuse, R138, R16 ;  /* 0x0000008a9010723c */ /* 0x040fe20000041810 */
[----:B------:R-:W-:Y:S04]  /*13670*/  BAR.SYNC.DEFER_BLOCKING 0x0 ;  /* 0x0000000000007b1d */ /* 0x000fe80000010000 */
[----:B------:R-:W-:Y:S02]  /*13680*/  ISETP.GT.AND P0, PT, R2, RZ, PT ;  /* 0x000000ff0200720c */ /* 0x000fe40003f04270 */
[----:B-1----:R-:W-:Y:S01]  /*13690*/  IADD3 R0, R153, R152, RZ ;  /* 0x0000009899007210 */ /* 0x002fe20007ffe0ff */
[C---:B------:R-:W-:Y:S03]  /*136a0*/  HMMA.16816.F32.BF16 R20, R144.reuse, R140, R20 ;  /* 0x0000008c9014723c */ /* 0x040fe60000041814 */
[----:B------:R-:W-:Y:S02]  /*136b0*/  ISETP.GT.AND P1, PT, R0, RZ, PT ;  /* 0x000000ff0000720c */ /* 0x000fe40003f24270 */
[----:B------:R-:W-:Y:S02]  /*136c0*/  FSEL R166, R4, -INF , P0 ;  /* 0xff80000004a67808 */ /* 0x000fe40000000000 */
[----:B------:R-:W-:Y:S01]  /*136d0*/  ISETP.GT.AND P0, PT, R0, 0x1, PT ;  /* 0x000000010000780c */ /* 0x000fe20003f04270 */
[C---:B------:R-:W-:Y:S03]  /*136e0*/  HMMA.16816.F32.BF16 R24, R144.reuse, R142, R24 ;  /* 0x0000008e9018723c */ /* 0x040fe60000041818 */
[C---:B------:R-:W-:Y:S02]  /*136f0*/  ISETP.GT.AND P2, PT, R2.reuse, 0x1, PT ;  /* 0x000000010200780c */ /* 0x040fe40003f44270 */
[----:B------:R-:W-:Y:S02]  /*13700*/  FSEL R165, R7, -INF , P0 ;  /* 0xff80000007a57808 */ /* 0x000fe40000000000 */
[----:B------:R-:W-:Y:S01]  /*13710*/  ISETP.GT.AND P0, PT, R2, 0x9, PT ;  /* 0x000000090200780c */ /* 0x000fe20003f04270 */
[----:B------:R-:W-:Y:S04]  /*13720*/  LDSM.16.MT88.4 R140, [R134+UR4+0x2900] ;  /* 0x00290004868c783b */ /* 0x000fe80008004200 */
[----:B------:R-:W-:Y:S02]  /*13730*/  FSEL R168, R9, -INF , P0 ;  /* 0xff80000009a87808 */ /* 0x000fe40000000000 */
[----:B------:R-:W-:Y:S02]  /*13740*/  ISETP.GT.AND P0, PT, R0, 0x9, PT ;  /* 0x000000090000780c */ /* 0x000fe40003f04270 */
[----:B------:R-:W-:Y:S01]  /*13750*/  FSEL R167, R6, -INF , P1 ;  /* 0xff80000006a77808 */ /* 0x000fe20000800000 */
[C---:B--2---:R-:W-:Y:S03]  /*13760*/  HMMA.16816.F32.BF16 R28, R144.reuse, R148, R28 ;  /* 0x00000094901c723c */ /* 0x044fe6000004181c */
[----:B------:R-:W-:Y:S02]  /*13770*/  FSEL R175, R11, -INF , P0 ;  /* 0xff8000000baf7808 */ /* 0x000fe40000000000 */
[C---:B------:R-:W-:Y:S02]  /*13780*/  ISETP.GT.AND P0, PT, R2.reuse, 0x11, PT ;  /* 0x000000110200780c */ /* 0x040fe40003f04270 */
[----:B------:R-:W-:Y:S01]  /*13790*/  ISETP.GT.AND P1, PT, R2, 0x8, PT ;  /* 0x000000080200780c */ /* 0x000fe20003f24270 */
[----:B------:R-:W-:Y:S04]  /*137a0*/  HMMA.16816.F32.BF16 R32, R144, R150, R32 ;  /* 0x000000969020723c */ /* 0x000fe80000041820 */
[----:B------:R-:W-:Y:S02]  /*137b0*/  FSEL R176, R13, -INF , P0 ;  /* 0xff8000000db07808 */ /* 0x000fe40000000000 */
[----:B------:R-:W-:Y:S02]  /*137c0*/  ISETP.GT.AND P0, PT, R0, 0x11, PT ;  /* 0x000000110000780c */ /* 0x000fe40003f04270 */
[----:B------:R-:W-:Y:S02]  /*137d0*/  FSEL R164, R5, -INF , P2 ;  /* 0xff80000005a47808 */ /* 0x000fe40001000000 */
[C---:B------:R-:W-:Y:S02]  /*137e0*/  ISETP.GT.AND P2, PT, R2.reuse, 0x19, PT ;  /* 0x000000190200780c */ /* 0x040fe40003f44270 */
[----:B------:R-:W-:Y:S02]  /*137f0*/  FSEL R177, R15, -INF , P0 ;  /* 0xff8000000fb17808 */ /* 0x000fe40000000000 */
[----:B------:R-:W-:Y:S02]  /*13800*/  ISETP.GT.AND P0, PT, R2, 0x18, PT ;  /* 0x000000180200780c */ /* 0x000fe40003f04270 */
[----:B------:R-:W-:Y:S02]  /*13810*/  FMNMX.FTZ R153, R166, R3, !PT ;  /* 0x00000003a6997209 */ /* 0x000fe40007810000 */
[----:B------:R-:W-:Y:S02]  /*13820*/  FSEL R178, R16, -INF , P0 ;  /* 0xff80000010b27808 */ /* 0x000fe40000000000 */
[----:B------:R-:W-:Y:S02]  /*13830*/  ISETP.GT.AND P0, PT, R0, 0x19, PT ;  /* 0x000000190000780c */ /* 0x000fe40003f04270 */
[----:B------:R-:W-:Y:S02]  /*13840*/  FSEL R170, R8, -INF , P1 ;  /* 0xff80000008aa7808 */ /* 0x000fe40000800000 */
[----:B------:R-:W-:Y:S02]  /*13850*/  FSEL R189, R19, -INF , P0 ;  /* 0xff80000013bd7808 */ /* 0x000fe40000000000 */
[----:B------:R-:W-:Y:S02]  /*13860*/  ISETP.GT.AND P0, PT, R2, 0x20, PT ;  /* 0x000000200200780c */ /* 0x000fe40003f04270 */
        /* <DEDUP_REMOVED lines=14> */
[----:B------:R-:W-:Y:S02]  /*13950*/  FMNMX.FTZ R149, R174, R149, !PT ;  /* 0x00000095ae957209 */ /* 0x000fe40007810000 */
[----:B------:R-:W-:Y:S02]  /*13960*/  ISETP.GT.AND P1, PT, R0, 0x18, PT ;  /* 0x000000180000780c */ /* 0x000fe40003f24270 */
[----:B------:R-:W-:Y:S02]  /*13970*/  FMNMX.FTZ R20, R179, R20, !PT ;  /* 0x00000014b3147209 */ /* 0x000fe40007810000 */
[----:B------:R-:W-:Y:S02]  /*13980*/  FSEL R188, R17, -INF , P2 ;  /* 0xff80000011bc7808 */ /* 0x000fe40001000000 */
[----:B------:R-:W-:Y:S02]  /*13990*/  ISETP.GT.AND P2, PT, R2, 0x21, PT ;  /* 0x000000210200780c */ /* 0x000fe40003f44270 */
[----:B------:R-:W-:Y:S02]  /*139a0*/  FMNMX.FTZ R149, R176, R149, !PT ;  /* 0x00000095b0957209 */ /* 0x000fe40007810000 */
[----:B------:R-:W-:Y:S02]  /*139b0*/  FSEL R219, R18, -INF , P1 ;  /* 0xff80000012db7808 */ /* 0x000fe40000800000 */
[C---:B------:R-:W-:Y:S02]  /*139c0*/  ISETP.GT.AND P1, PT, R0.reuse, 0x20, PT ;  /* 0x000000200000780c */ /* 0x040fe40003f24270 */
        /* <DEDUP_REMOVED lines=19> */
[----:B------:R-:W-:Y:S02]  /*13b00*/  ISETP.GT.AND P1, PT, R0, 0x28, PT ;  /* 0x000000280000780c */ /* 0x000fe40003f24270 */
[----:B------:R-:W-:Y:S02]  /*13b10*/  FMNMX.FTZ R20, R217, R20, !PT ;  /* 0x00000014d9147209 */ /* 0x000fe40007810000 */
[----:B------:R-:W-:Y:S02]  /*13b20*/  FMNMX.FTZ R21, R162, R21, !PT ;  /* 0x00000015a2157209 */ /* 0x000fe40007810000 */
[----:B------:R-:W-:Y:S02]  /*13b30*/  FSEL R152, R32, -INF , P0 ;  /* 0xff80000020987808 */ /* 0x000fe40000000000 */
        /* <DEDUP_REMOVED lines=13> */
[----:B------:R-:W-:Y:S01]  /*13c10*/  FMNMX.FTZ R20, R157, R20, !PT ;  /* 0x000000149d147209 */ /* 0x000fe20007810000 */
[----:B------:R-:W-:Y:S01]  /*13c20*/  LDSM.16.MT88.4 R28, [R134+UR4+0x100] ;  /* 0x00010004861c783b */ /* 0x000fe20008004200 */
[----:B------:R-:W-:Y:S02]  /*13c30*/  ISETP.GT.AND P1, PT, R0, 0x38, PT ;  /* 0x000000380000780c */ /* 0x000fe40003f24270 */
[----:B------:R-:W-:Y:S02]  /*13c40*/  FMNMX.FTZ R21, R154, R21, !PT ;  /* 0x000000159a157209 */ /* 0x000fe40007810000 */
[----:B------:R-:W-:Y:S02]  /*13c50*/  ISETP.GT.AND P2, PT, R2, 0x39, PT ;  /* 0x000000390200780c */ /* 0x000fe40003f44270 */
[----:B------:R-:W-:Y:S02]  /*13c60*/  FSEL R151, R34, -INF , P1 ;  /* 0xff80000022977808 */ /* 0x000fe40000800000 */
[----:B------:R-:W-:Y:S02]  /*13c70*/  FMNMX.FTZ R20, R155, R20, !PT ;  /* 0x000000149b147209 */ /* 0x000fe40007810000 */
[----:B------:R-:W-:Y:S02]  /*13c80*/  ISETP.GT.AND P0, PT, R0, 0x39, PT ;  /* 0x000000390000780c */ /* 0x000fe40003f04270 */
[----:B------:R-:W-:Y:S02]  /*13c90*/  FSEL R150, R33, -INF , P2 ;  /* 0xff80000021967808 */ /* 0x000fe40001000000 */
[----:B------:R-:W-:Y:S02]  /*13ca0*/  FMNMX.FTZ R21, R152, R21, !PT ;  /* 0x0000001598157209 */ /* 0x000fe40007810000 */
[----:B------:R-:W-:Y:S02]  /*13cb0*/  FSEL R149, R35, -INF , P0 ;  /* 0xff80000023957808 */ /* 0x000fe40000000000 */
[----:B------:R-:W-:Y:S02]  /*13cc0*/  FMNMX.FTZ R20, R151, R20, !PT ;  /* 0x0000001497147209 */ /* 0x000fe40007810000 */
[----:B------:R-:W-:Y:S02]  /*13cd0*/  FMNMX.FTZ R2, R150, R21, !PT ;  /* 0x0000001596027209 */ /* 0x000fe40007810000 */
[----:B------:R-:W-:Y:S02]  /*13ce0*/  FMNMX.FTZ R22, R149, R20, !PT ;  /* 0x0000001495167209 */ /* 0x000fe40007810000 */
[----:B------:R-:W-:Y:S01]  /*13cf0*/  IADD3 R24, R135, UR4, RZ ;  /* 0x0000000487187c10 */ /* 0x000fe2000fffe0ff */
[----:B------:R-:W1:Y:S08]  /*13d00*/  SHFL.BFLY PT, R21, R2, 0x2, 0x1f ;  /* 0x0c401f0002157f89 */ /* 0x000e7000000e0000 */
[----:B------:R-:W2:Y:S01]  /*13d10*/  SHFL.BFLY PT, R25, R22, 0x2, 0x1f ;  /* 0x0c401f0016197f89 */ /* 0x000ea200000e0000 */
[----:B-1----:R-:W-:Y:S07]  /*13d20*/  FMNMX.FTZ R23, R2, R21, !PT ;  /* 0x0000001502177209 */ /* 0x002fee0007810000 */
[----:B------:R-:W1:Y:S01]  /*13d30*/  SHFL.BFLY PT, R2, R23, 0x1, 0x1f ;  /* 0x0c201f0017027f89 */ /* 0x000e6200000e0000 */
[----:B--2---:R-:W-:Y:S07]  /*13d40*/  FMNMX.FTZ R21, R22, R25, !PT ;  /* 0x0000001916157209 */ /* 0x004fee0007810000 */
[----:B------:R-:W2:Y:S01]  /*13d50*/  SHFL.BFLY PT, R0, R21, 0x1, 0x1f ;  /* 0x0c201f0015007f89 */ /* 0x000ea200000e0000 */
[----:B-1----:R-:W-:Y:S04]  /*13d60*/  FMNMX.FTZ R2, R23, R2, !PT ;  /* 0x0000000217027209 */ /* 0x002fe80007810000 */
[C---:B------:R-:W-:Y:S01]  /*13d70*/  FSETP.NEU.FTZ.AND P1, PT, R2.reuse, -INF , PT ;  /* 0xff8000000200780b */ /* 0x040fe20003f3d000 */
[C---:B------:R-:W-:Y:S01]  /*13d80*/  FMUL.FTZ R153, R2.reuse, c[0x0][0x2d0] ;  /* 0x0000b40002997a20 */ /* 0x040fe20000410000 */
[----:B--2---:R-:W-:Y:S02]  /*13d90*/  FMNMX.FTZ R0, R21, R0, !PT ;  /* 0x0000000015007209 */ /* 0x004fe40007810000 */
[----:B------:R-:W-:Y:S01]  /*13da0*/  FSEL R4, R2, RZ, P1 ;  /* 0x000000ff02047208 */ /* 0x000fe20000800000 */
[----:B------:R-:W1:Y:S01]  /*13db0*/  LDSM.16.MT88.4 R20, [R135+UR4+0x100] ;  /* 0x000100048714783b */ /* 0x000e620008004200 */
[C---:B------:R-:W-:Y:S01]  /*13dc0*/  FSETP.NEU.FTZ.AND P0, PT, R0.reuse, -INF , PT ;  /* 0xff8000000000780b */ /* 0x040fe20003f1d000 */
[----:B------:R-:W-:Y:S01]  /*13dd0*/  FMUL.FTZ R148, R0, c[0x0][0x2d0] ;  /* 0x0000b40000947a20 */ /* 0x000fe20000410000 */
[----:B------:R-:W-:Y:S01]  /*13de0*/  FSEL R153, R153, RZ, P1 ;  /* 0x000000ff99997208 */ /* 0x000fe20000800000 */
[----:B------:R-:W-:Y:S01]  /*13df0*/  FADD.FTZ R4, -R4, R3 ;  /* 0x0000000304047221 */ /* 0x000fe20000010100 */
[----:B------:R-:W-:Y:S02]  /*13e00*/  FSEL R5, R0, RZ, P0 ;  /* 0x000000ff00057208 */ /* 0x000fe40000000000 */
[----:B------:R-:W-:Y:S01]  /*13e10*/  FSEL R148, R148, RZ, P0 ;  /* 0x000000ff94947208 */ /* 0x000fe20000000000 */
[--C-:B------:R-:W-:Y:S01]  /*13e20*/  FFMA.FTZ R173, R166, c[0x0][0x2d0], -R153.reuse ;  /* 0x0000b400a6ad7a23 */ /* 0x100fe20000010899 */
[----:B------:R-:W-:Y:S01]  /*13e30*/  PLOP3.LUT P0, PT, PT, PT, UP0, 0x80, 0x0 ;  /* 0x000000000000781c */ /* 0x000fe20003f0f008 */
[----:B------:R-:W-:Y:S02]  /*13e40*/  FADD.FTZ R3, -R5, R132 ;  /* 0x0000008405037221 */ /* 0x000fe40000010100 */
[--C-:B------:R-:W-:Y:S01]  /*13e50*/  FFMA.FTZ R172, R164, c[0x0][0x2d0], -R153.reuse ;  /* 0x0000b400a4ac7a23 */ /* 0x100fe20000010899 */
[----:B------:R-:W-:Y:S01]  /*13e60*/  IADD3 R164, R183, R24, RZ ;  /* 0x00000018b7a47210 */ /* 0x000fe20007ffe0ff */
[--C-:B------:R-:W-:Y:S01]  /*13e70*/  FFMA.FTZ R171, R170, c[0x0][0x2d0], -R153.reuse ;  /* 0x0000b400aaab7a23 */ /* 0x100fe20000010899 */
[----:B------:R-:W-:Y:S01]  /*13e80*/  MUFU.EX2 R173, R173 ;  /* 0x000000ad00ad7308 */ /* 0x000fe20000000800 */
[--C-:B------:R-:W-:Y:S02]  /*13e90*/  FFMA.FTZ R170, R168, c[0x0][0x2d0], -R153.reuse ;  /* 0x0000b400a8aa7a23 */ /* 0x100fe40000010899 */
[--C-:B------:R-:W-:Y:S01]  /*13ea0*/  FFMA.FTZ R169, R167, c[0x0][0x2d0], -R148.reuse ;  /* 0x0000b400a7a97a23 */ /* 0x100fe20000010894 */
[----:B------:R-:W2:Y:S01]  /*13eb0*/  LDSM.16.MT88.4 R24, [R164+0x100] ;  /* 0x00010000a418783b */ /* 0x000ea20000004200 */
[--C-:B------:R-:W-:Y:S02]  /*13ec0*/  FFMA.FTZ R168, R165, c[0x0][0x2d0], -R148.reuse ;  /* 0x0000b400a5a87a23 */ /* 0x100fe40000010894 */
[--C-:B------:R-:W-:Y:S02]  /*13ed0*/  FFMA.FTZ R167, R221, c[0x0][0x2d0], -R148.reuse ;  /* 0x0000b400dda77a23 */ /* 0x100fe40000010894 */
[--C-:B------:R-:W-:Y:S01]  /*13ee0*/  FFMA.FTZ R166, R175, c[0x0][0x2d0], -R148.reuse ;  /* 0x0000b400afa67a23 */ /* 0x100fe20000010894 */
[----:B------:R-:W3:Y:S01]  /*13ef0*/  MUFU.EX2 R172, R172 ;  /* 0x000000ac00ac7308 */ /* 0x000ee20000000800 */
[----:B------:R-:W-:Y:S01]  /*13f00*/  FMUL.FTZ R132, R4, c[0x0][0x2d0] ;  /* 0x0000b40004847a20 */ /* 0x000fe20000410000 */
[----:B------:R-:W-:Y:S01]  /*13f10*/  LDSM.16.MT88.4 R144, [R164+0x3900] ;  /* 0x00390000a490783b */ /* 0x000fe20000004200 */
[----:B------:R-:W-:Y:S02]  /*13f20*/  FMUL.FTZ R7, R3, c[0x0][0x2d0] ;  /* 0x0000b40003077a20 */ /* 0x000fe40000410000 */
        /* <DEDUP_REMOVED lines=8> */
[--C-:B------:R-:W-:Y:S01]  /*13fb0*/  FFMA.FTZ R227, R157, c[0x0][0x2d0], -R148.reuse ;  /* 0x0000b4009de37a23 */ /* 0x100fe20000010894 */
[----:B------:R-:W5:Y:S01]  /*13fc0*/  MUFU.EX2 R3, R7 ;  /* 0x0000000700037308 */ /* 0x000f620000000800 */
[----:B------:R-:W-:Y:S01]  /*13fd0*/  LDSM.16.MT88.4 R156, [R135+UR4+0x5900] ;  /* 0x00590004879c783b */ /* 0x000fe20008004200 */
[--C-:B------:R-:W-:Y:S01]  /*13fe0*/  FFMA.FTZ R228, R155, c[0x0][0x2d0], -R148.reuse ;  /* 0x0000b4009be47a23 */ /* 0x100fe20000010894 */
[----:B---3--:R-:W-:Y:S01]  /*13ff0*/  F2FP.BF16.PACK_AB R136, R172, R173 ;  /* 0x000000adac88723e */ /* 0x008fe200000010ff */
[--C-:B------:R-:W-:Y:S02]  /*14000*/  FFMA.FTZ R229, R152, c[0x0][0x2d0], -R153.reuse ;  /* 0x0000b40098e57a23 */ /* 0x100fe40000010899 */
[--C-:B------:R-:W-:Y:S02]  /*14010*/  FFMA.FTZ R231, R151, c[0x0][0x2d0], -R148.reuse ;  /* 0x0000b40097e77a23 */ /* 0x100fe40000010894 */
[--C-:B------:R-:W-:Y:S02]  /*14020*/  FFMA.FTZ R174, R174, c[0x0][0x2d0], -R153.reuse ;  /* 0x0000b400aeae7a23 */ /* 0x100fe40000010899 */
[----:B------:R-:W-:Y:S01]  /*14030*/  MUFU.EX2 R171, R171 ;  /* 0x000000ab00ab7308 */ /* 0x000fe20000000800 */
[--C-:B------:R-:W-:Y:S02]  /*14040*/  FFMA.FTZ R175, R176, c[0x0][0x2d0], -R153.reuse ;  /* 0x0000b400b0af7a23 */ /* 0x100fe40000010899 */
[--C-:B------:R-:W-:Y:S02]  /*14050*/  FFMA.FTZ R176, R179, c[0x0][0x2d0], -R148.reuse ;  /* 0x0000b400b3b07a23 */ /* 0x100fe40000010894 */
[C---:B----4-:R-:W-:Y:S02]  /*14060*/  FMUL.FTZ R4, R132.reuse, R128 ;  /* 0x0000008084047220 */ /* 0x050fe40000410000 */
[C---:B------:R-:W-:Y:S02]  /*14070*/  FMUL.FTZ R5, R132.reuse, R129 ;  /* 0x0000008184057220 */ /* 0x040fe40000410000 */
[C---:B------:R-:W-:Y:S01]  /*14080*/  FMUL.FTZ R8, R132.reuse, R124 ;  /* 0x0000007c84087220 */ /* 0x040fe20000410000 */
[----:B------:R-:W3:Y:S01]  /*14090*/  MUFU.EX2 R170, R170 ;  /* 0x000000aa00aa7308 */ /* 0x000ee20000000800 */
[C---:B------:R-:W-:Y:S02]  /*140a0*/  FMUL.FTZ R9, R132.reuse, R125 ;  /* 0x0000007d84097220 */ /* 0x040fe40000410000 */
[C---:B------:R-:W-:Y:S02]  /*140b0*/  FMUL.FTZ R12, R132.reuse, R100 ;  /* 0x00000064840c7220 */ /* 0x040fe40000410000 */
        /* <DEDUP_REMOVED lines=11> */
[----:B------:R-:W-:Y:S01]  /*14170*/  FMUL.FTZ R17, R132, R105 ;  /* 0x0000006984117220 */ /* 0x000fe20000410000 */
[----:B------:R-:W-:Y:S01]  /*14180*/  LDSM.16.MT88.4 R124, [R135+UR4+0x2900] ;  /* 0x00290004877c783b */ /* 0x000fe20008004200 */
[C---:B------:R-:W-:Y:S01]  /*14190*/  FMUL.FTZ R18, R3.reuse, R106 ;  /* 0x0000006a03127220 */ /* 0x040fe20000410000 */
[----:B---3--:R-:W-:Y:S01]  /*141a0*/  F2FP.BF16.PACK_AB R138, R170, R171 ;  /* 0x000000abaa8a723e */ /* 0x008fe200000010ff */
[C---:B------:R-:W-:Y:S02]  /*141b0*/  FMUL.FTZ R19, R3.reuse, R107 ;  /* 0x0000006b03137220 */ /* 0x040fe40000410000 */
[C---:B------:R-:W-:Y:S02]  /*141c0*/  FMUL.FTZ R32, R132.reuse, R120 ;  /* 0x0000007884207220 */ /* 0x040fe40000410000 */
[C---:B------:R-:W-:Y:S01]  /*141d0*/  FMUL.FTZ R33, R132.reuse, R121 ;  /* 0x0000007984217220 */ /* 0x040fe20000410000 */
[----:B------:R-:W-:Y:S01]  /*141e0*/  MUFU.EX2 R167, R167 ;  /* 0x000000a700a77308 */ /* 0x000fe20000000800 */
[----:B------:R-:W-:Y:S01]  /*141f0*/  LDSM.16.MT88.4 R104, [R135+UR4+0x2100] ;  /* 0x002100048768783b */ /* 0x000fe20008004200 */
[C---:B------:R-:W-:Y:S02]  /*14200*/  FMUL.FTZ R34, R3.reuse, R122 ;  /* 0x0000007a03227220 */ /* 0x040fe40000410000 */
[C---:B------:R-:W-:Y:S02]  /*14210*/  FMUL.FTZ R35, R3.reuse, R123 ;  /* 0x0000007b03237220 */ /* 0x040fe40000410000 */
[C---:B------:R-:W-:Y:S02]  /*14220*/  FMUL.FTZ R36, R132.reuse, R36 ;  /* 0x0000002484247220 */ /* 0x040fe40000410000 */
[----:B------:R-:W-:Y:S02]  /*14230*/  FMUL.FTZ R37, R132, R37 ;  /* 0x0000002584257220 */ /* 0x000fe40000410000 */
[----:B------:R-:W3:Y:S01]  /*14240*/  MUFU.EX2 R166, R166 ;  /* 0x000000a600a67308 */ /* 0x000ee20000000800 */
[C---:B------:R-:W-:Y:S02]  /*14250*/  FMUL.FTZ R38, R3.reuse, R38 ;  /* 0x0000002603267220 */ /* 0x040fe40000410000 */
[C---:B------:R-:W-:Y:S01]  /*14260*/  FMUL.FTZ R39, R3.reuse, R39 ;  /* 0x0000002703277220 */ /* 0x040fe20000410000 */
[----:B----4-:R-:W-:Y:S01]  /*14270*/  F2FP.BF16.PACK_AB R137, R168, R169 ;  /* 0x000000a9a889723e */ /* 0x010fe200000010ff */
        /* <DEDUP_REMOVED lines=19> */
[----:B------:R-:W-:Y:S01]  /*143b0*/  IADD3 R20, R134, UR4, RZ ;  /* 0x0000000486147c10 */ /* 0x000fe2000fffe0ff */
[C---:B------:R-:W-:Y:S01]  /*143c0*/  HMMA.16816.F32.BF16 R8, R136.reuse, R22, R8 ;  /* 0x000000168808723c */ /* 0x040fe20000041808 */
[----:B------:R-:W-:Y:S03]  /*143d0*/  MUFU.EX2 R220, R220 ;  /* 0x000000dc00dc7308 */ /* 0x000fe60000000800 */
[----:B------:R-:W-:Y:S01]  /*143e0*/  IADD3 R165, R183, R20, RZ ;  /* 0x00000014b7a57210 */ /* 0x000fe20007ffe0ff */
[C---:B------:R-:W-:Y:S02]  /*143f0*/  FMUL.FTZ R20, R132.reuse, R108 ;  /* 0x0000006c84147220 */ /* 0x040fe40000410000 */
[C---:B------:R-:W-:Y:S01]  /*14400*/  FMUL.FTZ R21, R132.reuse, R109 ;  /* 0x0000006d84157220 */ /* 0x040fe20000410000 */
[C---:B--2---:R-:W-:Y:S01]  /*14410*/  HMMA.16816.F32.BF16 R12, R136.reuse, R24, R12 ;  /* 0x00000018880c723c */ /* 0x044fe2000004180c */
[----:B------:R-:W1:Y:S02]  /*14420*/  LDSM.16.MT88.4 R100, [R165+0x100] ;  /* 0x00010000a564783b */ /* 0x000e640000004200 */
[----:B------:R-:W-:Y:S01]  /*14430*/  MUFU.EX2 R221, R221 ;  /* 0x000000dd00dd7308 */ /* 0x000fe20000000800 */
[C---:B------:R-:W-:Y:S02]  /*14440*/  FMUL.FTZ R22, R3.reuse, R110 ;  /* 0x0000006e03167220 */ /* 0x040fe40000410000 */
[C---:B------:R-:W-:Y:S02]  /*14450*/  FMUL.FTZ R23, R3.reuse, R111 ;  /* 0x0000006f03177220 */ /* 0x040fe40000410000 */
[C---:B------:R-:W-:Y:S01]  /*14460*/  HMMA.16816.F32.BF16 R16, R136.reuse, R26, R16 ;  /* 0x0000001a8810723c */ /* 0x040fe20000041810 */
[----:B------:R-:W2:Y:S03]  /*14470*/  LDSM.16.MT88.4 R108, [R164+0x2100] ;  /* 0x00210000a46c783b */ /* 0x000ea60000004200 */
[C---:B------:R-:W-:Y:S01]  /*14480*/  FMUL.FTZ R24, R132.reuse, R112 ;  /* 0x0000007084187220 */ /* 0x040fe20000410000 */
[----:B------:R-:W-:Y:S01]  /*14490*/  MUFU.EX2 R222, R222 ;  /* 0x000000de00de7308 */ /* 0x000fe20000000800 */
[C---:B------:R-:W-:Y:S02]  /*144a0*/  FMUL.FTZ R25, R132.reuse, R113 ;  /* 0x0000007184197220 */ /* 0x040fe40000410000 */
[C---:B------:R-:W-:Y:S01]  /*144b0*/  HMMA.16816.F32.BF16 R20, R136.reuse, R28, R20 ;  /* 0x0000001c8814723c */ /* 0x040fe20000041814 */
[----:B------:R-:W-:Y:S03]  /*144c0*/  LDSM.16.MT88.4 R120, [R165+0x900] ;  /* 0x00090000a578783b */ /* 0x000fe60000004200 */
[C---:B------:R-:W-:Y:S02]  /*144d0*/  FMUL.FTZ R26, R3.reuse, R114 ;  /* 0x00000072031a7220 */ /* 0x040fe40000410000 */
[C---:B------:R-:W-:Y:S01]  /*144e0*/  FMUL.FTZ R27, R3.reuse, R115 ;  /* 0x00000073031b7220 */ /* 0x040fe20000410000 */
[----:B------:R-:W-:Y:S01]  /*144f0*/  MUFU.EX2 R223, R223 ;  /* 0x000000df00df7308 */ /* 0x000fe20000000800 */
[C---:B------:R-:W-:Y:S01]  /*14500*/  FMUL.FTZ R28, R132.reuse, R116 ;  /* 0x00000074841c7220 */ /* 0x040fe20000410000 */
[----:B------:R-:W-:Y:S03]  /*14510*/  LDSM.16.MT88.4 R112, [R135+UR4+0x900] ;  /* 0x000900048770783b */ /* 0x000fe60008004200 */
[C---:B------:R-:W-:Y:S01]  /*14520*/  FMUL.FTZ R29, R132.reuse, R117 ;  /* 0x00000075841d7220 */ /* 0x040fe20000410000 */
[C---:B------:R-:W-:Y:S03]  /*14530*/  HMMA.16816.F32.BF16 R24, R136.reuse, R30, R24 ;  /* 0x0000001e8818723c */ /* 0x040fe60000041818 */
[C---:B------:R-:W-:Y:S01]  /*14540*/  FMUL.FTZ R54, R3.reuse, R54 ;  /* 0x0000003603367220 */ /* 0x040fe20000410000 */
[----:B------:R-:W-:Y:S01]  /*14550*/  MUFU.EX2 R224, R224 ;  /* 0x000000e000e07308 */ /* 0x000fe20000000800 */
[C---:B------:R-:W-:Y:S02]  /*14560*/  FMUL.FTZ R55, R3.reuse, R55 ;  /* 0x0000003703377220 */ /* 0x040fe40000410000 */
[C---:B------:R-:W-:Y:S02]  /*14570*/  FMUL.FTZ R30, R3.reuse, R118 ;  /* 0x00000076031e7220 */ /* 0x040fe40000410000 */
[C---:B------:R-:W-:Y:S02]  /*14580*/  FMUL.FTZ R31, R3.reuse, R119 ;  /* 0x00000077031f7220 */ /* 0x040fe40000410000 */
[----:B------:R-:W-:Y:S01]  /*14590*/  LDSM.16.MT88.4 R116, [R134+UR4+0x900] ;  /* 0x000900048674783b */ /* 0x000fe20008004200 */
[C---:B------:R-:W-:Y:S02]  /*145a0*/  FMUL.FTZ R56, R132.reuse, R56 ;  /* 0x0000003884387220 */ /* 0x040fe40000410000 */
[C---:B------:R-:W-:Y:S01]  /*145b0*/  FMUL.FTZ R57, R132.reuse, R57 ;  /* 0x0000003984397220 */ /* 0x040fe20000410000 */
[----:B------:R-:W-:Y:S01]  /*145c0*/  MUFU.EX2 R225, R225 ;  /* 0x000000e100e17308 */ /* 0x000fe20000000800 */
[C---:B-1----:R-:W-:Y:S03]  /*145d0*/  HMMA.16816.F32.BF16 R28, R136.reuse, R100, R28 ;  /* 0x00000064881c723c */ /* 0x042fe6000004181c */
[C---:B------:R-:W-:Y:S02]  /*145e0*/  FMUL.FTZ R58, R3.reuse, R58 ;  /* 0x0000003a033a7220 */ /* 0x040fe40000410000 */
[C---:B------:R-:W-:Y:S02]  /*145f0*/  FMUL.FTZ R59, R3.reuse, R59 ;  /* 0x0000003b033b7220 */ /* 0x040fe40000410000 */
[C---:B------:R-:W-:Y:S01]  /*14600*/  FMUL.FTZ R60, R132.reuse, R60 ;  /* 0x0000003c843c7220 */ /* 0x040fe20000410000 */
[C---:B------:R-:W-:Y:S01]  /*14610*/  HMMA.16816.F32.BF16 R32, R136.reuse, R102, R32 ;  /* 0x000000668820723c */ /* 0x040fe20000041820 */
[----:B------:R-:W1:Y:S01]  /*14620*/  LDSM.16.MT88.4 R100, [R134+UR4+0x2100] ;  /* 0x002100048664783b */ /* 0x000e620008004200 */
        /* <DEDUP_REMOVED lines=12> */
[C---:B--2---:R-:W-:Y:S04]  /*146f0*/  HMMA.16816.F32.BF16 R44, R136.reuse, R108, R44 ;  /* 0x0000006c882c723c */ /* 0x044fe8000004182c */
[C---:B------:R-:W-:Y:S02]  /*14700*/  FMUL.FTZ R67, R3.reuse, R67 ;  /* 0x0000004303437220 */ /* 0x040fe40000410000 */
[C---:B------:R-:W-:Y:S02]  /*14710*/  FMUL.FTZ R68, R132.reuse, R68 ;  /* 0x0000004484447220 */ /* 0x040fe40000410000 */
[C---:B------:R-:W-:Y:S01]  /*14720*/  HMMA.16816.F32.BF16 R48, R136.reuse, R110, R48 ;  /* 0x0000006e8830723c */ /* 0x040fe20000041830 */
[----:B------:R-:W2:Y:S01]  /*14730*/  LDSM.16.MT88.4 R108, [R135+UR4+0x4100] ;  /* 0x00410004876c783b */ /* 0x000ea20008004200 */
[----:B------:R-:W-:Y:S02]  /*14740*/  MUFU.EX2 R229, R229 ;  /* 0x000000e500e57308 */ /* 0x000fe40000000800 */
[C---:B------:R-:W-:Y:S02]  /*14750*/  FMUL.FTZ R69, R132.reuse, R69 ;  /* 0x0000004584457220 */ /* 0x040fe40000410000 */
[C---:B------:R-:W-:Y:S02]  /*14760*/  FMUL.FTZ R70, R3.reuse, R70 ;  /* 0x0000004603467220 */ /* 0x040fe40000410000 */
[C---:B------:R-:W-:Y:S01]  /*14770*/  FMUL.FTZ R71, R3.reuse, R71 ;  /* 0x0000004703477220 */ /* 0x040fe20000410000 */
[C---:B-1----:R-:W-:Y:S03]  /*14780*/  HMMA.16816.F32.BF16 R52, R136.reuse, R100, R52 ;  /* 0x000000648834723c */ /* 0x042fe60000041834 */
[C---:B------:R-:W-:Y:S01]  /*14790*/  FMUL.FTZ R72, R132.reuse, R72 ;  /* 0x0000004884487220 */ /* 0x040fe20000410000 */
[----:B------:R-:W-:Y:S01]  /*147a0*/  MUFU.EX2 R231, R231 ;  /* 0x000000e700e77308 */ /* 0x000fe20000000800 */
[C---:B------:R-:W-:Y:S02]  /*147b0*/  FMUL.FTZ R73, R132.reuse, R73 ;  /* 0x0000004984497220 */ /* 0x040fe40000410000 */
[C---:B------:R-:W-:Y:S01]  /*147c0*/  FMUL.FTZ R74, R3.reuse, R74 ;  /* 0x0000004a034a7220 */ /* 0x040fe20000410000 */
[C---:B------:R-:W-:Y:S01]  /*147d0*/  HMMA.16816.F32.BF16 R56, R136.reuse, R102, R56 ;  /* 0x000000668838723c */ /* 0x040fe20000041838 */
[----:B------:R-:W1:Y:S03]  /*147e0*/  LDSM.16.MT88.4 R100, [R164+0x4100] ;  /* 0x00410000a464783b */ /* 0x000e660000004200 */
[C---:B------:R-:W-:Y:S02]  /*147f0*/  FMUL.FTZ R75, R3.reuse, R75 ;  /* 0x0000004b034b7220 */ /* 0x040fe40000410000 */
        /* <DEDUP_REMOVED lines=8> */
[C---:B--2---:R-:W-:Y:S04]  /*14880*/  HMMA.16816.F32.BF16 R68, R136.reuse, R108, R68 ;  /* 0x0000006c8844723c */ /* 0x044fe80000041844 */
[--C-:B------:R-:W-:Y:S01]  /*14890*/  FFMA.FTZ R178, R178, c[0x0][0x2d0], -R153.reuse ;  /* 0x0000b400b2b27a23 */ /* 0x100fe20000010899 */
[----:B------:R-:W2:Y:S01]  /*148a0*/  MUFU.EX2 R177, R177 ;  /* 0x000000b100b17308 */ /* 0x000ea20000000800 */
[--C-:B------:R-:W-:Y:S02]  /*148b0*/  FFMA.FTZ R179, R188, c[0x0][0x2d0], -R153.reuse ;  /* 0x0000b400bcb37a23 */ /* 0x100fe40000010899 */
[C---:B------:R-:W-:Y:S01]  /*148c0*/  HMMA.16816.F32.BF16 R72, R136.reuse, R110, R72 ;  /* 0x0000006e8848723c */ /* 0x040fe20000041848 */
[----:B------:R-:W5:Y:S03]  /*148d0*/  LDSM.16.MT88.4 R108, [R165+0x4100] ;  /* 0x00410000a56c783b */ /* 0x000f660000004200 */
[C---:B------:R-:W-:Y:S02]  /*148e0*/  FMUL.FTZ R76, R132.reuse, R76 ;  /* 0x0000004c844c7220 */ /* 0x040fe40000410000 */
[----:B------:R-:W-:Y:S01]  /*148f0*/  FMUL.FTZ R77, R132, R77 ;  /* 0x0000004d844d7220 */ /* 0x000fe20000410000 */
[----:B------:R-:W-:Y:S01]  /*14900*/  MUFU.EX2 R178, R178 ;  /* 0x000000b200b27308 */ /* 0x000fe20000000800 */
[C---:B------:R-:W-:Y:S04]  /*14910*/  FMUL.FTZ R78, R3.reuse, R78 ;  /* 0x0000004e034e7220 */ /* 0x040fe80000410000 */
[----:B------:R-:W-:Y:S02]  /*14920*/  FMUL.FTZ R79, R3, R79 ;  /* 0x0000004f034f7220 */ /* 0x000fe40000410000 */
[--C-:B------:R-:W-:Y:S02]  /*14930*/  FFMA.FTZ R188, R219, c[0x0][0x2d0], -R148.reuse ;  /* 0x0000b400dbbc7a23 */ /* 0x100fe40000010894 */
[--C-:B------:R-:W-:Y:S01]  /*14940*/  FFMA.FTZ R219, R162, c[0x0][0x2d0], -R153.reuse ;  /* 0x0000b400a2db7a23 */ /* 0x100fe20000010899 */
[----:B------:R-:W3:Y:S01]  /*14950*/  MUFU.EX2 R179, R179 ;  /* 0x000000b300b37308 */ /* 0x000ee20000000800 */
[----:B------:R-:W-:Y:S01]  /*14960*/  LDSM.16.MT88.4 R160, [R164+0x5900] ;  /* 0x00590000a4a0783b */ /* 0x000fe20000004200 */
[C---:B-1----:R-:W-:Y:S03]  /*14970*/  HMMA.16816.F32.BF16 R76, R136.reuse, R100, R76 ;  /* 0x00000064884c723c */ /* 0x042fe6000004184c */
[C---:B------:R-:W-:Y:S02]  /*14980*/  FMUL.FTZ R80, R132.reuse, R80 ;  /* 0x0000005084507220 */ /* 0x040fe40000410000 */
[C---:B------:R-:W-:Y:S02]  /*14990*/  FMUL.FTZ R81, R132.reuse, R81 ;  /* 0x0000005184517220 */ /* 0x040fe40000410000 */
[C---:B------:R-:W-:Y:S01]  /*149a0*/  FMUL.FTZ R82, R3.reuse, R82 ;  /* 0x0000005203527220 */ /* 0x040fe20000410000 */
[----:B------:R-:W-:Y:S01]  /*149b0*/  MUFU.EX2 R188, R188 ;  /* 0x000000bc00bc7308 */ /* 0x000fe20000000800 */
[----:B------:R-:W-:Y:S03]  /*149c0*/  FMUL.FTZ R83, R3, R83 ;  /* 0x0000005303537220 */ /* 0x000fe60000410000 */
[--C-:B------:R-:W-:Y:S01]  /*149d0*/  FFMA.FTZ R189, R189, c[0x0][0x2d0], -R148.reuse ;  /* 0x0000b400bdbd7a23 */ /* 0x100fe20000010894 */
[----:B----4-:R-:W-:Y:S01]  /*149e0*/  F2FP.BF16.PACK_AB R100, R175, R174 ;  /* 0x000000aeaf64723e */ /* 0x010fe200000010ff */
[C---:B------:R-:W-:Y:S01]  /*149f0*/  FMUL.FTZ R88, R132.reuse, R88 ;  /* 0x0000005884587220 */ /* 0x040fe20000410000 */
[----:B--2---:R-:W-:Y:S01]  /*14a00*/  F2FP.BF16.PACK_AB R101, R177, R176 ;  /* 0x000000b0b165723e */ /* 0x004fe200000010ff */
[C---:B------:R-:W-:Y:S02]  /*14a10*/  HMMA.16816.F32.BF16 R80, R136.reuse, R102, R80 ;  /* 0x000000668850723c */ /* 0x040fe40000041850 */
[----:B------:R-:W1:Y:S01]  /*14a20*/  MUFU.EX2 R189, R189 ;  /* 0x000000bd00bd7308 */ /* 0x000e620000000800 */
[C---:B------:R-:W-:Y:S02]  /*14a30*/  FMUL.FTZ R89, R132.reuse, R89 ;  /* 0x0000005984597220 */ /* 0x040fe40000410000 */
[C---:B------:R-:W-:Y:S02]  /*14a40*/  FMUL.FTZ R90, R3.reuse, R90 ;  /* 0x0000005a035a7220 */ /* 0x040fe40000410000 */
[----:B------:R-:W-:Y:S01]  /*14a50*/  FMUL.FTZ R91, R3, R91 ;  /* 0x0000005b035b7220 */ /* 0x000fe20000410000 */
[C---:B---3--:R-:W-:Y:S04]  /*14a60*/  HMMA.16816.F32.BF16 R84, R136.reuse, R104, R84 ;  /* 0x000000688854723c */ /* 0x048fe80000041854 */
[C---:B------:R-:W-:Y:S01]  /*14a70*/  FMUL.FTZ R92, R132.reuse, R92 ;  /* 0x0000005c845c7220 */ /* 0x040fe20000410000 */
[----:B------:R-:W-:Y:S01]  /*14a80*/  F2FP.BF16.PACK_AB R102, R179, R178 ;  /* 0x000000b2b366723e */ /* 0x000fe200000010ff */
[C---:B------:R-:W-:Y:S01]  /*14a90*/  FMUL.FTZ R93, R132.reuse, R93 ;  /* 0x0000005d845d7220 */ /* 0x040fe20000410000 */
[----:B------:R-:W-:Y:S01]  /*14aa0*/  MUFU.EX2 R219, R219 ;  /* 0x000000db00db7308 */ /* 0x000fe20000000800 */
[C---:B------:R-:W-:Y:S01]  /*14ab0*/  HMMA.16816.F32.BF16 R88, R136.reuse, R106, R88 ;  /* 0x0000006a8858723c */ /* 0x040fe20000041858 */
[----:B------:R-:W2:Y:S03]  /*14ac0*/  LDSM.16.MT88.4 R104, [R164+0x900] ;  /* 0x00090000a468783b */ /* 0x000ea60000004200 */
[C---:B------:R-:W-:Y:S02]  /*14ad0*/  FMUL.FTZ R94, R3.reuse, R94 ;  /* 0x0000005e035e7220 */ /* 0x040fe40000410000 */
[C---:B------:R-:W-:Y:S02]  /*14ae0*/  FMUL.FTZ R95, R3.reuse, R95 ;  /* 0x0000005f035f7220 */ /* 0x040fe40000410000 */
[C---:B------:R-:W-:Y:S04]  /*14af0*/  FMUL.FTZ R96, R132.reuse, R96 ;  /* 0x0000006084607220 */ /* 0x040fe80000410000 */
[----:B------:R-:W-:Y:S01]  /*14b00*/  FMUL.FTZ R97, R132, R97 ;  /* 0x0000006184617220 */ /* 0x000fe20000410000 */
[C---:B-----5:R-:W-:Y:S03]  /*14b10*/  HMMA.16816.F32.BF16 R92, R136.reuse, R108, R92 ;  /* 0x0000006c885c723c */ /* 0x060fe6000004185c */
[----:B------:R-:W-:Y:S01]  /*14b20*/  FMUL.FTZ R98, R3, R98 ;  /* 0x0000006203627220 */ /* 0x000fe20000410000 */
[----:B-1----:R-:W-:Y:S01]  /*14b30*/  F2FP.BF16.PACK_AB R103, R189, R188 ;  /* 0x000000bcbd67723e */ /* 0x002fe200000010ff */
[----:B------:R-:W-:Y:S02]  /*14b40*/  FMUL.FTZ R99, R3, R99 ;  /* 0x0000006303637220 */ /* 0x000fe40000410000 */
[--C-:B------:R-:W-:Y:S02]  /*14b50*/  FFMA.FTZ R218, R218, c[0x0][0x2d0], -R153.reuse ;  /* 0x0000b400dada7a23 */ /* 0x100fe40000010899 */
[----:B------:R-:W-:Y:S03]  /*14b60*/  FFMA.FTZ R153, R150, c[0x0][0x2d0], -R153 ;  /* 0x0000b40096997a23 */ /* 0x000fe60000010899 */
[----:B------:R-:W-:Y:S01]  /*14b70*/  HMMA.16816.F32.BF16 R96, R136, R110, R96 ;  /* 0x0000006e8860723c */ /* 0x000fe20000041860 */
[----:B------:R-:W1:Y:S01]  /*14b80*/  LDSM.16.MT88.4 R108, [R165+0x2900] ;  /* 0x00290000a56c783b */ /* 0x000e620000004200 */
[----:B------:R3:W4:Y:S01]  /*14b90*/  MUFU.EX2 R230, R153 ;  /* 0x0000009900e67308 */ /* 0x0007220000000800 */
[--C-:B------:R-:W-:Y:S02]  /*14ba0*/  FFMA.FTZ R217, R217, c[0x0][0x2d0], -R148.reuse ;  /* 0x0000b400d9d97a23 */ /* 0x100fe40000010894 */
[----:B------:R-:W-:Y:S02]  /*14bb0*/  FFMA.FTZ R148, R149, c[0x0][0x2d0], -R148 ;  /* 0x0000b40095947a23 */ /* 0x000fe40000010894 */
[----:B------:R-:W-:Y:S01]  /*14bc0*/  F2FP.BF16.PACK_AB R136, R226, R225 ;  /* 0x000000e1e288723e */ /* 0x000fe200000010ff */
[C---:B------:R-:W-:Y:S04]  /*14bd0*/  HMMA.16816.F32.BF16 R4, R100.reuse, R112, R4 ;  /* 0x000000706404723c */ /* 0x040fe80000041804 */
[----:B------:R-:W5:Y:S01]  /*14be0*/  MUFU.EX2 R232, R148 ;  /* 0x0000009400e87308 */ /* 0x000f620000000800 */
[----:B------:R-:W-:Y:S01]  /*14bf0*/  F2FP.BF16.PACK_AB R137, R228, R227 ;  /* 0x000000e3e489723e */ /* 0x000fe200000010ff */
[----:B------:R-:W-:Y:S02]  /*14c00*/  FFMA.FTZ R173, R132, R201, R173 ;  /* 0x000000c984ad7223 */ /* 0x000fe400000100ad */
[C---:B------:R-:W-:Y:S01]  /*14c10*/  HMMA.16816.F32.BF16 R8, R100.reuse, R114, R8 ;  /* 0x000000726408723c */ /* 0x040fe20000041808 */
[----:B------:R-:W-:Y:S03]  /*14c20*/  LDSM.16.MT88.4 R112, [R164+0x4900] ;  /* 0x00490000a470783b */ /* 0x000fe60000004200 */
[----:B------:R-:W-:Y:S02]  /*14c30*/  FFMA.FTZ R169, R3, R206, R169 ;  /* 0x000000ce03a97223 */ /* 0x000fe400000100a9 */
[----:B------:R-:W1:Y:S01]  /*14c40*/  MUFU.EX2 R218, R218 ;  /* 0x000000da00da7308 */ /* 0x000e620000000800 */
[----:B------:R-:W-:Y:S01]  /*14c50*/  FADD.FTZ R172, R172, R173 ;  /* 0x000000adacac7221 */ /* 0x000fe20000010000 */
[C---:B--2---:R-:W-:Y:S01]  /*14c60*/  HMMA.16816.F32.BF16 R12, R100.reuse, R104, R12 ;  /* 0x00000068640c723c */ /* 0x044fe2000004180c */
[----:B---3--:R-:W-:Y:S03]  /*14c70*/  LDSM.16.MT88.4 R152, [R165+0x3900] ;  /* 0x00390000a598783b */ /* 0x008fe60000004200 */
[----:B----4-:R-:W-:Y:S01]  /*14c80*/  F2FP.BF16.PACK_AB R138, R230, R229 ;  /* 0x000000e5e68a723e */ /* 0x010fe200000010ff */
[----:B------:R-:W-:Y:S02]  /*14c90*/  FADD.FTZ R168, R168, R169 ;  /* 0x000000a9a8a87221 */ /* 0x000fe40000010000 */
[----:B------:R-:W-:Y:S01]  /*14ca0*/  FADD.FTZ R3, R171, R172 ;  /* 0x000000acab037221 */ /* 0x000fe20000010000 */
[C---:B------:R-:W-:Y:S01]  /*14cb0*/  HMMA.16816.F32.BF16 R16, R100.reuse, R106, R16 ;  /* 0x0000006a6410723c */ /* 0x040fe20000041810 */
[----:B------:R-:W2:Y:S01]  /*14cc0*/  MUFU.EX2 R217, R217 ;  /* 0x000000d900d97308 */ /* 0x000ea20000000800 */
[----:B------:R-:W3:Y:S02]  /*14cd0*/  LDSM.16.MT88.4 R104, [R135+UR4+0x4900] ;  /* 0x004900048768783b */ /* 0x000ee40008004200 */
[----:B-----5:R-:W-:Y:S01]  /*14ce0*/  F2FP.BF16.PACK_AB R139, R232, R231 ;  /* 0x000000e7e88b723e */ /* 0x020fe200000010ff */
[----:B------:R-:W-:Y:S03]  /*14cf0*/  FADD.FTZ R3, R170, R3 ;  /* 0x00000003aa037221 */ /* 0x000fe60000010000 */
[C---:B------:R-:W-:Y:S02]  /*14d00*/  HMMA.16816.F32.BF16 R20, R100.reuse, R116, R20 ;  /* 0x000000746414723c */ /* 0x040fe40000041814 */
[----:B------:R-:W-:Y:S02]  /*14d10*/  LDSM.16.MT88.4 R148, [R134+UR4+0x3900] ;  /* 0x003900048694783b */ /* 0x000fe40008004200 */
[----:B------:R-:W-:Y:S04]  /*14d20*/  FADD.FTZ R174, R174, R3 ;  /* 0x00000003aeae7221 */ /* 0x000fe80000010000 */
[C---:B------:R-:W-:Y:S02]  /*14d30*/  HMMA.16816.F32.BF16 R24, R100.reuse, R118, R24 ;  /* 0x000000766418723c */ /* 0x040fe40000041818 */
[----:B------:R-:W-:Y:S02]  /*14d40*/  LDSM.16.MT88.4 R116, [R165+0x4900] ;  /* 0x00490000a574783b */ /* 0x000fe40000004200 */
[----:B------:R-:W-:Y:S04]  /*14d50*/  FADD.FTZ R175, R175, R174 ;  /* 0x000000aeafaf7221 */ /* 0x000fe80000010000 */
[C---:B------:R-:W-:Y:S04]  /*14d60*/  HMMA.16816.F32.BF16 R28, R100.reuse, R120, R28 ;  /* 0x00000078641c723c */ /* 0x040fe8000004181c */
[----:B------:R-:W-:Y:S04]  /*14d70*/  FADD.FTZ R178, R178, R175 ;  /* 0x000000afb2b27221 */ /* 0x000fe80000010000 */
[C---:B------:R-:W-:Y:S01]  /*14d80*/  HMMA.16816.F32.BF16 R32, R100.reuse, R122, R32 ;  /* 0x0000007a6420723c */ /* 0x040fe20000041820 */
[----:B------:R-:W-:Y:S03]  /*14d90*/  LDSM.16.MT88.4 R120, [R164+0x1100] ;  /* 0x00110000a478783b */ /* 0x000fe60000004200 */
[----:B------:R-:W-:Y:S04]  /*14da0*/  FADD.FTZ R179, R179, R178 ;  /* 0x000000b2b3b37221 */ /* 0x000fe80000010000 */
        /* <DEDUP_REMOVED lines=8> */
[C---:B-1----:R-:W-:Y:S08]  /*14e30*/  HMMA.16816.F32.BF16 R60, R100.reuse, R108, R60 ;  /* 0x0000006c643c723c */ /* 0x042ff0000004183c */
[C---:B------:R-:W-:Y:S01]  /*14e40*/  HMMA.16816.F32.BF16 R64, R100.reuse, R110, R64 ;  /* 0x0000006e6440723c */ /* 0x040fe20000041840 */
[----:B------:R-:W1:Y:S07]  /*14e50*/  LDSM.16.MT88.4 R108, [R134+UR4+0x4900] ;  /* 0x00490004866c783b */ /* 0x000e6e0008004200 */
[C---:B---3--:R-:W-:Y:S08]  /*14e60*/  HMMA.16816.F32.BF16 R68, R100.reuse, R104, R68 ;  /* 0x000000686444723c */ /* 0x048ff00000041844 */
[C---:B------:R-:W-:Y:S01]  /*14e70*/  HMMA.16816.F32.BF16 R72, R100.reuse, R106, R72 ;  /* 0x0000006a6448723c */ /* 0x040fe20000041848 */
[----:B------:R-:W3:Y:S07]  /*14e80*/  LDSM.16.MT88.4 R104, [R135+UR4+0x1100] ;  /* 0x001100048768783b */ /* 0x000eee0008004200 */
[C---:B------:R-:W-:Y:S08]  /*14e90*/  HMMA.16816.F32.BF16 R76, R100.reuse, R112, R76 ;  /* 0x00000070644c723c */ /* 0x040ff0000004184c */
[C---:B------:R-:W-:Y:S01]  /*14ea0*/  HMMA.16816.F32.BF16 R80, R100.reuse, R114, R80 ;  /* 0x000000726450723c */ /* 0x040fe20000041850 */
[----:B------:R-:W4:Y:S07]  /*14eb0*/  LDSM.16.MT88.4 R112, [R134+UR4+0x1100] ;  /* 0x001100048670783b */ /* 0x000f2e0008004200 */
[C---:B-1----:R-:W-:Y:S08]  /*14ec0*/  HMMA.16816.F32.BF16 R84, R100.reuse, R108, R84 ;  /* 0x0000006c6454723c */ /* 0x042ff00000041854 */
[C---:B------:R-:W-:Y:S01]  /*14ed0*/  HMMA.16816.F32.BF16 R88, R100.reuse, R110, R88 ;  /* 0x0000006e6458723c */ /* 0x040fe20000041858 */
[----:B------:R-:W1:Y:S07]  /*14ee0*/  LDSM.16.MT88.4 R108, [R135+UR4+0x3100] ;  /* 0x00310004876c783b */ /* 0x000e6e0008004200 */
[C---:B------:R-:W-:Y:S08]  /*14ef0*/  HMMA.16816.F32.BF16 R92, R100.reuse, R116, R92 ;  /* 0x00000074645c723c */ /* 0x040ff0000004185c */
[----:B------:R-:W-:Y:S01]  /*14f00*/  HMMA.16816.F32.BF16 R96, R100, R118, R96 ;  /* 0x000000766460723c */ /* 0x000fe20000041860 */
[----:B------:R-:W5:Y:S06]  /*14f10*/  LDSM.16.MT88.4 R116, [R164+0x3100] ;  /* 0x00310000a474783b */ /* 0x000f6c0000004200 */
[----:B------:R-:W-:Y:S01]  /*14f20*/  F2FP.BF16.PACK_AB R100, R219, R218 ;  /* 0x000000dadb64723e */ /* 0x000fe200000010ff */
[----:B------:R-:W-:Y:S01]  /*14f30*/  FADD.FTZ R218, R218, R179 ;  /* 0x000000b3dada7221 */ /* 0x000fe20000010000 */
[----:B--2---:R-:W-:Y:S03]  /*14f40*/  F2FP.BF16.PACK_AB R101, R220, R217 ;  /* 0x000000d9dc65723e */ /* 0x004fe600000010ff */
[----:B------:R-:W-:Y:S02]  /*14f50*/  F2FP.BF16.PACK_AB R102, R222, R221 ;  /* 0x000000ddde66723e */ /* 0x000fe400000010ff */
[----:B------:R-:W-:Y:S07]  /*14f60*/  F2FP.BF16.PACK_AB R103, R224, R223 ;  /* 0x000000dfe067723e */ /* 0x000fee00000010ff */
[C---:B---3--:R-:W-:Y:S08]  /*14f70*/  HMMA.16816.F32.BF16 R4, R100.reuse, R104, R4 ;  /* 0x000000686404723c */ /* 0x048ff00000041804 */
[C---:B------:R-:W-:Y:S01]  /*14f80*/  HMMA.16816.F32.BF16 R8, R100.reuse, R106, R8 ;  /* 0x0000006a6408723c */ /* 0x040fe20000041808 */
[----:B------:R-:W2:Y:S07]  /*14f90*/  LDSM.16.MT88.4 R104, [R134+UR4+0x3100] ;  /* 0x003100048668783b */ /* 0x000eae0008004200 */
[C---:B------:R-:W-:Y:S08]  /*14fa0*/  HMMA.16816.F32.BF16 R12, R100.reuse, R120, R12 ;  /* 0x00000078640c723c */ /* 0x040ff0000004180c */
[C---:B------:R-:W-:Y:S01]  /*14fb0*/  HMMA.16816.F32.BF16 R16, R100.reuse, R122, R16 ;  /* 0x0000007a6410723c */ /* 0x040fe20000041810 */
[----:B------:R-:W-:Y:S07]  /*14fc0*/  LDSM.16.MT88.4 R120, [R165+0x1900] ;  /* 0x00190000a578783b */ /* 0x000fee0000004200 */
[C---:B----4-:R-:W-:Y:S08]  /*14fd0*/  HMMA.16816.F32.BF16 R20, R100.reuse, R112, R20 ;  /* 0x000000706414723c */ /* 0x050ff00000041814 */
[C---:B------:R-:W-:Y:S01]  /*14fe0*/  HMMA.16816.F32.BF16 R24, R100.reuse, R114, R24 ;  /* 0x000000726418723c */ /* 0x040fe20000041818 */
[----:B------:R-:W3:Y:S07]  /*14ff0*/  LDSM.16.MT88.4 R112, [R165+0x3100] ;  /* 0x00310000a570783b */ /* 0x000eee0000004200 */
[C---:B------:R-:W-:Y:S08]  /*15000*/  HMMA.16816.F32.BF16 R28, R100.reuse, R124, R28 ;  /* 0x0000007c641c723c */ /* 0x040ff0000004181c */
[C---:B------:R-:W-:Y:S01]  /*15010*/  HMMA.16816.F32.BF16 R32, R100.reuse, R126, R32 ;  /* 0x0000007e6420723c */ /* 0x040fe20000041820 */
[----:B------:R-:W-:Y:S07]  /*15020*/  LDSM.16.MT88.4 R124, [R135+UR4+0x1900] ;  /* 0x00190004877c783b */ /* 0x000fee0008004200 */
        /* <DEDUP_REMOVED lines=12> */
[C---:B-1----:R-:W-:Y:S08]  /*150f0*/  HMMA.16816.F32.BF16 R68, R100.reuse, R108, R68 ;  /* 0x0000006c6444723c */ /* 0x042ff00000041844 */
[C---:B------:R-:W-:Y:S01]  /*15100*/  HMMA.16816.F32.BF16 R72, R100.reuse, R110, R72 ;  /* 0x0000006e6448723c */ /* 0x040fe20000041848 */
[----:B------:R-:W1:Y:S07]  /*15110*/  LDSM.16.MT88.4 R108, [R164+0x1900] ;  /* 0x00190000a46c783b */ /* 0x000e6e0000004200 */
[C---:B----4-:R-:W-:Y:S08]  /*15120*/  HMMA.16816.F32.BF16 R76, R100.reuse, R116, R76 ;  /* 0x00000074644c723c */ /* 0x050ff0000004184c */
[C---:B------:R-:W-:Y:S01]  /*15130*/  HMMA.16816.F32.BF16 R80, R100.reuse, R118, R80 ;  /* 0x000000766450723c */ /* 0x040fe20000041850 */
[----:B------:R-:W4:Y:S07]  /*15140*/  LDSM.16.MT88.4 R116, [R134+UR4+0x1900] ;  /* 0x001900048674783b */ /* 0x000f2e0008004200 */
[C---:B--2---:R-:W-:Y:S08]  /*15150*/  HMMA.16816.F32.BF16 R84, R100.reuse, R104, R84 ;  /* 0x000000686454723c */ /* 0x044ff00000041854 */
[C---:B------:R-:W-:Y:S08]  /*15160*/  HMMA.16816.F32.BF16 R88, R100.reuse, R106, R88 ;  /* 0x0000006a6458723c */ /* 0x040ff00000041858 */
[C---:B---3--:R-:W-:Y:S08]  /*15170*/  HMMA.16816.F32.BF16 R92, R100.reuse, R112, R92 ;  /* 0x00000070645c723c */ /* 0x048ff0000004185c */
[----:B------:R-:W-:Y:S08]  /*15180*/  HMMA.16816.F32.BF16 R96, R100, R114, R96 ;  /* 0x000000726460723c */ /* 0x000ff00000041860 */
[C---:B------:R-:W-:Y:S08]  /*15190*/  HMMA.16816.F32.BF16 R128, R136.reuse, R124, R4 ;  /* 0x0000007c8880723c */ /* 0x040ff00000041804 */
[C---:B------:R-:W-:Y:S08]  /*151a0*/  HMMA.16816.F32.BF16 R124, R136.reuse, R126, R8 ;  /* 0x0000007e887c723c */ /* 0x040ff00000041808 */
[C---:B-1----:R-:W-:Y:S08]  /*151b0*/  HMMA.16816.F32.BF16 R100, R136.reuse, R108, R12 ;  /* 0x0000006c8864723c */ /* 0x042ff0000004180c */
[C---:B------:R-:W-:Y:S08]  /*151c0*/  HMMA.16816.F32.BF16 R104, R136.reuse, R110, R16 ;  /* 0x0000006e8868723c */ /* 0x040ff00000041810 */
[C---:B----4-:R-:W-:Y:S01]  /*151d0*/  HMMA.16816.F32.BF16 R108, R136.reuse, R116, R20 ;  /* 0x00000074886c723c */ /* 0x050fe20000041814 */
[----:B------:R-:W1:Y:S07]  /*151e0*/  LDSM.16.MT88.4 R20, [R134+UR4+0x5900] ;  /* 0x005900048614783b */ /* 0x000e6e0008004200 */
[C---:B------:R-:W-:Y:S01]  /*151f0*/  HMMA.16816.F32.BF16 R112, R136.reuse, R118, R24 ;  /* 0x000000768870723c */ /* 0x040fe20000041818 */
[----:B------:R-:W2:Y:S07]  /*15200*/  LDSM.16.MT88.4 R24, [R165+0x5900] ;  /* 0x00590000a518783b */ /* 0x000eae0000004200 */
        /* <DEDUP_REMOVED lines=34> */
[----:B------:R-:W-:Y:S02]  /*15430*/  FADD.FTZ R228, R228, R227 ;  /* 0x000000e3e4e47221 */ /* 0x000fe40000010000 */
[----:B------:R-:W-:Y:S02]  /*15440*/  FADD.FTZ R201, R229, R226 ;  /* 0x000000e2e5c97221 */ /* 0x000fe40000010000 */
[----:B------:R-:W-:Y:S02]  /*15450*/  FADD.FTZ R231, R231, R228 ;  /* 0x000000e4e7e77221 */ /* 0x000fe40000010000 */
[----:B------:R-:W-:Y:S02]  /*15460*/  FADD.FTZ R201, R230, R201 ;  /* 0x000000c9e6c97221 */ /* 0x000fe40000010000 */
[----:B------:R-:W-:Y:S01]  /*15470*/  FADD.FTZ R206, R232, R231 ;  /* 0x000000e7e8ce7221 */ /* 0x000fe20000010000 */
[----:B------:R-:W-:-:S05]  /*15480*/  @!P0 BRA `(.L_x_1673) ;  /* 0x0000045000008947 */ /* 0x000fca0003800000 */
[----:B------:R-:W-:Y:S01]  /*15490*/  ISETP.NE.AND P2, PT, R195, 0x1, PT ;  /* 0x00000001c300780c */ /* 0x000fe20003f45270 */
[----:B------:R-:W-:Y:S01]  /*154a0*/  USHF.L.U32 UR4, UR13, 0x6, URZ ;  /* 0x000000060d047899 */ /* 0x000fe2000800063f */
[----:B------:R-:W-:Y:S01]  /*154b0*/  IADD3 R9, -R210, 0x10, RZ ;  /* 0x00000010d2097810 */ /* 0x000fe20007ffe1ff */
[----:B------:R-:W-:Y:S03]  /*154c0*/  IMAD.MOV.U32 R197, RZ, RZ, RZ ;  /* 0x000000ffffc57224 */ /* 0x000fe600078e00ff */
[----:B------:R-:W-:Y:S01]  /*154d0*/  LOP3.LUT R9, R9, 0xf, RZ, 0xc0, !PT ;  /* 0x0000000f09097812 */ /* 0x000fe200078ec0ff */
[----:B------:R-:W-:Y:S05]  /*154e0*/  IMAD.U32 R3, RZ, RZ, UR4 ;  /* 0x00000004ff037e24 */ /* 0x000fea000f8e00ff */
[----:B------:R-:W-:Y:S04]  /*154f0*/  IADD3 R3, R200, UR8, R3 ;  /* 0x00000008c8037c10 */ /* 0x000fe8000fffe003 */
[----:B------:R-:W-:Y:S05]  /*15500*/  IADD3 R198, R3, -0x80, RZ ;  /* 0xffffff8003c67810 */ /* 0x000fea0007ffe0ff */
[----:B------:R-:W-:Y:S04]  /*15510*/  @P2 IMAD.HI.U32 R4, R198, c[0x0][0x2bc], RZ ;  /* 0x0000af00c6042a27 */ /* 0x000fe800078e00ff */
[----:B------:R-:W-:Y:S01]  /*15520*/  IMAD.MOV.U32 R3, RZ, RZ, R198 ;  /* 0x000000ffff037224 */ /* 0x000fe200078e00c6 */
        /* <DEDUP_REMOVED lines=9> */
[----:B------:R1:W2:Y:S04]  /*155c0*/  @!P3 LDG.E R197, [R6.64] ;  /* 0x0000000a06c5b981 */ /* 0x0002a8000c1e1900 */
[----:B------:R-:W-:Y:S04]  /*155d0*/  IMAD R3, R3, c[0x0][0x1e0], RZ ;  /* 0x0000780003037a24 */ /* 0x000fe800078e02ff */
[----:B------:R-:W-:Y:S04]  /*155e0*/  IMAD R3, R198, c[0x0][0x1e4], R3 ;  /* 0x00007900c6037a24 */ /* 0x000fe800078e0203 */
[----:B------:R-:W-:Y:S01]  /*155f0*/  IMAD.IADD R5, R5, 0x1, R3 ;  /* 0x0000000105057824 */ /* 0x000fe200078e0203 */
[----:B-1----:R-:W-:Y:S02]  /*15600*/  SHF.L.U64.HI R7, R212, 0x1, R209 ;  /* 0x00000001d4077819 */ /* 0x002fe400000102d1 */
[----:B--2---:R-:W-:Y:S01]  /*15610*/  SHF.R.S32.HI R8, RZ, 0x1f, R197 ;  /* 0x0000001fff087819 */ /* 0x004fe200000114c5 */
[C---:B------:R-:W-:Y:S04]  /*15620*/  IMAD.WIDE.U32 R4, R197.reuse, c[0x0][0x1f0], R4 ;  /* 0x00007c00c5047a25 */ /* 0x040fe800078e0004 */
[----:B------:R-:W-:Y:S01]  /*15630*/  IMAD R8, R8, c[0x0][0x1f0], RZ ;  /* 0x00007c0008087a24 */ /* 0x000fe200078e02ff */
[----:B------:R-:W-:Y:S03]  /*15640*/  IADD3 R4, P0, R202, R4, RZ ;  /* 0x00000004ca047210 */ /* 0x000fe60007f1e0ff */
[----:B------:R-:W-:Y:S05]  /*15650*/  IMAD R8, R197, c[0x0][0x1f4], R8 ;  /* 0x00007d00c5087a24 */ /* 0x000fea00078e0208 */
[----:B------:R-:W-:Y:S01]  /*15660*/  IADD3.X R3, R193, R5, R8, P0, !PT ;  /* 0x00000005c1037210 */ /* 0x000fe200007fe408 */
[----:B------:R-:W-:Y:S01]  /*15670*/  IMAD.SHL.U32 R5, R212, 0x2, RZ ;  /* 0x00000002d4057824 */ /* 0x000fe200078e00ff */
[C---:B------:R-:W-:Y:S02]  /*15680*/  LEA R6, P0, R4.reuse, c[0x0][0x1c8], 0x1 ;  /* 0x0000720004067a11 */ /* 0x040fe400078008ff */
[----:B------:R-:W-:Y:S02]  /*15690*/  SEL R8, RZ, 0x10, P5 ;  /* 0x00000010ff087807 */ /* 0x000fe40002800000 */
[----:B------:R-:W-:Y:S01]  /*156a0*/  LEA.HI.X R14, R4, c[0x0][0x1cc], R3, 0x1, P0 ;  /* 0x00007300040e7a11 */ /* 0x000fe200000f0c03 */
[----:B------:R-:W1:Y:S01]  /*156b0*/  SHFL.IDX PT, R10, R6, 0x1, 0x181f ;  /* 0x00381f00060a7f89 */ /* 0x000e6200000e0000 */
[----:B------:R-:W-:Y:S01]  /*156c0*/  ISETP.NE.U32.AND P2, PT, R8, RZ, PT ;  /* 0x000000ff0800720c */ /* 0x000fe20003f45070 */
[----:B------:R-:W-:Y:S01]  /*156d0*/  IMAD.SHL.U32 R4, R208, 0x2, RZ ;  /* 0x00000002d0047824 */ /* 0x000fe200078e00ff */
[----:B------:R-:W-:Y:S01]  /*156e0*/  SEL R3, RZ, 0x10, P4 ;  /* 0x00000010ff037807 */ /* 0x000fe20002000000 */
[----:B------:R-:W2:Y:S01]  /*156f0*/  SHFL.IDX PT, R13, R14, 0x1, 0x181f ;  /* 0x00381f000e0d7f89 */ /* 0x000ea200000e0000 */
[----:B------:R-:W-:Y:S02]  /*15700*/  IADD3 R16, -R8, 0x10, RZ ;  /* 0x0000001008107810 */ /* 0x000fe40007ffe1ff */
[----:B------:R-:W-:Y:S01]  /*15710*/  IADD3 R11, -R3, 0x10, RZ ;  /* 0x00000010030b7810 */ /* 0x000fe20007ffe1ff */
[----:B------:R3:W4:Y:S01]  /*15720*/  SHFL.IDX PT, R12, R6, RZ, 0x181f ;  /* 0x00181fff060c7589 */ /* 0x00072200000e0000 */
[----:B------:R-:W-:Y:S02]  /*15730*/  LOP3.LUT R16, R16, 0xf, RZ, 0xc0, !PT ;  /* 0x0000000f10107812 */ /* 0x000fe400078ec0ff */
[----:B------:R-:W-:Y:S01]  /*15740*/  LOP3.LUT R11, R11, 0xf, RZ, 0xc0, !PT ;  /* 0x0000000f0b0b7812 */ /* 0x000fe200078ec0ff */
[----:B------:R-:W5:Y:S01]  /*15750*/  SHFL.IDX PT, R15, R14, RZ, 0x181f ;  /* 0x00181fff0e0f7589 */ /* 0x000f6200000e0000 */
[-C--:B-1----:R-:W-:Y:S04]  /*15760*/  IADD3 R16, P1, P0, R16, R10.reuse, R5 ;  /* 0x0000000a10107210 */ /* 0x082fe8000783e005 */
[-C--:B--2---:R-:W-:Y:S02]  /*15770*/  IADD3.X R17, RZ, R13.reuse, R7, P1, P0 ;  /* 0x0000000dff117210 */ /* 0x084fe40000fe0407 */
[-C--:B------:R-:W-:Y:S02]  /*15780*/  IADD3 R18, P1, P0, R11, R10.reuse, R4 ;  /* 0x0000000a0b127210 */ /* 0x080fe4000783e004 */
[----:B---3--:R-:W-:Y:S04]  /*15790*/  SHF.L.U64.HI R6, R208, 0x1, R211 ;  /* 0x00000001d0067819 */ /* 0x008fe800000102d3 */
[-C--:B------:R-:W-:Y:S02]  /*157a0*/  IADD3.X R19, RZ, R13.reuse, R6, P1, P0 ;  /* 0x0000000dff137210 */ /* 0x080fe40000fe0406 */
[----:B------:R-:W-:Y:S01]  /*157b0*/  IADD3 R20, P1, P0, R9, R10, R215 ;  /* 0x0000000a09147210 */ /* 0x000fe2000783e0d7 */
[----:B------:R-:W-:Y:S03]  /*157c0*/  IMAD.U32 R10, RZ, RZ, UR6 ;  /* 0x00000006ff0a7e24 */ /* 0x000fe6000f8e00ff */
[----:B------:R-:W-:Y:S01]  /*157d0*/  IADD3.X R21, RZ, R13, R216, P1, P0 ;  /* 0x0000000dff157210 */ /* 0x000fe20000fe04d8 */
[----:B------:R-:W-:Y:S01]  /*157e0*/  IMAD R10, R10, 0x3000, R199 ;  /* 0x000030000a0a7824 */ /* 0x000fe200078e02c7 */
[C---:B----4-:R-:W-:Y:S02]  /*157f0*/  IADD3 R22, P1, R12.reuse, R5, RZ ;  /* 0x000000050c167210 */ /* 0x050fe40007f3e0ff */
[----:B------:R-:W-:Y:S01]  /*15800*/  IADD3 R24, P0, R12, R4, RZ ;  /* 0x000000040c187210 */ /* 0x000fe20007f1e0ff */
[----:B------:R-:W-:Y:S02]  /*15810*/  IMAD.SHL.U32 R5, R10, 0x2, RZ ;  /* 0x000000020a057824 */ /* 0x000fe400078e00ff */
        /* <DEDUP_REMOVED lines=12> */
.L_x_1673:
        /* <DEDUP_REMOVED lines=11> */
.L_x_1671:
[----:B------:R-:W-:-:S13]  /*15990*/  ISETP.LE.AND P0, PT, RZ, UR13, PT ;  /* 0x0000000dff007c0c */ /* 0x000fda000bf03270 */
[----:B------:R-:W-:Y:S05]  /*159a0*/  @!P0 BRA `(.L_x_1675) ;  /* 0x00002bb000008947 */ /* 0x000fea0003800000 */
[----:B------:R-:W2:Y:S01]  /*159b0*/  S2R R4, SR_TID.X ;  /* 0x0000000000047919 */ /* 0x000ea20000002100 */
[----:B------:R-:W-:Y:S01]  /*159c0*/  IMAD.MOV.U32 R188, RZ, RZ, 0x40 ;  /* 0x00000040ffbc7424 */ /* 0x000fe200078e00ff */
[C---:B------:R-:W-:Y:S01]  /*159d0*/  SHF.L.U64.HI R209, R212.reuse, 0x1, R209 ;  /* 0x00000001d4d17819 */ /* 0x040fe200000102d1 */
[----:B------:R-:W-:Y:S01]  /*159e0*/  IMAD.SHL.U32 R212, R212, 0x2, RZ ;  /* 0x00000002d4d47824 */ /* 0x000fe200078e00ff */
[C---:B------:R-:W-:Y:S01]  /*159f0*/  SHF.L.U64.HI R211, R208.reuse, 0x1, R211 ;  /* 0x00000001d0d37819 */ /* 0x040fe200000102d3 */
[----:B------:R-:W-:Y:S02]  /*15a00*/  IMAD.SHL.U32 R208, R208, 0x2, RZ ;  /* 0x00000002d0d07824 */ /* 0x000fe400078e00ff */
[----:B------:R-:W-:Y:S02]  /*15a10*/  IMAD.MOV.U32 R133, RZ, RZ, R2 ;  /* 0x000000ffff857224 */ /* 0x000fe400078e0002 */
[----:B------:R-:W-:Y:S01]  /*15a20*/  IMAD.IADD R186, R184, 0x1, R183 ;  /* 0x00000001b8ba7824 */ /* 0x000fe200078e02b7 */
[----:B-12---:R-:W-:-:S04]  /*15a30*/  SHF.R.S32.HI R3, RZ, 0x1f, R4 ;  /* 0x0000001fff037819 */ /* 0x006fc80000011404 */
[----:B------:R-:W-:-:S04]  /*15a40*/  LEA.HI R3, R3, R4, RZ, 0x3 ;  /* 0x0000000403037211 */ /* 0x000fc800078f18ff */
[----:B------:R-:W-:-:S05]  /*15a50*/  LOP3.LUT R3, R3, 0xfffffff8, RZ, 0xc0, !PT ;  /* 0xfffffff803037812 */ /* 0x000fca00078ec0ff */
[----:B------:R-:W-:Y:S01]  /*15a60*/  IMAD.IADD R3, R4, 0x1, -R3 ;  /* 0x0000000104037824 */ /* 0x000fe200078e0a03 */
[----:B------:R-:W-:-:S04]  /*15a70*/  SHF.R.S32.HI R4, RZ, 0x1f, R207 ;  /* 0x0000001fff047819 */ /* 0x000fc800000114cf */
[----:B------:R-:W-:Y:S01]  /*15a80*/  LOP3.LUT P0, RZ, R3, 0x4, RZ, 0xc0, !PT ;  /* 0x0000000403ff7812 */ /* 0x000fe2000780c0ff */
[----:B------:R-:W-:Y:S01]  /*15a90*/  IMAD.MOV.U32 R3, RZ, RZ, R0 ;  /* 0x000000ffff037224 */ /* 0x000fe200078e0000 */
[C---:B------:R-:W-:Y:S01]  /*15aa0*/  SHF.L.U64.HI R189, R207.reuse, 0x1, R4 ;  /* 0x00000001cfbd7819 */ /* 0x040fe20000010204 */
[----:B------:R-:W-:Y:S01]  /*15ab0*/  IMAD.SHL.U32 R207, R207, 0x2, RZ ;  /* 0x00000002cfcf7824 */ /* 0x000fe200078e00ff */
[----:B------:R-:W-:Y:S02]  /*15ac0*/  SEL R188, R188, 0xffffffc0, !P0 ;  /* 0xffffffc0bcbc7807 */ /* 0x000fe40004000000 */
.L_x_1678:
        /* <DEDUP_REMOVED lines=18> */
[C---:B------:R-:W-:Y:S01]  /*15bf0*/  IMAD.WIDE.U32 R8, R198.reuse, c[0x0][0x208], RZ ;  /* 0x00008200c6087a25 */ /* 0x040fe200078e00ff */
[----:B------:R-:W-:Y:S03]  /*15c00*/  SHF.R.S32.HI R7, RZ, 0x1f, R197 ;  /* 0x0000001fff077819 */ /* 0x000fe600000114c5 */
        /* <DEDUP_REMOVED lines=9> */
[C---:B------:R-:W-:Y:S04]  /*15ca0*/  LEA R20, P0, R5.reuse, c[0x0][0x1f8], 0x1 ;  /* 0x00007e0005147a11 */ /* 0x040fe800078008ff */
[----:B------:R-:W-:Y:S01]  /*15cb0*/  LEA.HI.X R6, R5, c[0x0][0x1fc], R0, 0x1, P0 ;  /* 0x00007f0005067a11 */ /* 0x000fe200000f0c00 */
[----:B------:R-:W5:Y:S01]  /*15cc0*/  SHFL.IDX PT, R9, R20, RZ, 0x181f ;  /* 0x00181fff14097589 */ /* 0x000f6200000e0000 */
[----:B------:R-:W-:Y:S03]  /*15cd0*/  IMAD.U32 R5, RZ, RZ, UR6 ;  /* 0x00000006ff057e24 */ /* 0x000fe6000f8e00ff */
[----:B------:R-:W4:Y:S01]  /*15ce0*/  SHFL.IDX PT, R2, R6, RZ, 0x181f ;  /* 0x00181fff06027589 */ /* 0x000f2200000e0000 */
[----:B------:R-:W-:Y:S03]  /*15cf0*/  IMAD R4, R5, 0x6000, R196 ;  /* 0x0000600005047824 */ /* 0x000fe600078e02c4 */
[----:B------:R-:W3:Y:S04]  /*15d00*/  SHFL.IDX PT, R7, R20, 0x1, 0x181f ;  /* 0x00381f0014077f89 */ /* 0x000ee800000e0000 */
[----:B------:R2:W1:Y:S01]  /*15d10*/  SHFL.IDX PT, R0, R6, 0x1, 0x181f ;  /* 0x00381f0006007f89 */ /* 0x00046200000e0000 */
[C---:B-----5:R-:W-:Y:S02]  /*15d20*/  IADD3 R10, P0, R9.reuse, R212, RZ ;  /* 0x000000d4090a7210 */ /* 0x060fe40007f1e0ff */
[C---:B------:R-:W-:Y:S02]  /*15d30*/  IADD3 R8, P1, R9.reuse, R208, RZ ;  /* 0x000000d009087210 */ /* 0x040fe40007f3e0ff */
[C---:B----4-:R-:W-:Y:S02]  /*15d40*/  IADD3.X R11, R2.reuse, R209, RZ, P0, !PT ;  /* 0x000000d1020b7210 */ /* 0x050fe400007fe4ff */
[----:B------:R-:W-:Y:S01]  /*15d50*/  IADD3 R14, P0, R9, R207, RZ ;  /* 0x000000cf090e7210 */ /* 0x000fe20007f1e0ff */
[C---:B------:R-:W-:Y:S01]  /*15d60*/  IMAD.X R9, R2.reuse, 0x1, R211, P1 ;  /* 0x0000000102097824 */ /* 0x040fe200008e06d3 */
[C---:B---3--:R-:W-:Y:S01]  /*15d70*/  IADD3 R12, P2, R7.reuse, R212, RZ ;  /* 0x000000d4070c7210 */ /* 0x048fe20007f5e0ff */
[----:B------:R3:W-:Y:S02]  /*15d80*/  LDGSTS.E.BYPASS.LTC128B.128 [R4], [R10.64], !P5 ;  /* 0x000000000a047fae */ /* 0x0007e4000e901d4a */
[----:B------:R-:W-:Y:S01]  /*15d90*/  IMAD.X R15, R2, 0x1, R189, P0 ;  /* 0x00000001020f7824 */ /* 0x000fe200000e06bd */
[C---:B--2---:R-:W-:Y:S01]  /*15da0*/  IADD3 R6, P1, R7.reuse, R208, RZ ;  /* 0x000000d007067210 */ /* 0x044fe20007f3e0ff */
[----:B------:R3:W-:Y:S01]  /*15db0*/  LDGSTS.E.BYPASS.LTC128B.128 [R4+0x2000], [R8.64], !P4 ;  /* 0x0200000008047fae */ /* 0x0007e2000e101d4a */
[C---:B-1----:R-:W-:Y:S02]  /*15dc0*/  IADD3.X R13, R0.reuse, R209, RZ, P2, !PT ;  /* 0x000000d1000d7210 */ /* 0x042fe400017fe4ff */
[----:B------:R-:W-:Y:S01]  /*15dd0*/  IADD3 R20, P0, R7, R207, RZ ;  /* 0x000000cf07147210 */ /* 0x000fe20007f1e0ff */
[----:B------:R3:W-:Y:S01]  /*15de0*/  LDGSTS.E.BYPASS.LTC128B.128 [R4+0x4000], [R14.64], !P6 ;  /* 0x040000000e047fae */ /* 0x0007e2000f101d4a */
[C---:B------:R-:W-:Y:S02]  /*15df0*/  IMAD.X R7, R0.reuse, 0x1, R211, P1 ;  /* 0x0000000100077824 */ /* 0x040fe400008e06d3 */
[----:B------:R-:W-:Y:S01]  /*15e00*/  IADD3.X R21, R0, R189, RZ, P0, !PT ;  /* 0x000000bd00157210 */ /* 0x000fe200007fe4ff */
[----:B------:R3:W-:Y:S04]  /*15e10*/  LDGSTS.E.BYPASS.LTC128B.128 [R4+0x1000], [R12.64], !P5 ;  /* 0x010000000c047fae */ /* 0x0007e8000e901d4a */
[----:B------:R3:W-:Y:S04]  /*15e20*/  LDGSTS.E.BYPASS.LTC128B.128 [R4+0x3000], [R6.64], !P4 ;  /* 0x0300000006047fae */ /* 0x0007e8000e101d4a */
[----:B------:R3:W-:Y:S02]  /*15e30*/  LDGSTS.E.BYPASS.LTC128B.128 [R4+0x5000], [R20.64], !P6 ;  /* 0x0500000014047fae */ /* 0x0007e4000f101d4a */
.L_x_1676:
        /* <DEDUP_REMOVED lines=210> */
[--C-:B------:R-:W-:Y:S01]  /*16b60*/  FFMA.FTZ R159, R8, c[0x0][0x2d0], -R166.reuse ;  /* 0x0000b400089f7a23 */ /* 0x100fe200000108a6 */
[----:B------:R-:W-:Y:S01]  /*16b70*/  IADD3 R8, R135, UR4, RZ ;  /* 0x0000000487087c10 */ /* 0x000fe2000fffe0ff */
[--C-:B------:R-:W-:Y:S02]  /*16b80*/  FFMA.FTZ R160, R9, c[0x0][0x2d0], -R166.reuse ;  /* 0x0000b40009a07a23 */ /* 0x100fe400000108a6 */
        /* <DEDUP_REMOVED lines=368> */
[----:B------:R-:W-:Y:S05]  /*18290*/  IMAD R3, R198, c[0x0][0x1e4], R3 ;  /* 0x00007900c6037a24 */ /* 0x000fea00078e0203 */
[----:B------:R-:W-:Y:S01]  /*182a0*/  IADD3 R5, R5, R3, RZ ;  /* 0x0000000305057210 */ /* 0x000fe20007ffe0ff */
[----:B-1----:R-:W-:Y:S04]  /*182b0*/  IMAD.U32 R8, RZ, RZ, UR6 ;  /* 0x00000006ff087e24 */ /* 0x002fe8000f8e00ff */
        /* <DEDUP_REMOVED lines=9> */
[----:B------:R-:W1:Y:S01]  /*18350*/  SHFL.IDX PT, R7, R17, RZ, 0x181f ;  /* 0x00181fff11077589 */ /* 0x000e6200000e0000 */
[----:B------:R-:W-:Y:S03]  /*18360*/  IMAD.SHL.U32 R3, R8, 0x2, RZ ;  /* 0x0000000208037824 */ /* 0x000fe600078e00ff */
[----:B------:R-:W2:Y:S04]  /*18370*/  SHFL.IDX PT, R6, R16, RZ, 0x181f ;  /* 0x00181fff10067589 */ /* 0x000ea800000e0000 */
[----:B------:R-:W3:Y:S04]  /*18380*/  SHFL.IDX PT, R5, R17, 0x1, 0x181f ;  /* 0x00381f0011057f89 */ /* 0x000ee800000e0000 */
[----:B------:R4:W5:Y:S01]  /*18390*/  SHFL.IDX PT, R4, R16, 0x1, 0x181f ;  /* 0x00381f0010047f89 */ /* 0x00096200000e0000 */
[C---:B-1----:R-:W-:Y:S02]  /*183a0*/  IADD3 R12, P0, R7.reuse, R212, RZ ;  /* 0x000000d4070c7210 */ /* 0x042fe40007f1e0ff */
[C---:B------:R-:W-:Y:S03]  /*183b0*/  IADD3 R10, P1, R7.reuse, R208, RZ ;  /* 0x000000d0070a7210 */ /* 0x040fe60007f3e0ff */
[C---:B--2---:R-:W-:Y:S01]  /*183c0*/  IMAD.X R13, R6.reuse, 0x1, R209, P0 ;  /* 0x00000001060d7824 */ /* 0x044fe200000e06d1 */
[----:B------:R-:W-:Y:S02]  /*183d0*/  IADD3 R14, P0, R7, R207, RZ ;  /* 0x000000cf070e7210 */ /* 0x000fe40007f1e0ff */
[C---:B------:R-:W-:Y:S02]  /*183e0*/  IADD3.X R11, R6.reuse, R211, RZ, P1, !PT ;  /* 0x000000d3060b7210 */ /* 0x040fe40000ffe4ff */
[----:B------:R1:W-:Y:S01]  /*183f0*/  LDGSTS.E.BYPASS.LTC128B.128 [R3+0xc100], [R12.64], !P5 ;  /* 0x0c1000000c037fae */ /* 0x0003e2000e901d4a */
[C---:B---3--:R-:W-:Y:S01]  /*18400*/  IADD3 R8, P2, R5.reuse, R212, RZ ;  /* 0x000000d405087210 */ /* 0x048fe20007f5e0ff */
[----:B------:R-:W-:Y:S01]  /*18410*/  IMAD.X R15, R6, 0x1, R189, P0 ;  /* 0x00000001060f7824 */ /* 0x000fe200000e06bd */
        /* <DEDUP_REMOVED lines=10> */
.L_x_1677:
        /* <DEDUP_REMOVED lines=10> */
.L_x_1675:
[----:B------:R-:W2:Y:S01]  /*18560*/  SHFL.BFLY PT, R4, R201, 0x2, 0x1f ;  /* 0x0c401f00c9047f89 */ /* 0x000ea200000e0000 */
[----:B------:R-:W-:-:S02]  /*18570*/  MOV R11, 0xff800000 ;  /* 0xff800000000b7802 */ /* 0x000fc40000000f00 */
[----:B-1----:R-:W-:Y:S01]  /*18580*/  MOV R12, 0xff800000 ;  /* 0xff800000000c7802 */ /* 0x002fe20000000f00 */
[----:B------:R-:W1:Y:S01]  /*18590*/  SHFL.BFLY PT, R3, R206, 0x2, 0x1f ;  /* 0x0c401f00ce037f89 */ /* 0x000e6200000e0000 */
[----:B------:R-:W-:Y:S01]  /*185a0*/  PLOP3.LUT P2, PT, PT, PT, PT, 0x8, 0x0 ;  /* 0x000000000000781c */ /* 0x000fe20003f4e170 */
[----:B--2---:R-:W-:Y:S02]  /*185b0*/  FADD.FTZ R7, R4, R201 ;  /* 0x000000c904077221 */ /* 0x004fe40000010000 */
[----:B------:R-:W-:Y:S01]  /*185c0*/  CS2R R4, SRZ ;  /* 0x0000000000047805 */ /* 0x000fe2000001ff00 */
[----:B-1----:R-:W-:Y:S02]  /*185d0*/  FADD.FTZ R8, R3, R206 ;  /* 0x000000ce03087221 */ /* 0x002fe40000010000 */
[----:B------:R-:W1:Y:S04]  /*185e0*/  SHFL.BFLY PT, R6, R7, 0x1, 0x1f ;  /* 0x0c201f0007067f89 */ /* 0x000e6800000e0000 */
[----:B------:R-:W2:Y:S01]  /*185f0*/  SHFL.BFLY PT, R3, R8, 0x1, 0x1f ;  /* 0x0c201f0008037f89 */ /* 0x000ea200000e0000 */
[----:B-1----:R-:W-:-:S02]  /*18600*/  FADD.FTZ R6, R7, R6 ;  /* 0x0000000607067221 */ /* 0x002fc40000010000 */
[----:B--2---:R-:W-:-:S03]  /*18610*/  FADD.FTZ R3, R3, R8 ;  /* 0x0000000803037221 */ /* 0x004fc60000010000 */
[----:B------:R-:W-:Y:S02]  /*18620*/  FSETP.NE.FTZ.AND P1, PT, R6, RZ, PT ;  /* 0x000000ff0600720b */ /* 0x000fe40003f35000 */
[----:B------:R-:W-:-:S11]  /*18630*/  FSETP.NE.FTZ.AND P0, PT, R3, RZ, PT ;  /* 0x000000ff0300720b */ /* 0x000fd60003f15000 */
[----:B------:R-:W1:Y:S01]  /*18640*/  @P1 MUFU.RCP R5, R6 ;  /* 0x0000000600051308 */ /* 0x000e620000001000 */
[----:B------:R-:W-:Y:S02]  /*18650*/  @P1 MOV R14, 0x3f317218 ;  /* 0x3f317218000e1802 */ /* 0x000fe40000000f00 */
[----:B------:R-:W-:-:S05]  /*18660*/  @P0 MOV R15, 0x3f317218 ;  /* 0x3f317218000f0802 */ /* 0x000fca0000000f00 */
[----:B------:R-:W2:Y:S08]  /*18670*/  @P1 MUFU.LG2 R6, R6 ;  /* 0x0000000600061308 */ /* 0x000eb00000000c00 */
[----:B------:R-:W-:Y:S01]  /*18680*/  @P0 MUFU.RCP R4, R3 ;  /* 0x0000000300040308 */ /* 0x000fe20000001000 */
[C---:B-1----:R-:W-:Y:S02]  /*18690*/  FMUL.FTZ R128, R5.reuse, R128 ;  /* 0x0000008005807220 */ /* 0x042fe40000410000 */
[----:B------:R-:W-:-:S02]  /*186a0*/  FMUL.FTZ R129, R5, R129 ;  /* 0x0000008105817220 */ /* 0x000fc40000410000 */
[C---:B------:R-:W-:Y:S02]  /*186b0*/  FMUL.FTZ R124, R5.reuse, R124 ;  /* 0x0000007c057c7220 */ /* 0x040fe40000410000 */
[C---:B------:R-:W-:Y:S01]  /*186c0*/  FMUL.FTZ R125, R5.reuse, R125 ;  /* 0x0000007d057d7220 */ /* 0x040fe20000410000 */
[----:B------:R-:W1:Y:S01]  /*186d0*/  @P0 MUFU.LG2 R3, R3 ;  /* 0x0000000300030308 */ /* 0x000e620000000c00 */
[----:B--2---:R-:W-:Y:S02]  /*186e0*/  @P1 FMUL.FTZ R13, R6, 0.69314718246459960938 ;  /* 0x3f317218060d1820 */ /* 0x004fe40000410000 */
[----:B------:R-:W-:Y:S02]  /*186f0*/  @P1 FMUL.FTZ R6, R14, c[0x0][0x2d0] ;  /* 0x0000b4000e061a20 */ /* 0x000fe40000410000 */
[C---:B------:R-:W-:Y:S02]  /*18700*/  FMUL.FTZ R100, R5.reuse, R100 ;  /* 0x0000006405647220 */ /* 0x040fe40000410000 */
[----:B------:R-:W-:-:S02]  /*18710*/  FMUL.FTZ R101, R5, R101 ;  /* 0x0000006505657220 */ /* 0x000fc40000410000 */
[C---:B------:R-:W-:Y:S02]  /*18720*/  FMUL.FTZ R104, R5.reuse, R104 ;  /* 0x0000006805687220 */ /* 0x040fe40000410000 */
[C---:B------:R-:W-:Y:S02]  /*18730*/  FMUL.FTZ R105, R5.reuse, R105 ;  /* 0x0000006905697220 */ /* 0x040fe40000410000 */
[C---:B------:R-:W-:Y:S02]  /*18740*/  FMUL.FTZ R108, R5.reuse, R108 ;  /* 0x0000006c056c7220 */ /* 0x040fe40000410000 */
[----:B------:R-:W-:Y:S02]  /*18750*/  FMUL.FTZ R109, R5, R109 ;  /* 0x0000006d056d7220 */ /* 0x000fe40000410000 */
[----:B-1----:R-:W-:Y:S02]  /*18760*/  @P0 FMUL.FTZ R14, R3, 0.69314718246459960938 ;  /* 0x3f317218030e0820 */ /* 0x002fe40000410000 */
[----:B------:R-:W-:-:S02]  /*18770*/  @P0 FMUL.FTZ R3, R15, c[0x0][0x2d0] ;  /* 0x0000b4000f030a20 */ /* 0x000fc40000410000 */
        /* <DEDUP_REMOVED lines=88> */
.L_x_1617:
        /* <DEDUP_REMOVED lines=134> */
[----:B-1----:R-:W-:-:S03]  /*19560*/  IMAD.WIDE R18, R191, R10, c[0x0][0x500] ;  /* 0x00014000bf127625 */ /* 0x002fc600078e020a */
[----:B------:R3:W-:Y:S04]  /*19570*/  STS [R25+0x8080], R8 ;  /* 0x0080800819007388 */ /* 0x0007e80000000800 */
[----:B------:R3:W-:Y:S04]  /*19580*/  STS [R25+0x8480], R94 ;  /* 0x0084805e19007388 */ /* 0x0007e80000000800 */
[----:B------:R3:W-:Y:S04]  /*19590*/  STS [R27+0x8000], R96 ;  /* 0x008000601b007388 */ /* 0x0007e80000000800 */
[----:B------:R3:W-:Y:S04]  /*195a0*/  STS [R27+0x8400], R98 ;  /* 0x008400621b007388 */ /* 0x0007e80000000800 */
[----:B------:R-:W-:Y:S01]  /*195b0*/  BAR.SYNC.DEFER_BLOCKING 0x1, 0x100 ;  /* 0x0044000000007b1d */ /* 0x000fe20000010000 */
[----:B------:R-:W-:-:S02]  /*195c0*/  IMAD.MOV.U32 R5, RZ, RZ, c[0x0][0x388] ;  /* 0x0000e200ff057624 */ /* 0x000fc400078e00ff */
[----:B--2---:R-:W-:-:S03]  /*195d0*/  @P1 IMAD.WIDE R20, R191, R10, c[0x0][0x508] ;  /* 0x00014200bf141625 */ /* 0x004fc600078e020a */
        /* <DEDUP_REMOVED lines=10> */
.L_x_1680:
        /* <DEDUP_REMOVED lines=26> */
[----:B------:R-:W-:Y:S01]  /*19820*/  IMAD R17, R190, c[0x0][0x494], R7 ;  /* 0x00012500be117a24 */ /* 0x000fe200078e0207 */
[----:B------:R-:W-:Y:S01]  /*19830*/  LOP3.LUT R7, R8, 0xfffffff8, RZ, 0xc0, !PT ;  /* 0xfffffff808077812 */ /* 0x000fe200078ec0ff */
        /* <DEDUP_REMOVED lines=31> */
[----:B------:R-:W-:Y:S02]  /*19a30*/  IMAD R17, R18, c[0x0][0x488], RZ ;  /* 0x0001220012117a24 */ /* 0x000fe400078e02ff */
[----:B------:R-:W-:Y:S01]  /*19a40*/  IMAD.SHL.U32 R0, R8, 0x40, RZ ;  /* 0x0000004008007824 */ /* 0x000fe200078e00ff */
[----:B------:R-:W-:Y:S01]  /*19a50*/  SHF.R.S32.HI R16, RZ, 0x1f, R6 ;  /* 0x0000001fff107819 */ /* 0x000fe20000011406 */
[----:B------:R-:W-:-:S03]  /*19a60*/  IMAD.WIDE.U32 R20, R10, c[0x0][0x488], R20 ;  /* 0x000122000a147a25 */ /* 0x000fc600078e0014 */
[----:B------:R-:W-:Y:S01]  /*19a70*/  LOP3.LUT R13, R0, 0x1c0, RZ, 0xc0, !PT ;  /* 0x000001c0000d7812 */ /* 0x000fe200078ec0ff */
        /* <DEDUP_REMOVED lines=11> */
[----:B------:R-:W-:Y:S01]  /*19b30*/  SHFL.IDX PT, R50, R7, 0x1, 0x1c1f ;  /* 0x003c1f0007327f89 */ /* 0x000fe200000e0000 */
[----:B------:R-:W-:Y:S01]  /*19b40*/  LOP3.LUT R13, R13, R2, RZ, 0x3c, !PT ;  /* 0x000000020d0d7212 */ /* 0x000fe200078e3cff */
[----:B------:R-:W-:-:S02]  /*19b50*/  IMAD.MOV R2, RZ, RZ, -R6 ;  /* 0x000000ffff027224 */ /* 0x000fc400078e0a06 */
[----:B------:R-:W1:Y:S01]  /*19b60*/  SHFL.IDX PT, R49, R17, RZ, 0x1c1f ;  /* 0x001c1fff11317589 */ /* 0x000e6200000e0000 */
[----:B------:R-:W-:Y:S02]  /*19b70*/  IMAD.IADD R19, R15, 0x1, R10 ;  /* 0x000000010f137824 */ /* 0x000fe400078e020a */
[----:B------:R-:W-:Y:S01]  /*19b80*/  IMAD R15, R2, c[0x0][0x4e8], R9 ;  /* 0x00013a00020f7a24 */ /* 0x000fe200078e0209 */
[----:B------:R-:W2:Y:S01]  /*19b90*/  SHFL.IDX PT, R51, R17, 0x1, 0x1c1f ;  /* 0x003c1f0011337f89 */ /* 0x000ea200000e0000 */
[----:B------:R-:W-:Y:S01]  /*19ba0*/  LEA R9, R57, R4, 0x7 ;  /* 0x0000000439097211 */ /* 0x000fe200078e38ff */
[----:B-----5:R-:W-:Y:S01]  /*19bb0*/  IMAD R2, R5, c[0x0][0x4e8], RZ ;  /* 0x00013a0005027a24 */ /* 0x020fe200078e02ff */
[----:B------:R-:W-:Y:S01]  /*19bc0*/  LEA R57, R57, R8, 0x7 ;  /* 0x0000000839397211 */ /* 0x000fe200078e38ff */
[----:B------:R-:W-:Y:S01]  /*19bd0*/  IMAD R21, R16, c[0x0][0x3e0], RZ ;  /* 0x0000f80010157a24 */ /* 0x000fe200078e02ff */
[C---:B------:R-:W-:Y:S01]  /*19be0*/  IADD3 R5, R9.reuse, 0x8, RZ ;  /* 0x0000000809057810 */ /* 0x040fe20007ffe0ff */
[----:B------:R-:W-:Y:S01]  /*19bf0*/  IMAD.MOV.U32 R18, RZ, RZ, R14 ;  /* 0x000000ffff127224 */ /* 0x000fe200078e000e */
[-C--:B------:R-:W-:Y:S01]  /*19c00*/  ISETP.GE.OR P1, PT, R9, R2.reuse, P2 ;  /* 0x000000020900720c */ /* 0x080fe20001726670 */
[C---:B------:R-:W-:Y:S01]  /*19c10*/  IMAD R21, R6.reuse, c[0x0][0x3e4], R21 ;  /* 0x0000f90006157a24 */ /* 0x040fe200078e0215 */
[----:B------:R-:W-:Y:S01]  /*19c20*/  ISETP.GE.OR P0, PT, R5, R2, P2 ;  /* 0x000000020500720c */ /* 0x000fe20001706670 */
[----:B------:R-:W-:Y:S01]  /*19c30*/  IMAD.WIDE.U32 R18, R6, c[0x0][0x3e0], R18 ;  /* 0x0000f80006127a25 */ /* 0x000fe200078e0012 */
[----:B------:R-:W-:-:S02]  /*19c40*/  SHF.L.U32 R6, R3, 0x3, RZ ;  /* 0x0000000303067819 */ /* 0x000fc400000006ff */
        /* <DEDUP_REMOVED lines=45> */
.L_x_1682:
[----:B--2---:R-:W-:Y:S05]  /*19f20*/  BSYNC B0 ;  /* 0x0000000000007941 */ /* 0x004fea0003800000 */
.L_x_1681:
        /* <DEDUP_REMOVED lines=23> */
.L_x_1684:
[----:B------:R-:W-:Y:S05]  /*1a0a0*/  BSYNC B0 ;  /* 0x0000000000007941 */ /* 0x000fea0003800000 */
.L_x_1683:
        /* <DEDUP_REMOVED lines=23> */
.L_x_1686:
[----:B------:R-:W-:Y:S05]  /*1a220*/  BSYNC B0 ;  /* 0x0000000000007941 */ /* 0x000fea0003800000 */
.L_x_1685:
        /* <DEDUP_REMOVED lines=24> */
.L_x_1679:
        /* <DEDUP_REMOVED lines=18> */
.L_x_1687:
[----:B-1----:R-:W1:Y:S01]  /*1a4d0*/  S2R R2, SR_TID.X ;  /* 0x0000000000027919 */ /* 0x002e620000002100 */
[----:B------:R-:W-:Y:S01]  /*1a4e0*/  SHF.R.S32.HI R5, RZ, 0x1f, R191 ;  /* 0x0000001fff057819 */ /* 0x000fe200000114bf */
[----:B------:R-:W-:Y:S01]  /*1a4f0*/  BSSY B0, `(.L_x_1688) ;  /* 0x0000026000007945 */ /* 0x000fe20003800000 */
[----:B------:R-:W-:-:S02]  /*1a500*/  SEL R191, R191, RZ, !P0 ;  /* 0x000000ffbfbf7207 */ /* 0x000fc40004000000 */
[----:B------:R-:W-:Y:S02]  /*1a510*/  SEL R5, R5, RZ, !P0 ;  /* 0x000000ff05057207 */ /* 0x000fe40004000000 */
[----:B-1----:R-:W-:-:S13]  /*1a520*/  ISETP.GT.AND P1, PT, R2, 0x7f, PT ;  /* 0x0000007f0200780c */ /* 0x002fda0003f24270 */
        /* <DEDUP_REMOVED lines=34> */
.L_x_1689:
[----:B------:R-:W-:Y:S05]  /*1a750*/  BSYNC B0 ;  /* 0x0000000000007941 */ /* 0x000fea0003800000 */
.L_x_1688:
        /* <DEDUP_REMOVED lines=64> */
.L_x_1691:
[----:B------:R-:W-:Y:S05]  /*1ab60*/  BSYNC B0 ;  /* 0x0000000000007941 */ /* 0x000fea0003800000 */
.L_x_1690:
        /* <DEDUP_REMOVED lines=21> */
.L_x_1693:
[----:B------:R-:W-:Y:S05]  /*1acc0*/  BSYNC B0 ;  /* 0x0000000000007941 */ /* 0x000fea0003800000 */
.L_x_1692:
        /* <DEDUP_REMOVED lines=21> */
.L_x_1695:
[----:B------:R-:W-:Y:S05]  /*1ae20*/  BSYNC B0 ;  /* 0x0000000000007941 */ /* 0x000fea0003800000 */
.L_x_1694:
        /* <DEDUP_REMOVED lines=22> */
.L_x_1696:
        /* <DEDUP_REMOVED lines=15> */
.L_x_1724:


//--------------------- .nv.shared._ZN7cutlass13device_kernelIN5flash19enable_sm80_to_sm89INS1_16FlashAttnFwdSm80INS1_25CollectiveMainloopFwdSm80ILi8ELi1ELb0EN4cute5tupleIJNS5_1CILi128EEENS7_ILi64EEENS7_ILi192EEEEEELi192ENS_10bfloat16_tEfNS_4arch4Sm80ELb0ELb0ELb0ELb0ELb1ELb0ELb1ELb0EEENS1_21CollectiveEpilogueFwdINS6_IJS8_SA_S9_EEENS6_IJNS7_ILi1EEESI_SI_EEESC_SE_Li256ELb0ELb1ELb0ELb0EEENS1_19SingleTileSchedulerILb0ELb0ELb1ELi128EEEEEEEEEvNT_6ParamsE --------------------------
	.section	.nv.shared._ZN7cutlass13device_kernelIN5flash19enable_sm80_to_sm89INS1_16FlashAttnFwdSm80INS1_25CollectiveMainloopFwdSm80ILi8ELi1ELb0EN4cute5tupleIJNS5_1CILi128EEENS7_ILi64EEENS7_ILi192EEEEEELi192ENS_10bfloat16_tEfNS_4arch4Sm80ELb0ELb0ELb0ELb0ELb1ELb0ELb1ELb0EEENS1_21CollectiveEpilogueFwdINS6_IJS8_SA_S9_EEENS6_IJNS7_ILi1EEESI_SI_EEESC_SE_Li256ELb0ELb1ELb0ELb0EEENS1_19SingleTileSchedulerILb0ELb0ELb1ELi128EEEEEEEEEvNT_6ParamsE,"aw",@nobits
	.sectionflags	@""
	.align	16


//--------------------- .nv.global                --------------------------
	.section	.nv.global,"aw",@nobits
.nv.global:
	.type		_ZN72_INTERNAL_ba7efca6_36_flash_fwd_hdim192_bf16_paged_sm80_cu_a7f3af4d_35724cute1_E,@object
	.size		_ZN72_INTERNAL_ba7efca6_36_flash_fwd_hdim192_bf16_paged_sm80_cu_a7f3af4d_35724cute1_E,(_ZN72_INTERNAL_ba7efca6_36_flash_fwd_hdim192_bf16_paged_sm80_cu_a7f3af4d_35724cuda3std3__45__cpo6cbeginE - _ZN72_INTERNAL_ba7efca6_36_flash_fwd_hdim192_bf16_paged_sm80_cu_a7f3af4d_35724cute1_E)
_ZN72_INTERNAL_ba7efca6_36_flash_fwd_hdim192_bf16_paged_sm80_cu_a7f3af4d_35724cute1_E:
	.zero		1
	.type		_ZN72_INTERNAL_ba7efca6_36_flash_fwd_hdim192_bf16_paged_sm80_cu_a7f3af4d_35724cuda3std3__45__cpo6cbeginE,@object
	.size		_ZN72_INTERNAL_ba7efca6_36_flash_fwd_hdim192_bf16_paged_sm80_cu_a7f3af4d_35724cuda3std3__45__cpo6cbeginE,(_ZN72_INTERNAL_ba7efca6_36_flash_fwd_hdim192_bf16_paged_sm80_cu_a7f3af4d_35724cuda3std3__48in_placeE - _ZN72_INTERNAL_ba7efca6_36_flash_fwd_hdim192_bf16_paged_sm80_cu_a7f3af4d_35724cuda3std3__45__cpo6cbeginE)
_ZN72_INTERNAL_ba7efca6_36_flash_fwd_hdim192_bf16_paged_sm80_cu_a7f3af4d_35724cuda3std3__45__cpo6cbeginE:
	.zero		1
	.type		_ZN72_INTERNAL_ba7efca6_36_flash_fwd_hdim192_bf16_paged_sm80_cu_a7f3af4d_35724cuda3std3__48in_placeE,@object
	.size		_ZN72_INTERNAL_ba7efca6_36_flash_fwd_hdim192_bf16_paged_sm80_cu_a7f3af4d_35724cuda3std3__48in_placeE,(_ZN72_INTERNAL_ba7efca6_36_flash_fwd_hdim192_bf16_paged_sm80_cu_a7f3af4d_35724cuda3std6ranges3__45__cpo9iter_moveE - _ZN72_INTERNAL_ba7efca6_36_flash_fwd_hdim192_bf16_paged_sm80_cu_a7f3af4d_35724cuda3std3__48in_placeE)
_ZN72_INTERNAL_ba7efca6_36_flash_fwd_hdim192_bf16_paged_sm80_cu_a7f3af4d_35724cuda3std3__48in_placeE:
	.zero		1
	.type		_ZN72_INTERNAL_ba7efca6_36_flash_fwd_hdim192_bf16_paged_sm80_cu_a7f3af4d_35724cuda3std6ranges3__45__cpo9iter_moveE,@object
	.size		_ZN72_INTERNAL_ba7efca6_36_flash_fwd_hdim192_bf16_paged_sm80_cu_a7f3af4d_35724cuda3std6ranges3__45__cpo9iter_moveE,(_ZN72_INTERNAL_ba7efca6_36_flash_fwd_hdim192_bf16_paged_sm80_cu_a7f3af4d_35724cuda3std3__45__cpo5beginE - _ZN72_INTERNAL_ba7efca6_36_flash_fwd_hdim192_bf16_paged_sm80_cu_a7f3af4d_35724cuda3std6ranges3__45__cpo9iter_moveE)
_ZN72_INTERNAL_ba7efca6_36_flash_fwd_hdim192_bf16_paged_sm80_cu_a7f3af4d_35724cuda3std6ranges3__45__cpo9iter_moveE:
	.zero		1
	.type		_ZN72_INTERNAL_ba7efca6_36_flash_fwd_hdim192_bf16_paged_sm80_cu_a7f3af4d_35724cuda3std3__45__cpo5beginE,@object
	.size		_ZN72_INTERNAL_ba7efca6_36_flash_fwd_hdim192_bf16_paged_sm80_cu_a7f3af4d_35724cuda3std3__45__cpo5beginE,(_ZN72_INTERNAL_ba7efca6_36_flash_fwd_hdim192_bf16_paged_sm80_cu_a7f3af4d_35724cuda3std3__474_GLOBAL__N__ba7efca6_36_flash_fwd_hdim192_bf16_paged_sm80_cu_a7f3af4d_35726ignoreE - _ZN72_INTERNAL_ba7efca6_36_flash_fwd_hdim192_bf16_paged_sm80_cu_a7f3af4d_35724cuda3std3__45__cpo5beginE)
_ZN72_INTERNAL_ba7efca6_36_flash_fwd_hdim192_bf16_paged_sm80_cu_a7f3af4d_35724cuda3std3__45__cpo5beginE:
	.zero		1
	.type		_ZN72_INTERNAL_ba7efca6_36_flash_fwd_hdim192_bf16_paged_sm80_cu_a7f3af4d_35724cuda3std3__474_GLOBAL__N__ba7efca6_36_flash_fwd_hdim192_bf16_paged_sm80_cu_a7f3af4d_35726ignoreE,@object
	.size		_ZN72_INTERNAL_ba7efca6_36_flash_fwd_hdim192_bf16_paged_sm80_cu_a7f3af4d_35724cuda3std3__474_GLOBAL__N__ba7efca6_36_flash_fwd_hdim192_bf16_paged_sm80_cu_a7f3af4d_35726ignoreE,(_ZN72_INTERNAL_ba7efca6_36_flash_fwd_hdim192_bf16_paged_sm80_cu_a7f3af4d_35724cute7productE - _ZN72_INTERNAL_ba7efca6_36_flash_fwd_hdim192_bf16_paged_sm80_cu_a7f3af4d_35724cuda3std3__474_GLOBAL__N__ba7efca6_36_flash_fwd_hdim192_bf16_paged_sm80_cu_a7f3af4d_35726ignoreE)
_ZN72_INTERNAL_ba7efca6_36_flash_fwd_hdim192_bf16_paged_sm80_cu_a7f3af4d_35724cuda3std3__474_GLOBAL__N__ba7efca6_36_flash_fwd_hdim192_bf16_paged_sm80_cu_a7f3af4d_35726ignoreE:
	.zero		1
	.type		_ZN72_INTERNAL_ba7efca6_36_flash_fwd_hdim192_bf16_paged_sm80_cu_a7f3af4d_35724cute7productE,@object
	.size		_ZN72_INTERNAL_ba7efca6_36_flash_fwd_hdim192_bf16_paged_sm80_cu_a7f3af4d_35724cute7productE,(_ZN72_INTERNAL_ba7efca6_36_flash_fwd_hdim192_bf16_paged_sm80_cu_a7f3af4d_35724cuda3std3__45__cpo3endE - _ZN72_INTERNAL_ba7efca6_36_flash_fwd_hdim192_bf16_paged_sm80_cu_a7f3af4d_35724cute7productE)
_ZN72_INTERNAL_ba7efca6_36_flash_fwd_hdim192_bf16_paged_sm80_cu_a7f3af4d_35724cute7productE:
	.zero		1
	.type		_ZN72_INTERNAL_ba7efca6_36_flash_fwd_hdim192_bf16_paged_sm80_cu_a7f3af4d_35724cuda3std3__45__cpo3endE,@object
	.size		_ZN72_INTERNAL_ba7efca6_36_flash_fwd_hdim192_bf16_paged_sm80_cu_a7f3af4d_35724cuda3std3__45__cpo3endE,(_ZN72_INTERNAL_ba7efca6_36_flash_fwd_hdim192_bf16_paged_sm80_cu_a7f3af4d_35724cuda3std3__419piecewise_constructE - _ZN72_INTERNAL_ba7efca6_36_flash_fwd_hdim192_bf16_paged_sm80_cu_a7f3af4d_35724cuda3std3__45__cpo3endE)
_ZN72_INTERNAL_ba7efca6_36_flash_fwd_hdim192_bf16_paged_sm80_cu_a7f3af4d_35724cuda3std3__45__cpo3endE:
	.zero		1
	.type		_ZN72_INTERNAL_ba7efca6_36_flash_fwd_hdim192_bf16_paged_sm80_cu_a7f3af4d_35724cuda3std3__419piecewise_constructE,@object
	.size		_ZN72_INTERNAL_ba7efca6_36_flash_fwd_hdim192_bf16_paged_sm80_cu_a7f3af4d_35724cuda3std3__419piecewise_constructE,(_ZN72_INTERNAL_ba7efca6_36_flash_fwd_hdim192_bf16_paged_sm80_cu_a7f3af4d_35724cuda3std3__45__cpo4cendE - _ZN72_INTERNAL_ba7efca6_36_flash_fwd_hdim192_bf16_paged_sm80_cu_a7f3af4d_35724cuda3std3__419piecewise_constructE)
_ZN72_INTERNAL_ba7efca6_36_flash_fwd_hdim192_bf16_paged_sm80_cu_a7f3af4d_35724cuda3std3__419piecewise_constructE:
	.zero		1
	.type		_ZN72_INTERNAL_ba7efca6_36_flash_fwd_hdim192_bf16_paged_sm80_cu_a7f3af4d_35724cuda3std3__45__cpo4cendE,@object
	.size		_ZN72_INTERNAL_ba7efca6_36_flash_fwd_hdim192_bf16_paged_sm80_cu_a7f3af4d_35724cuda3std3__45__cpo4cendE,(_ZN72_INTERNAL_ba7efca6_36_flash_fwd_hdim192_bf16_paged_sm80_cu_a7f3af4d_35724cuda3std6ranges3__45__cpo4swapE - _ZN72_INTERNAL_ba7efca6_36_flash_fwd_hdim192_bf16_paged_sm80_cu_a7f3af4d_35724cuda3std3__45__cpo4cendE)
_ZN72_INTERNAL_ba7efca6_36_flash_fwd_hdim192_bf16_paged_sm80_cu_a7f3af4d_35724cuda3std3__45__cpo4cendE:
	.zero		1
	.type		_ZN72_INTERNAL_ba7efca6_36_flash_fwd_hdim192_bf16_paged_sm80_cu_a7f3af4d_35724cuda3std6ranges3__45__cpo4swapE,@object
	.size		_ZN72_INTERNAL_ba7efca6_36_flash_fwd_hdim192_bf16_paged_sm80_cu_a7f3af4d_35724cuda3std6ranges3__45__cpo4swapE,(.L_7 - _ZN72_INTERNAL_ba7efca6_36_flash_fwd_hdim192_bf16_paged_sm80_cu_a7f3af4d_35724cuda3std6ranges3__45__cpo4swapE)
_ZN72_INTERNAL_ba7efca6_36_flash_fwd_hdim192_bf16_paged_sm80_cu_a7f3af4d_35724cuda3std6ranges3__45__cpo4swapE:
	.zero		1
.L_7:


//--------------------- .nv.shared._ZN7cutlass13device_kernelIN5flash19enable_sm80_to_sm89INS1_16FlashAttnFwdSm80INS1_25CollectiveMainloopFwdSm80ILi8ELi1ELb0EN4cute5tupleIJNS5_1CILi128EEENS7_ILi64EEENS7_ILi192EEEEEELi192ENS_10bfloat16_tEfNS_4arch4Sm80ELb0ELb0ELb0ELb1ELb1ELb0ELb1ELb0EEENS1_21CollectiveEpilogueFwdINS6_IJS8_SA_S9_EEENS6_IJNS7_ILi1EEESI_SI_EEESC_SE_Li256ELb1ELb1ELb0ELb0EEENS1_19SingleTileSchedulerILb1ELb0ELb1ELi128EEEEEEEEEvNT_6ParamsE --------------------------
	.section	.nv.shared._ZN7cutlass13device_kernelIN5flash19enable_sm80_to_sm89INS1_16FlashAttnFwdSm80INS1_25CollectiveMainloopFwdSm80ILi8ELi1ELb0EN4cute5tupleIJNS5_1CILi128EEENS7_ILi64EEENS7_ILi192EEEEEELi192ENS_10bfloat16_tEfNS_4arch4Sm80ELb0ELb0ELb0ELb1ELb1ELb0ELb1ELb0EEENS1_21CollectiveEpilogueFwdINS6_IJS8_SA_S9_EEENS6_IJNS7_ILi1EEESI_SI_EEESC_SE_Li256ELb1ELb1ELb0ELb0EEENS1_19SingleTileSchedulerILb1ELb0ELb1ELi128EEEEEEEEEvNT_6ParamsE,"aw",@nobits
	.sectionflags	@""
	.align	16


//--------------------- .nv.shared._ZN7cutlass13device_kernelIN5flash19enable_sm80_to_sm89INS1_16FlashAttnFwdSm80INS1_25CollectiveMainloopFwdSm80ILi8ELi1ELb0EN4cute5tupleIJNS5_1CILi128EEENS7_ILi64EEENS7_ILi192EEEEEELi192ENS_10bfloat16_tEfNS_4arch4Sm80ELb0ELb0ELb0ELb1ELb1ELb1ELb1ELb0EEENS1_21CollectiveEpilogueFwdINS6_IJS8_SA_S9_EEENS6_IJNS7_ILi1EEESI_SI_EEESC_SE_Li256ELb1ELb1ELb0ELb0EEENS1_19SingleTileSchedulerILb1ELb0ELb1ELi128EEEEEEEEEvNT_6ParamsE --------------------------
	.section	.nv.shared._ZN7cutlass13device_kernelIN5flash19enable_sm80_to_sm89INS1_16FlashAttnFwdSm80INS1_25CollectiveMainloopFwdSm80ILi8ELi1ELb0EN4cute5tupleIJNS5_1CILi128EEENS7_ILi64EEENS7_ILi192EEEEEELi192ENS_10bfloat16_tEfNS_4arch4Sm80ELb0ELb0ELb0ELb1ELb1ELb1ELb1ELb0EEENS1_21CollectiveEpilogueFwdINS6_IJS8_SA_S9_EEENS6_IJNS7_ILi1EEESI_SI_EEESC_SE_Li256ELb1ELb1ELb0ELb0EEENS1_19SingleTileSchedulerILb1ELb0ELb1ELi128EEEEEEEEEvNT_6ParamsE,"aw",@nobits
	.sectionflags	@""
	.align	16


//--------------------- .nv.shared._ZN7cutlass13device_kernelIN5flash19enable_sm80_to_sm89INS1_16FlashAttnFwdSm80INS1_25CollectiveMainloopFwdSm80ILi8ELi1ELb0EN4cute5tupleIJNS5_1CILi128EEENS7_ILi64EEENS7_ILi192EEEEEELi192ENS_10bfloat16_tEfNS_4arch4Sm80ELb0ELb1ELb0ELb0ELb1ELb0ELb1ELb0EEENS1_21CollectiveEpilogueFwdINS6_IJS8_SA_S9_EEENS6_IJNS7_ILi1EEESI_SI_EEESC_SE_Li256ELb0ELb1ELb0ELb0EEENS1_19SingleTileSchedulerILb0ELb0ELb1ELi128EEEEEEEEEvNT_6ParamsE --------------------------
	.section	.nv.shared._ZN7cutlass13device_kernelIN5flash19enable_sm80_to_sm89INS1_16FlashAttnFwdSm80INS1_25CollectiveMainloopFwdSm80ILi8ELi1ELb0EN4cute5tupleIJNS5_1CILi128EEENS7_ILi64EEENS7_ILi192EEEEEELi192ENS_10bfloat16_tEfNS_4arch4Sm80ELb0ELb1ELb0ELb0ELb1ELb0ELb1ELb0EEENS1_21CollectiveEpilogueFwdINS6_IJS8_SA_S9_EEENS6_IJNS7_ILi1EEESI_SI_EEESC_SE_Li256ELb0ELb1ELb0ELb0EEENS1_19SingleTileSchedulerILb0ELb0ELb1ELi128EEEEEEEEEvNT_6ParamsE,"aw",@nobits
	.sectionflags	@""
	.align	16


//--------------------- .nv.shared._ZN7cutlass13device_kernelIN5flash19enable_sm80_to_sm89INS1_16FlashAttnFwdSm80INS1_25CollectiveMainloopFwdSm80ILi8ELi1ELb0EN4cute5tupleIJNS5_1CILi128EEENS7_ILi64EEENS7_ILi192EEEEEELi192ENS_10bfloat16_tEfNS_4arch4Sm80ELb0ELb1ELb0ELb1ELb1ELb0ELb1ELb0EEENS1_21CollectiveEpilogueFwdINS6_IJS8_SA_S9_EEENS6_IJNS7_ILi1EEESI_SI_EEESC_SE_Li256ELb1ELb1ELb0ELb0EEENS1_19SingleTileSchedulerILb1ELb0ELb1ELi128EEEEEEEEEvNT_6ParamsE --------------------------
	.section	.nv.shared._ZN7cutlass13device_kernelIN5flash19enable_sm80_to_sm89INS1_16FlashAttnFwdSm80INS1_25CollectiveMainloopFwdSm80ILi8ELi1ELb0EN4cute5tupleIJNS5_1CILi128EEENS7_ILi64EEENS7_ILi192EEEEEELi192ENS_10bfloat16_tEfNS_4arch4Sm80ELb0ELb1ELb0ELb1ELb1ELb0ELb1ELb0EEENS1_21CollectiveEpilogueFwdINS6_IJS8_SA_S9_EEENS6_IJNS7_ILi1EEESI_SI_EEESC_SE_Li256ELb1ELb1ELb0ELb0EEENS1_19SingleTileSchedulerILb1ELb0ELb1ELi128EEEEEEEEEvNT_6ParamsE,"aw",@nobits
	.sectionflags	@""
	.align	16


//--------------------- .nv.shared._ZN7cutlass13device_kernelIN5flash19enable_sm80_to_sm89INS1_16FlashAttnFwdSm80INS1_25CollectiveMainloopFwdSm80ILi8ELi1ELb0EN4cute5tupleIJNS5_1CILi128EEENS7_ILi64EEENS7_ILi192EEEEEELi192ENS_10bfloat16_tEfNS_4arch4Sm80ELb0ELb1ELb0ELb1ELb1ELb1ELb1ELb0EEENS1_21CollectiveEpilogueFwdINS6_IJS8_SA_S9_EEENS6_IJNS7_ILi1EEESI_SI_EEESC_SE_Li256ELb1ELb1ELb0ELb0EEENS1_19SingleTileSchedulerILb1ELb0ELb1ELi128EEEEEEEEEvNT_6ParamsE --------------------------
	.section	.nv.shared._ZN7cutlass13device_kernelIN5flash19enable_sm80_to_sm89INS1_16FlashAttnFwdSm80INS1_25CollectiveMainloopFwdSm80ILi8ELi1ELb0EN4cute5tupleIJNS5_1CILi128EEENS7_ILi64EEENS7_ILi192EEEEEELi192ENS_10bfloat16_tEfNS_4arch4Sm80ELb0ELb1ELb0ELb1ELb1ELb1ELb1ELb0EEENS1_21CollectiveEpilogueFwdINS6_IJS8_SA_S9_EEENS6_IJNS7_ILi1EEESI_SI_EEESC_SE_Li256ELb1ELb1ELb0ELb0EEENS1_19SingleTileSchedulerILb1ELb0ELb1ELi128EEEEEEEEEvNT_6ParamsE,"aw",@nobits
	.sectionflags	@""
	.align	16


//--------------------- .nv.shared._ZN7cutlass13device_kernelIN5flash19enable_sm80_to_sm89INS1_16FlashAttnFwdSm80INS1_25CollectiveMainloopFwdSm80ILi8ELi1ELb0EN4cute5tupleIJNS5_1CILi128EEENS7_ILi64EEENS7_ILi192EEEEEELi192ENS_10bfloat16_tEfNS_4arch4Sm80ELb1ELb0ELb0ELb0ELb1ELb0ELb1ELb0EEENS1_21CollectiveEpilogueFwdINS6_IJS8_SA_S9_EEENS6_IJNS7_ILi1EEESI_SI_EEESC_SE_Li256ELb0ELb1ELb0ELb0EEENS1_30DynamicPersistentTileSchedulerILi256ELi256ELb0ELb1ELb0EEEEEEEEEvNT_6ParamsE --------------------------
	.section	.nv.shared._ZN7cutlass13device_kernelIN5flash19enable_sm80_to_sm89INS1_16FlashAttnFwdSm80INS1_25CollectiveMainloopFwdSm80ILi8ELi1ELb0EN4cute5tupleIJNS5_1CILi128EEENS7_ILi64EEENS7_ILi192EEEEEELi192ENS_10bfloat16_tEfNS_4arch4Sm80ELb1ELb0ELb0ELb0ELb1ELb0ELb1ELb0EEENS1_21CollectiveEpilogueFwdINS6_IJS8_SA_S9_EEENS6_IJNS7_ILi1EEESI_SI_EEESC_SE_Li256ELb0ELb1ELb0ELb0EEENS1_30DynamicPersistentTileSchedulerILi256ELi256ELb0ELb1ELb0EEEEEEEEEvNT_6ParamsE,"aw",@nobits
	.sectionflags	@""
	.align	16


//--------------------- .nv.shared._ZN7cutlass13device_kernelIN5flash19enable_sm80_to_sm89INS1_16FlashAttnFwdSm80INS1_25CollectiveMainloopFwdSm80ILi8ELi1ELb0EN4cute5tupleIJNS5_1CILi128EEENS7_ILi64EEENS7_ILi192EEEEEELi192ENS_10bfloat16_tEfNS_4arch4Sm80ELb1ELb0ELb0ELb1ELb1ELb0ELb1ELb0EEENS1_21CollectiveEpilogueFwdINS6_IJS8_SA_S9_EEENS6_IJNS7_ILi1EEESI_SI_EEESC_SE_Li256ELb1ELb1ELb0ELb0EEENS1_19SingleTileSchedulerILb1ELb0ELb1ELi128EEEEEEEEEvNT_6ParamsE --------------------------
	.section	.nv.shared._ZN7cutlass13device_kernelIN5flash19enable_sm80_to_sm89INS1_16FlashAttnFwdSm80INS1_25CollectiveMainloopFwdSm80ILi8ELi1ELb0EN4cute5tupleIJNS5_1CILi128EEENS7_ILi64EEENS7_ILi192EEEEEELi192ENS_10bfloat16_tEfNS_4arch4Sm80ELb1ELb0ELb0ELb1ELb1ELb0ELb1ELb0EEENS1_21CollectiveEpilogueFwdINS6_IJS8_SA_S9_EEENS6_IJNS7_ILi1EEESI_SI_EEESC_SE_Li256ELb1ELb1ELb0ELb0EEENS1_19SingleTileSchedulerILb1ELb0ELb1ELi128EEEEEEEEEvNT_6ParamsE,"aw",@nobits
	.sectionflags	@""
	.align	16


//--------------------- .nv.shared._ZN7cutlass13device_kernelIN5flash19enable_sm80_to_sm89INS1_16FlashAttnFwdSm80INS1_25CollectiveMainloopFwdSm80ILi8ELi1ELb0EN4cute5tupleIJNS5_1CILi128EEENS7_ILi64EEENS7_ILi192EEEEEELi192ENS_10bfloat16_tEfNS_4arch4Sm80ELb1ELb0ELb0ELb1ELb1ELb1ELb1ELb0EEENS1_21CollectiveEpilogueFwdINS6_IJS8_SA_S9_EEENS6_IJNS7_ILi1EEESI_SI_EEESC_SE_Li256ELb1ELb1ELb0ELb0EEENS1_19SingleTileSchedulerILb1ELb0ELb1ELi128EEEEEEEEEvNT_6ParamsE --------------------------
	.section	.nv.shared._ZN7cutlass13device_kernelIN5flash19enable_sm80_to_sm89INS1_16FlashAttnFwdSm80INS1_25CollectiveMainloopFwdSm80ILi8ELi1ELb0EN4cute5tupleIJNS5_1CILi128EEENS7_ILi64EEENS7_ILi192EEEEEELi192ENS_10bfloat16_tEfNS_4arch4Sm80ELb1ELb0ELb0ELb1ELb1ELb1ELb1ELb0EEENS1_21CollectiveEpilogueFwdINS6_IJS8_SA_S9_EEENS6_IJNS7_ILi1EEESI_SI_EEESC_SE_Li256ELb1ELb1ELb0ELb0EEENS1_19SingleTileSchedulerILb1ELb0ELb1ELi128EEEEEEEEEvNT_6ParamsE,"aw",@nobits
	.sectionflags	@""
	.align	16


//--------------------- .nv.shared._ZN7cutlass13device_kernelIN5flash19enable_sm80_to_sm89INS1_16FlashAttnFwdSm80INS1_25CollectiveMainloopFwdSm80ILi8ELi2ELb0EN4cute5tupleIJNS5_1CILi128EEENS7_ILi64EEENS7_ILi192EEEEEELi192ENS_10bfloat16_tEfNS_4arch4Sm80ELb0ELb0ELb0ELb0ELb1ELb0ELb1ELb0EEENS1_21CollectiveEpilogueFwdINS6_IJS8_SA_S9_EEENS6_IJNS7_ILi1EEESI_SI_EEESC_SE_Li256ELb0ELb1ELb0ELb0EEENS1_19SingleTileSchedulerILb0ELb0ELb1ELi128EEEEEEEEEvNT_6ParamsE --------------------------
	.section	.nv.shared._ZN7cutlass13device_kernelIN5flash19enable_sm80_to_sm89INS1_16FlashAttnFwdSm80INS1_25CollectiveMainloopFwdSm80ILi8ELi2ELb0EN4cute5tupleIJNS5_1CILi128EEENS7_ILi64EEENS7_ILi192EEEEEELi192ENS_10bfloat16_tEfNS_4arch4Sm80ELb0ELb0ELb0ELb0ELb1ELb0ELb1ELb0EEENS1_21CollectiveEpilogueFwdINS6_IJS8_SA_S9_EEENS6_IJNS7_ILi1EEESI_SI_EEESC_SE_Li256ELb0ELb1ELb0ELb0EEENS1_19SingleTileSchedulerILb0ELb0ELb1ELi128EEEEEEEEEvNT_6ParamsE,"aw",@nobits
	.sectionflags	@""
	.align	16


//--------------------- .nv.shared._ZN7cutlass13device_kernelIN5flash19enable_sm80_to_sm89INS1_16FlashAttnFwdSm80INS1_25CollectiveMainloopFwdSm80ILi8ELi2ELb0EN4cute5tupleIJNS5_1CILi128EEENS7_ILi64EEENS7_ILi192EEEEEELi192ENS_10bfloat16_tEfNS_4arch4Sm80ELb0ELb0ELb0ELb1ELb1ELb0ELb1ELb0EEENS1_21CollectiveEpilogueFwdINS6_IJS8_SA_S9_EEENS6_IJNS7_ILi1EEESI_SI_EEESC_SE_Li256ELb1ELb1ELb0ELb0EEENS1_19SingleTileSchedulerILb1ELb0ELb1ELi128EEEEEEEEEvNT_6ParamsE --------------------------
	.section	.nv.shared._ZN7cutlass13device_kernelIN5flash19enable_sm80_to_sm89INS1_16FlashAttnFwdSm80INS1_25CollectiveMainloopFwdSm80ILi8ELi2ELb0EN4cute5tupleIJNS5_1CILi128EEENS7_ILi64EEENS7_ILi192EEEEEELi192ENS_10bfloat16_tEfNS_4arch4Sm80ELb0ELb0ELb0ELb1ELb1ELb0ELb1ELb0EEENS1_21CollectiveEpilogueFwdINS6_IJS8_SA_S9_EEENS6_IJNS7_ILi1EEESI_SI_EEESC_SE_Li256ELb1ELb1ELb0ELb0EEENS1_19SingleTileSchedulerILb1ELb0ELb1ELi128EEEEEEEEEvNT_6ParamsE,"aw",@nobits
	.sectionflags	@""
	.align	16


//--------------------- .nv.shared._ZN7cutlass13device_kernelIN5flash19enable_sm80_to_sm89INS1_16FlashAttnFwdSm80INS1_25CollectiveMainloopFwdSm80ILi8ELi2ELb0EN4cute5tupleIJNS5_1CILi128EEENS7_ILi64EEENS7_ILi192EEEEEELi192ENS_10bfloat16_tEfNS_4arch4Sm80ELb0ELb0ELb0ELb1ELb1ELb1ELb1ELb0EEENS1_21CollectiveEpilogueFwdINS6_IJS8_SA_S9_EEENS6_IJNS7_ILi1EEESI_SI_EEESC_SE_Li256ELb1ELb1ELb0ELb0EEENS1_19SingleTileSchedulerILb1ELb0ELb1ELi128EEEEEEEEEvNT_6ParamsE --------------------------
	.section	.nv.shared._ZN7cutlass13device_kernelIN5flash19enable_sm80_to_sm89INS1_16FlashAttnFwdSm80INS1_25CollectiveMainloopFwdSm80ILi8ELi2ELb0EN4cute5tupleIJNS5_1CILi128EEENS7_ILi64EEENS7_ILi192EEEEEELi192ENS_10bfloat16_tEfNS_4arch4Sm80ELb0ELb0ELb0ELb1ELb1ELb1ELb1ELb0EEENS1_21CollectiveEpilogueFwdINS6_IJS8_SA_S9_EEENS6_IJNS7_ILi1EEESI_SI_EEESC_SE_Li256ELb1ELb1ELb0ELb0EEENS1_19SingleTileSchedulerILb1ELb0ELb1ELi128EEEEEEEEEvNT_6ParamsE,"aw",@nobits
	.sectionflags	@""
	.align	16


//--------------------- .nv.shared._ZN7cutlass13device_kernelIN5flash19enable_sm80_to_sm89INS1_16FlashAttnFwdSm80INS1_25CollectiveMainloopFwdSm80ILi8ELi2ELb0EN4cute5tupleIJNS5_1CILi128EEENS7_ILi64EEENS7_ILi192EEEEEELi192ENS_10bfloat16_tEfNS_4arch4Sm80ELb0ELb1ELb0ELb0ELb1ELb0ELb1ELb0EEENS1_21CollectiveEpilogueFwdINS6_IJS8_SA_S9_EEENS6_IJNS7_ILi1EEESI_SI_EEESC_SE_Li256ELb0ELb1ELb0ELb0EEENS1_19SingleTileSchedulerILb0ELb0ELb1ELi128EEEEEEEEEvNT_6ParamsE --------------------------
	.section	.nv.shared._ZN7cutlass13device_kernelIN5flash19enable_sm80_to_sm89INS1_16FlashAttnFwdSm80INS1_25CollectiveMainloopFwdSm80ILi8ELi2ELb0EN4cute5tupleIJNS5_1CILi128EEENS7_ILi64EEENS7_ILi192EEEEEELi192ENS_10bfloat16_tEfNS_4arch4Sm80ELb0ELb1ELb0ELb0ELb1ELb0ELb1ELb0EEENS1_21CollectiveEpilogueFwdINS6_IJS8_SA_S9_EEENS6_IJNS7_ILi1EEESI_SI_EEESC_SE_Li256ELb0ELb1ELb0ELb0EEENS1_19SingleTileSchedulerILb0ELb0ELb1ELi128EEEEEEEEEvNT_6ParamsE,"aw",@nobits
	.sectionflags	@""
	.align	16


//--------------------- .nv.shared._ZN7cutlass13device_kernelIN5flash19enable_sm80_to_sm89INS1_16FlashAttnFwdSm80INS1_25CollectiveMainloopFwdSm80ILi8ELi2ELb0EN4cute5tupleIJNS5_1CILi128EEENS7_ILi64EEENS7_ILi192EEEEEELi192ENS_10bfloat16_tEfNS_4arch4Sm80ELb0ELb1ELb0ELb1ELb1ELb0ELb1ELb0EEENS1_21CollectiveEpilogueFwdINS6_IJS8_SA_S9_EEENS6_IJNS7_ILi1EEESI_SI_EEESC_SE_Li256ELb1ELb1ELb0ELb0EEENS1_19SingleTileSchedulerILb1ELb0ELb1ELi128EEEEEEEEEvNT_6ParamsE --------------------------
	.section	.nv.shared._ZN7cutlass13device_kernelIN5flash19enable_sm80_to_sm89INS1_16FlashAttnFwdSm80INS1_25CollectiveMainloopFwdSm80ILi8ELi2ELb0EN4cute5tupleIJNS5_1CILi128EEENS7_ILi64EEENS7_ILi192EEEEEELi192ENS_10bfloat16_tEfNS_4arch4Sm80ELb0ELb1ELb0ELb1ELb1ELb0ELb1ELb0EEENS1_21CollectiveEpilogueFwdINS6_IJS8_SA_S9_EEENS6_IJNS7_ILi1EEESI_SI_EEESC_SE_Li256ELb1ELb1ELb0ELb0EEENS1_19SingleTileSchedulerILb1ELb0ELb1ELi128EEEEEEEEEvNT_6ParamsE,"aw",@nobits
	.sectionflags	@""
	.align	16


//--------------------- .nv.shared._ZN7cutlass13device_kernelIN5flash19enable_sm80_to_sm89INS1_16FlashAttnFwdSm80INS1_25CollectiveMainloopFwdSm80ILi8ELi2ELb0EN4cute5tupleIJNS5_1CILi128EEENS7_ILi64EEENS7_ILi192EEEEEELi192ENS_10bfloat16_tEfNS_4arch4Sm80ELb0ELb1ELb0ELb1ELb1ELb1ELb1ELb0EEENS1_21CollectiveEpilogueFwdINS6_IJS8_SA_S9_EEENS6_IJNS7_ILi1EEESI_SI_EEESC_SE_Li256ELb1ELb1ELb0ELb0EEENS1_19SingleTileSchedulerILb1ELb0ELb1ELi128EEEEEEEEEvNT_6ParamsE --------------------------
	.section	.nv.shared._ZN7cutlass13device_kernelIN5flash19enable_sm80_to_sm89INS1_16FlashAttnFwdSm80INS1_25CollectiveMainloopFwdSm80ILi8ELi2ELb0EN4cute5tupleIJNS5_1CILi128EEENS7_ILi64EEENS7_ILi192EEEEEELi192ENS_10bfloat16_tEfNS_4arch4Sm80ELb0ELb1ELb0ELb1ELb1ELb1ELb1ELb0EEENS1_21CollectiveEpilogueFwdINS6_IJS8_SA_S9_EEENS6_IJNS7_ILi1EEESI_SI_EEESC_SE_Li256ELb1ELb1ELb0ELb0EEENS1_19SingleTileSchedulerILb1ELb0ELb1ELi128EEEEEEEEEvNT_6ParamsE,"aw",@nobits
	.sectionflags	@""
	.align	16


//--------------------- .nv.shared._ZN7cutlass13device_kernelIN5flash19enable_sm80_to_sm89INS1_16FlashAttnFwdSm80INS1_25CollectiveMainloopFwdSm80ILi8ELi2ELb0EN4cute5tupleIJNS5_1CILi128EEENS7_ILi64EEENS7_ILi192EEEEEELi192ENS_10bfloat16_tEfNS_4arch4Sm80ELb1ELb0ELb0ELb0ELb1ELb0ELb1ELb0EEENS1_21CollectiveEpilogueFwdINS6_IJS8_SA_S9_EEENS6_IJNS7_ILi1EEESI_SI_EEESC_SE_Li256ELb0ELb1ELb0ELb0EEENS1_30DynamicPersistentTileSchedulerILi256ELi256ELb0ELb1ELb0EEEEEEEEEvNT_6ParamsE --------------------------
	.section	.nv.shared._ZN7cutlass13device_kernelIN5flash19enable_sm80_to_sm89INS1_16FlashAttnFwdSm80INS1_25CollectiveMainloopFwdSm80ILi8ELi2ELb0EN4cute5tupleIJNS5_1CILi128EEENS7_ILi64EEENS7_ILi192EEEEEELi192ENS_10bfloat16_tEfNS_4arch4Sm80ELb1ELb0ELb0ELb0ELb1ELb0ELb1ELb0EEENS1_21CollectiveEpilogueFwdINS6_IJS8_SA_S9_EEENS6_IJNS7_ILi1EEESI_SI_EEESC_SE_Li256ELb0ELb1ELb0ELb0EEENS1_30DynamicPersistentTileSchedulerILi256ELi256ELb0ELb1ELb0EEEEEEEEEvNT_6ParamsE,"aw",@nobits
	.sectionflags	@""
	.align	16


//--------------------- .nv.shared._ZN7cutlass13device_kernelIN5flash19enable_sm80_to_sm89INS1_16FlashAttnFwdSm80INS1_25CollectiveMainloopFwdSm80ILi8ELi2ELb0EN4cute5tupleIJNS5_1CILi128EEENS7_ILi64EEENS7_ILi192EEEEEELi192ENS_10bfloat16_tEfNS_4arch4Sm80ELb1ELb0ELb0ELb1ELb1ELb0ELb1ELb0EEENS1_21CollectiveEpilogueFwdINS6_IJS8_SA_S9_EEENS6_IJNS7_ILi1EEESI_SI_EEESC_SE_Li256ELb1ELb1ELb0ELb0EEENS1_19SingleTileSchedulerILb1ELb0ELb1ELi128EEEEEEEEEvNT_6ParamsE --------------------------
	.section	.nv.shared._ZN7cutlass13device_kernelIN5flash19enable_sm80_to_sm89INS1_16FlashAttnFwdSm80INS1_25CollectiveMainloopFwdSm80ILi8ELi2ELb0EN4cute5tupleIJNS5_1CILi128EEENS7_ILi64EEENS7_ILi192EEEEEELi192ENS_10bfloat16_tEfNS_4arch4Sm80ELb1ELb0ELb0ELb1ELb1ELb0ELb1ELb0EEENS1_21CollectiveEpilogueFwdINS6_IJS8_SA_S9_EEENS6_IJNS7_ILi1EEESI_SI_EEESC_SE_Li256ELb1ELb1ELb0ELb0EEENS1_19SingleTileSchedulerILb1ELb0ELb1ELi128EEEEEEEEEvNT_6ParamsE,"aw",@nobits
	.sectionflags	@""
	.align	16


//--------------------- .nv.shared._ZN7cutlass13device_kernelIN5flash19enable_sm80_to_sm89INS1_16FlashAttnFwdSm80INS1_25CollectiveMainloopFwdSm80ILi8ELi2ELb0EN4cute5tupleIJNS5_1CILi128EEENS7_ILi64EEENS7_ILi192EEEEEELi192ENS_10bfloat16_tEfNS_4arch4Sm80ELb1ELb0ELb0ELb1ELb1ELb1ELb1ELb0EEENS1_21CollectiveEpilogueFwdINS6_IJS8_SA_S9_EEENS6_IJNS7_ILi1EEESI_SI_EEESC_SE_Li256ELb1ELb1ELb0ELb0EEENS1_19SingleTileSchedulerILb1ELb0ELb1ELi128EEEEEEEEEvNT_6ParamsE --------------------------
	.section	.nv.shared._ZN7cutlass13device_kernelIN5flash19enable_sm80_to_sm89INS1_16FlashAttnFwdSm80INS1_25CollectiveMainloopFwdSm80ILi8ELi2ELb0EN4cute5tupleIJNS5_1CILi128EEENS7_ILi64EEENS7_ILi192EEEEEELi192ENS_10bfloat16_tEfNS_4arch4Sm80ELb1ELb0ELb0ELb1ELb1ELb1ELb1ELb0EEENS1_21CollectiveEpilogueFwdINS6_IJS8_SA_S9_EEENS6_IJNS7_ILi1EEESI_SI_EEESC_SE_Li256ELb1ELb1ELb0ELb0EEENS1_19SingleTileSchedulerILb1ELb0ELb1ELi128EEEEEEEEEvNT_6ParamsE,"aw",@nobits
	.sectionflags	@""
	.align	16
